	.target	sm_90a

	.elftype	@"ET_EXEC"


//--------------------- .note.nv.tkinfo           --------------------------
	.section	.note.nv.tkinfo,"",@"SHT_NOTE"
	.sectionflags	@"SHF_NOTE_NV_TKINFO"
	.tkinfo
        /*0018*/ 	.word	0x00000002
        /*0030*/ 	.string	""
        /*0030*/ 	.string	"ptxas"
        /*0030*/ 	.string	"Cuda compilation tools, release 13.0, V13.0.88"
        /*0030*/ 	.string	"Build cuda_13.0.r13.0/compiler.36424714_0"
        /*0030*/ 	.string	"-arch sm_90a -m 64 "



//--------------------- .note.nv.cuinfo           --------------------------
	.section	.note.nv.cuinfo,"",@"SHT_NOTE"
	.sectionflags	@"SHF_NOTE_NV_CUINFO"
        /*0018*/ 	.short	0x0002
        /*001a*/ 	.short	0x005a
        /*001c*/ 	.short	0x0082
	.zero		2


//--------------------- .nv.info                  --------------------------
	.section	.nv.info,"",@"SHT_CUDA_INFO"
	.align	4


	//----- nvinfo : EIATTR_REGCOUNT
	.align		4
        /*0000*/ 	.byte	0x04, 0x2f
        /*0002*/ 	.short	(.L_23 - .L_22)
	.align		4
.L_22:
        /*0004*/ 	.word	index@(_ZN7cutlass13device_kernelIN5flash11enable_sm90INS1_16FlashAttnFwdSm90INS1_25CollectiveMainloopFwdSm90ILi2EN4cute5tupleIJNS5_1CILi1EEES8_S8_EEENS6_IJNS7_ILi128EEENS7_ILi80EEENS7_ILi256EEEEEELi256ENS_10bfloat16_tEfNS_4arch4Sm90ELb1ELb0ELb0ELb1ELb0ELb1ELb0ELb1ELb1ELb1ELb1ELb0EEENS1_21CollectiveEpilogueFwdINS6_IJSA_SC_SB_EEES9_SE_SG_Li256ELb1ELb1ELb1ELb0EEENS1_36VarlenDynamicPersistentTileSchedulerILi128ELi80ELi256ELi128ELb1ELb1ELb1ELb1ELb1ELb1EEEEEEEEEvNT_6ParamsE)
        /*0008*/ 	.word	0x000000a8


	//----- nvinfo : EIATTR_FRAME_SIZE
	.align		4
.L_23:
        /*000c*/ 	.byte	0x04, 0x11
        /*000e*/ 	.short	(.L_25 - .L_24)
	.align		4
.L_24:
        /*0010*/ 	.word	index@(_ZN7cutlass13device_kernelIN5flash11enable_sm90INS1_16FlashAttnFwdSm90INS1_25CollectiveMainloopFwdSm90ILi2EN4cute5tupleIJNS5_1CILi1EEES8_S8_EEENS6_IJNS7_ILi128EEENS7_ILi80EEENS7_ILi256EEEEEELi256ENS_10bfloat16_tEfNS_4arch4Sm90ELb1ELb0ELb0ELb1ELb0ELb1ELb0ELb1ELb1ELb1ELb1ELb0EEENS1_21CollectiveEpilogueFwdINS6_IJSA_SC_SB_EEES9_SE_SG_Li256ELb1ELb1ELb1ELb0EEENS1_36VarlenDynamicPersistentTileSchedulerILi128ELi80ELi256ELi128ELb1ELb1ELb1ELb1ELb1ELb1EEEEEEEEEvNT_6ParamsE)
        /*0014*/ 	.word	0x000000c8


	//----- nvinfo : EIATTR_REGCOUNT
	.align		4
.L_25:
        /*0018*/ 	.byte	0x04, 0x2f
        /*001a*/ 	.short	(.L_27 - .L_26)
	.align		4
.L_26:
        /*001c*/ 	.word	index@(_ZN7cutlass13device_kernelIN5flash11enable_sm90INS1_16FlashAttnFwdSm90INS1_25CollectiveMainloopFwdSm90ILi2EN4cute5tupleIJNS5_1CILi1EEES8_S8_EEENS6_IJNS7_ILi128EEENS7_ILi80EEENS7_ILi256EEEEEELi256ENS_10bfloat16_tEfNS_4arch4Sm90ELb1ELb0ELb0ELb1ELb0ELb0ELb0ELb1ELb1ELb1ELb1ELb0EEENS1_21CollectiveEpilogueFwdINS6_IJSA_SC_SB_EEES9_SE_SG_Li256ELb1ELb1ELb1ELb0EEENS1_36VarlenDynamicPersistentTileSchedulerILi128ELi80ELi256ELi128ELb1ELb1ELb1ELb1ELb1ELb1EEEEEEEEEvNT_6ParamsE)
        /*0020*/ 	.word	0x000000a8


	//----- nvinfo : EIATTR_FRAME_SIZE
	.align		4
.L_27:
        /*0024*/ 	.byte	0x04, 0x11
        /*0026*/ 	.short	(.L_29 - .L_28)
	.align		4
.L_28:
        /*0028*/ 	.word	index@(_ZN7cutlass13device_kernelIN5flash11enable_sm90INS1_16FlashAttnFwdSm90INS1_25CollectiveMainloopFwdSm90ILi2EN4cute5tupleIJNS5_1CILi1EEES8_S8_EEENS6_IJNS7_ILi128EEENS7_ILi80EEENS7_ILi256EEEEEELi256ENS_10bfloat16_tEfNS_4arch4Sm90ELb1ELb0ELb0ELb1ELb0ELb0ELb0ELb1ELb1ELb1ELb1ELb0EEENS1_21CollectiveEpilogueFwdINS6_IJSA_SC_SB_EEES9_SE_SG_Li256ELb1ELb1ELb1ELb0EEENS1_36VarlenDynamicPersistentTileSchedulerILi128ELi80ELi256ELi128ELb1ELb1ELb1ELb1ELb1ELb1EEEEEEEEEvNT_6ParamsE)
        /*002c*/ 	.word	0x00000070


	//----- nvinfo : EIATTR_REGCOUNT
	.align		4
.L_29:
        /*0030*/ 	.byte	0x04, 0x2f
        /*0032*/ 	.short	(.L_31 - .L_30)
	.align		4
.L_30:
        /*0034*/ 	.word	index@(_ZN7cutlass13device_kernelIN5flash11enable_sm90INS1_16FlashAttnFwdSm90INS1_25CollectiveMainloopFwdSm90ILi2EN4cute5tupleIJNS5_1CILi1EEES8_S8_EEENS6_IJNS7_ILi128EEENS7_ILi80EEENS7_ILi256EEEEEELi256ENS_10bfloat16_tEfNS_4arch4Sm90ELb1ELb0ELb0ELb0ELb0ELb0ELb0ELb1ELb1ELb1ELb1ELb0EEENS1_21CollectiveEpilogueFwdINS6_IJSA_SC_SB_EEES9_SE_SG_Li256ELb0ELb1ELb1ELb0EEENS1_19SingleTileSchedulerILb0ELb1ELb1ELi128EEEEEEEEEvNT_6ParamsE)
        /*0038*/ 	.word	0x000000a8


	//----- nvinfo : EIATTR_FRAME_SIZE
	.align		4
.L_31:
        /*003c*/ 	.byte	0x04, 0x11
        /*003e*/ 	.short	(.L_33 - .L_32)
	.align		4
.L_32:
        /*0040*/ 	.word	index@(_ZN7cutlass13device_kernelIN5flash11enable_sm90INS1_16FlashAttnFwdSm90INS1_25CollectiveMainloopFwdSm90ILi2EN4cute5tupleIJNS5_1CILi1EEES8_S8_EEENS6_IJNS7_ILi128EEENS7_ILi80EEENS7_ILi256EEEEEELi256ENS_10bfloat16_tEfNS_4arch4Sm90ELb1ELb0ELb0ELb0ELb0ELb0ELb0ELb1ELb1ELb1ELb1ELb0EEENS1_21CollectiveEpilogueFwdINS6_IJSA_SC_SB_EEES9_SE_SG_Li256ELb0ELb1ELb1ELb0EEENS1_19SingleTileSchedulerILb0ELb1ELb1ELi128EEEEEEEEEvNT_6ParamsE)
        /*0044*/ 	.word	0x00000018


	//----- nvinfo : EIATTR_REGCOUNT
	.align		4
.L_33:
        /*0048*/ 	.byte	0x04, 0x2f
        /*004a*/ 	.short	(.L_35 - .L_34)
	.align		4
.L_34:
        /*004c*/ 	.word	index@(_ZN7cutlass13device_kernelIN5flash11enable_sm90INS1_16FlashAttnFwdSm90INS1_25CollectiveMainloopFwdSm90ILi2EN4cute5tupleIJNS5_1CILi1EEES8_S8_EEENS6_IJNS7_ILi128EEENS7_ILi64EEENS7_ILi256EEEEEELi256ENS_10bfloat16_tEfNS_4arch4Sm90ELb0ELb1ELb0ELb1ELb0ELb1ELb0ELb1ELb1ELb1ELb1ELb0EEENS1_21CollectiveEpilogueFwdINS6_IJSA_SC_SB_EEES9_SE_SG_Li256ELb1ELb1ELb1ELb0EEENS1_36VarlenDynamicPersistentTileSchedulerILi128ELi64ELi256ELi128ELb1ELb1ELb1ELb1ELb0ELb1EEEEEEEEEvNT_6ParamsE)
        /*0050*/ 	.word	0x000000a8


	//----- nvinfo : EIATTR_FRAME_SIZE
	.align		4
.L_35:
        /*0054*/ 	.byte	0x04, 0x11
        /*0056*/ 	.short	(.L_37 - .L_36)
	.align		4
.L_36:
        /*0058*/ 	.word	index@(_ZN7cutlass13device_kernelIN5flash11enable_sm90INS1_16FlashAttnFwdSm90INS1_25CollectiveMainloopFwdSm90ILi2EN4cute5tupleIJNS5_1CILi1EEES8_S8_EEENS6_IJNS7_ILi128EEENS7_ILi64EEENS7_ILi256EEEEEELi256ENS_10bfloat16_tEfNS_4arch4Sm90ELb0ELb1ELb0ELb1ELb0ELb1ELb0ELb1ELb1ELb1ELb1ELb0EEENS1_21CollectiveEpilogueFwdINS6_IJSA_SC_SB_EEES9_SE_SG_Li256ELb1ELb1ELb1ELb0EEENS1_36VarlenDynamicPersistentTileSchedulerILi128ELi64ELi256ELi128ELb1ELb1ELb1ELb1ELb0ELb1EEEEEEEEEvNT_6ParamsE)
        /*005c*/ 	.word	0x000000a8


	//----- nvinfo : EIATTR_REGCOUNT
	.align		4
.L_37:
        /*0060*/ 	.byte	0x04, 0x2f
        /*0062*/ 	.short	(.L_39 - .L_38)
	.align		4
.L_38:
        /*0064*/ 	.word	index@(_ZN7cutlass13device_kernelIN5flash11enable_sm90INS1_16FlashAttnFwdSm90INS1_25CollectiveMainloopFwdSm90ILi2EN4cute5tupleIJNS5_1CILi1EEES8_S8_EEENS6_IJNS7_ILi128EEENS7_ILi64EEENS7_ILi256EEEEEELi256ENS_10bfloat16_tEfNS_4arch4Sm90ELb0ELb1ELb0ELb1ELb0ELb0ELb0ELb1ELb1ELb1ELb1ELb0EEENS1_21CollectiveEpilogueFwdINS6_IJSA_SC_SB_EEES9_SE_SG_Li256ELb1ELb1ELb1ELb0EEENS1_36VarlenDynamicPersistentTileSchedulerILi128ELi64ELi256ELi128ELb1ELb1ELb1ELb1ELb0ELb1EEEEEEEEEvNT_6ParamsE)
        /*0068*/ 	.word	0x000000a8


	//----- nvinfo : EIATTR_FRAME_SIZE
	.align		4
.L_39:
        /*006c*/ 	.byte	0x04, 0x11
        /*006e*/ 	.short	(.L_41 - .L_40)
	.align		4
.L_40:
        /*0070*/ 	.word	index@(_ZN7cutlass13device_kernelIN5flash11enable_sm90INS1_16FlashAttnFwdSm90INS1_25CollectiveMainloopFwdSm90ILi2EN4cute5tupleIJNS5_1CILi1EEES8_S8_EEENS6_IJNS7_ILi128EEENS7_ILi64EEENS7_ILi256EEEEEELi256ENS_10bfloat16_tEfNS_4arch4Sm90ELb0ELb1ELb0ELb1ELb0ELb0ELb0ELb1ELb1ELb1ELb1ELb0EEENS1_21CollectiveEpilogueFwdINS6_IJSA_SC_SB_EEES9_SE_SG_Li256ELb1ELb1ELb1ELb0EEENS1_36VarlenDynamicPersistentTileSchedulerILi128ELi64ELi256ELi128ELb1ELb1ELb1ELb1ELb0ELb1EEEEEEEEEvNT_6ParamsE)
        /*0074*/ 	.word	0x00000070


	//----- nvinfo : EIATTR_REGCOUNT
	.align		4
.L_41:
        /*0078*/ 	.byte	0x04, 0x2f
        /*007a*/ 	.short	(.L_43 - .L_42)
	.align		4
.L_42:
        /*007c*/ 	.word	index@(_ZN7cutlass13device_kernelIN5flash11enable_sm90INS1_16FlashAttnFwdSm90INS1_25CollectiveMainloopFwdSm90ILi2EN4cute5tupleIJNS5_1CILi1EEES8_S8_EEENS6_IJNS7_ILi128EEENS7_ILi64EEENS7_ILi256EEEEEELi256ENS_10bfloat16_tEfNS_4arch4Sm90ELb0ELb1ELb0ELb0ELb0ELb0ELb0ELb1ELb1ELb1ELb1ELb0EEENS1_21CollectiveEpilogueFwdINS6_IJSA_SC_SB_EEES9_SE_SG_Li256ELb0ELb1ELb1ELb0EEENS1_19SingleTileSchedulerILb0ELb1ELb1ELi128EEEEEEEEEvNT_6ParamsE)
        /*0080*/ 	.word	0x000000a8


	//----- nvinfo : EIATTR_FRAME_SIZE
	.align		4
.L_43:
        /*0084*/ 	.byte	0x04, 0x11
        /*0086*/ 	.short	(.L_45 - .L_44)
	.align		4
.L_44:
        /*0088*/ 	.word	index@(_ZN7cutlass13device_kernelIN5flash11enable_sm90INS1_16FlashAttnFwdSm90INS1_25CollectiveMainloopFwdSm90ILi2EN4cute5tupleIJNS5_1CILi1EEES8_S8_EEENS6_IJNS7_ILi128EEENS7_ILi64EEENS7_ILi256EEEEEELi256ENS_10bfloat16_tEfNS_4arch4Sm90ELb0ELb1ELb0ELb0ELb0ELb0ELb0ELb1ELb1ELb1ELb1ELb0EEENS1_21CollectiveEpilogueFwdINS6_IJSA_SC_SB_EEES9_SE_SG_Li256ELb0ELb1ELb1ELb0EEENS1_19SingleTileSchedulerILb0ELb1ELb1ELi128EEEEEEEEEvNT_6ParamsE)
        /*008c*/ 	.word	0x00000010


	//----- nvinfo : EIATTR_REGCOUNT
	.align		4
.L_45:
        /*0090*/ 	.byte	0x04, 0x2f
        /*0092*/ 	.short	(.L_47 - .L_46)
	.align		4
.L_46:
        /*0094*/ 	.word	index@(_ZN7cutlass13device_kernelIN5flash11enable_sm90INS1_16FlashAttnFwdSm90INS1_25CollectiveMainloopFwdSm90ILi2EN4cute5tupleIJNS5_1CILi1EEES8_S8_EEENS6_IJNS7_ILi128EEENS7_ILi80EEENS7_ILi256EEEEEELi256ENS_10bfloat16_tEfNS_4arch4Sm90ELb0ELb0ELb0ELb1ELb0ELb1ELb0ELb1ELb1ELb1ELb1ELb0EEENS1_21CollectiveEpilogueFwdINS6_IJSA_SC_SB_EEES9_SE_SG_Li256ELb1ELb1ELb1ELb0EEENS1_36VarlenDynamicPersistentTileSchedulerILi128ELi80ELi256ELi128ELb1ELb1ELb1ELb0ELb1ELb1EEEEEEEEEvNT_6ParamsE)
        /*0098*/ 	.word	0x000000a8


	//----- nvinfo : EIATTR_FRAME_SIZE
	.align		4
.L_47:
        /*009c*/ 	.byte	0x04, 0x11
        /*009e*/ 	.short	(.L_49 - .L_48)
	.align		4
.L_48:
        /*00a0*/ 	.word	index@(_ZN7cutlass13device_kernelIN5flash11enable_sm90INS1_16FlashAttnFwdSm90INS1_25CollectiveMainloopFwdSm90ILi2EN4cute5tupleIJNS5_1CILi1EEES8_S8_EEENS6_IJNS7_ILi128EEENS7_ILi80EEENS7_ILi256EEEEEELi256ENS_10bfloat16_tEfNS_4arch4Sm90ELb0ELb0ELb0ELb1ELb0ELb1ELb0ELb1ELb1ELb1ELb1ELb0EEENS1_21CollectiveEpilogueFwdINS6_IJSA_SC_SB_EEES9_SE_SG_Li256ELb1ELb1ELb1ELb0EEENS1_36VarlenDynamicPersistentTileSchedulerILi128ELi80ELi256ELi128ELb1ELb1ELb1ELb0ELb1ELb1EEEEEEEEEvNT_6ParamsE)
        /*00a4*/ 	.word	0x00000190


	//----- nvinfo : EIATTR_REGCOUNT
	.align		4
.L_49:
        /*00a8*/ 	.byte	0x04, 0x2f
        /*00aa*/ 	.short	(.L_51 - .L_50)
	.align		4
.L_50:
        /*00ac*/ 	.word	index@(_ZN7cutlass13device_kernelIN5flash11enable_sm90INS1_16FlashAttnFwdSm90INS1_25CollectiveMainloopFwdSm90ILi2EN4cute5tupleIJNS5_1CILi1EEES8_S8_EEENS6_IJNS7_ILi128EEENS7_ILi80EEENS7_ILi256EEEEEELi256ENS_10bfloat16_tEfNS_4arch4Sm90ELb0ELb0ELb0ELb1ELb0ELb0ELb0ELb1ELb1ELb1ELb1ELb0EEENS1_21CollectiveEpilogueFwdINS6_IJSA_SC_SB_EEES9_SE_SG_Li256ELb1ELb1ELb1ELb0EEENS1_36VarlenDynamicPersistentTileSchedulerILi128ELi80ELi256ELi128ELb1ELb1ELb1ELb0ELb1ELb1EEEEEEEEEvNT_6ParamsE)
        /*00b0*/ 	.word	0x000000a8


	//----- nvinfo : EIATTR_FRAME_SIZE
	.align		4
.L_51:
        /*00b4*/ 	.byte	0x04, 0x11
        /*00b6*/ 	.short	(.L_53 - .L_52)
	.align		4
.L_52:
        /*00b8*/ 	.word	index@(_ZN7cutlass13device_kernelIN5flash11enable_sm90INS1_16FlashAttnFwdSm90INS1_25CollectiveMainloopFwdSm90ILi2EN4cute5tupleIJNS5_1CILi1EEES8_S8_EEENS6_IJNS7_ILi128EEENS7_ILi80EEENS7_ILi256EEEEEELi256ENS_10bfloat16_tEfNS_4arch4Sm90ELb0ELb0ELb0ELb1ELb0ELb0ELb0ELb1ELb1ELb1ELb1ELb0EEENS1_21CollectiveEpilogueFwdINS6_IJSA_SC_SB_EEES9_SE_SG_Li256ELb1ELb1ELb1ELb0EEENS1_36VarlenDynamicPersistentTileSchedulerILi128ELi80ELi256ELi128ELb1ELb1ELb1ELb0ELb1ELb1EEEEEEEEEvNT_6ParamsE)
        /*00bc*/ 	.word	0x00000078


	//----- nvinfo : EIATTR_REGCOUNT
	.align		4
.L_53:
        /*00c0*/ 	.byte	0x04, 0x2f
        /*00c2*/ 	.short	(.L_55 - .L_54)
	.align		4
.L_54:
        /*00c4*/ 	.word	index@(_ZN7cutlass13device_kernelIN5flash11enable_sm90INS1_16FlashAttnFwdSm90INS1_25CollectiveMainloopFwdSm90ILi2EN4cute5tupleIJNS5_1CILi1EEES8_S8_EEENS6_IJNS7_ILi128EEENS7_ILi80EEENS7_ILi256EEEEEELi256ENS_10bfloat16_tEfNS_4arch4Sm90ELb0ELb0ELb0ELb0ELb0ELb0ELb0ELb1ELb1ELb1ELb1ELb0EEENS1_21CollectiveEpilogueFwdINS6_IJSA_SC_SB_EEES9_SE_SG_Li256ELb0ELb1ELb1ELb0EEENS1_19SingleTileSchedulerILb0ELb1ELb1ELi128EEEEEEEEEvNT_6ParamsE)
        /*00c8*/ 	.word	0x000000a8


	//----- nvinfo : EIATTR_FRAME_SIZE
	.align		4
.L_55:
        /*00cc*/ 	.byte	0x04, 0x11
        /*00ce*/ 	.short	(.L_57 - .L_56)
	.align		4
.L_56:
        /*00d0*/ 	.word	index@(_ZN7cutlass13device_kernelIN5flash11enable_sm90INS1_16FlashAttnFwdSm90INS1_25CollectiveMainloopFwdSm90ILi2EN4cute5tupleIJNS5_1CILi1EEES8_S8_EEENS6_IJNS7_ILi128EEENS7_ILi80EEENS7_ILi256EEEEEELi256ENS_10bfloat16_tEfNS_4arch4Sm90ELb0ELb0ELb0ELb0ELb0ELb0ELb0ELb1ELb1ELb1ELb1ELb0EEENS1_21CollectiveEpilogueFwdINS6_IJSA_SC_SB_EEES9_SE_SG_Li256ELb0ELb1ELb1ELb0EEENS1_19SingleTileSchedulerILb0ELb1ELb1ELi128EEEEEEEEEvNT_6ParamsE)
        /*00d4*/ 	.word	0x00000018


	//----- nvinfo : EIATTR_MIN_STACK_SIZE
	.align		4
.L_57:
        /*00d8*/ 	.byte	0x04, 0x12
        /*00da*/ 	.short	(.L_59 - .L_58)
	.align		4
.L_58:
        /*00dc*/ 	.word	index@(_ZN7cutlass13device_kernelIN5flash11enable_sm90INS1_16FlashAttnFwdSm90INS1_25CollectiveMainloopFwdSm90ILi2EN4cute5tupleIJNS5_1CILi1EEES8_S8_EEENS6_IJNS7_ILi128EEENS7_ILi80EEENS7_ILi256EEEEEELi256ENS_10bfloat16_tEfNS_4arch4Sm90ELb0ELb0ELb0ELb0ELb0ELb0ELb0ELb1ELb1ELb1ELb1ELb0EEENS1_21CollectiveEpilogueFwdINS6_IJSA_SC_SB_EEES9_SE_SG_Li256ELb0ELb1ELb1ELb0EEENS1_19SingleTileSchedulerILb0ELb1ELb1ELi128EEEEEEEEEvNT_6ParamsE)
        /*00e0*/ 	.word	0x00000018


	//----- nvinfo : EIATTR_MIN_STACK_SIZE
	.align		4
.L_59:
        /*00e4*/ 	.byte	0x04, 0x12
        /*00e6*/ 	.short	(.L_61 - .L_60)
	.align		4
.L_60:
        /*00e8*/ 	.word	index@(_ZN7cutlass13device_kernelIN5flash11enable_sm90INS1_16FlashAttnFwdSm90INS1_25CollectiveMainloopFwdSm90ILi2EN4cute5tupleIJNS5_1CILi1EEES8_S8_EEENS6_IJNS7_ILi128EEENS7_ILi80EEENS7_ILi256EEEEEELi256ENS_10bfloat16_tEfNS_4arch4Sm90ELb0ELb0ELb0ELb1ELb0ELb0ELb0ELb1ELb1ELb1ELb1ELb0EEENS1_21CollectiveEpilogueFwdINS6_IJSA_SC_SB_EEES9_SE_SG_Li256ELb1ELb1ELb1ELb0EEENS1_36VarlenDynamicPersistentTileSchedulerILi128ELi80ELi256ELi128ELb1ELb1ELb1ELb0ELb1ELb1EEEEEEEEEvNT_6ParamsE)
        /*00ec*/ 	.word	0x00000078


	//----- nvinfo : EIATTR_MIN_STACK_SIZE
	.align		4
.L_61:
        /*00f0*/ 	.byte	0x04, 0x12
        /*00f2*/ 	.short	(.L_63 - .L_62)
	.align		4
.L_62:
        /*00f4*/ 	.word	index@(_ZN7cutlass13device_kernelIN5flash11enable_sm90INS1_16FlashAttnFwdSm90INS1_25CollectiveMainloopFwdSm90ILi2EN4cute5tupleIJNS5_1CILi1EEES8_S8_EEENS6_IJNS7_ILi128EEENS7_ILi80EEENS7_ILi256EEEEEELi256ENS_10bfloat16_tEfNS_4arch4Sm90ELb0ELb0ELb0ELb1ELb0ELb1ELb0ELb1ELb1ELb1ELb1ELb0EEENS1_21CollectiveEpilogueFwdINS6_IJSA_SC_SB_EEES9_SE_SG_Li256ELb1ELb1ELb1ELb0EEENS1_36VarlenDynamicPersistentTileSchedulerILi128ELi80ELi256ELi128ELb1ELb1ELb1ELb0ELb1ELb1EEEEEEEEEvNT_6ParamsE)
        /*00f8*/ 	.word	0x00000190


	//----- nvinfo : EIATTR_MIN_STACK_SIZE
	.align		4
.L_63:
        /*00fc*/ 	.byte	0x04, 0x12
        /*00fe*/ 	.short	(.L_65 - .L_64)
	.align		4
.L_64:
        /*0100*/ 	.word	index@(_ZN7cutlass13device_kernelIN5flash11enable_sm90INS1_16FlashAttnFwdSm90INS1_25CollectiveMainloopFwdSm90ILi2EN4cute5tupleIJNS5_1CILi1EEES8_S8_EEENS6_IJNS7_ILi128EEENS7_ILi64EEENS7_ILi256EEEEEELi256ENS_10bfloat16_tEfNS_4arch4Sm90ELb0ELb1ELb0ELb0ELb0ELb0ELb0ELb1ELb1ELb1ELb1ELb0EEENS1_21CollectiveEpilogueFwdINS6_IJSA_SC_SB_EEES9_SE_SG_Li256ELb0ELb1ELb1ELb0EEENS1_19SingleTileSchedulerILb0ELb1ELb1ELi128EEEEEEEEEvNT_6ParamsE)
        /*0104*/ 	.word	0x00000010


	//----- nvinfo : EIATTR_MIN_STACK_SIZE
	.align		4
.L_65:
        /*0108*/ 	.byte	0x04, 0x12
        /*010a*/ 	.short	(.L_67 - .L_66)
	.align		4
.L_66:
        /*010c*/ 	.word	index@(_ZN7cutlass13device_kernelIN5flash11enable_sm90INS1_16FlashAttnFwdSm90INS1_25CollectiveMainloopFwdSm90ILi2EN4cute5tupleIJNS5_1CILi1EEES8_S8_EEENS6_IJNS7_ILi128EEENS7_ILi64EEENS7_ILi256EEEEEELi256ENS_10bfloat16_tEfNS_4arch4Sm90ELb0ELb1ELb0ELb1ELb0ELb0ELb0ELb1ELb1ELb1ELb1ELb0EEENS1_21CollectiveEpilogueFwdINS6_IJSA_SC_SB_EEES9_SE_SG_Li256ELb1ELb1ELb1ELb0EEENS1_36VarlenDynamicPersistentTileSchedulerILi128ELi64ELi256ELi128ELb1ELb1ELb1ELb1ELb0ELb1EEEEEEEEEvNT_6ParamsE)
        /*0110*/ 	.word	0x00000070


	//----- nvinfo : EIATTR_MIN_STACK_SIZE
	.align		4
.L_67:
        /*0114*/ 	.byte	0x04, 0x12
        /*0116*/ 	.short	(.L_69 - .L_68)
	.align		4
.L_68:
        /*0118*/ 	.word	index@(_ZN7cutlass13device_kernelIN5flash11enable_sm90INS1_16FlashAttnFwdSm90INS1_25CollectiveMainloopFwdSm90ILi2EN4cute5tupleIJNS5_1CILi1EEES8_S8_EEENS6_IJNS7_ILi128EEENS7_ILi64EEENS7_ILi256EEEEEELi256ENS_10bfloat16_tEfNS_4arch4Sm90ELb0ELb1ELb0ELb1ELb0ELb1ELb0ELb1ELb1ELb1ELb1ELb0EEENS1_21CollectiveEpilogueFwdINS6_IJSA_SC_SB_EEES9_SE_SG_Li256ELb1ELb1ELb1ELb0EEENS1_36VarlenDynamicPersistentTileSchedulerILi128ELi64ELi256ELi128ELb1ELb1ELb1ELb1ELb0ELb1EEEEEEEEEvNT_6ParamsE)
        /*011c*/ 	.word	0x000000a8


	//----- nvinfo : EIATTR_MIN_STACK_SIZE
	.align		4
.L_69:
        /*0120*/ 	.byte	0x04, 0x12
        /*0122*/ 	.short	(.L_71 - .L_70)
	.align		4
.L_70:
        /*0124*/ 	.word	index@(_ZN7cutlass13device_kernelIN5flash11enable_sm90INS1_16FlashAttnFwdSm90INS1_25CollectiveMainloopFwdSm90ILi2EN4cute5tupleIJNS5_1CILi1EEES8_S8_EEENS6_IJNS7_ILi128EEENS7_ILi80EEENS7_ILi256EEEEEELi256ENS_10bfloat16_tEfNS_4arch4Sm90ELb1ELb0ELb0ELb0ELb0ELb0ELb0ELb1ELb1ELb1ELb1ELb0EEENS1_21CollectiveEpilogueFwdINS6_IJSA_SC_SB_EEES9_SE_SG_Li256ELb0ELb1ELb1ELb0EEENS1_19SingleTileSchedulerILb0ELb1ELb1ELi128EEEEEEEEEvNT_6ParamsE)
        /*0128*/ 	.word	0x00000018


	//----- nvinfo : EIATTR_MIN_STACK_SIZE
	.align		4
.L_71:
        /*012c*/ 	.byte	0x04, 0x12
        /*012e*/ 	.short	(.L_73 - .L_72)
	.align		4
.L_72:
        /*0130*/ 	.word	index@(_ZN7cutlass13device_kernelIN5flash11enable_sm90INS1_16FlashAttnFwdSm90INS1_25CollectiveMainloopFwdSm90ILi2EN4cute5tupleIJNS5_1CILi1EEES8_S8_EEENS6_IJNS7_ILi128EEENS7_ILi80EEENS7_ILi256EEEEEELi256ENS_10bfloat16_tEfNS_4arch4Sm90ELb1ELb0ELb0ELb1ELb0ELb0ELb0ELb1ELb1ELb1ELb1ELb0EEENS1_21CollectiveEpilogueFwdINS6_IJSA_SC_SB_EEES9_SE_SG_Li256ELb1ELb1ELb1ELb0EEENS1_36VarlenDynamicPersistentTileSchedulerILi128ELi80ELi256ELi128ELb1ELb1ELb1ELb1ELb1ELb1EEEEEEEEEvNT_6ParamsE)
        /*0134*/ 	.word	0x00000070


	//----- nvinfo : EIATTR_MIN_STACK_SIZE
	.align		4
.L_73:
        /*0138*/ 	.byte	0x04, 0x12
        /*013a*/ 	.short	(.L_75 - .L_74)
	.align		4
.L_74:
        /*013c*/ 	.word	index@(_ZN7cutlass13device_kernelIN5flash11enable_sm90INS1_16FlashAttnFwdSm90INS1_25CollectiveMainloopFwdSm90ILi2EN4cute5tupleIJNS5_1CILi1EEES8_S8_EEENS6_IJNS7_ILi128EEENS7_ILi80EEENS7_ILi256EEEEEELi256ENS_10bfloat16_tEfNS_4arch4Sm90ELb1ELb0ELb0ELb1ELb0ELb1ELb0ELb1ELb1ELb1ELb1ELb0EEENS1_21CollectiveEpilogueFwdINS6_IJSA_SC_SB_EEES9_SE_SG_Li256ELb1ELb1ELb1ELb0EEENS1_36VarlenDynamicPersistentTileSchedulerILi128ELi80ELi256ELi128ELb1ELb1ELb1ELb1ELb1ELb1EEEEEEEEEvNT_6ParamsE)
        /*0140*/ 	.word	0x000000c8
.L_75:


//--------------------- .nv.compat                --------------------------
	.section	.nv.compat,"",@"SHT_CUDA_COMPAT_INFO"
	.align	4
        /*0000*/ 	.byte	0x02, 0x09, 0x01, 0x00, 0x02, 0x02, 0x04, 0x00, 0x02, 0x05, 0x05, 0x00, 0x03, 0x07, 0x01, 0x01
        /*0010*/ 	.byte	0x02, 0x03, 0x01, 0x00, 0x02, 0x06, 0x01, 0x00, 0x04, 0x0b, 0x08, 0x00, 0x00, 0x00, 0x00, 0x00
        /*0020*/ 	.byte	0x00, 0x00, 0x00, 0x00


//--------------------- .nv.info._ZN7cutlass13device_kernelIN5flash11enable_sm90INS1_16FlashAttnFwdSm90INS1_25CollectiveMainloopFwdSm90ILi2EN4cute5tupleIJNS5_1CILi1EEES8_S8_EEENS6_IJNS7_ILi128EEENS7_ILi80EEENS7_ILi256EEEEEELi256ENS_10bfloat16_tEfNS_4arch4Sm90ELb0ELb0ELb0ELb0ELb0ELb0ELb0ELb1ELb1ELb1ELb1ELb0EEENS1_21CollectiveEpilogueFwdINS6_IJSA_SC_SB_EEES9_SE_SG_Li256ELb0ELb1ELb1ELb0EEENS1_19SingleTileSchedulerILb0ELb1ELb1ELi128EEEEEEEEEvNT_6ParamsE --------------------------
	.section	.nv.info._ZN7cutlass13device_kernelIN5flash11enable_sm90INS1_16FlashAttnFwdSm90INS1_25CollectiveMainloopFwdSm90ILi2EN4cute5tupleIJNS5_1CILi1EEES8_S8_EEENS6_IJNS7_ILi128EEENS7_ILi80EEENS7_ILi256EEEEEELi256ENS_10bfloat16_tEfNS_4arch4Sm90ELb0ELb0ELb0ELb0ELb0ELb0ELb0ELb1ELb1ELb1ELb1ELb0EEENS1_21CollectiveEpilogueFwdINS6_IJSA_SC_SB_EEES9_SE_SG_Li256ELb0ELb1ELb1ELb0EEENS1_19SingleTileSchedulerILb0ELb1ELb1ELi128EEEEEEEEEvNT_6ParamsE,"",@"SHT_CUDA_INFO"
	.sectionflags	@""
	.align	4


	//----- nvinfo : EIATTR_CUDA_API_VERSION
	.align		4
        /*0000*/ 	.byte	0x04, 0x37
        /*0002*/ 	.short	(.L_77 - .L_76)
.L_76:
        /*0004*/ 	.word	0x00000082


	//----- nvinfo : EIATTR_KPARAM_INFO
	.align		4
.L_77:
        /*0008*/ 	.byte	0x04, 0x17
        /*000a*/ 	.short	(.L_79 - .L_78)
.L_78:
        /*000c*/ 	.word	0x00000000
        /*0010*/ 	.short	0x0000
        /*0012*/ 	.short	0x0070
        /*0014*/ 	.byte	0x00, 0xf0, 0x01, 0x28


	//----- nvinfo : EIATTR_SPARSE_MMA_MASK
	.align		4
.L_79:
        /*0018*/ 	.byte	0x03, 0x50
        /*001a*/ 	.short	0x0000


	//----- nvinfo : EIATTR_MAXREG_COUNT
	.align		4
        /*001c*/ 	.byte	0x03, 0x1b
        /*001e*/ 	.short	0x00a8


	//----- nvinfo : EIATTR_NUM_BARRIERS
	.align		4
        /*0020*/ 	.byte	0x02, 0x4c
        /*0022*/ 	.byte	0x09
	.zero		1


	//----- nvinfo : EIATTR_EXTERNS
	.align		4
        /*0024*/ 	.byte	0x04, 0x0f
        /*0026*/ 	.short	(.L_81 - .L_80)


	//   ....[0]....
	.align		4
.L_80:
        /*0028*/ 	.word	index@(__assertfail)


	//----- nvinfo : EIATTR_ANNOTATIONS
	.align		4
.L_81:
        /*002c*/ 	.byte	0x04, 0x55
        /*002e*/ 	.short	(.L_83 - .L_82)


	//   ....[0]....
.L_82:
        /*0030*/ 	.word	0x00000001
        /*0034*/ 	.byte	0x30, 0x09, 0x00, 0x00, 0x01, 0x00, 0x00, 0x00, 0x10, 0x14, 0x00, 0x00, 0x01, 0x00, 0x00, 0x00
        /* <DEDUP_REMOVED lines=9> */
        /*00d4*/ 	.byte	0x50, 0x05, 0x01, 0x00, 0x01, 0x00, 0x00, 0x00, 0x00, 0x0c, 0x01, 0x00


	//----- nvinfo : EIATTR_MERCURY_ISA_VERSION
	.align		4
.L_83:
        /*00e0*/ 	.byte	0x03, 0x5f
        /*00e2*/ 	.short	0x0101


	//----- nvinfo : EIATTR_INT_WARP_WIDE_INSTR_OFFSETS
	.align		4
        /*00e4*/ 	.byte	0x04, 0x31
        /*00e6*/ 	.short	(.L_85 - .L_84)


	//   ....[0]....
.L_84:
        /*00e8*/ 	.word	0x00000120


	//   ....[1]....
        /*00ec*/ 	.word	0x00000160


	//   ....[2]....
        /*00f0*/ 	.word	0x00000220


	//----- nvinfo : EIATTR_COOP_GROUP_MASK_REGIDS
	.align		4
.L_85:
        /*00f4*/ 	.byte	0x04, 0x29
        /*00f6*/ 	.short	(.L_87 - .L_86)


	//   ....[0]....
.L_86:
        /*00f8*/ 	.word	0xffffffff


	//   ....[1]....
        /*00fc*/ 	.word	0xffffffff


	//   ....[2]....
        /*0100*/ 	.word	0xffffffff


	//   ....[3]....
        /*0104*/ 	.word	0xffffffff


	//   ....[4]....
        /*0108*/ 	.word	0xffffffff


	//   ....[5]....
        /*010c*/ 	.word	0xffffffff


	//   ....[6]....
        /*0110*/ 	.word	0xffffffff


	//   ....[7]....
        /*0114*/ 	.word	0xffffffff


	//   ....[8]....
        /*0118*/ 	.word	0xffffffff


	//   ....[9]....
        /*011c*/ 	.word	0xffffffff


	//   ....[10]....
        /*0120*/ 	.word	0xffffffff


	//   ....[11]....
        /*0124*/ 	.word	0xffffffff


	//   ....[12]....
        /*0128*/ 	.word	0xffffffff


	//   ....[13]....
        /*012c*/ 	.word	0xffffffff


	//   ....[14]....
        /*0130*/ 	.word	0xffffffff


	//   ....[15]....
        /*0134*/ 	.word	0xffffffff


	//   ....[16]....
        /*0138*/ 	.word	0xffffffff


	//   ....[17]....
        /*013c*/ 	.word	0xffffffff


	//   ....[18]....
        /*0140*/ 	.word	0xffffffff


	//   ....[19]....
        /*0144*/ 	.word	0xffffffff


	//   ....[20]....
        /*0148*/ 	.word	0xffffffff


	//   ....[21]....
        /*014c*/ 	.word	0xffffffff


	//   ....[22]....
        /*0150*/ 	.word	0xffffffff


	//   ....[23]....
        /*0154*/ 	.word	0xffffffff


	//   ....[24]....
        /*0158*/ 	.word	0xffffffff


	//   ....[25]....
        /*015c*/ 	.word	0xffffffff


	//   ....[26]....
        /*0160*/ 	.word	0xffffffff


	//   ....[27]....
        /*0164*/ 	.word	0xffffffff


	//   ....[28]....
        /*0168*/ 	.word	0xffffffff


	//   ....[29]....
        /*016c*/ 	.word	0xffffffff


	//   ....[30]....
        /*0170*/ 	.word	0xffffffff


	//   ....[31]....
        /*0174*/ 	.word	0xffffffff


	//   ....[32]....
        /*0178*/ 	.word	0xffffffff


	//   ....[33]....
        /*017c*/ 	.word	0xffffffff


	//   ....[34]....
        /*0180*/ 	.word	0xffffffff


	//   ....[35]....
        /*0184*/ 	.word	0xffffffff


	//   ....[36]....
        /*0188*/ 	.word	0xffffffff


	//   ....[37]....
        /*018c*/ 	.word	0xffffffff


	//   ....[38]....
        /*0190*/ 	.word	0xffffffff


	//   ....[39]....
        /*0194*/ 	.word	0xffffffff


	//   ....[40]....
        /*0198*/ 	.word	0xffffffff


	//   ....[41]....
        /*019c*/ 	.word	0xffffffff


	//   ....[42]....
        /*01a0*/ 	.word	0xffffffff


	//   ....[43]....
        /*01a4*/ 	.word	0xffffffff


	//   ....[44]....
        /*01a8*/ 	.word	0xffffffff


	//   ....[45]....
        /*01ac*/ 	.word	0xffffffff


	//   ....[46]....
        /*01b0*/ 	.word	0xffffffff


	//   ....[47]....
        /*01b4*/ 	.word	0x0500000f


	//   ....[48]....
        /*01b8*/ 	.word	0x0500000f


	//   ....[49]....
        /*01bc*/ 	.word	0x0500000f


	//   ....[50]....
        /*01c0*/ 	.word	0x0500000f


	//   ....[51]....
        /*01c4*/ 	.word	0x0500000f


	//   ....[52]....
        /*01c8*/ 	.word	0x0500000f


	//   ....[53]....
        /*01cc*/ 	.word	0x0500000f


	//   ....[54]....
        /*01d0*/ 	.word	0x0500000f


	//   ....[55]....
        /*01d4*/ 	.word	0x0500000f


	//   ....[56]....
        /*01d8*/ 	.word	0x0500000f


	//   ....[57]....
        /*01dc*/ 	.word	0x0500000f


	//   ....[58]....
        /*01e0*/ 	.word	0x0500000f


	//   ....[59]....
        /*01e4*/ 	.word	0x0500000f


	//   ....[60]....
        /*01e8*/ 	.word	0x0500000f


	//   ....[61]....
        /*01ec*/ 	.word	0x0500000f


	//   ....[62]....
        /*01f0*/ 	.word	0x0500000f


	//   ....[63]....
        /*01f4*/ 	.word	0x0500000f


	//   ....[64]....
        /*01f8*/ 	.word	0x0500000f


	//----- nvinfo : EIATTR_COOP_GROUP_INSTR_OFFSETS
	.align		4
.L_87:
        /*01fc*/ 	.byte	0x04, 0x28
        /*01fe*/ 	.short	(.L_89 - .L_88)


	//   ....[0]....
.L_88:
        /*0200*/ 	.word	0x00000060


	//   ....[1]....
        /*0204*/ 	.word	0x00000130


	//   ....[2]....
        /*0208*/ 	.word	0x00000230


	//   ....[3]....
        /*020c*/ 	.word	0x000003a0


	//   ....[4]....
        /*0210*/ 	.word	0x00000500


	//   ....[5]....
        /*0214*/ 	.word	0x00000620


	//   ....[6]....
        /*0218*/ 	.word	0x00000780


	//   ....[7]....
        /*021c*/ 	.word	0x00001230


	//   ....[8]....
        /*0220*/ 	.word	0x00004020


	//   ....[9]....
        /*0224*/ 	.word	0x00004040


	//   ....[10]....
        /*0228*/ 	.word	0x00004410


	//   ....[11]....
        /*022c*/ 	.word	0x000044a0


	//   ....[12]....
        /*0230*/ 	.word	0x00007f80


	//   ....[13]....
        /*0234*/ 	.word	0x00007fb0


	//   ....[14]....
        /*0238*/ 	.word	0x00008410


	//   ....[15]....
        /*023c*/ 	.word	0x00008460


	//   ....[16]....
        /*0240*/ 	.word	0x000095b0


	//   ....[17]....
        /*0244*/ 	.word	0x000095d0


	//   ....[18]....
        /*0248*/ 	.word	0x00009660


	//   ....[19]....
        /*024c*/ 	.word	0x000096a0


	//   ....[20]....
        /*0250*/ 	.word	0x0000a890


	//   ....[21]....
        /*0254*/ 	.word	0x0000a8e0


	//   ....[22]....
        /*0258*/ 	.word	0x0000a920


	//   ....[23]....
        /*025c*/ 	.word	0x0000a950


	//   ....[24]....
        /*0260*/ 	.word	0x0000a990


	//   ....[25]....
        /*0264*/ 	.word	0x0000a9b0


	//   ....[26]....
        /*0268*/ 	.word	0x0000b630


	//   ....[27]....
        /*026c*/ 	.word	0x0000b640


	//   ....[28]....
        /*0270*/ 	.word	0x0000c670


	//   ....[29]....
        /*0274*/ 	.word	0x0000d080


	//   ....[30]....
        /*0278*/ 	.word	0x0000db00


	//   ....[31]....
        /*027c*/ 	.word	0x0000db10


	//   ....[32]....
        /*0280*/ 	.word	0x0000db20


	//   ....[33]....
        /*0284*/ 	.word	0x0000db40


	//   ....[34]....
        /*0288*/ 	.word	0x0000dc10


	//   ....[35]....
        /*028c*/ 	.word	0x0000dc30


	//   ....[36]....
        /*0290*/ 	.word	0x0000dcb0


	//   ....[37]....
        /*0294*/ 	.word	0x0000dcd0


	//   ....[38]....
        /*0298*/ 	.word	0x0000dd50


	//   ....[39]....
        /*029c*/ 	.word	0x0000dd70


	//   ....[40]....
        /*02a0*/ 	.word	0x0000ddf0


	//   ....[41]....
        /*02a4*/ 	.word	0x0000de10


	//   ....[42]....
        /*02a8*/ 	.word	0x0000de90


	//   ....[43]....
        /*02ac*/ 	.word	0x0000deb0


	//   ....[44]....
        /*02b0*/ 	.word	0x0000df30


	//   ....[45]....
        /*02b4*/ 	.word	0x0000df40


	//   ....[46]....
        /*02b8*/ 	.word	0x00010b90


	//   ....[47]....
        /*02bc*/ 	.word	0x00011050


	//   ....[48]....
        /*02c0*/ 	.word	0x000111d0


	//   ....[49]....
        /*02c4*/ 	.word	0x00011220


	//   ....[50]....
        /*02c8*/ 	.word	0x00011390


	//   ....[51]....
        /*02cc*/ 	.word	0x00011400


	//   ....[52]....
        /*02d0*/ 	.word	0x00011500


	//   ....[53]....
        /*02d4*/ 	.word	0x00011570


	//   ....[54]....
        /*02d8*/ 	.word	0x00011670


	//   ....[55]....
        /*02dc*/ 	.word	0x000116e0


	//   ....[56]....
        /*02e0*/ 	.word	0x000117e0


	//   ....[57]....
        /*02e4*/ 	.word	0x00011850


	//   ....[58]....
        /*02e8*/ 	.word	0x00011950


	//   ....[59]....
        /*02ec*/ 	.word	0x000119c0


	//   ....[60]....
        /*02f0*/ 	.word	0x00011ac0


	//   ....[61]....
        /*02f4*/ 	.word	0x00011b20


	//   ....[62]....
        /*02f8*/ 	.word	0x00011c10


	//   ....[63]....
        /*02fc*/ 	.word	0x00011c60


	//   ....[64]....
        /*0300*/ 	.word	0x00012060


	//----- nvinfo : EIATTR_REG_RECONFIG
	.align		4
.L_89:
        /*0304*/ 	.byte	0x01, 0x54
	.zero		2


	//----- nvinfo : EIATTR_SYSCALL_OFFSETS
	.align		4
        /*0308*/ 	.byte	0x04, 0x46
        /*030a*/ 	.short	(.L_91 - .L_90)


	//   ....[0]....
.L_90:
        /*030c*/ 	.word	0x00001400


	//   ....[1]....
        /*0310*/ 	.word	0x0000cd00


	//   ....[2]....
        /*0314*/ 	.word	0x0000ce40


	//   ....[3]....
        /*0318*/ 	.word	0x0000cf30


	//   ....[4]....
        /*031c*/ 	.word	0x0000d6e0


	//----- nvinfo : EIATTR_MBARRIER_INSTR_OFFSETS
	.align		4
.L_91:
        /*0320*/ 	.byte	0x04, 0x39
        /*0322*/ 	.short	(.L_93 - .L_92)


	//   ....[0]....
.L_92:
        /*0324*/ 	.word	0x00000250
        /*0328*/ 	.word	0x000000ff
        /*032c*/ 	.word	0x00038800
        /*0330*/ 	.short	0x0100
        /*0332*/ 	.byte	0x08
	.zero		1


	//   ....[1]....
        /*0334*/ 	.word	0x00000260
        /*0338*/ 	.word	0x000000ff
        /*033c*/ 	.word	0x00038820
        /*0340*/ 	.short	0x0100
        /*0342*/ 	.byte	0x08
	.zero		1


	//   ....[2]....
        /*0344*/ 	.word	0x00000350
        /*0348*/ 	.word	0x000000ff
        /*034c*/ 	.word	0x00038830
        /*0350*/ 	.short	0x0100
        /*0352*/ 	.byte	0x08
	.zero		1


	//   ....[3]....
        /*0354*/ 	.word	0x00000360
        /*0358*/ 	.word	0x000000ff
        /*035c*/ 	.word	0x00038840
        /*0360*/ 	.short	0x0100
        /*0362*/ 	.byte	0x08
	.zero		1


	//   ....[4]....
        /*0364*/ 	.word	0x00000370
        /*0368*/ 	.word	0x000000ff
        /*036c*/ 	.word	0x00038838
        /*0370*/ 	.short	0x0100
        /*0372*/ 	.byte	0x08
	.zero		1


	//   ....[5]....
        /*0374*/ 	.word	0x00000380
        /*0378*/ 	.word	0x000000ff
        /*037c*/ 	.word	0x00038848
        /*0380*/ 	.short	0x0100
        /*0382*/ 	.byte	0x08
	.zero		1


	//   ....[6]....
        /*0384*/ 	.word	0x000004b0
        /*0388*/ 	.word	0x000000ff
        /*038c*/ 	.word	0x00038850
        /*0390*/ 	.short	0x0100
        /*0392*/ 	.byte	0x08
	.zero		1


	//   ....[7]....
        /*0394*/ 	.word	0x000004c0
        /*0398*/ 	.word	0x000000ff
        /*039c*/ 	.word	0x00038860
        /*03a0*/ 	.short	0x0100
        /*03a2*/ 	.byte	0x08
	.zero		1


	//   ....[8]....
        /*03a4*/ 	.word	0x000004d0
        /*03a8*/ 	.word	0x000000ff
        /*03ac*/ 	.word	0x00038858
        /*03b0*/ 	.short	0x0100
        /*03b2*/ 	.byte	0x08
	.zero		1


	//   ....[9]....
        /*03b4*/ 	.word	0x000004e0
        /*03b8*/ 	.word	0x000000ff
        /*03bc*/ 	.word	0x00038868
        /*03c0*/ 	.short	0x0100
        /*03c2*/ 	.byte	0x08
	.zero		1


	//   ....[10]....
        /*03c4*/ 	.word	0x000005d0
        /*03c8*/ 	.word	0x000000ff
        /*03cc*/ 	.word	0x00038870
        /*03d0*/ 	.short	0x0100
        /*03d2*/ 	.byte	0x06
	.zero		1


	//   ....[11]....
        /*03d4*/ 	.word	0x000005e0
        /*03d8*/ 	.word	0x000000ff
        /*03dc*/ 	.word	0x00038880
        /*03e0*/ 	.short	0x0100
        /*03e2*/ 	.byte	0x06
	.zero		1


	//   ....[12]....
        /*03e4*/ 	.word	0x000005f0
        /*03e8*/ 	.word	0x000000ff
        /*03ec*/ 	.word	0x00038878
        /*03f0*/ 	.short	0x0100
        /*03f2*/ 	.byte	0x06
	.zero		1


	//   ....[13]....
        /*03f4*/ 	.word	0x00000600
        /*03f8*/ 	.word	0x000000ff
        /*03fc*/ 	.word	0x00038888
        /*0400*/ 	.short	0x0100
        /*0402*/ 	.byte	0x06
	.zero		1


	//   ....[14]....
        /*0404*/ 	.word	0x00000730
        /*0408*/ 	.word	0x000000ff
        /*040c*/ 	.word	0x00038890
        /*0410*/ 	.short	0x0100
        /*0412*/ 	.byte	0x08
	.zero		1


	//   ....[15]....
        /*0414*/ 	.word	0x00000740
        /*0418*/ 	.word	0x000000ff
        /*041c*/ 	.word	0x000388a0
        /*0420*/ 	.short	0x0100
        /*0422*/ 	.byte	0x08
	.zero		1


	//   ....[16]....
        /*0424*/ 	.word	0x00000750
        /*0428*/ 	.word	0x000000ff
        /*042c*/ 	.word	0x00038898
        /*0430*/ 	.short	0x0100
        /*0432*/ 	.byte	0x08
	.zero		1


	//   ....[17]....
        /*0434*/ 	.word	0x00000760
        /*0438*/ 	.word	0x000000ff
        /*043c*/ 	.word	0x000388a8
        /*0440*/ 	.short	0x0100
        /*0442*/ 	.byte	0x08
	.zero		1


	//   ....[18]....
        /*0444*/ 	.word	0x00000890
        /*0448*/ 	.word	0x000000ff
        /*044c*/ 	.word	0x000388b0
        /*0450*/ 	.short	0x0100
        /*0452*/ 	.byte	0x08
	.zero		1


	//   ....[19]....
        /*0454*/ 	.word	0x000008a0
        /*0458*/ 	.word	0x000000ff
        /*045c*/ 	.word	0x000388c0
        /*0460*/ 	.short	0x0100
        /*0462*/ 	.byte	0x08
	.zero		1


	//   ....[20]....
        /*0464*/ 	.word	0x000008b0
        /*0468*/ 	.word	0x000000ff
        /*046c*/ 	.word	0x000388b8
        /*0470*/ 	.short	0x0100
        /*0472*/ 	.byte	0x08
	.zero		1


	//   ....[21]....
        /*0474*/ 	.word	0x000008c0
        /*0478*/ 	.word	0x000000ff
        /*047c*/ 	.word	0x000388c8
        /*0480*/ 	.short	0x0100
        /*0482*/ 	.byte	0x08
	.zero		1


	//   ....[22]....
        /*0484*/ 	.word	0x00001440
        /*0488*/ 	.word	0x000000ff
        /*048c*/ 	.word	0x00038800
        /*0490*/ 	.short	0x010a
        /*0492*/ 	.byte	0x04
	.zero		1


	//   ....[23]....
        /*0494*/ 	.word	0x000014b0
        /*0498*/ 	.word	0x000000ff
        /*049c*/ 	.word	0x00038830
        /*04a0*/ 	.short	0x010a
        /*04a2*/ 	.byte	0x04
	.zero		1


	//   ....[24]....
        /*04a4*/ 	.word	0x00001540
        /*04a8*/ 	.word	0x000000ff
        /*04ac*/ 	.word	0x00038830
        /*04b0*/ 	.short	0x010a
        /*04b2*/ 	.byte	0x04
	.zero		1


	//   ....[25]....
        /*04b4*/ 	.word	0x000048e0
        /*04b8*/ 	.word	0x00000000
        /*04bc*/ 	.word	0x00000000
        /*04c0*/ 	.short	0x0101
        /*04c2*/ 	.byte	0x3f
	.zero		1


	//   ....[26]....
        /*04c4*/ 	.word	0x00005380
        /*04c8*/ 	.word	0x000000ff
        /*04cc*/ 	.word	0x00038830
        /*04d0*/ 	.short	0x010a
        /*04d2*/ 	.byte	0x06
	.zero		1


	//   ....[27]....
        /*04d4*/ 	.word	0x000053d0
        /*04d8*/ 	.word	0x000000ff
        /*04dc*/ 	.word	0x00038830
        /*04e0*/ 	.short	0x010a
        /*04e2*/ 	.byte	0x06
	.zero		1


	//   ....[28]....
        /*04e4*/ 	.word	0x00007cc0
        /*04e8*/ 	.word	0x000000ff
        /*04ec*/ 	.word	0x00038850
        /*04f0*/ 	.short	0x010a
        /*04f2*/ 	.byte	0x07
	.zero		1


	//   ....[29]....
        /*04f4*/ 	.word	0x00007d00
        /*04f8*/ 	.word	0x000000ff
        /*04fc*/ 	.word	0x00038850
        /*0500*/ 	.short	0x010a
        /*0502*/ 	.byte	0x07
	.zero		1


	//   ....[30]....
        /*0504*/ 	.word	0x00008940
        /*0508*/ 	.word	0x000000ab
        /*050c*/ 	.word	0x00000000
        /*0510*/ 	.short	0x0101
        /*0512*/ 	.byte	0x3f
	.zero		1


	//   ....[31]....
        /*0514*/ 	.word	0x00008980
        /*0518*/ 	.word	0x000000af
        /*051c*/ 	.word	0x00000000
        /*0520*/ 	.short	0x0101
        /*0522*/ 	.byte	0x3f
	.zero		1


	//   ....[32]....
        /*0524*/ 	.word	0x00009510
        /*0528*/ 	.word	0x0000000b
        /*052c*/ 	.word	0x00038850
        /*0530*/ 	.short	0x010a
        /*0532*/ 	.byte	0x3f
	.zero		1


	//   ....[33]....
        /*0534*/ 	.word	0x00009550
        /*0538*/ 	.word	0x0000000b
        /*053c*/ 	.word	0x00038850
        /*0540*/ 	.short	0x010a
        /*0542*/ 	.byte	0x3f
	.zero		1


	//   ....[34]....
        /*0544*/ 	.word	0x00009950
        /*0548*/ 	.word	0x0000000c
        /*054c*/ 	.word	0x00000000
        /*0550*/ 	.short	0x0101
        /*0552*/ 	.byte	0x3f
	.zero		1


	//   ....[35]....
        /*0554*/ 	.word	0x0000a9c0
        /*0558*/ 	.word	0x000000ff
        /*055c*/ 	.word	0x00000000
        /*0560*/ 	.short	0x0101
        /*0562*/ 	.byte	0x04
	.zero		1


	//   ....[36]....
        /*0564*/ 	.word	0x0000d290
        /*0568*/ 	.word	0x000000ff
        /*056c*/ 	.word	0x00038840
        /*0570*/ 	.short	0x010a
        /*0572*/ 	.byte	0x26
	.zero		1


	//   ....[37]....
        /*0574*/ 	.word	0x0000e0c0
        /*0578*/ 	.word	0x000000ff
        /*057c*/ 	.word	0x00038800
        /*0580*/ 	.short	0x0107
        /*0582*/ 	.byte	0x26
	.zero		1


	//   ....[38]....
        /*0584*/ 	.word	0x0000e130
        /*0588*/ 	.word	0x000000ff
        /*058c*/ 	.word	0x00038800
        /*0590*/ 	.short	0x0101
        /*0592*/ 	.byte	0x26
	.zero		1


	//   ....[39]....
        /*0594*/ 	.word	0x0000e150
        /*0598*/ 	.word	0x000000ff
        /*059c*/ 	.word	0x00038820
        /*05a0*/ 	.short	0x010a
        /*05a2*/ 	.byte	0x26
	.zero		1


	//   ....[40]....
        /*05a4*/ 	.word	0x0000e540
        /*05a8*/ 	.word	0x000000ff
        /*05ac*/ 	.word	0x00038848
        /*05b0*/ 	.short	0x010a
        /*05b2*/ 	.byte	0x26
	.zero		1


	//   ....[41]....
        /*05b4*/ 	.word	0x0000e9e0
        /*05b8*/ 	.word	0x000000ff
        /*05bc*/ 	.word	0x00038860
        /*05c0*/ 	.short	0x010a
        /*05c2*/ 	.byte	0x26
	.zero		1


	//   ....[42]....
        /*05c4*/ 	.word	0x0000f090
        /*05c8*/ 	.word	0x000000ff
        /*05cc*/ 	.word	0x00038840
        /*05d0*/ 	.short	0x010a
        /*05d2*/ 	.byte	0x26
	.zero		1


	//   ....[43]....
        /*05d4*/ 	.word	0x0000f530
        /*05d8*/ 	.word	0x000000ff
        /*05dc*/ 	.word	0x00038868
        /*05e0*/ 	.short	0x010a
        /*05e2*/ 	.byte	0x26
	.zero		1


	//   ....[44]....
        /*05e4*/ 	.word	0x0000fc30
        /*05e8*/ 	.word	0x000000ff
        /*05ec*/ 	.word	0x00038848
        /*05f0*/ 	.short	0x010a
        /*05f2*/ 	.byte	0x26
	.zero		1


	//   ....[45]....
        /*05f4*/ 	.word	0x000100b0
        /*05f8*/ 	.word	0x000000ff
        /*05fc*/ 	.word	0x00038860
        /*0600*/ 	.short	0x010a
        /*0602*/ 	.byte	0x26
	.zero		1


	//   ....[46]....
        /*0604*/ 	.word	0x000105f0
        /*0608*/ 	.word	0x00000003
        /*060c*/ 	.word	0x00038860
        /*0610*/ 	.short	0x010a
        /*0612*/ 	.byte	0x3f
	.zero		1


	//   ....[47]....
        /*0614*/ 	.word	0x00010b20
        /*0618*/ 	.word	0x00000002
        /*061c*/ 	.word	0x00038820
        /*0620*/ 	.short	0x010a
        /*0622*/ 	.byte	0x3f
	.zero		1


	//   ....[48]....
        /*0624*/ 	.word	0x00010ca0
        /*0628*/ 	.word	0x00000006
        /*062c*/ 	.word	0x00000000
        /*0630*/ 	.short	0x010a
        /*0632*/ 	.byte	0x3f
	.zero		1


	//   ....[49]....
        /*0634*/ 	.word	0x00010d10
        /*0638*/ 	.word	0x00000003
        /*063c*/ 	.word	0x00000000
        /*0640*/ 	.short	0x010a
        /*0642*/ 	.byte	0x3f
	.zero		1


	//   ....[50]....
        /*0644*/ 	.word	0x00010d70
        /*0648*/ 	.word	0x00000000
        /*064c*/ 	.word	0x00000000
        /*0650*/ 	.short	0x010a
        /*0652*/ 	.byte	0x3f
	.zero		1


	//   ....[51]....
        /*0654*/ 	.word	0x00010da0
        /*0658*/ 	.word	0x00000003
        /*065c*/ 	.word	0x00000000
        /*0660*/ 	.short	0x010a
        /*0662*/ 	.byte	0x3f
	.zero		1


	//   ....[52]....
        /*0664*/ 	.word	0x00010e20
        /*0668*/ 	.word	0x00000003
        /*066c*/ 	.word	0x00038800
        /*0670*/ 	.short	0x010a
        /*0672*/ 	.byte	0x3f
	.zero		1


	//   ....[53]....
        /*0674*/ 	.word	0x00010e90
        /*0678*/ 	.word	0x00000003
        /*067c*/ 	.word	0x00038830
        /*0680*/ 	.short	0x010a
        /*0682*/ 	.byte	0x3f
	.zero		1


	//   ....[54]....
        /*0684*/ 	.word	0x00010f00
        /*0688*/ 	.word	0x00000007
        /*068c*/ 	.word	0x00038830
        /*0690*/ 	.short	0x010a
        /*0692*/ 	.byte	0x3f
	.zero		1


	//   ....[55]....
        /*0694*/ 	.word	0x00010f60
        /*0698*/ 	.word	0x00000003
        /*069c*/ 	.word	0x00038850
        /*06a0*/ 	.short	0x010a
        /*06a2*/ 	.byte	0x3f
	.zero		1


	//   ....[56]....
        /*06a4*/ 	.word	0x00010fb0
        /*06a8*/ 	.word	0x0000000b
        /*06ac*/ 	.word	0x00038850
        /*06b0*/ 	.short	0x010a
        /*06b2*/ 	.byte	0x3f
	.zero		1


	//   ....[57]....
        /*06b4*/ 	.word	0x00011110
        /*06b8*/ 	.word	0x00000003
        /*06bc*/ 	.word	0x00038840
        /*06c0*/ 	.short	0x010a
        /*06c2*/ 	.byte	0x3f
	.zero		1


	//   ....[58]....
        /*06c4*/ 	.word	0x00011ca0
        /*06c8*/ 	.word	0x00000003
        /*06cc*/ 	.word	0x00038820
        /*06d0*/ 	.short	0x010a
        /*06d2*/ 	.byte	0x3f
	.zero		1


	//   ....[59]....
        /*06d4*/ 	.word	0x00011d00
        /*06d8*/ 	.word	0x00000003
        /*06dc*/ 	.word	0x00038848
        /*06e0*/ 	.short	0x010a
        /*06e2*/ 	.byte	0x3f
	.zero		1


	//   ....[60]....
        /*06e4*/ 	.word	0x00011d60
        /*06e8*/ 	.word	0x00000003
        /*06ec*/ 	.word	0x00038860
        /*06f0*/ 	.short	0x010a
        /*06f2*/ 	.byte	0x3f
	.zero		1


	//   ....[61]....
        /*06f4*/ 	.word	0x00011dc0
        /*06f8*/ 	.word	0x00000003
        /*06fc*/ 	.word	0x00038840
        /*0700*/ 	.short	0x010a
        /*0702*/ 	.byte	0x3f
	.zero		1


	//   ....[62]....
        /*0704*/ 	.word	0x00011e20
        /*0708*/ 	.word	0x00000003
        /*070c*/ 	.word	0x00038868
        /*0710*/ 	.short	0x010a
        /*0712*/ 	.byte	0x3f
	.zero		1


	//   ....[63]....
        /*0714*/ 	.word	0x00011e80
        /*0718*/ 	.word	0x00000003
        /*071c*/ 	.word	0x00038848
        /*0720*/ 	.short	0x010a
        /*0722*/ 	.byte	0x3f
	.zero		1


	//   ....[64]....
        /*0724*/ 	.word	0x00011ee0
        /*0728*/ 	.word	0x00000003
        /*072c*/ 	.word	0x00038860
        /*0730*/ 	.short	0x010a
        /*0732*/ 	.byte	0x3f
	.zero		1


	//   ....[65]....
        /*0734*/ 	.word	0x00011f30
        /*0738*/ 	.word	0x00000003
        /*073c*/ 	.word	0x00038860
        /*0740*/ 	.short	0x010a
        /*0742*/ 	.byte	0x3f
	.zero		1


	//   ....[66]....
        /*0744*/ 	.word	0x00011f80
        /*0748*/ 	.word	0x00000002
        /*074c*/ 	.word	0x00038820
        /*0750*/ 	.short	0x010a
        /*0752*/ 	.byte	0x3f
	.zero		1


	//   ....[67]....
        /*0754*/ 	.word	0x00012120
        /*0758*/ 	.word	0x00000006
        /*075c*/ 	.word	0x00000000
        /*0760*/ 	.short	0x010a
        /*0762*/ 	.byte	0x3f
	.zero		1


	//   ....[68]....
        /*0764*/ 	.word	0x00012170
        /*0768*/ 	.word	0x00000003
        /*076c*/ 	.word	0x00000000
        /*0770*/ 	.short	0x010a
        /*0772*/ 	.byte	0x3f
	.zero		1


	//   ....[69]....
        /*0774*/ 	.word	0x000121c0
        /*0778*/ 	.word	0x00000000
        /*077c*/ 	.word	0x00000000
        /*0780*/ 	.short	0x010a
        /*0782*/ 	.byte	0x3f
	.zero		1


	//----- nvinfo : EIATTR_NUM_MBARRIERS
	.align		4
.L_93:
        /*0784*/ 	.byte	0x03, 0x38
        /*0786*/ 	.short	0x0016


	//----- nvinfo : EIATTR_EXIT_INSTR_OFFSETS
	.align		4
        /*0788*/ 	.byte	0x04, 0x1c
        /*078a*/ 	.short	(.L_95 - .L_94)


	//   ....[0]....
.L_94:
        /*078c*/ 	.word	0x00010df0


	//----- nvinfo : EIATTR_MAX_THREADS
	.align		4
.L_95:
        /*0790*/ 	.byte	0x04, 0x05
        /*0792*/ 	.short	(.L_97 - .L_96)
.L_96:
        /*0794*/ 	.word	0x00000180
        /*0798*/ 	.word	0x00000001
        /*079c*/ 	.word	0x00000001


	//----- nvinfo : EIATTR_CRS_STACK_SIZE
	.align		4
.L_97:
        /*07a0*/ 	.byte	0x04, 0x1e
        /*07a2*/ 	.short	(.L_99 - .L_98)
.L_98:
        /*07a4*/ 	.word	0x00000000


	//----- nvinfo : EIATTR_CBANK_PARAM_SIZE
	.align		4
.L_99:
        /*07a8*/ 	.byte	0x03, 0x19
        /*07aa*/ 	.short	0x0a70


	//----- nvinfo : EIATTR_PARAM_CBANK
	.align		4
        /*07ac*/ 	.byte	0x04, 0x0a
        /*07ae*/ 	.short	(.L_101 - .L_100)
	.align		4
.L_100:
        /*07b0*/ 	.word	index@(.nv.constant0._ZN7cutlass13device_kernelIN5flash11enable_sm90INS1_16FlashAttnFwdSm90INS1_25CollectiveMainloopFwdSm90ILi2EN4cute5tupleIJNS5_1CILi1EEES8_S8_EEENS6_IJNS7_ILi128EEENS7_ILi80EEENS7_ILi256EEEEEELi256ENS_10bfloat16_tEfNS_4arch4Sm90ELb0ELb0ELb0ELb0ELb0ELb0ELb0ELb1ELb1ELb1ELb1ELb0EEENS1_21CollectiveEpilogueFwdINS6_IJSA_SC_SB_EEES9_SE_SG_Li256ELb0ELb1ELb1ELb0EEENS1_19SingleTileSchedulerILb0ELb1ELb1ELi128EEEEEEEEEvNT_6ParamsE)
        /*07b4*/ 	.short	0x0210
        /*07b6*/ 	.short	0x0a70


	//----- nvinfo : EIATTR_SW_WAR
	.align		4
.L_101:
        /*07b8*/ 	.byte	0x04, 0x36
        /*07ba*/ 	.short	(.L_103 - .L_102)
.L_102:
        /*07bc*/ 	.word	0x00000008
.L_103:


//--------------------- .nv.info._ZN7cutlass13device_kernelIN5flash11enable_sm90INS1_16FlashAttnFwdSm90INS1_25CollectiveMainloopFwdSm90ILi2EN4cute5tupleIJNS5_1CILi1EEES8_S8_EEENS6_IJNS7_ILi128EEENS7_ILi80EEENS7_ILi256EEEEEELi256ENS_10bfloat16_tEfNS_4arch4Sm90ELb0ELb0ELb0ELb1ELb0ELb0ELb0ELb1ELb1ELb1ELb1ELb0EEENS1_21CollectiveEpilogueFwdINS6_IJSA_SC_SB_EEES9_SE_SG_Li256ELb1ELb1ELb1ELb0EEENS1_36VarlenDynamicPersistentTileSchedulerILi128ELi80ELi256ELi128ELb1ELb1ELb1ELb0ELb1ELb1EEEEEEEEEvNT_6ParamsE --------------------------
	.section	.nv.info._ZN7cutlass13device_kernelIN5flash11enable_sm90INS1_16FlashAttnFwdSm90INS1_25CollectiveMainloopFwdSm90ILi2EN4cute5tupleIJNS5_1CILi1EEES8_S8_EEENS6_IJNS7_ILi128EEENS7_ILi80EEENS7_ILi256EEEEEELi256ENS_10bfloat16_tEfNS_4arch4Sm90ELb0ELb0ELb0ELb1ELb0ELb0ELb0ELb1ELb1ELb1ELb1ELb0EEENS1_21CollectiveEpilogueFwdINS6_IJSA_SC_SB_EEES9_SE_SG_Li256ELb1ELb1ELb1ELb0EEENS1_36VarlenDynamicPersistentTileSchedulerILi128ELi80ELi256ELi128ELb1ELb1ELb1ELb0ELb1ELb1EEEEEEEEEvNT_6ParamsE,"",@"SHT_CUDA_INFO"
	.sectionflags	@""
	.align	4


	//----- nvinfo : EIATTR_CUDA_API_VERSION
	.align		4
        /*0000*/ 	.byte	0x04, 0x37
        /*0002*/ 	.short	(.L_105 - .L_104)
.L_104:
        /*0004*/ 	.word	0x00000082


	//----- nvinfo : EIATTR_KPARAM_INFO
	.align		4
.L_105:
        /*0008*/ 	.byte	0x04, 0x17
        /*000a*/ 	.short	(.L_107 - .L_106)
.L_106:
        /*000c*/ 	.word	0x00000000
        /*0010*/ 	.short	0x0000
        /*0012*/ 	.short	0x0070
        /*0014*/ 	.byte	0x00, 0xf0, 0x01, 0x2a


	//----- nvinfo : EIATTR_SPARSE_MMA_MASK
	.align		4
.L_107:
        /*0018*/ 	.byte	0x03, 0x50
        /*001a*/ 	.short	0x0000


	//----- nvinfo : EIATTR_MAXREG_COUNT
	.align		4
        /*001c*/ 	.byte	0x03, 0x1b
        /*001e*/ 	.short	0x00a8


	//----- nvinfo : EIATTR_NUM_BARRIERS
	.align		4
        /*0020*/ 	.byte	0x02, 0x4c
        /*0022*/ 	.byte	0x09
	.zero		1


	//----- nvinfo : EIATTR_EXTERNS
	.align		4
        /*0024*/ 	.byte	0x04, 0x0f
        /*0026*/ 	.short	(.L_109 - .L_108)


	//   ....[0]....
	.align		4
.L_108:
        /*0028*/ 	.word	index@(__assertfail)


	//----- nvinfo : EIATTR_ANNOTATIONS
	.align		4
.L_109:
        /*002c*/ 	.byte	0x04, 0x55
        /*002e*/ 	.short	(.L_111 - .L_110)


	//   ....[0]....
.L_110:
        /* <DEDUP_REMOVED lines=81> */


	//----- nvinfo : EIATTR_MERCURY_ISA_VERSION
	.align		4
.L_111:
        /*0530*/ 	.byte	0x03, 0x5f
        /*0532*/ 	.short	0x0101


	//----- nvinfo : EIATTR_UNUSED_LOAD_BYTE_OFFSET
	.align		4
        /*0534*/ 	.byte	0x04, 0x44
        /*0536*/ 	.short	(.L_113 - .L_112)


	//   ....[0]....
.L_112:
        /*0538*/ 	.word	0x00000a10
        /*053c*/ 	.word	0x0000fff0


	//   ....[1]....
        /*0540*/ 	.word	0x0000aea0
        /*0544*/ 	.word	0x0000fff0


	//----- nvinfo : EIATTR_INT_WARP_WIDE_INSTR_OFFSETS
	.align		4
.L_113:
        /*0548*/ 	.byte	0x04, 0x31
        /*054a*/ 	.short	(.L_115 - .L_114)


	//   ....[0]....
.L_114:
        /*054c*/ 	.word	0x00000130


	//   ....[1]....
        /*0550*/ 	.word	0x00000170


	//   ....[2]....
        /*0554*/ 	.word	0x000001e0


	//   ....[3]....
        /*0558*/ 	.word	0x00008960


	//   ....[4]....
        /*055c*/ 	.word	0x00011150


	//   ....[5]....
        /*0560*/ 	.word	0x000111f0


	//   ....[6]....
        /*0564*/ 	.word	0x00015640


	//   ....[7]....
        /*0568*/ 	.word	0x000156b0


	//----- nvinfo : EIATTR_COOP_GROUP_MASK_REGIDS
	.align		4
.L_115:
        /*056c*/ 	.byte	0x04, 0x29
        /*056e*/ 	.short	(.L_117 - .L_116)


	//   ....[0]....
.L_116:
        /*0570*/ 	.word	0xffffffff


	//   ....[1]....
        /*0574*/ 	.word	0xffffffff


	//   ....[2]....
        /*0578*/ 	.word	0xffffffff


	//   ....[3]....
        /*057c*/ 	.word	0xffffffff


	//   ....[4]....
        /*0580*/ 	.word	0xffffffff


	//   ....[5]....
        /*0584*/ 	.word	0xffffffff


	//   ....[6]....
        /*0588*/ 	.word	0xffffffff


	//   ....[7]....
        /*058c*/ 	.word	0xffffffff


	//   ....[8]....
        /*0590*/ 	.word	0xffffffff


	//   ....[9]....
        /*0594*/ 	.word	0xffffffff


	//   ....[10]....
        /*0598*/ 	.word	0xffffffff


	//   ....[11]....
        /*059c*/ 	.word	0xffffffff


	//   ....[12]....
        /*05a0*/ 	.word	0xffffffff


	//   ....[13]....
        /*05a4*/ 	.word	0xffffffff


	//   ....[14]....
        /*05a8*/ 	.word	0xffffffff


	//   ....[15]....
        /*05ac*/ 	.word	0xffffffff


	//   ....[16]....
        /*05b0*/ 	.word	0xffffffff


	//   ....[17]....
        /*05b4*/ 	.word	0xffffffff


	//   ....[18]....
        /*05b8*/ 	.word	0xffffffff


	//   ....[19]....
        /*05bc*/ 	.word	0xffffffff


	//   ....[20]....
        /*05c0*/ 	.word	0xffffffff


	//   ....[21]....
        /*05c4*/ 	.word	0xffffffff


	//   ....[22]....
        /*05c8*/ 	.word	0xffffffff


	//   ....[23]....
        /*05cc*/ 	.word	0xffffffff


	//   ....[24]....
        /*05d0*/ 	.word	0xffffffff


	//   ....[25]....
        /*05d4*/ 	.word	0xffffffff


	//   ....[26]....
        /*05d8*/ 	.word	0xffffffff


	//   ....[27]....
        /*05dc*/ 	.word	0xffffffff


	//   ....[28]....
        /*05e0*/ 	.word	0xffffffff


	//   ....[29]....
        /*05e4*/ 	.word	0xffffffff


	//   ....[30]....
        /*05e8*/ 	.word	0xffffffff


	//   ....[31]....
        /*05ec*/ 	.word	0xffffffff


	//   ....[32]....
        /*05f0*/ 	.word	0xffffffff


	//   ....[33]....
        /*05f4*/ 	.word	0xffffffff


	//   ....[34]....
        /*05f8*/ 	.word	0xffffffff


	//   ....[35]....
        /*05fc*/ 	.word	0xffffffff


	//   ....[36]....
        /*0600*/ 	.word	0xffffffff


	//   ....[37]....
        /*0604*/ 	.word	0xffffffff


	//   ....[38]....
        /*0608*/ 	.word	0xffffffff


	//   ....[39]....
        /*060c*/ 	.word	0xffffffff


	//   ....[40]....
        /*0610*/ 	.word	0xffffffff


	//   ....[41]....
        /*0614*/ 	.word	0xffffffff


	//   ....[42]....
        /*0618*/ 	.word	0xffffffff


	//   ....[43]....
        /*061c*/ 	.word	0xffffffff


	//   ....[44]....
        /*0620*/ 	.word	0xffffffff


	//   ....[45]....
        /*0624*/ 	.word	0xffffffff


	//   ....[46]....
        /*0628*/ 	.word	0xffffffff


	//   ....[47]....
        /*062c*/ 	.word	0xffffffff


	//   ....[48]....
        /*0630*/ 	.word	0xffffffff


	//   ....[49]....
        /*0634*/ 	.word	0xffffffff


	//   ....[50]....
        /*0638*/ 	.word	0xffffffff


	//   ....[51]....
        /*063c*/ 	.word	0xffffffff


	//   ....[52]....
        /*0640*/ 	.word	0xffffffff


	//   ....[53]....
        /*0644*/ 	.word	0xffffffff


	//   ....[54]....
        /*0648*/ 	.word	0xffffffff


	//   ....[55]....
        /*064c*/ 	.word	0xffffffff


	//   ....[56]....
        /*0650*/ 	.word	0xffffffff


	//   ....[57]....
        /*0654*/ 	.word	0xffffffff


	//   ....[58]....
        /*0658*/ 	.word	0xffffffff


	//   ....[59]....
        /*065c*/ 	.word	0xffffffff


	//   ....[60]....
        /*0660*/ 	.word	0xffffffff


	//   ....[61]....
        /*0664*/ 	.word	0xffffffff


	//   ....[62]....
        /*0668*/ 	.word	0xffffffff


	//   ....[63]....
        /*066c*/ 	.word	0xffffffff


	//   ....[64]....
        /*0670*/ 	.word	0xffffffff


	//   ....[65]....
        /*0674*/ 	.word	0xffffffff


	//   ....[66]....
        /*0678*/ 	.word	0xffffffff


	//   ....[67]....
        /*067c*/ 	.word	0xffffffff


	//   ....[68]....
        /*0680*/ 	.word	0xffffffff


	//   ....[69]....
        /*0684*/ 	.word	0xffffffff


	//   ....[70]....
        /*0688*/ 	.word	0xffffffff


	//   ....[71]....
        /*068c*/ 	.word	0xffffffff


	//   ....[72]....
        /*0690*/ 	.word	0xffffffff


	//   ....[73]....
        /*0694*/ 	.word	0xffffffff


	//   ....[74]....
        /*0698*/ 	.word	0xffffffff


	//   ....[75]....
        /*069c*/ 	.word	0xffffffff


	//   ....[76]....
        /*06a0*/ 	.word	0xffffffff


	//   ....[77]....
        /*06a4*/ 	.word	0xffffffff


	//   ....[78]....
        /*06a8*/ 	.word	0xffffffff


	//   ....[79]....
        /*06ac*/ 	.word	0xffffffff


	//   ....[80]....
        /*06b0*/ 	.word	0xffffffff


	//   ....[81]....
        /*06b4*/ 	.word	0xffffffff


	//   ....[82]....
        /*06b8*/ 	.word	0xffffffff


	//   ....[83]....
        /*06bc*/ 	.word	0xffffffff


	//   ....[84]....
        /*06c0*/ 	.word	0xffffffff


	//   ....[85]....
        /*06c4*/ 	.word	0xffffffff


	//   ....[86]....
        /*06c8*/ 	.word	0xffffffff


	//   ....[87]....
        /*06cc*/ 	.word	0xffffffff


	//   ....[88]....
        /*06d0*/ 	.word	0xffffffff


	//   ....[89]....
        /*06d4*/ 	.word	0xffffffff


	//   ....[90]....
        /*06d8*/ 	.word	0xffffffff


	//   ....[91]....
        /*06dc*/ 	.word	0xffffffff


	//   ....[92]....
        /*06e0*/ 	.word	0xffffffff


	//   ....[93]....
        /*06e4*/ 	.word	0xffffffff


	//   ....[94]....
        /*06e8*/ 	.word	0xffffffff


	//   ....[95]....
        /*06ec*/ 	.word	0xffffffff


	//   ....[96]....
        /*06f0*/ 	.word	0xffffffff


	//   ....[97]....
        /*06f4*/ 	.word	0x0500000f


	//   ....[98]....
        /*06f8*/ 	.word	0x0500000f


	//   ....[99]....
        /*06fc*/ 	.word	0x0500000f


	//   ....[100]....
        /*0700*/ 	.word	0x0500000f


	//   ....[101]....
        /*0704*/ 	.word	0x0500000f


	//   ....[102]....
        /*0708*/ 	.word	0x0500000f


	//   ....[103]....
        /*070c*/ 	.word	0x0500000f


	//   ....[104]....
        /*0710*/ 	.word	0x0500000f


	//   ....[105]....
        /*0714*/ 	.word	0x0500000f


	//   ....[106]....
        /*0718*/ 	.word	0x0500000f


	//   ....[107]....
        /*071c*/ 	.word	0x0500000f


	//   ....[108]....
        /*0720*/ 	.word	0x0500000f


	//   ....[109]....
        /*0724*/ 	.word	0x0500000f


	//   ....[110]....
        /*0728*/ 	.word	0x0500000f


	//   ....[111]....
        /*072c*/ 	.word	0x0500000f


	//   ....[112]....
        /*0730*/ 	.word	0x0500000f


	//   ....[113]....
        /*0734*/ 	.word	0x0500000f


	//   ....[114]....
        /*0738*/ 	.word	0x0500000f


	//   ....[115]....
        /*073c*/ 	.word	0x0500000f


	//   ....[116]....
        /*0740*/ 	.word	0x0500000f


	//   ....[117]....
        /*0744*/ 	.word	0x0500000f


	//   ....[118]....
        /*0748*/ 	.word	0x0500000f


	//   ....[119]....
        /*074c*/ 	.word	0x0500000f


	//   ....[120]....
        /*0750*/ 	.word	0x0500000f


	//   ....[121]....
        /*0754*/ 	.word	0x0500000f


	//   ....[122]....
        /*0758*/ 	.word	0x0500000f


	//   ....[123]....
        /*075c*/ 	.word	0x0500000f


	//   ....[124]....
        /*0760*/ 	.word	0x0500000f


	//   ....[125]....
        /*0764*/ 	.word	0x0500000f


	//   ....[126]....
        /*0768*/ 	.word	0x0500000f


	//   ....[127]....
        /*076c*/ 	.word	0x0500000f


	//   ....[128]....
        /*0770*/ 	.word	0x0500000f


	//   ....[129]....
        /*0774*/ 	.word	0x0500000f


	//   ....[130]....
        /*0778*/ 	.word	0x0500000f


	//   ....[131]....
        /*077c*/ 	.word	0x0500000f


	//   ....[132]....
        /*0780*/ 	.word	0x0500000f


	//----- nvinfo : EIATTR_COOP_GROUP_INSTR_OFFSETS
	.align		4
.L_117:
        /*0784*/ 	.byte	0x04, 0x28
        /*0786*/ 	.short	(.L_119 - .L_118)


	//   ....[0]....
.L_118:
        /*0788*/ 	.word	0x00000060


	//   ....[1]....
        /*078c*/ 	.word	0x00000140


	//   ....[2]....
        /*0790*/ 	.word	0x00000190


	//   ....[3]....
        /*0794*/ 	.word	0x000003c0


	//   ....[4]....
        /*0798*/ 	.word	0x00000520


	//   ....[5]....
        /*079c*/ 	.word	0x00000640


	//   ....[6]....
        /*07a0*/ 	.word	0x000007a0


	//   ....[7]....
        /*07a4*/ 	.word	0x00001df0


	//   ....[8]....
        /*07a8*/ 	.word	0x00004ca0


	//   ....[9]....
        /*07ac*/ 	.word	0x00004ce0


	//   ....[10]....
        /*07b0*/ 	.word	0x00005080


	//   ....[11]....
        /*07b4*/ 	.word	0x00005100


	//   ....[12]....
        /*07b8*/ 	.word	0x00008b60


	//   ....[13]....
        /*07bc*/ 	.word	0x00008b90


	//   ....[14]....
        /*07c0*/ 	.word	0x00008ea0


	//   ....[15]....
        /*07c4*/ 	.word	0x00009000


	//   ....[16]....
        /*07c8*/ 	.word	0x0000a1b0


	//   ....[17]....
        /*07cc*/ 	.word	0x0000a240


	//   ....[18]....
        /*07d0*/ 	.word	0x0000a490


	//   ....[19]....
        /*07d4*/ 	.word	0x0000a4a0


	//   ....[20]....
        /*07d8*/ 	.word	0x0000c0c0


	//   ....[21]....
        /*07dc*/ 	.word	0x0000c0e0


	//   ....[22]....
        /*07e0*/ 	.word	0x0000c0f0


	//   ....[23]....
        /*07e4*/ 	.word	0x0000c110


	//   ....[24]....
        /*07e8*/ 	.word	0x0000cc20


	//   ....[25]....
        /*07ec*/ 	.word	0x0000cc50


	//   ....[26]....
        /*07f0*/ 	.word	0x0000cdf0


	//   ....[27]....
        /*07f4*/ 	.word	0x0000ce10


	//   ....[28]....
        /*07f8*/ 	.word	0x0000cf60


	//   ....[29]....
        /*07fc*/ 	.word	0x0000cf80


	//   ....[30]....
        /*0800*/ 	.word	0x0000d0e0


	//   ....[31]....
        /*0804*/ 	.word	0x0000d100


	//   ....[32]....
        /*0808*/ 	.word	0x0000d6d0


	//   ....[33]....
        /*080c*/ 	.word	0x0000d700


	//   ....[34]....
        /*0810*/ 	.word	0x0000e060


	//   ....[35]....
        /*0814*/ 	.word	0x0000e070


	//   ....[36]....
        /*0818*/ 	.word	0x0000f420


	//   ....[37]....
        /*081c*/ 	.word	0x0000f450


	//   ....[38]....
        /*0820*/ 	.word	0x0000f5d0


	//   ....[39]....
        /*0824*/ 	.word	0x0000f5f0


	//   ....[40]....
        /*0828*/ 	.word	0x0000f740


	//   ....[41]....
        /*082c*/ 	.word	0x0000f760


	//   ....[42]....
        /*0830*/ 	.word	0x0000f8c0


	//   ....[43]....
        /*0834*/ 	.word	0x0000f8e0


	//   ....[44]....
        /*0838*/ 	.word	0x0000fac0


	//   ....[45]....
        /*083c*/ 	.word	0x0000fcf0


	//   ....[46]....
        /*0840*/ 	.word	0x0000fd20


	//   ....[47]....
        /*0844*/ 	.word	0x0000fd50


	//   ....[48]....
        /*0848*/ 	.word	0x0000fd80


	//   ....[49]....
        /*084c*/ 	.word	0x0000fdb0


	//   ....[50]....
        /*0850*/ 	.word	0x0000fde0


	//   ....[51]....
        /*0854*/ 	.word	0x0000ff90


	//   ....[52]....
        /*0858*/ 	.word	0x0000ffc0


	//   ....[53]....
        /*085c*/ 	.word	0x0000fff0


	//   ....[54]....
        /*0860*/ 	.word	0x00010020


	//   ....[55]....
        /*0864*/ 	.word	0x00010050


	//   ....[56]....
        /*0868*/ 	.word	0x00010080


	//   ....[57]....
        /*086c*/ 	.word	0x00010110


	//   ....[58]....
        /*0870*/ 	.word	0x00010140


	//   ....[59]....
        /*0874*/ 	.word	0x00010150


	//   ....[60]....
        /*0878*/ 	.word	0x00010200


	//   ....[61]....
        /*087c*/ 	.word	0x00011750


	//   ....[62]....
        /*0880*/ 	.word	0x00012390


	//   ....[63]....
        /*0884*/ 	.word	0x000123e0


	//   ....[64]....
        /*0888*/ 	.word	0x000124b0


	//   ....[65]....
        /*088c*/ 	.word	0x000124c0


	//   ....[66]....
        /*0890*/ 	.word	0x00012570


	//   ....[67]....
        /*0894*/ 	.word	0x00012580


	//   ....[68]....
        /*0898*/ 	.word	0x00012630


	//   ....[69]....
        /*089c*/ 	.word	0x00012640


	//   ....[70]....
        /*08a0*/ 	.word	0x000126f0


	//   ....[71]....
        /*08a4*/ 	.word	0x00012700


	//   ....[72]....
        /*08a8*/ 	.word	0x000127b0


	//   ....[73]....
        /*08ac*/ 	.word	0x000127c0


	//   ....[74]....
        /*08b0*/ 	.word	0x00012870


	//   ....[75]....
        /*08b4*/ 	.word	0x00012880


	//   ....[76]....
        /*08b8*/ 	.word	0x000128d0


	//   ....[77]....
        /*08bc*/ 	.word	0x00012920


	//   ....[78]....
        /*08c0*/ 	.word	0x00015f80


	//   ....[79]....
        /*08c4*/ 	.word	0x00015fb0


	//   ....[80]....
        /*08c8*/ 	.word	0x00016010


	//   ....[81]....
        /*08cc*/ 	.word	0x00016040


	//   ....[82]....
        /*08d0*/ 	.word	0x00016070


	//   ....[83]....
        /*08d4*/ 	.word	0x000160a0


	//   ....[84]....
        /*08d8*/ 	.word	0x000160d0


	//   ....[85]....
        /*08dc*/ 	.word	0x00016100


	//   ....[86]....
        /*08e0*/ 	.word	0x000162d0


	//   ....[87]....
        /*08e4*/ 	.word	0x00016300


	//   ....[88]....
        /*08e8*/ 	.word	0x00016330


	//   ....[89]....
        /*08ec*/ 	.word	0x00016360


	//   ....[90]....
        /*08f0*/ 	.word	0x00016390


	//   ....[91]....
        /*08f4*/ 	.word	0x000163c0


	//   ....[92]....
        /*08f8*/ 	.word	0x00016480


	//   ....[93]....
        /*08fc*/ 	.word	0x000164a0


	//   ....[94]....
        /*0900*/ 	.word	0x000164b0


	//   ....[95]....
        /*0904*/ 	.word	0x00016510


	//   ....[96]....
        /*0908*/ 	.word	0x00016c30


	//   ....[97]....
        /*090c*/ 	.word	0x00017110


	//   ....[98]....
        /*0910*/ 	.word	0x000172f0


	//   ....[99]....
        /*0914*/ 	.word	0x00017340


	//   ....[100]....
        /*0918*/ 	.word	0x00017480


	//   ....[101]....
        /*091c*/ 	.word	0x000174d0


	//   ....[102]....
        /*0920*/ 	.word	0x00017610


	//   ....[103]....
        /*0924*/ 	.word	0x00017660


	//   ....[104]....
        /*0928*/ 	.word	0x000177a0


	//   ....[105]....
        /*092c*/ 	.word	0x000177f0


	//   ....[106]....
        /*0930*/ 	.word	0x00017930


	//   ....[107]....
        /*0934*/ 	.word	0x00017980


	//   ....[108]....
        /*0938*/ 	.word	0x00017ac0


	//   ....[109]....
        /*093c*/ 	.word	0x00017b10


	//   ....[110]....
        /*0940*/ 	.word	0x00017c30


	//   ....[111]....
        /*0944*/ 	.word	0x00017ca0


	//   ....[112]....
        /*0948*/ 	.word	0x00017dc0


	//   ....[113]....
        /*094c*/ 	.word	0x00017e10


	//   ....[114]....
        /*0950*/ 	.word	0x00018140


	//   ....[115]....
        /*0954*/ 	.word	0x000181e0


	//   ....[116]....
        /*0958*/ 	.word	0x00018390


	//   ....[117]....
        /*095c*/ 	.word	0x00018410


	//   ....[118]....
        /*0960*/ 	.word	0x00018490


	//   ....[119]....
        /*0964*/ 	.word	0x00018510


	//   ....[120]....
        /*0968*/ 	.word	0x00018590


	//   ....[121]....
        /*096c*/ 	.word	0x00018620


	//   ....[122]....
        /*0970*/ 	.word	0x000186c0


	//   ....[123]....
        /*0974*/ 	.word	0x00018770


	//   ....[124]....
        /*0978*/ 	.word	0x000187f0


	//   ....[125]....
        /*097c*/ 	.word	0x00018870


	//   ....[126]....
        /*0980*/ 	.word	0x000188f0


	//   ....[127]....
        /*0984*/ 	.word	0x00018980


	//   ....[128]....
        /*0988*/ 	.word	0x00018a00


	//   ....[129]....
        /*098c*/ 	.word	0x00018aa0


	//   ....[130]....
        /*0990*/ 	.word	0x00018af0


	//   ....[131]....
        /*0994*/ 	.word	0x00018b80


	//   ....[132]....
        /*0998*/ 	.word	0x00018cb0


	//----- nvinfo : EIATTR_REG_RECONFIG
	.align		4
.L_119:
        /*099c*/ 	.byte	0x01, 0x54
	.zero		2


	//----- nvinfo : EIATTR_SYSCALL_OFFSETS
	.align		4
        /*09a0*/ 	.byte	0x04, 0x46
        /*09a2*/ 	.short	(.L_121 - .L_120)


	//   ....[0]....
.L_120:
        /*09a4*/ 	.word	0x00001f70


	//   ....[1]....
        /*09a8*/ 	.word	0x00011360


	//   ....[2]....
        /*09ac*/ 	.word	0x000114b0


	//   ....[3]....
        /*09b0*/ 	.word	0x000115b0


	//   ....[4]....
        /*09b4*/ 	.word	0x00011f40


	//----- nvinfo : EIATTR_MBARRIER_INSTR_OFFSETS
	.align		4
.L_121:
        /*09b8*/ 	.byte	0x04, 0x39
        /*09ba*/ 	.short	(.L_123 - .L_122)


	//   ....[0]....
.L_122:
        /*09bc*/ 	.word	0x00000270
        /*09c0*/ 	.word	0x000000ff
        /*09c4*/ 	.word	0x00038800
        /*09c8*/ 	.short	0x0100
        /*09ca*/ 	.byte	0x08
	.zero		1


	//   ....[1]....
        /*09cc*/ 	.word	0x00000280
        /*09d0*/ 	.word	0x000000ff
        /*09d4*/ 	.word	0x00038820
        /*09d8*/ 	.short	0x0100
        /*09da*/ 	.byte	0x08
	.zero		1


	//   ....[2]....
        /*09dc*/ 	.word	0x00000370
        /*09e0*/ 	.word	0x000000ff
        /*09e4*/ 	.word	0x00038830
        /*09e8*/ 	.short	0x0100
        /*09ea*/ 	.byte	0x08
	.zero		1


	//   ....[3]....
        /*09ec*/ 	.word	0x00000380
        /*09f0*/ 	.word	0x000000ff
        /*09f4*/ 	.word	0x00038840
        /*09f8*/ 	.short	0x0100
        /*09fa*/ 	.byte	0x08
	.zero		1


	//   ....[4]....
        /*09fc*/ 	.word	0x00000390
        /*0a00*/ 	.word	0x000000ff
        /*0a04*/ 	.word	0x00038838
        /*0a08*/ 	.short	0x0100
        /*0a0a*/ 	.byte	0x08
	.zero		1


	//   ....[5]....
        /*0a0c*/ 	.word	0x000003a0
        /*0a10*/ 	.word	0x000000ff
        /*0a14*/ 	.word	0x00038848
        /*0a18*/ 	.short	0x0100
        /*0a1a*/ 	.byte	0x08
	.zero		1


	//   ....[6]....
        /*0a1c*/ 	.word	0x000004d0
        /*0a20*/ 	.word	0x000000ff
        /*0a24*/ 	.word	0x00038850
        /*0a28*/ 	.short	0x0100
        /*0a2a*/ 	.byte	0x08
	.zero		1


	//   ....[7]....
        /*0a2c*/ 	.word	0x000004e0
        /*0a30*/ 	.word	0x000000ff
        /*0a34*/ 	.word	0x00038860
        /*0a38*/ 	.short	0x0100
        /*0a3a*/ 	.byte	0x08
	.zero		1


	//   ....[8]....
        /*0a3c*/ 	.word	0x000004f0
        /*0a40*/ 	.word	0x000000ff
        /*0a44*/ 	.word	0x00038858
        /*0a48*/ 	.short	0x0100
        /*0a4a*/ 	.byte	0x08
	.zero		1


	//   ....[9]....
        /*0a4c*/ 	.word	0x00000500
        /*0a50*/ 	.word	0x000000ff
        /*0a54*/ 	.word	0x00038868
        /*0a58*/ 	.short	0x0100
        /*0a5a*/ 	.byte	0x08
	.zero		1


	//   ....[10]....
        /*0a5c*/ 	.word	0x000005f0
        /*0a60*/ 	.word	0x000000ff
        /*0a64*/ 	.word	0x00038870
        /*0a68*/ 	.short	0x0100
        /*0a6a*/ 	.byte	0x06
	.zero		1


	//   ....[11]....
        /*0a6c*/ 	.word	0x00000600
        /*0a70*/ 	.word	0x000000ff
        /*0a74*/ 	.word	0x00038880
        /*0a78*/ 	.short	0x0100
        /*0a7a*/ 	.byte	0x06
	.zero		1


	//   ....[12]....
        /*0a7c*/ 	.word	0x00000610
        /*0a80*/ 	.word	0x000000ff
        /*0a84*/ 	.word	0x00038878
        /*0a88*/ 	.short	0x0100
        /*0a8a*/ 	.byte	0x06
	.zero		1


	//   ....[13]....
        /*0a8c*/ 	.word	0x00000620
        /*0a90*/ 	.word	0x000000ff
        /*0a94*/ 	.word	0x00038888
        /*0a98*/ 	.short	0x0100
        /*0a9a*/ 	.byte	0x06
	.zero		1


	//   ....[14]....
        /*0a9c*/ 	.word	0x00000750
        /*0aa0*/ 	.word	0x000000ff
        /*0aa4*/ 	.word	0x00038890
        /*0aa8*/ 	.short	0x0100
        /*0aaa*/ 	.byte	0x08
	.zero		1


	//   ....[15]....
        /*0aac*/ 	.word	0x00000760
        /*0ab0*/ 	.word	0x000000ff
        /*0ab4*/ 	.word	0x000388a0
        /*0ab8*/ 	.short	0x0100
        /*0aba*/ 	.byte	0x08
	.zero		1


	//   ....[16]....
        /*0abc*/ 	.word	0x00000770
        /*0ac0*/ 	.word	0x000000ff
        /*0ac4*/ 	.word	0x00038898
        /*0ac8*/ 	.short	0x0100
        /*0aca*/ 	.byte	0x08
	.zero		1


	//   ....[17]....
        /*0acc*/ 	.word	0x00000780
        /*0ad0*/ 	.word	0x000000ff
        /*0ad4*/ 	.word	0x000388a8
        /*0ad8*/ 	.short	0x0100
        /*0ada*/ 	.byte	0x08
	.zero		1


	//   ....[18]....
        /*0adc*/ 	.word	0x000008b0
        /*0ae0*/ 	.word	0x000000ff
        /*0ae4*/ 	.word	0x000388b0
        /*0ae8*/ 	.short	0x0100
        /*0aea*/ 	.byte	0x08
	.zero		1


	//   ....[19]....
        /*0aec*/ 	.word	0x000008c0
        /*0af0*/ 	.word	0x000000ff
        /*0af4*/ 	.word	0x000388c0
        /*0af8*/ 	.short	0x0100
        /*0afa*/ 	.byte	0x08
	.zero		1


	//   ....[20]....
        /*0afc*/ 	.word	0x000008d0
        /*0b00*/ 	.word	0x000000ff
        /*0b04*/ 	.word	0x000388b8
        /*0b08*/ 	.short	0x0100
        /*0b0a*/ 	.byte	0x08
	.zero		1


	//   ....[21]....
        /*0b0c*/ 	.word	0x000008e0
        /*0b10*/ 	.word	0x000000ff
        /*0b14*/ 	.word	0x000388c8
        /*0b18*/ 	.short	0x0100
        /*0b1a*/ 	.byte	0x08
	.zero		1


	//   ....[22]....
        /*0b1c*/ 	.word	0x00002030
        /*0b20*/ 	.word	0x00000005
        /*0b24*/ 	.word	0x00038800
        /*0b28*/ 	.short	0x010a
        /*0b2a*/ 	.byte	0x3f
	.zero		1


	//   ....[23]....
        /*0b2c*/ 	.word	0x000020d0
        /*0b30*/ 	.word	0x00000000
        /*0b34*/ 	.word	0x00038830
        /*0b38*/ 	.short	0x010a
        /*0b3a*/ 	.byte	0x3f
	.zero		1


	//   ....[24]....
        /*0b3c*/ 	.word	0x00002150
        /*0b40*/ 	.word	0x00000000
        /*0b44*/ 	.word	0x00038830
        /*0b48*/ 	.short	0x010a
        /*0b4a*/ 	.byte	0x3f
	.zero		1


	//   ....[25]....
        /*0b4c*/ 	.word	0x00004bf0
        /*0b50*/ 	.word	0x00000000
        /*0b54*/ 	.word	0x00000000
        /*0b58*/ 	.short	0x0101
        /*0b5a*/ 	.byte	0x3f
	.zero		1


	//   ....[26]....
        /*0b5c*/ 	.word	0x00005f70
        /*0b60*/ 	.word	0x000000ff
        /*0b64*/ 	.word	0x00038830
        /*0b68*/ 	.short	0x010a
        /*0b6a*/ 	.byte	0x3c
	.zero		1


	//   ....[27]....
        /*0b6c*/ 	.word	0x00005fb0
        /*0b70*/ 	.word	0x000000ff
        /*0b74*/ 	.word	0x00038830
        /*0b78*/ 	.short	0x010a
        /*0b7a*/ 	.byte	0x3c
	.zero		1


	//   ....[28]....
        /*0b7c*/ 	.word	0x000088b0
        /*0b80*/ 	.word	0x00000015
        /*0b84*/ 	.word	0x00038850
        /*0b88*/ 	.short	0x010a
        /*0b8a*/ 	.byte	0x3f
	.zero		1


	//   ....[29]....
        /*0b8c*/ 	.word	0x000088f0
        /*0b90*/ 	.word	0x00000015
        /*0b94*/ 	.word	0x00038850
        /*0b98*/ 	.short	0x010a
        /*0b9a*/ 	.byte	0x3f
	.zero		1


	//   ....[30]....
        /*0b9c*/ 	.word	0x000091b0
        /*0ba0*/ 	.word	0x000000ff
        /*0ba4*/ 	.word	0x00000000
        /*0ba8*/ 	.short	0x0101
        /*0baa*/ 	.byte	0x3c
	.zero		1


	//   ....[31]....
        /*0bac*/ 	.word	0x000093e0
        /*0bb0*/ 	.word	0x000000aa
        /*0bb4*/ 	.word	0x00000000
        /*0bb8*/ 	.short	0x0101
        /*0bba*/ 	.byte	0x3f
	.zero		1


	//   ....[32]....
        /*0bbc*/ 	.word	0x0000a0e0
        /*0bc0*/ 	.word	0x00000000
        /*0bc4*/ 	.word	0x00038850
        /*0bc8*/ 	.short	0x010a
        /*0bca*/ 	.byte	0x3f
	.zero		1


	//   ....[33]....
        /*0bcc*/ 	.word	0x0000a120
        /*0bd0*/ 	.word	0x00000000
        /*0bd4*/ 	.word	0x00038850
        /*0bd8*/ 	.short	0x010a
        /*0bda*/ 	.byte	0x3f
	.zero		1


	//   ....[34]....
        /*0bdc*/ 	.word	0x0000a640
        /*0be0*/ 	.word	0x0000000b
        /*0be4*/ 	.word	0x00000000
        /*0be8*/ 	.short	0x0101
        /*0bea*/ 	.byte	0x3f
	.zero		1


	//   ....[35]....
        /*0bec*/ 	.word	0x0000cc30
        /*0bf0*/ 	.word	0x000000ff
        /*0bf4*/ 	.word	0x00000000
        /*0bf8*/ 	.short	0x0101
        /*0bfa*/ 	.byte	0x08
	.zero		1


	//   ....[36]....
        /*0bfc*/ 	.word	0x0000d510
        /*0c00*/ 	.word	0x000000ff
        /*0c04*/ 	.word	0x00000000
        /*0c08*/ 	.short	0x0101
        /*0c0a*/ 	.byte	0x08
	.zero		1


	//   ....[37]....
        /*0c0c*/ 	.word	0x000119b0
        /*0c10*/ 	.word	0x00000000
        /*0c14*/ 	.word	0x00038840
        /*0c18*/ 	.short	0x010a
        /*0c1a*/ 	.byte	0x3f
	.zero		1


	//   ....[38]....
        /*0c1c*/ 	.word	0x00012a20
        /*0c20*/ 	.word	0x00000012
        /*0c24*/ 	.word	0x00038800
        /*0c28*/ 	.short	0x0107
        /*0c2a*/ 	.byte	0x3f
	.zero		1


	//   ....[39]....
        /*0c2c*/ 	.word	0x00012b30
        /*0c30*/ 	.word	0x00000012
        /*0c34*/ 	.word	0x00038800
        /*0c38*/ 	.short	0x0101
        /*0c3a*/ 	.byte	0x3f
	.zero		1


	//   ....[40]....
        /*0c3c*/ 	.word	0x00012b50
        /*0c40*/ 	.word	0x00000012
        /*0c44*/ 	.word	0x00038820
        /*0c48*/ 	.short	0x010a
        /*0c4a*/ 	.byte	0x3f
	.zero		1


	//   ....[41]....
        /*0c4c*/ 	.word	0x00012f20
        /*0c50*/ 	.word	0x00000003
        /*0c54*/ 	.word	0x00038840
        /*0c58*/ 	.short	0x010a
        /*0c5a*/ 	.byte	0x3f
	.zero		1


	//   ....[42]....
        /*0c5c*/ 	.word	0x000134c0
        /*0c60*/ 	.word	0x00000003
        /*0c64*/ 	.word	0x00000060
        /*0c68*/ 	.short	0x010a
        /*0c6a*/ 	.byte	0x3f
	.zero		1


	//   ....[43]....
        /*0c6c*/ 	.word	0x00013d40
        /*0c70*/ 	.word	0x00000003
        /*0c74*/ 	.word	0x00038840
        /*0c78*/ 	.short	0x010a
        /*0c7a*/ 	.byte	0x3f
	.zero		1


	//   ....[44]....
        /*0c7c*/ 	.word	0x000142e0
        /*0c80*/ 	.word	0x00000002
        /*0c84*/ 	.word	0x00000060
        /*0c88*/ 	.short	0x010a
        /*0c8a*/ 	.byte	0x3f
	.zero		1


	//   ....[45]....
        /*0c8c*/ 	.word	0x00014aa0
        /*0c90*/ 	.word	0x00000002
        /*0c94*/ 	.word	0x00038840
        /*0c98*/ 	.short	0x010a
        /*0c9a*/ 	.byte	0x3f
	.zero		1


	//   ....[46]....
        /*0c9c*/ 	.word	0x00015040
        /*0ca0*/ 	.word	0x00000002
        /*0ca4*/ 	.word	0x00000060
        /*0ca8*/ 	.short	0x010a
        /*0caa*/ 	.byte	0x3f
	.zero		1


	//   ....[47]....
        /*0cac*/ 	.word	0x000157b0
        /*0cb0*/ 	.word	0x00000000
        /*0cb4*/ 	.word	0x00038860
        /*0cb8*/ 	.short	0x010a
        /*0cba*/ 	.byte	0x3f
	.zero		1


	//   ....[48]....
        /*0cbc*/ 	.word	0x00016bb0
        /*0cc0*/ 	.word	0x00000000
        /*0cc4*/ 	.word	0x00038820
        /*0cc8*/ 	.short	0x010a
        /*0cca*/ 	.byte	0x3f
	.zero		1


	//   ....[49]....
        /*0ccc*/ 	.word	0x00016dc0
        /*0cd0*/ 	.word	0x00000006
        /*0cd4*/ 	.word	0x00000000
        /*0cd8*/ 	.short	0x010a
        /*0cda*/ 	.byte	0x3f
	.zero		1


	//   ....[50]....
        /*0cdc*/ 	.word	0x00016df0
        /*0ce0*/ 	.word	0x00000007
        /*0ce4*/ 	.word	0x00000000
        /*0ce8*/ 	.short	0x010a
        /*0cea*/ 	.byte	0x3f
	.zero		1


	//   ....[51]....
        /*0cec*/ 	.word	0x00016e50
        /*0cf0*/ 	.word	0x00000004
        /*0cf4*/ 	.word	0x00000000
        /*0cf8*/ 	.short	0x010a
        /*0cfa*/ 	.byte	0x3f
	.zero		1


	//   ....[52]....
        /*0cfc*/ 	.word	0x00016e80
        /*0d00*/ 	.word	0x00000003
        /*0d04*/ 	.word	0x00000000
        /*0d08*/ 	.short	0x010a
        /*0d0a*/ 	.byte	0x3f
	.zero		1


	//   ....[53]....
        /*0d0c*/ 	.word	0x00016ee0
        /*0d10*/ 	.word	0x00000005
        /*0d14*/ 	.word	0x00038800
        /*0d18*/ 	.short	0x010a
        /*0d1a*/ 	.byte	0x3f
	.zero		1


	//   ....[54]....
        /*0d1c*/ 	.word	0x00016f30
        /*0d20*/ 	.word	0x00000000
        /*0d24*/ 	.word	0x00038830
        /*0d28*/ 	.short	0x010a
        /*0d2a*/ 	.byte	0x3f
	.zero		1


	//   ....[55]....
        /*0d2c*/ 	.word	0x00016f90
        /*0d30*/ 	.word	0x00000004
        /*0d34*/ 	.word	0x00038830
        /*0d38*/ 	.short	0x010a
        /*0d3a*/ 	.byte	0x3f
	.zero		1


	//   ....[56]....
        /*0d3c*/ 	.word	0x00016fe0
        /*0d40*/ 	.word	0x00000015
        /*0d44*/ 	.word	0x00038850
        /*0d48*/ 	.short	0x010a
        /*0d4a*/ 	.byte	0x3f
	.zero		1


	//   ....[57]....
        /*0d4c*/ 	.word	0x00017030
        /*0d50*/ 	.word	0x00000000
        /*0d54*/ 	.word	0x00038850
        /*0d58*/ 	.short	0x010a
        /*0d5a*/ 	.byte	0x3f
	.zero		1


	//   ....[58]....
        /*0d5c*/ 	.word	0x000171d0
        /*0d60*/ 	.word	0x00000000
        /*0d64*/ 	.word	0x00038840
        /*0d68*/ 	.short	0x010a
        /*0d6a*/ 	.byte	0x3f
	.zero		1


	//   ....[59]....
        /*0d6c*/ 	.word	0x00017e50
        /*0d70*/ 	.word	0x00000012
        /*0d74*/ 	.word	0x00038820
        /*0d78*/ 	.short	0x010a
        /*0d7a*/ 	.byte	0x3f
	.zero		1


	//   ....[60]....
        /*0d7c*/ 	.word	0x00017ea0
        /*0d80*/ 	.word	0x00000003
        /*0d84*/ 	.word	0x00038840
        /*0d88*/ 	.short	0x010a
        /*0d8a*/ 	.byte	0x3f
	.zero		1


	//   ....[61]....
        /*0d8c*/ 	.word	0x00017ef0
        /*0d90*/ 	.word	0x00000003
        /*0d94*/ 	.word	0x00000060
        /*0d98*/ 	.short	0x010a
        /*0d9a*/ 	.byte	0x3f
	.zero		1


	//   ....[62]....
        /*0d9c*/ 	.word	0x00017f40
        /*0da0*/ 	.word	0x00000003
        /*0da4*/ 	.word	0x00038840
        /*0da8*/ 	.short	0x010a
        /*0daa*/ 	.byte	0x3f
	.zero		1


	//   ....[63]....
        /*0dac*/ 	.word	0x00017f90
        /*0db0*/ 	.word	0x00000002
        /*0db4*/ 	.word	0x00000060
        /*0db8*/ 	.short	0x010a
        /*0dba*/ 	.byte	0x3f
	.zero		1


	//   ....[64]....
        /*0dbc*/ 	.word	0x00017fe0
        /*0dc0*/ 	.word	0x00000002
        /*0dc4*/ 	.word	0x00038840
        /*0dc8*/ 	.short	0x010a
        /*0dca*/ 	.byte	0x3f
	.zero		1


	//   ....[65]....
        /*0dcc*/ 	.word	0x00018030
        /*0dd0*/ 	.word	0x00000002
        /*0dd4*/ 	.word	0x00000060
        /*0dd8*/ 	.short	0x010a
        /*0dda*/ 	.byte	0x3f
	.zero		1


	//   ....[66]....
        /*0ddc*/ 	.word	0x00018080
        /*0de0*/ 	.word	0x00000000
        /*0de4*/ 	.word	0x00038860
        /*0de8*/ 	.short	0x010a
        /*0dea*/ 	.byte	0x3f
	.zero		1


	//   ....[67]....
        /*0dec*/ 	.word	0x00018bd0
        /*0df0*/ 	.word	0x00000000
        /*0df4*/ 	.word	0x00038820
        /*0df8*/ 	.short	0x010a
        /*0dfa*/ 	.byte	0x3f
	.zero		1


	//   ....[68]....
        /*0dfc*/ 	.word	0x00018d70
        /*0e00*/ 	.word	0x00000006
        /*0e04*/ 	.word	0x00000000
        /*0e08*/ 	.short	0x010a
        /*0e0a*/ 	.byte	0x3f
	.zero		1


	//   ....[69]....
        /*0e0c*/ 	.word	0x00018dc0
        /*0e10*/ 	.word	0x00000007
        /*0e14*/ 	.word	0x00000000
        /*0e18*/ 	.short	0x010a
        /*0e1a*/ 	.byte	0x3f
	.zero		1


	//   ....[70]....
        /*0e1c*/ 	.word	0x00018e10
        /*0e20*/ 	.word	0x00000004
        /*0e24*/ 	.word	0x00000000
        /*0e28*/ 	.short	0x010a
        /*0e2a*/ 	.byte	0x3f
	.zero		1


	//----- nvinfo : EIATTR_NUM_MBARRIERS
	.align		4
.L_123:
        /*0e2c*/ 	.byte	0x03, 0x38
        /*0e2e*/ 	.short	0x0016


	//----- nvinfo : EIATTR_EXIT_INSTR_OFFSETS
	.align		4
        /*0e30*/ 	.byte	0x04, 0x1c
        /*0e32*/ 	.short	(.L_125 - .L_124)


	//   ....[0]....
.L_124:
        /*0e34*/ 	.word	0x00000a50


	//   ....[1]....
        /*0e38*/ 	.word	0x0000fa70


	//   ....[2]....
        /*0e3c*/ 	.word	0x00016ed0


	//----- nvinfo : EIATTR_MAX_THREADS
	.align		4
.L_125:
        /*0e40*/ 	.byte	0x04, 0x05
        /*0e42*/ 	.short	(.L_127 - .L_126)
.L_126:
        /*0e44*/ 	.word	0x00000180
        /*0e48*/ 	.word	0x00000001
        /*0e4c*/ 	.word	0x00000001


	//----- nvinfo : EIATTR_CRS_STACK_SIZE
	.align		4
.L_127:
        /*0e50*/ 	.byte	0x04, 0x1e
        /*0e52*/ 	.short	(.L_129 - .L_128)
.L_128:
        /*0e54*/ 	.word	0x00000000


	//----- nvinfo : EIATTR_CBANK_PARAM_SIZE
	.align		4
.L_129:
        /*0e58*/ 	.byte	0x03, 0x19
        /*0e5a*/ 	.short	0x0af0


	//----- nvinfo : EIATTR_PARAM_CBANK
	.align		4
        /*0e5c*/ 	.byte	0x04, 0x0a
        /*0e5e*/ 	.short	(.L_131 - .L_130)
	.align		4
.L_130:
        /*0e60*/ 	.word	index@(.nv.constant0._ZN7cutlass13device_kernelIN5flash11enable_sm90INS1_16FlashAttnFwdSm90INS1_25CollectiveMainloopFwdSm90ILi2EN4cute5tupleIJNS5_1CILi1EEES8_S8_EEENS6_IJNS7_ILi128EEENS7_ILi80EEENS7_ILi256EEEEEELi256ENS_10bfloat16_tEfNS_4arch4Sm90ELb0ELb0ELb0ELb1ELb0ELb0ELb0ELb1ELb1ELb1ELb1ELb0EEENS1_21CollectiveEpilogueFwdINS6_IJSA_SC_SB_EEES9_SE_SG_Li256ELb1ELb1ELb1ELb0EEENS1_36VarlenDynamicPersistentTileSchedulerILi128ELi80ELi256ELi128ELb1ELb1ELb1ELb0ELb1ELb1EEEEEEEEEvNT_6ParamsE)
        /*0e64*/ 	.short	0x0210
        /*0e66*/ 	.short	0x0af0


	//----- nvinfo : EIATTR_SW_WAR
	.align		4
.L_131:
        /*0e68*/ 	.byte	0x04, 0x36
        /*0e6a*/ 	.short	(.L_133 - .L_132)
.L_132:
        /*0e6c*/ 	.word	0x00000008
.L_133:


//--------------------- .nv.info._ZN7cutlass13device_kernelIN5flash11enable_sm90INS1_16FlashAttnFwdSm90INS1_25CollectiveMainloopFwdSm90ILi2EN4cute5tupleIJNS5_1CILi1EEES8_S8_EEENS6_IJNS7_ILi128EEENS7_ILi80EEENS7_ILi256EEEEEELi256ENS_10bfloat16_tEfNS_4arch4Sm90ELb0ELb0ELb0ELb1ELb0ELb1ELb0ELb1ELb1ELb1ELb1ELb0EEENS1_21CollectiveEpilogueFwdINS6_IJSA_SC_SB_EEES9_SE_SG_Li256ELb1ELb1ELb1ELb0EEENS1_36VarlenDynamicPersistentTileSchedulerILi128ELi80ELi256ELi128ELb1ELb1ELb1ELb0ELb1ELb1EEEEEEEEEvNT_6ParamsE --------------------------
	.section	.nv.info._ZN7cutlass13device_kernelIN5flash11enable_sm90INS1_16FlashAttnFwdSm90INS1_25CollectiveMainloopFwdSm90ILi2EN4cute5tupleIJNS5_1CILi1EEES8_S8_EEENS6_IJNS7_ILi128EEENS7_ILi80EEENS7_ILi256EEEEEELi256ENS_10bfloat16_tEfNS_4arch4Sm90ELb0ELb0ELb0ELb1ELb0ELb1ELb0ELb1ELb1ELb1ELb1ELb0EEENS1_21CollectiveEpilogueFwdINS6_IJSA_SC_SB_EEES9_SE_SG_Li256ELb1ELb1ELb1ELb0EEENS1_36VarlenDynamicPersistentTileSchedulerILi128ELi80ELi256ELi128ELb1ELb1ELb1ELb0ELb1ELb1EEEEEEEEEvNT_6ParamsE,"",@"SHT_CUDA_INFO"
	.sectionflags	@""
	.align	4


	//----- nvinfo : EIATTR_CUDA_API_VERSION
	.align		4
        /*0000*/ 	.byte	0x04, 0x37
        /*0002*/ 	.short	(.L_135 - .L_134)
.L_134:
        /*0004*/ 	.word	0x00000082


	//----- nvinfo : EIATTR_KPARAM_INFO
	.align		4
.L_135:
        /*0008*/ 	.byte	0x04, 0x17
        /*000a*/ 	.short	(.L_137 - .L_136)
.L_136:
        /*000c*/ 	.word	0x00000000
        /*0010*/ 	.short	0x0000
        /*0012*/ 	.short	0x0070
        /*0014*/ 	.byte	0x00, 0xf0, 0x01, 0x2a


	//----- nvinfo : EIATTR_SPARSE_MMA_MASK
	.align		4
.L_137:
        /*0018*/ 	.byte	0x03, 0x50
        /*001a*/ 	.short	0x0000


	//----- nvinfo : EIATTR_MAXREG_COUNT
	.align		4
        /*001c*/ 	.byte	0x03, 0x1b
        /*001e*/ 	.short	0x00a8


	//----- nvinfo : EIATTR_NUM_BARRIERS
	.align		4
        /*0020*/ 	.byte	0x02, 0x4c
        /*0022*/ 	.byte	0x10
	.zero		1


	//----- nvinfo : EIATTR_EXTERNS
	.align		4
        /*0024*/ 	.byte	0x04, 0x0f
        /*0026*/ 	.short	(.L_139 - .L_138)


	//   ....[0]....
	.align		4
.L_138:
        /*0028*/ 	.word	index@(__assertfail)


	//----- nvinfo : EIATTR_ANNOTATIONS
	.align		4
.L_139:
        /*002c*/ 	.byte	0x04, 0x55
        /*002e*/ 	.short	(.L_141 - .L_140)


	//   ....[0]....
.L_140:
        /* <DEDUP_REMOVED lines=179> */


	//----- nvinfo : EIATTR_MERCURY_ISA_VERSION
	.align		4
.L_141:
        /*0b50*/ 	.byte	0x03, 0x5f
        /*0b52*/ 	.short	0x0101


	//----- nvinfo : EIATTR_UNUSED_LOAD_BYTE_OFFSET
	.align		4
        /*0b54*/ 	.byte	0x04, 0x44
        /*0b56*/ 	.short	(.L_143 - .L_142)


	//   ....[0]....
.L_142:
        /*0b58*/ 	.word	0x00000a80
        /*0b5c*/ 	.word	0x0000fff0


	//   ....[1]....
        /*0b60*/ 	.word	0x0001df50
        /*0b64*/ 	.word	0x0000fff0


	//----- nvinfo : EIATTR_INT_WARP_WIDE_INSTR_OFFSETS
	.align		4
.L_143:
        /*0b68*/ 	.byte	0x04, 0x31
        /*0b6a*/ 	.short	(.L_145 - .L_144)


	//   ....[0]....
.L_144:
        /*0b6c*/ 	.word	0x00000190


	//   ....[1]....
        /*0b70*/ 	.word	0x000001d0


	//   ....[2]....
        /*0b74*/ 	.word	0x00000240


	//   ....[3]....
        /*0b78*/ 	.word	0x00025b80


	//   ....[4]....
        /*0b7c*/ 	.word	0x00025c20


	//   ....[5]....
        /*0b80*/ 	.word	0x0002a0b0


	//   ....[6]....
        /*0b84*/ 	.word	0x0002a120


	//----- nvinfo : EIATTR_COOP_GROUP_MASK_REGIDS
	.align		4
.L_145:
        /*0b88*/ 	.byte	0x04, 0x29
        /*0b8a*/ 	.short	(.L_147 - .L_146)


	//   ....[0]....
.L_146:
        /*0b8c*/ 	.word	0xffffffff


	//   ....[1]....
        /*0b90*/ 	.word	0xffffffff


	//   ....[2]....
        /*0b94*/ 	.word	0xffffffff


	//   ....[3]....
        /*0b98*/ 	.word	0xffffffff


	//   ....[4]....
        /*0b9c*/ 	.word	0xffffffff


	//   ....[5]....
        /*0ba0*/ 	.word	0xffffffff


	//   ....[6]....
        /*0ba4*/ 	.word	0xffffffff


	//   ....[7]....
        /*0ba8*/ 	.word	0xffffffff


	//   ....[8]....
        /*0bac*/ 	.word	0xffffffff


	//   ....[9]....
        /*0bb0*/ 	.word	0xffffffff


	//   ....[10]....
        /*0bb4*/ 	.word	0xffffffff


	//   ....[11]....
        /*0bb8*/ 	.word	0xffffffff


	//   ....[12]....
        /*0bbc*/ 	.word	0xffffffff


	//   ....[13]....
        /*0bc0*/ 	.word	0xffffffff


	//   ....[14]....
        /*0bc4*/ 	.word	0xffffffff


	//   ....[15]....
        /*0bc8*/ 	.word	0xffffffff


	//   ....[16]....
        /*0bcc*/ 	.word	0xffffffff


	//   ....[17]....
        /*0bd0*/ 	.word	0xffffffff


	//   ....[18]....
        /*0bd4*/ 	.word	0xffffffff


	//   ....[19]....
        /*0bd8*/ 	.word	0xffffffff


	//   ....[20]....
        /*0bdc*/ 	.word	0xffffffff


	//   ....[21]....
        /*0be0*/ 	.word	0xffffffff


	//   ....[22]....
        /*0be4*/ 	.word	0xffffffff


	//   ....[23]....
        /*0be8*/ 	.word	0xffffffff


	//   ....[24]....
        /*0bec*/ 	.word	0xffffffff


	//   ....[25]....
        /*0bf0*/ 	.word	0xffffffff


	//   ....[26]....
        /*0bf4*/ 	.word	0xffffffff


	//   ....[27]....
        /*0bf8*/ 	.word	0xffffffff


	//   ....[28]....
        /*0bfc*/ 	.word	0xffffffff


	//   ....[29]....
        /*0c00*/ 	.word	0xffffffff


	//   ....[30]....
        /*0c04*/ 	.word	0xffffffff


	//   ....[31]....
        /*0c08*/ 	.word	0xffffffff


	//   ....[32]....
        /*0c0c*/ 	.word	0xffffffff


	//   ....[33]....
        /*0c10*/ 	.word	0xffffffff


	//   ....[34]....
        /*0c14*/ 	.word	0xffffffff


	//   ....[35]....
        /*0c18*/ 	.word	0xffffffff


	//   ....[36]....
        /*0c1c*/ 	.word	0xffffffff


	//   ....[37]....
        /*0c20*/ 	.word	0xffffffff


	//   ....[38]....
        /*0c24*/ 	.word	0xffffffff


	//   ....[39]....
        /*0c28*/ 	.word	0xffffffff


	//   ....[40]....
        /*0c2c*/ 	.word	0xffffffff


	//   ....[41]....
        /*0c30*/ 	.word	0xffffffff


	//   ....[42]....
        /*0c34*/ 	.word	0xffffffff


	//   ....[43]....
        /*0c38*/ 	.word	0xffffffff


	//   ....[44]....
        /*0c3c*/ 	.word	0xffffffff


	//   ....[45]....
        /*0c40*/ 	.word	0xffffffff


	//   ....[46]....
        /*0c44*/ 	.word	0xffffffff


	//   ....[47]....
        /*0c48*/ 	.word	0xffffffff


	//   ....[48]....
        /*0c4c*/ 	.word	0xffffffff


	//   ....[49]....
        /*0c50*/ 	.word	0xffffffff


	//   ....[50]....
        /*0c54*/ 	.word	0xffffffff


	//   ....[51]....
        /*0c58*/ 	.word	0xffffffff


	//   ....[52]....
        /*0c5c*/ 	.word	0xffffffff


	//   ....[53]....
        /*0c60*/ 	.word	0xffffffff


	//   ....[54]....
        /*0c64*/ 	.word	0xffffffff


	//   ....[55]....
        /*0c68*/ 	.word	0xffffffff


	//   ....[56]....
        /*0c6c*/ 	.word	0xffffffff


	//   ....[57]....
        /*0c70*/ 	.word	0xffffffff


	//   ....[58]....
        /*0c74*/ 	.word	0xffffffff


	//   ....[59]....
        /*0c78*/ 	.word	0xffffffff


	//   ....[60]....
        /*0c7c*/ 	.word	0xffffffff


	//   ....[61]....
        /*0c80*/ 	.word	0xffffffff


	//   ....[62]....
        /*0c84*/ 	.word	0xffffffff


	//   ....[63]....
        /*0c88*/ 	.word	0xffffffff


	//   ....[64]....
        /*0c8c*/ 	.word	0xffffffff


	//   ....[65]....
        /*0c90*/ 	.word	0xffffffff


	//   ....[66]....
        /*0c94*/ 	.word	0xffffffff


	//   ....[67]....
        /*0c98*/ 	.word	0xffffffff


	//   ....[68]....
        /*0c9c*/ 	.word	0xffffffff


	//   ....[69]....
        /*0ca0*/ 	.word	0xffffffff


	//   ....[70]....
        /*0ca4*/ 	.word	0xffffffff


	//   ....[71]....
        /*0ca8*/ 	.word	0xffffffff


	//   ....[72]....
        /*0cac*/ 	.word	0xffffffff


	//   ....[73]....
        /*0cb0*/ 	.word	0xffffffff


	//   ....[74]....
        /*0cb4*/ 	.word	0xffffffff


	//   ....[75]....
        /*0cb8*/ 	.word	0xffffffff


	//   ....[76]....
        /*0cbc*/ 	.word	0xffffffff


	//   ....[77]....
        /*0cc0*/ 	.word	0xffffffff


	//   ....[78]....
        /*0cc4*/ 	.word	0xffffffff


	//   ....[79]....
        /*0cc8*/ 	.word	0xffffffff


	//   ....[80]....
        /*0ccc*/ 	.word	0xffffffff


	//   ....[81]....
        /*0cd0*/ 	.word	0xffffffff


	//   ....[82]....
        /*0cd4*/ 	.word	0xffffffff


	//   ....[83]....
        /*0cd8*/ 	.word	0xffffffff


	//   ....[84]....
        /*0cdc*/ 	.word	0xffffffff


	//   ....[85]....
        /*0ce0*/ 	.word	0xffffffff


	//   ....[86]....
        /*0ce4*/ 	.word	0xffffffff


	//   ....[87]....
        /*0ce8*/ 	.word	0xffffffff


	//   ....[88]....
        /*0cec*/ 	.word	0xffffffff


	//   ....[89]....
        /*0cf0*/ 	.word	0xffffffff


	//   ....[90]....
        /*0cf4*/ 	.word	0xffffffff


	//   ....[91]....
        /*0cf8*/ 	.word	0xffffffff


	//   ....[92]....
        /*0cfc*/ 	.word	0xffffffff


	//   ....[93]....
        /*0d00*/ 	.word	0xffffffff


	//   ....[94]....
        /*0d04*/ 	.word	0xffffffff


	//   ....[95]....
        /*0d08*/ 	.word	0xffffffff


	//   ....[96]....
        /*0d0c*/ 	.word	0xffffffff


	//   ....[97]....
        /*0d10*/ 	.word	0xffffffff


	//   ....[98]....
        /*0d14*/ 	.word	0xffffffff


	//   ....[99]....
        /*0d18*/ 	.word	0xffffffff


	//   ....[100]....
        /*0d1c*/ 	.word	0xffffffff


	//   ....[101]....
        /*0d20*/ 	.word	0xffffffff


	//   ....[102]....
        /*0d24*/ 	.word	0xffffffff


	//   ....[103]....
        /*0d28*/ 	.word	0xffffffff


	//   ....[104]....
        /*0d2c*/ 	.word	0xffffffff


	//   ....[105]....
        /*0d30*/ 	.word	0xffffffff


	//   ....[106]....
        /*0d34*/ 	.word	0x0500000f


	//   ....[107]....
        /*0d38*/ 	.word	0x0500000f


	//   ....[108]....
        /*0d3c*/ 	.word	0x0500000f


	//   ....[109]....
        /*0d40*/ 	.word	0x0500000f


	//   ....[110]....
        /*0d44*/ 	.word	0x0500000f


	//   ....[111]....
        /*0d48*/ 	.word	0x0500000f


	//   ....[112]....
        /*0d4c*/ 	.word	0x0500000f


	//   ....[113]....
        /*0d50*/ 	.word	0x0500000f


	//   ....[114]....
        /*0d54*/ 	.word	0x0500000f


	//   ....[115]....
        /*0d58*/ 	.word	0x0500000f


	//   ....[116]....
        /*0d5c*/ 	.word	0x0500000f


	//   ....[117]....
        /*0d60*/ 	.word	0x0500000f


	//   ....[118]....
        /*0d64*/ 	.word	0x0500000f


	//   ....[119]....
        /*0d68*/ 	.word	0x0500000f


	//   ....[120]....
        /*0d6c*/ 	.word	0x0500000f


	//   ....[121]....
        /*0d70*/ 	.word	0x0500000f


	//   ....[122]....
        /*0d74*/ 	.word	0x0500000f


	//   ....[123]....
        /*0d78*/ 	.word	0x0500000f


	//   ....[124]....
        /*0d7c*/ 	.word	0x0500000f


	//   ....[125]....
        /*0d80*/ 	.word	0x0500000f


	//   ....[126]....
        /*0d84*/ 	.word	0x0500000f


	//   ....[127]....
        /*0d88*/ 	.word	0x0500000f


	//   ....[128]....
        /*0d8c*/ 	.word	0x0500000f


	//   ....[129]....
        /*0d90*/ 	.word	0x0500000f


	//   ....[130]....
        /*0d94*/ 	.word	0x0500000f


	//   ....[131]....
        /*0d98*/ 	.word	0x0500000f


	//   ....[132]....
        /*0d9c*/ 	.word	0x0500000f


	//   ....[133]....
        /*0da0*/ 	.word	0x0500000f


	//   ....[134]....
        /*0da4*/ 	.word	0x0500000f


	//   ....[135]....
        /*0da8*/ 	.word	0x0500000f


	//   ....[136]....
        /*0dac*/ 	.word	0x0500000f


	//   ....[137]....
        /*0db0*/ 	.word	0x0500000f


	//   ....[138]....
        /*0db4*/ 	.word	0x0500000f


	//   ....[139]....
        /*0db8*/ 	.word	0x0500000f


	//   ....[140]....
        /*0dbc*/ 	.word	0x0500000f


	//   ....[141]....
        /*0dc0*/ 	.word	0x0500000f


	//   ....[142]....
        /*0dc4*/ 	.word	0x0500000f


	//   ....[143]....
        /*0dc8*/ 	.word	0x0500000f


	//   ....[144]....
        /*0dcc*/ 	.word	0x0500000f


	//   ....[145]....
        /*0dd0*/ 	.word	0x0500000f


	//   ....[146]....
        /*0dd4*/ 	.word	0x0500000f


	//   ....[147]....
        /*0dd8*/ 	.word	0x0500000f


	//   ....[148]....
        /*0ddc*/ 	.word	0x0500000f


	//   ....[149]....
        /*0de0*/ 	.word	0x0500000f


	//   ....[150]....
        /*0de4*/ 	.word	0x0500000f


	//----- nvinfo : EIATTR_COOP_GROUP_INSTR_OFFSETS
	.align		4
.L_147:
        /*0de8*/ 	.byte	0x04, 0x28
        /*0dea*/ 	.short	(.L_149 - .L_148)


	//   ....[0]....
.L_148:
        /*0dec*/ 	.word	0x00000060


	//   ....[1]....
        /*0df0*/ 	.word	0x000001a0


	//   ....[2]....
        /*0df4*/ 	.word	0x000001f0


	//   ....[3]....
        /*0df8*/ 	.word	0x00000420


	//   ....[4]....
        /*0dfc*/ 	.word	0x00000580


	//   ....[5]....
        /*0e00*/ 	.word	0x000006a0


	//   ....[6]....
        /*0e04*/ 	.word	0x00000800


	//   ....[7]....
        /*0e08*/ 	.word	0x0000be20


	//   ....[8]....
        /*0e0c*/ 	.word	0x0000c3b0


	//   ....[9]....
        /*0e10*/ 	.word	0x0000c3c0


	//   ....[10]....
        /*0e14*/ 	.word	0x0000c3d0


	//   ....[11]....
        /*0e18*/ 	.word	0x0000c3e0


	//   ....[12]....
        /*0e1c*/ 	.word	0x0000f850


	//   ....[13]....
        /*0e20*/ 	.word	0x0000f860


	//   ....[14]....
        /*0e24*/ 	.word	0x0000f870


	//   ....[15]....
        /*0e28*/ 	.word	0x0000f880


	//   ....[16]....
        /*0e2c*/ 	.word	0x00016910


	//   ....[17]....
        /*0e30*/ 	.word	0x00016970


	//   ....[18]....
        /*0e34*/ 	.word	0x00016b70


	//   ....[19]....
        /*0e38*/ 	.word	0x00016b90


	//   ....[20]....
        /*0e3c*/ 	.word	0x0001bd30


	//   ....[21]....
        /*0e40*/ 	.word	0x0001bd50


	//   ....[22]....
        /*0e44*/ 	.word	0x0001beb0


	//   ....[23]....
        /*0e48*/ 	.word	0x0001bed0


	//   ....[24]....
        /*0e4c*/ 	.word	0x0001d260


	//   ....[25]....
        /*0e50*/ 	.word	0x0001d4c0


	//   ....[26]....
        /*0e54*/ 	.word	0x0001d540


	//   ....[27]....
        /*0e58*/ 	.word	0x0001d550


	//   ....[28]....
        /*0e5c*/ 	.word	0x0001efe0


	//   ....[29]....
        /*0e60*/ 	.word	0x0001f000


	//   ....[30]....
        /*0e64*/ 	.word	0x0001f010


	//   ....[31]....
        /*0e68*/ 	.word	0x0001f020


	//   ....[32]....
        /*0e6c*/ 	.word	0x0001fac0


	//   ....[33]....
        /*0e70*/ 	.word	0x0001fae0


	//   ....[34]....
        /*0e74*/ 	.word	0x0001fc40


	//   ....[35]....
        /*0e78*/ 	.word	0x0001fc60


	//   ....[36]....
        /*0e7c*/ 	.word	0x0001fdb0


	//   ....[37]....
        /*0e80*/ 	.word	0x0001fdd0


	//   ....[38]....
        /*0e84*/ 	.word	0x0001ff30


	//   ....[39]....
        /*0e88*/ 	.word	0x0001ff50


	//   ....[40]....
        /*0e8c*/ 	.word	0x00020750


	//   ....[41]....
        /*0e90*/ 	.word	0x00020780


	//   ....[42]....
        /*0e94*/ 	.word	0x00020fd0


	//   ....[43]....
        /*0e98*/ 	.word	0x00020fe0


	//   ....[44]....
        /*0e9c*/ 	.word	0x00022150


	//   ....[45]....
        /*0ea0*/ 	.word	0x00022160


	//   ....[46]....
        /*0ea4*/ 	.word	0x000222d0


	//   ....[47]....
        /*0ea8*/ 	.word	0x000222f0


	//   ....[48]....
        /*0eac*/ 	.word	0x00022440


	//   ....[49]....
        /*0eb0*/ 	.word	0x00022460


	//   ....[50]....
        /*0eb4*/ 	.word	0x000225c0


	//   ....[51]....
        /*0eb8*/ 	.word	0x000225e0


	//   ....[52]....
        /*0ebc*/ 	.word	0x000227c0


	//   ....[53]....
        /*0ec0*/ 	.word	0x00022a00


	//   ....[54]....
        /*0ec4*/ 	.word	0x00022a30


	//   ....[55]....
        /*0ec8*/ 	.word	0x00022a60


	//   ....[56]....
        /*0ecc*/ 	.word	0x00022a90


	//   ....[57]....
        /*0ed0*/ 	.word	0x00022ac0


	//   ....[58]....
        /*0ed4*/ 	.word	0x00022af0


	//   ....[59]....
        /*0ed8*/ 	.word	0x00022ca0


	//   ....[60]....
        /*0edc*/ 	.word	0x00022cd0


	//   ....[61]....
        /*0ee0*/ 	.word	0x00022d00


	//   ....[62]....
        /*0ee4*/ 	.word	0x00022d30


	//   ....[63]....
        /*0ee8*/ 	.word	0x00022d60


	//   ....[64]....
        /*0eec*/ 	.word	0x00022d90


	//   ....[65]....
        /*0ef0*/ 	.word	0x00022e20


	//   ....[66]....
        /*0ef4*/ 	.word	0x00022e50


	//   ....[67]....
        /*0ef8*/ 	.word	0x00022e60


	//   ....[68]....
        /*0efc*/ 	.word	0x00022f10


	//   ....[69]....
        /*0f00*/ 	.word	0x00023ff0


	//   ....[70]....
        /*0f04*/ 	.word	0x00026180


	//   ....[71]....
        /*0f08*/ 	.word	0x00026e00


	//   ....[72]....
        /*0f0c*/ 	.word	0x00026e50


	//   ....[73]....
        /*0f10*/ 	.word	0x00026f20


	//   ....[74]....
        /*0f14*/ 	.word	0x00026f30


	//   ....[75]....
        /*0f18*/ 	.word	0x00026fe0


	//   ....[76]....
        /*0f1c*/ 	.word	0x00026ff0


	//   ....[77]....
        /*0f20*/ 	.word	0x000270a0


	//   ....[78]....
        /*0f24*/ 	.word	0x000270b0


	//   ....[79]....
        /*0f28*/ 	.word	0x00027160


	//   ....[80]....
        /*0f2c*/ 	.word	0x00027170


	//   ....[81]....
        /*0f30*/ 	.word	0x00027220


	//   ....[82]....
        /*0f34*/ 	.word	0x00027230


	//   ....[83]....
        /*0f38*/ 	.word	0x000272e0


	//   ....[84]....
        /*0f3c*/ 	.word	0x000272f0


	//   ....[85]....
        /*0f40*/ 	.word	0x00027340


	//   ....[86]....
        /*0f44*/ 	.word	0x00027390


	//   ....[87]....
        /*0f48*/ 	.word	0x0002a9f0


	//   ....[88]....
        /*0f4c*/ 	.word	0x0002aa20


	//   ....[89]....
        /*0f50*/ 	.word	0x0002aa80


	//   ....[90]....
        /*0f54*/ 	.word	0x0002aab0


	//   ....[91]....
        /*0f58*/ 	.word	0x0002aae0


	//   ....[92]....
        /*0f5c*/ 	.word	0x0002ab10


	//   ....[93]....
        /*0f60*/ 	.word	0x0002ab40


	//   ....[94]....
        /*0f64*/ 	.word	0x0002ab70


	//   ....[95]....
        /*0f68*/ 	.word	0x0002ad40


	//   ....[96]....
        /*0f6c*/ 	.word	0x0002ad70


	//   ....[97]....
        /*0f70*/ 	.word	0x0002ada0


	//   ....[98]....
        /*0f74*/ 	.word	0x0002add0


	//   ....[99]....
        /*0f78*/ 	.word	0x0002ae00


	//   ....[100]....
        /*0f7c*/ 	.word	0x0002ae30


	//   ....[101]....
        /*0f80*/ 	.word	0x0002aef0


	//   ....[102]....
        /*0f84*/ 	.word	0x0002af10


	//   ....[103]....
        /*0f88*/ 	.word	0x0002af20


	//   ....[104]....
        /*0f8c*/ 	.word	0x0002af80


	//   ....[105]....
        /*0f90*/ 	.word	0x0002b6a0


	//   ....[106]....
        /*0f94*/ 	.word	0x0002bac0


	//   ....[107]....
        /*0f98*/ 	.word	0x0002bb50


	//   ....[108]....
        /*0f9c*/ 	.word	0x0002bba0


	//   ....[109]....
        /*0fa0*/ 	.word	0x0002bbf0


	//   ....[110]....
        /*0fa4*/ 	.word	0x0002bce0


	//   ....[111]....
        /*0fa8*/ 	.word	0x0002bd70


	//   ....[112]....
        /*0fac*/ 	.word	0x0002bdc0


	//   ....[113]....
        /*0fb0*/ 	.word	0x0002be10


	//   ....[114]....
        /*0fb4*/ 	.word	0x0002c070


	//   ....[115]....
        /*0fb8*/ 	.word	0x0002c350


	//   ....[116]....
        /*0fbc*/ 	.word	0x0002c530


	//   ....[117]....
        /*0fc0*/ 	.word	0x0002c580


	//   ....[118]....
        /*0fc4*/ 	.word	0x0002c6c0


	//   ....[119]....
        /*0fc8*/ 	.word	0x0002c710


	//   ....[120]....
        /*0fcc*/ 	.word	0x0002c850


	//   ....[121]....
        /*0fd0*/ 	.word	0x0002c8a0


	//   ....[122]....
        /*0fd4*/ 	.word	0x0002c9e0


	//   ....[123]....
        /*0fd8*/ 	.word	0x0002ca30


	//   ....[124]....
        /*0fdc*/ 	.word	0x0002cb70


	//   ....[125]....
        /*0fe0*/ 	.word	0x0002cbc0


	//   ....[126]....
        /*0fe4*/ 	.word	0x0002cd00


	//   ....[127]....
        /*0fe8*/ 	.word	0x0002cd50


	//   ....[128]....
        /*0fec*/ 	.word	0x0002ce70


	//   ....[129]....
        /*0ff0*/ 	.word	0x0002cee0


	//   ....[130]....
        /*0ff4*/ 	.word	0x0002d000


	//   ....[131]....
        /*0ff8*/ 	.word	0x0002d050


	//   ....[132]....
        /*0ffc*/ 	.word	0x0002d380


	//   ....[133]....
        /*1000*/ 	.word	0x0002d420


	//   ....[134]....
        /*1004*/ 	.word	0x0002d5d0


	//   ....[135]....
        /*1008*/ 	.word	0x0002d650


	//   ....[136]....
        /*100c*/ 	.word	0x0002d6d0


	//   ....[137]....
        /*1010*/ 	.word	0x0002d750


	//   ....[138]....
        /*1014*/ 	.word	0x0002d7d0


	//   ....[139]....
        /*1018*/ 	.word	0x0002d860


	//   ....[140]....
        /*101c*/ 	.word	0x0002d900


	//   ....[141]....
        /*1020*/ 	.word	0x0002d9b0


	//   ....[142]....
        /*1024*/ 	.word	0x0002da30


	//   ....[143]....
        /*1028*/ 	.word	0x0002dab0


	//   ....[144]....
        /*102c*/ 	.word	0x0002db30


	//   ....[145]....
        /*1030*/ 	.word	0x0002dbc0


	//   ....[146]....
        /*1034*/ 	.word	0x0002dc40


	//   ....[147]....
        /*1038*/ 	.word	0x0002dce0


	//   ....[148]....
        /*103c*/ 	.word	0x0002dd30


	//   ....[149]....
        /*1040*/ 	.word	0x0002ddc0


	//   ....[150]....
        /*1044*/ 	.word	0x0002def0


	//----- nvinfo : EIATTR_REG_RECONFIG
	.align		4
.L_149:
        /*1048*/ 	.byte	0x01, 0x54
	.zero		2


	//----- nvinfo : EIATTR_SYSCALL_OFFSETS
	.align		4
        /*104c*/ 	.byte	0x04, 0x46
        /*104e*/ 	.short	(.L_151 - .L_150)


	//   ....[0]....
.L_150:
        /*1050*/ 	.word	0x000023b0


	//   ....[1]....
        /*1054*/ 	.word	0x00002500


	//   ....[2]....
        /*1058*/ 	.word	0x0000bfb0


	//   ....[3]....
        /*105c*/ 	.word	0x0000c330


	//   ....[4]....
        /*1060*/ 	.word	0x00025d90


	//   ....[5]....
        /*1064*/ 	.word	0x00025ee0


	//   ....[6]....
        /*1068*/ 	.word	0x00025fd0


	//   ....[7]....
        /*106c*/ 	.word	0x000269b0


	//----- nvinfo : EIATTR_MBARRIER_INSTR_OFFSETS
	.align		4
.L_151:
        /*1070*/ 	.byte	0x04, 0x39
        /*1072*/ 	.short	(.L_153 - .L_152)


	//   ....[0]....
.L_152:
        /*1074*/ 	.word	0x000002d0
        /*1078*/ 	.word	0x000000ff
        /*107c*/ 	.word	0x00038800
        /*1080*/ 	.short	0x0100
        /*1082*/ 	.byte	0x08
	.zero		1


	//   ....[1]....
        /*1084*/ 	.word	0x000002e0
        /*1088*/ 	.word	0x000000ff
        /*108c*/ 	.word	0x00038820
        /*1090*/ 	.short	0x0100
        /*1092*/ 	.byte	0x08
	.zero		1


	//   ....[2]....
        /*1094*/ 	.word	0x000003d0
        /*1098*/ 	.word	0x000000ff
        /*109c*/ 	.word	0x00038830
        /*10a0*/ 	.short	0x0100
        /*10a2*/ 	.byte	0x08
	.zero		1


	//   ....[3]....
        /*10a4*/ 	.word	0x000003e0
        /*10a8*/ 	.word	0x000000ff
        /*10ac*/ 	.word	0x00038840
        /*10b0*/ 	.short	0x0100
        /*10b2*/ 	.byte	0x08
	.zero		1


	//   ....[4]....
        /*10b4*/ 	.word	0x000003f0
        /*10b8*/ 	.word	0x000000ff
        /*10bc*/ 	.word	0x00038838
        /*10c0*/ 	.short	0x0100
        /*10c2*/ 	.byte	0x08
	.zero		1


	//   ....[5]....
        /*10c4*/ 	.word	0x00000400
        /*10c8*/ 	.word	0x000000ff
        /*10cc*/ 	.word	0x00038848
        /*10d0*/ 	.short	0x0100
        /*10d2*/ 	.byte	0x08
	.zero		1


	//   ....[6]....
        /*10d4*/ 	.word	0x00000530
        /*10d8*/ 	.word	0x000000ff
        /*10dc*/ 	.word	0x00038850
        /*10e0*/ 	.short	0x0100
        /*10e2*/ 	.byte	0x08
	.zero		1


	//   ....[7]....
        /*10e4*/ 	.word	0x00000540
        /*10e8*/ 	.word	0x000000ff
        /*10ec*/ 	.word	0x00038860
        /*10f0*/ 	.short	0x0100
        /*10f2*/ 	.byte	0x08
	.zero		1


	//   ....[8]....
        /*10f4*/ 	.word	0x00000550
        /*10f8*/ 	.word	0x000000ff
        /*10fc*/ 	.word	0x00038858
        /*1100*/ 	.short	0x0100
        /*1102*/ 	.byte	0x08
	.zero		1


	//   ....[9]....
        /*1104*/ 	.word	0x00000560
        /*1108*/ 	.word	0x000000ff
        /*110c*/ 	.word	0x00038868
        /*1110*/ 	.short	0x0100
        /*1112*/ 	.byte	0x08
	.zero		1


	//   ....[10]....
        /*1114*/ 	.word	0x00000650
        /*1118*/ 	.word	0x000000ff
        /*111c*/ 	.word	0x00038870
        /*1120*/ 	.short	0x0100
        /*1122*/ 	.byte	0x06
	.zero		1


	//   ....[11]....
        /*1124*/ 	.word	0x00000660
        /*1128*/ 	.word	0x000000ff
        /*112c*/ 	.word	0x00038880
        /*1130*/ 	.short	0x0100
        /*1132*/ 	.byte	0x06
	.zero		1


	//   ....[12]....
        /*1134*/ 	.word	0x00000670
        /*1138*/ 	.word	0x000000ff
        /*113c*/ 	.word	0x00038878
        /*1140*/ 	.short	0x0100
        /*1142*/ 	.byte	0x06
	.zero		1


	//   ....[13]....
        /*1144*/ 	.word	0x00000680
        /*1148*/ 	.word	0x000000ff
        /*114c*/ 	.word	0x00038888
        /*1150*/ 	.short	0x0100
        /*1152*/ 	.byte	0x06
	.zero		1


	//   ....[14]....
        /*1154*/ 	.word	0x000007b0
        /*1158*/ 	.word	0x000000ff
        /*115c*/ 	.word	0x00038890
        /*1160*/ 	.short	0x0100
        /*1162*/ 	.byte	0x08
	.zero		1


	//   ....[15]....
        /*1164*/ 	.word	0x000007c0
        /*1168*/ 	.word	0x000000ff
        /*116c*/ 	.word	0x000388a0
        /*1170*/ 	.short	0x0100
        /*1172*/ 	.byte	0x08
	.zero		1


	//   ....[16]....
        /*1174*/ 	.word	0x000007d0
        /*1178*/ 	.word	0x000000ff
        /*117c*/ 	.word	0x00038898
        /*1180*/ 	.short	0x0100
        /*1182*/ 	.byte	0x08
	.zero		1


	//   ....[17]....
        /*1184*/ 	.word	0x000007e0
        /*1188*/ 	.word	0x000000ff
        /*118c*/ 	.word	0x000388a8
        /*1190*/ 	.short	0x0100
        /*1192*/ 	.byte	0x08
	.zero		1


	//   ....[18]....
        /*1194*/ 	.word	0x00000910
        /*1198*/ 	.word	0x000000ff
        /*119c*/ 	.word	0x000388b0
        /*11a0*/ 	.short	0x0100
        /*11a2*/ 	.byte	0x08
	.zero		1


	//   ....[19]....
        /*11a4*/ 	.word	0x00000920
        /*11a8*/ 	.word	0x000000ff
        /*11ac*/ 	.word	0x000388c0
        /*11b0*/ 	.short	0x0100
        /*11b2*/ 	.byte	0x08
	.zero		1


	//   ....[20]....
        /*11b4*/ 	.word	0x00000930
        /*11b8*/ 	.word	0x000000ff
        /*11bc*/ 	.word	0x000388b8
        /*11c0*/ 	.short	0x0100
        /*11c2*/ 	.byte	0x08
	.zero		1


	//   ....[21]....
        /*11c4*/ 	.word	0x00000940
        /*11c8*/ 	.word	0x000000ff
        /*11cc*/ 	.word	0x000388c8
        /*11d0*/ 	.short	0x0100
        /*11d2*/ 	.byte	0x08
	.zero		1


	//   ....[22]....
        /*11d4*/ 	.word	0x00004000
        /*11d8*/ 	.word	0x00000003
        /*11dc*/ 	.word	0x00038890
        /*11e0*/ 	.short	0x010a
        /*11e2*/ 	.byte	0x3f
	.zero		1


	//   ....[23]....
        /*11e4*/ 	.word	0x000077a0
        /*11e8*/ 	.word	0x00000003
        /*11ec*/ 	.word	0x00038890
        /*11f0*/ 	.short	0x010a
        /*11f2*/ 	.byte	0x3f
	.zero		1


	//   ....[24]....
        /*11f4*/ 	.word	0x0000ab80
        /*11f8*/ 	.word	0x00000003
        /*11fc*/ 	.word	0x00038890
        /*1200*/ 	.short	0x010a
        /*1202*/ 	.byte	0x3f
	.zero		1


	//   ....[25]....
        /*1204*/ 	.word	0x0000afd0
        /*1208*/ 	.word	0x00000024
        /*120c*/ 	.word	0x00000000
        /*1210*/ 	.short	0x0101
        /*1212*/ 	.byte	0x3f
	.zero		1


	//   ....[26]....
        /*1214*/ 	.word	0x0000b010
        /*1218*/ 	.word	0x00000003
        /*121c*/ 	.word	0x000388b0
        /*1220*/ 	.short	0x010a
        /*1222*/ 	.byte	0x3f
	.zero		1


	//   ....[27]....
        /*1224*/ 	.word	0x0000b650
        /*1228*/ 	.word	0x00000003
        /*122c*/ 	.word	0x00000000
        /*1230*/ 	.short	0x0101
        /*1232*/ 	.byte	0x3f
	.zero		1


	//   ....[28]....
        /*1234*/ 	.word	0x0000c030
        /*1238*/ 	.word	0x00000012
        /*123c*/ 	.word	0x00038800
        /*1240*/ 	.short	0x010a
        /*1242*/ 	.byte	0x3f
	.zero		1


	//   ....[29]....
        /*1244*/ 	.word	0x0000c080
        /*1248*/ 	.word	0x00000012
        /*124c*/ 	.word	0x00038800
        /*1250*/ 	.short	0x010a
        /*1252*/ 	.byte	0x3f
	.zero		1


	//   ....[30]....
        /*1254*/ 	.word	0x0000c860
        /*1258*/ 	.word	0x00000012
        /*125c*/ 	.word	0x00038800
        /*1260*/ 	.short	0x010a
        /*1262*/ 	.byte	0x3f
	.zero		1


	//   ....[31]....
        /*1264*/ 	.word	0x0000fbd0
        /*1268*/ 	.word	0x00000012
        /*126c*/ 	.word	0x00038800
        /*1270*/ 	.short	0x010a
        /*1272*/ 	.byte	0x3f
	.zero		1


	//   ....[32]....
        /*1274*/ 	.word	0x00013320
        /*1278*/ 	.word	0x00000000
        /*127c*/ 	.word	0x00038830
        /*1280*/ 	.short	0x010a
        /*1282*/ 	.byte	0x3f
	.zero		1


	//   ....[33]....
        /*1284*/ 	.word	0x000133a0
        /*1288*/ 	.word	0x00000000
        /*128c*/ 	.word	0x00038830
        /*1290*/ 	.short	0x010a
        /*1292*/ 	.byte	0x3f
	.zero		1


	//   ....[34]....
        /*1294*/ 	.word	0x00017120
        /*1298*/ 	.word	0x00000000
        /*129c*/ 	.word	0x00000000
        /*12a0*/ 	.short	0x0101
        /*12a2*/ 	.byte	0x3f
	.zero		1


	//   ....[35]....
        /*12a4*/ 	.word	0x00018190
        /*12a8*/ 	.word	0x0000000b
        /*12ac*/ 	.word	0x00038830
        /*12b0*/ 	.short	0x010a
        /*12b2*/ 	.byte	0x3f
	.zero		1


	//   ....[36]....
        /*12b4*/ 	.word	0x00018210
        /*12b8*/ 	.word	0x0000000b
        /*12bc*/ 	.word	0x00038830
        /*12c0*/ 	.short	0x010a
        /*12c2*/ 	.byte	0x3f
	.zero		1


	//   ....[37]....
        /*12c4*/ 	.word	0x0001b930
        /*12c8*/ 	.word	0x00000009
        /*12cc*/ 	.word	0x00038850
        /*12d0*/ 	.short	0x010a
        /*12d2*/ 	.byte	0x3f
	.zero		1


	//   ....[38]....
        /*12d4*/ 	.word	0x0001b980
        /*12d8*/ 	.word	0x00000009
        /*12dc*/ 	.word	0x00038850
        /*12e0*/ 	.short	0x010a
        /*12e2*/ 	.byte	0x3f
	.zero		1


	//   ....[39]....
        /*12e4*/ 	.word	0x0001c2c0
        /*12e8*/ 	.word	0x000000a5
        /*12ec*/ 	.word	0x00000000
        /*12f0*/ 	.short	0x0101
        /*12f2*/ 	.byte	0x3f
	.zero		1


	//   ....[40]....
        /*12f4*/ 	.word	0x0001c3d0
        /*12f8*/ 	.word	0x00000009
        /*12fc*/ 	.word	0x00000000
        /*1300*/ 	.short	0x0101
        /*1302*/ 	.byte	0x3f
	.zero		1


	//   ....[41]....
        /*1304*/ 	.word	0x0001d1b0
        /*1308*/ 	.word	0x00000000
        /*130c*/ 	.word	0x00038850
        /*1310*/ 	.short	0x010a
        /*1312*/ 	.byte	0x3f
	.zero		1


	//   ....[42]....
        /*1314*/ 	.word	0x0001d200
        /*1318*/ 	.word	0x00000000
        /*131c*/ 	.word	0x00038850
        /*1320*/ 	.short	0x010a
        /*1322*/ 	.byte	0x3f
	.zero		1


	//   ....[43]....
        /*1324*/ 	.word	0x0001d700
        /*1328*/ 	.word	0x00000007
        /*132c*/ 	.word	0x00000000
        /*1330*/ 	.short	0x0101
        /*1332*/ 	.byte	0x3f
	.zero		1


	//   ....[44]....
        /*1334*/ 	.word	0x0001fab0
        /*1338*/ 	.word	0x00000000
        /*133c*/ 	.word	0x00000000
        /*1340*/ 	.short	0x0101
        /*1342*/ 	.byte	0x3f
	.zero		1


	//   ....[45]....
        /*1344*/ 	.word	0x00020770
        /*1348*/ 	.word	0x0000005e
        /*134c*/ 	.word	0x00000000
        /*1350*/ 	.short	0x0101
        /*1352*/ 	.byte	0x3f
	.zero		1


	//   ....[46]....
        /*1354*/ 	.word	0x000240d0
        /*1358*/ 	.word	0x00000012
        /*135c*/ 	.word	0x00038820
        /*1360*/ 	.short	0x010a
        /*1362*/ 	.byte	0x3f
	.zero		1


	//   ....[47]....
        /*1364*/ 	.word	0x000241a0
        /*1368*/ 	.word	0x00000006
        /*136c*/ 	.word	0x000388a0
        /*1370*/ 	.short	0x010a
        /*1372*/ 	.byte	0x3f
	.zero		1


	//   ....[48]....
        /*1374*/ 	.word	0x000246e0
        /*1378*/ 	.word	0x00000006
        /*137c*/ 	.word	0x000388c0
        /*1380*/ 	.short	0x010a
        /*1382*/ 	.byte	0x3f
	.zero		1


	//   ....[49]....
        /*1384*/ 	.word	0x00024d60
        /*1388*/ 	.word	0x00000006
        /*138c*/ 	.word	0x000388a0
        /*1390*/ 	.short	0x010a
        /*1392*/ 	.byte	0x3f
	.zero		1


	//   ....[50]....
        /*1394*/ 	.word	0x00025290
        /*1398*/ 	.word	0x00000006
        /*139c*/ 	.word	0x000388c0
        /*13a0*/ 	.short	0x010a
        /*13a2*/ 	.byte	0x3f
	.zero		1


	//   ....[51]....
        /*13a4*/ 	.word	0x00026400
        /*13a8*/ 	.word	0x00000000
        /*13ac*/ 	.word	0x00038840
        /*13b0*/ 	.short	0x010a
        /*13b2*/ 	.byte	0x3f
	.zero		1


	//   ....[52]....
        /*13b4*/ 	.word	0x00027490
        /*13b8*/ 	.word	0x00000012
        /*13bc*/ 	.word	0x00038800
        /*13c0*/ 	.short	0x0107
        /*13c2*/ 	.byte	0x3f
	.zero		1


	//   ....[53]....
        /*13c4*/ 	.word	0x000275a0
        /*13c8*/ 	.word	0x00000012
        /*13cc*/ 	.word	0x00038800
        /*13d0*/ 	.short	0x0101
        /*13d2*/ 	.byte	0x3f
	.zero		1


	//   ....[54]....
        /*13d4*/ 	.word	0x000275c0
        /*13d8*/ 	.word	0x00000012
        /*13dc*/ 	.word	0x00038820
        /*13e0*/ 	.short	0x010a
        /*13e2*/ 	.byte	0x3f
	.zero		1


	//   ....[55]....
        /*13e4*/ 	.word	0x00027990
        /*13e8*/ 	.word	0x00000003
        /*13ec*/ 	.word	0x00038840
        /*13f0*/ 	.short	0x010a
        /*13f2*/ 	.byte	0x3f
	.zero		1


	//   ....[56]....
        /*13f4*/ 	.word	0x00027f30
        /*13f8*/ 	.word	0x00000003
        /*13fc*/ 	.word	0x00000060
        /*1400*/ 	.short	0x010a
        /*1402*/ 	.byte	0x3f
	.zero		1


	//   ....[57]....
        /*1404*/ 	.word	0x000287b0
        /*1408*/ 	.word	0x00000003
        /*140c*/ 	.word	0x00038840
        /*1410*/ 	.short	0x010a
        /*1412*/ 	.byte	0x3f
	.zero		1


	//   ....[58]....
        /*1414*/ 	.word	0x00028d50
        /*1418*/ 	.word	0x00000002
        /*141c*/ 	.word	0x00000060
        /*1420*/ 	.short	0x010a
        /*1422*/ 	.byte	0x3f
	.zero		1


	//   ....[59]....
        /*1424*/ 	.word	0x00029510
        /*1428*/ 	.word	0x00000002
        /*142c*/ 	.word	0x00038840
        /*1430*/ 	.short	0x010a
        /*1432*/ 	.byte	0x3f
	.zero		1


	//   ....[60]....
        /*1434*/ 	.word	0x00029ab0
        /*1438*/ 	.word	0x00000002
        /*143c*/ 	.word	0x00000060
        /*1440*/ 	.short	0x010a
        /*1442*/ 	.byte	0x3f
	.zero		1


	//   ....[61]....
        /*1444*/ 	.word	0x0002a220
        /*1448*/ 	.word	0x00000000
        /*144c*/ 	.word	0x00038860
        /*1450*/ 	.short	0x010a
        /*1452*/ 	.byte	0x3f
	.zero		1


	//   ....[62]....
        /*1454*/ 	.word	0x0002b620
        /*1458*/ 	.word	0x00000000
        /*145c*/ 	.word	0x00038820
        /*1460*/ 	.short	0x010a
        /*1462*/ 	.byte	0x3f
	.zero		1


	//   ....[63]....
        /*1464*/ 	.word	0x0002b800
        /*1468*/ 	.word	0x00000006
        /*146c*/ 	.word	0x00000000
        /*1470*/ 	.short	0x010a
        /*1472*/ 	.byte	0x3f
	.zero		1


	//   ....[64]....
        /*1474*/ 	.word	0x0002b830
        /*1478*/ 	.word	0x00000007
        /*147c*/ 	.word	0x00000000
        /*1480*/ 	.short	0x010a
        /*1482*/ 	.byte	0x3f
	.zero		1


	//   ....[65]....
        /*1484*/ 	.word	0x0002b890
        /*1488*/ 	.word	0x00000004
        /*148c*/ 	.word	0x00000000
        /*1490*/ 	.short	0x010a
        /*1492*/ 	.byte	0x3f
	.zero		1


	//   ....[66]....
        /*1494*/ 	.word	0x0002b8c0
        /*1498*/ 	.word	0x00000003
        /*149c*/ 	.word	0x00000000
        /*14a0*/ 	.short	0x010a
        /*14a2*/ 	.byte	0x3f
	.zero		1


	//   ....[67]....
        /*14a4*/ 	.word	0x0002b920
        /*14a8*/ 	.word	0x00000003
        /*14ac*/ 	.word	0x00038890
        /*14b0*/ 	.short	0x010a
        /*14b2*/ 	.byte	0x3f
	.zero		1


	//   ....[68]....
        /*14b4*/ 	.word	0x0002b970
        /*14b8*/ 	.word	0x00000003
        /*14bc*/ 	.word	0x00038890
        /*14c0*/ 	.short	0x010a
        /*14c2*/ 	.byte	0x3f
	.zero		1


	//   ....[69]....
        /*14c4*/ 	.word	0x0002b9c0
        /*14c8*/ 	.word	0x00000003
        /*14cc*/ 	.word	0x00038890
        /*14d0*/ 	.short	0x010a
        /*14d2*/ 	.byte	0x3f
	.zero		1


	//   ....[70]....
        /*14d4*/ 	.word	0x0002ba10
        /*14d8*/ 	.word	0x00000003
        /*14dc*/ 	.word	0x000388b0
        /*14e0*/ 	.short	0x010a
        /*14e2*/ 	.byte	0x3f
	.zero		1


	//   ....[71]....
        /*14e4*/ 	.word	0x0002bc30
        /*14e8*/ 	.word	0x00000012
        /*14ec*/ 	.word	0x00038800
        /*14f0*/ 	.short	0x010a
        /*14f2*/ 	.byte	0x3f
	.zero		1


	//   ....[72]....
        /*14f4*/ 	.word	0x0002be50
        /*14f8*/ 	.word	0x00000012
        /*14fc*/ 	.word	0x00038800
        /*1500*/ 	.short	0x010a
        /*1502*/ 	.byte	0x3f
	.zero		1


	//   ....[73]....
        /*1504*/ 	.word	0x0002bea0
        /*1508*/ 	.word	0x00000000
        /*150c*/ 	.word	0x00038830
        /*1510*/ 	.short	0x010a
        /*1512*/ 	.byte	0x3f
	.zero		1


	//   ....[74]....
        /*1514*/ 	.word	0x0002bef0
        /*1518*/ 	.word	0x0000000b
        /*151c*/ 	.word	0x00038830
        /*1520*/ 	.short	0x010a
        /*1522*/ 	.byte	0x3f
	.zero		1


	//   ....[75]....
        /*1524*/ 	.word	0x0002bf40
        /*1528*/ 	.word	0x00000009
        /*152c*/ 	.word	0x00038850
        /*1530*/ 	.short	0x010a
        /*1532*/ 	.byte	0x3f
	.zero		1


	//   ....[76]....
        /*1534*/ 	.word	0x0002bf90
        /*1538*/ 	.word	0x00000000
        /*153c*/ 	.word	0x00038850
        /*1540*/ 	.short	0x010a
        /*1542*/ 	.byte	0x3f
	.zero		1


	//   ....[77]....
        /*1544*/ 	.word	0x0002c130
        /*1548*/ 	.word	0x00000012
        /*154c*/ 	.word	0x00038820
        /*1550*/ 	.short	0x010a
        /*1552*/ 	.byte	0x3f
	.zero		1


	//   ....[78]....
        /*1554*/ 	.word	0x0002c180
        /*1558*/ 	.word	0x00000006
        /*155c*/ 	.word	0x000388a0
        /*1560*/ 	.short	0x010a
        /*1562*/ 	.byte	0x3f
	.zero		1


	//   ....[79]....
        /*1564*/ 	.word	0x0002c1d0
        /*1568*/ 	.word	0x00000006
        /*156c*/ 	.word	0x000388c0
        /*1570*/ 	.short	0x010a
        /*1572*/ 	.byte	0x3f
	.zero		1


	//   ....[80]....
        /*1574*/ 	.word	0x0002c220
        /*1578*/ 	.word	0x00000006
        /*157c*/ 	.word	0x000388a0
        /*1580*/ 	.short	0x010a
        /*1582*/ 	.byte	0x3f
	.zero		1


	//   ....[81]....
        /*1584*/ 	.word	0x0002c270
        /*1588*/ 	.word	0x00000006
        /*158c*/ 	.word	0x000388c0
        /*1590*/ 	.short	0x010a
        /*1592*/ 	.byte	0x3f
	.zero		1


	//   ....[82]....
        /*1594*/ 	.word	0x0002c410
        /*1598*/ 	.word	0x00000000
        /*159c*/ 	.word	0x00038840
        /*15a0*/ 	.short	0x010a
        /*15a2*/ 	.byte	0x3f
	.zero		1


	//   ....[83]....
        /*15a4*/ 	.word	0x0002d090
        /*15a8*/ 	.word	0x00000012
        /*15ac*/ 	.word	0x00038820
        /*15b0*/ 	.short	0x010a
        /*15b2*/ 	.byte	0x3f
	.zero		1


	//   ....[84]....
        /*15b4*/ 	.word	0x0002d0e0
        /*15b8*/ 	.word	0x00000003
        /*15bc*/ 	.word	0x00038840
        /*15c0*/ 	.short	0x010a
        /*15c2*/ 	.byte	0x3f
	.zero		1


	//   ....[85]....
        /*15c4*/ 	.word	0x0002d130
        /*15c8*/ 	.word	0x00000003
        /*15cc*/ 	.word	0x00000060
        /*15d0*/ 	.short	0x010a
        /*15d2*/ 	.byte	0x3f
	.zero		1


	//   ....[86]....
        /*15d4*/ 	.word	0x0002d180
        /*15d8*/ 	.word	0x00000003
        /*15dc*/ 	.word	0x00038840
        /*15e0*/ 	.short	0x010a
        /*15e2*/ 	.byte	0x3f
	.zero		1


	//   ....[87]....
        /*15e4*/ 	.word	0x0002d1d0
        /*15e8*/ 	.word	0x00000002
        /*15ec*/ 	.word	0x00000060
        /*15f0*/ 	.short	0x010a
        /*15f2*/ 	.byte	0x3f
	.zero		1


	//   ....[88]....
        /*15f4*/ 	.word	0x0002d220
        /*15f8*/ 	.word	0x00000002
        /*15fc*/ 	.word	0x00038840
        /*1600*/ 	.short	0x010a
        /*1602*/ 	.byte	0x3f
	.zero		1


	//   ....[89]....
        /*1604*/ 	.word	0x0002d270
        /*1608*/ 	.word	0x00000002
        /*160c*/ 	.word	0x00000060
        /*1610*/ 	.short	0x010a
        /*1612*/ 	.byte	0x3f
	.zero		1


	//   ....[90]....
        /*1614*/ 	.word	0x0002d2c0
        /*1618*/ 	.word	0x00000000
        /*161c*/ 	.word	0x00038860
        /*1620*/ 	.short	0x010a
        /*1622*/ 	.byte	0x3f
	.zero		1


	//   ....[91]....
        /*1624*/ 	.word	0x0002de10
        /*1628*/ 	.word	0x00000000
        /*162c*/ 	.word	0x00038820
        /*1630*/ 	.short	0x010a
        /*1632*/ 	.byte	0x3f
	.zero		1


	//   ....[92]....
        /*1634*/ 	.word	0x0002dfb0
        /*1638*/ 	.word	0x00000006
        /*163c*/ 	.word	0x00000000
        /*1640*/ 	.short	0x010a
        /*1642*/ 	.byte	0x3f
	.zero		1


	//   ....[93]....
        /*1644*/ 	.word	0x0002e000
        /*1648*/ 	.word	0x00000007
        /*164c*/ 	.word	0x00000000
        /*1650*/ 	.short	0x010a
        /*1652*/ 	.byte	0x3f
	.zero		1


	//   ....[94]....
        /*1654*/ 	.word	0x0002e050
        /*1658*/ 	.word	0x00000004
        /*165c*/ 	.word	0x00000000
        /*1660*/ 	.short	0x010a
        /*1662*/ 	.byte	0x3f
	.zero		1


	//----- nvinfo : EIATTR_NUM_MBARRIERS
	.align		4
.L_153:
        /*1664*/ 	.byte	0x03, 0x38
        /*1666*/ 	.short	0x0016


	//----- nvinfo : EIATTR_EXIT_INSTR_OFFSETS
	.align		4
        /*1668*/ 	.byte	0x04, 0x1c
        /*166a*/ 	.short	(.L_155 - .L_154)


	//   ....[0]....
.L_154:
        /*166c*/ 	.word	0x0002b910


	//----- nvinfo : EIATTR_MAX_THREADS
	.align		4
.L_155:
        /*1670*/ 	.byte	0x04, 0x05
        /*1672*/ 	.short	(.L_157 - .L_156)
.L_156:
        /*1674*/ 	.word	0x00000180
        /*1678*/ 	.word	0x00000001
        /*167c*/ 	.word	0x00000001


	//----- nvinfo : EIATTR_CRS_STACK_SIZE
	.align		4
.L_157:
        /*1680*/ 	.byte	0x04, 0x1e
        /*1682*/ 	.short	(.L_159 - .L_158)
.L_158:
        /*1684*/ 	.word	0x00000000


	//----- nvinfo : EIATTR_CBANK_PARAM_SIZE
	.align		4
.L_159:
        /*1688*/ 	.byte	0x03, 0x19
        /*168a*/ 	.short	0x0af0


	//----- nvinfo : EIATTR_PARAM_CBANK
	.align		4
        /*168c*/ 	.byte	0x04, 0x0a
        /*168e*/ 	.short	(.L_161 - .L_160)
	.align		4
.L_160:
        /*1690*/ 	.word	index@(.nv.constant0._ZN7cutlass13device_kernelIN5flash11enable_sm90INS1_16FlashAttnFwdSm90INS1_25CollectiveMainloopFwdSm90ILi2EN4cute5tupleIJNS5_1CILi1EEES8_S8_EEENS6_IJNS7_ILi128EEENS7_ILi80EEENS7_ILi256EEEEEELi256ENS_10bfloat16_tEfNS_4arch4Sm90ELb0ELb0ELb0ELb1ELb0ELb1ELb0ELb1ELb1ELb1ELb1ELb0EEENS1_21CollectiveEpilogueFwdINS6_IJSA_SC_SB_EEES9_SE_SG_Li256ELb1ELb1ELb1ELb0EEENS1_36VarlenDynamicPersistentTileSchedulerILi128ELi80ELi256ELi128ELb1ELb1ELb1ELb0ELb1ELb1EEEEEEEEEvNT_6ParamsE)
        /*1694*/ 	.short	0x0210
        /*1696*/ 	.short	0x0af0


	//----- nvinfo : EIATTR_SW_WAR
	.align		4
.L_161:
        /*1698*/ 	.byte	0x04, 0x36
        /*169a*/ 	.short	(.L_163 - .L_162)
.L_162:
        /*169c*/ 	.word	0x00000008
.L_163:


//--------------------- .nv.info._ZN7cutlass13device_kernelIN5flash11enable_sm90INS1_16FlashAttnFwdSm90INS1_25CollectiveMainloopFwdSm90ILi2EN4cute5tupleIJNS5_1CILi1EEES8_S8_EEENS6_IJNS7_ILi128EEENS7_ILi64EEENS7_ILi256EEEEEELi256ENS_10bfloat16_tEfNS_4arch4Sm90ELb0ELb1ELb0ELb0ELb0ELb0ELb0ELb1ELb1ELb1ELb1ELb0EEENS1_21CollectiveEpilogueFwdINS6_IJSA_SC_SB_EEES9_SE_SG_Li256ELb0ELb1ELb1ELb0EEENS1_19SingleTileSchedulerILb0ELb1ELb1ELi128EEEEEEEEEvNT_6ParamsE --------------------------
	.section	.nv.info._ZN7cutlass13device_kernelIN5flash11enable_sm90INS1_16FlashAttnFwdSm90INS1_25CollectiveMainloopFwdSm90ILi2EN4cute5tupleIJNS5_1CILi1EEES8_S8_EEENS6_IJNS7_ILi128EEENS7_ILi64EEENS7_ILi256EEEEEELi256ENS_10bfloat16_tEfNS_4arch4Sm90ELb0ELb1ELb0ELb0ELb0ELb0ELb0ELb1ELb1ELb1ELb1ELb0EEENS1_21CollectiveEpilogueFwdINS6_IJSA_SC_SB_EEES9_SE_SG_Li256ELb0ELb1ELb1ELb0EEENS1_19SingleTileSchedulerILb0ELb1ELb1ELi128EEEEEEEEEvNT_6ParamsE,"",@"SHT_CUDA_INFO"
	.sectionflags	@""
	.align	4


	//----- nvinfo : EIATTR_CUDA_API_VERSION
	.align		4
        /*0000*/ 	.byte	0x04, 0x37
        /*0002*/ 	.short	(.L_165 - .L_164)
.L_164:
        /*0004*/ 	.word	0x00000082


	//----- nvinfo : EIATTR_KPARAM_INFO
	.align		4
.L_165:
        /*0008*/ 	.byte	0x04, 0x17
        /*000a*/ 	.short	(.L_167 - .L_166)
.L_166:
        /*000c*/ 	.word	0x00000000
        /*0010*/ 	.short	0x0000
        /*0012*/ 	.short	0x0070
        /*0014*/ 	.byte	0x00, 0xf0, 0x01, 0x28


	//----- nvinfo : EIATTR_SPARSE_MMA_MASK
	.align		4
.L_167:
        /*0018*/ 	.byte	0x03, 0x50
        /*001a*/ 	.short	0x0000


	//----- nvinfo : EIATTR_MAXREG_COUNT
	.align		4
        /*001c*/ 	.byte	0x03, 0x1b
        /*001e*/ 	.short	0x00a8


	//----- nvinfo : EIATTR_NUM_BARRIERS
	.align		4
        /*0020*/ 	.byte	0x02, 0x4c
        /*0022*/ 	.byte	0x09
	.zero		1


	//----- nvinfo : EIATTR_EXTERNS
	.align		4
        /*0024*/ 	.byte	0x04, 0x0f
        /*0026*/ 	.short	(.L_169 - .L_168)


	//   ....[0]....
	.align		4
.L_168:
        /*0028*/ 	.word	index@(__assertfail)


	//----- nvinfo : EIATTR_ANNOTATIONS
	.align		4
.L_169:
        /*002c*/ 	.byte	0x04, 0x55
        /*002e*/ 	.short	(.L_171 - .L_170)


	//   ....[0]....
.L_170:
        /* <DEDUP_REMOVED lines=10> */


	//----- nvinfo : EIATTR_MERCURY_ISA_VERSION
	.align		4
.L_171:
        /*00c0*/ 	.byte	0x03, 0x5f
        /*00c2*/ 	.short	0x0101


	//----- nvinfo : EIATTR_INT_WARP_WIDE_INSTR_OFFSETS
	.align		4
        /*00c4*/ 	.byte	0x04, 0x31
        /*00c6*/ 	.short	(.L_173 - .L_172)


	//   ....[0]....
.L_172:
        /*00c8*/ 	.word	0x00000130


	//   ....[1]....
        /*00cc*/ 	.word	0x00000170


	//   ....[2]....
        /*00d0*/ 	.word	0x000001e0


	//----- nvinfo : EIATTR_COOP_GROUP_MASK_REGIDS
	.align		4
.L_173:
        /*00d4*/ 	.byte	0x04, 0x29
        /*00d6*/ 	.short	(.L_175 - .L_174)


	//   ....[0]....
.L_174:
        /*00d8*/ 	.word	0xffffffff


	//   ....[1]....
        /*00dc*/ 	.word	0xffffffff


	//   ....[2]....
        /*00e0*/ 	.word	0xffffffff


	//   ....[3]....
        /*00e4*/ 	.word	0xffffffff


	//   ....[4]....
        /*00e8*/ 	.word	0xffffffff


	//   ....[5]....
        /*00ec*/ 	.word	0xffffffff


	//   ....[6]....
        /*00f0*/ 	.word	0xffffffff


	//   ....[7]....
        /*00f4*/ 	.word	0xffffffff


	//   ....[8]....
        /*00f8*/ 	.word	0xffffffff


	//   ....[9]....
        /*00fc*/ 	.word	0xffffffff


	//   ....[10]....
        /*0100*/ 	.word	0xffffffff


	//   ....[11]....
        /*0104*/ 	.word	0xffffffff


	//   ....[12]....
        /*0108*/ 	.word	0xffffffff


	//   ....[13]....
        /*010c*/ 	.word	0xffffffff


	//   ....[14]....
        /*0110*/ 	.word	0xffffffff


	//   ....[15]....
        /*0114*/ 	.word	0xffffffff


	//   ....[16]....
        /*0118*/ 	.word	0xffffffff


	//   ....[17]....
        /*011c*/ 	.word	0xffffffff


	//   ....[18]....
        /*0120*/ 	.word	0xffffffff


	//   ....[19]....
        /*0124*/ 	.word	0xffffffff


	//   ....[20]....
        /*0128*/ 	.word	0xffffffff


	//   ....[21]....
        /*012c*/ 	.word	0xffffffff


	//   ....[22]....
        /*0130*/ 	.word	0xffffffff


	//   ....[23]....
        /*0134*/ 	.word	0xffffffff


	//   ....[24]....
        /*0138*/ 	.word	0xffffffff


	//   ....[25]....
        /*013c*/ 	.word	0xffffffff


	//   ....[26]....
        /*0140*/ 	.word	0xffffffff


	//   ....[27]....
        /*0144*/ 	.word	0xffffffff


	//   ....[28]....
        /*0148*/ 	.word	0xffffffff


	//   ....[29]....
        /*014c*/ 	.word	0xffffffff


	//   ....[30]....
        /*0150*/ 	.word	0xffffffff


	//   ....[31]....
        /*0154*/ 	.word	0xffffffff


	//   ....[32]....
        /*0158*/ 	.word	0xffffffff


	//   ....[33]....
        /*015c*/ 	.word	0xffffffff


	//   ....[34]....
        /*0160*/ 	.word	0xffffffff


	//   ....[35]....
        /*0164*/ 	.word	0xffffffff


	//   ....[36]....
        /*0168*/ 	.word	0xffffffff


	//   ....[37]....
        /*016c*/ 	.word	0xffffffff


	//   ....[38]....
        /*0170*/ 	.word	0xffffffff


	//   ....[39]....
        /*0174*/ 	.word	0xffffffff


	//   ....[40]....
        /*0178*/ 	.word	0xffffffff


	//   ....[41]....
        /*017c*/ 	.word	0xffffffff


	//   ....[42]....
        /*0180*/ 	.word	0xffffffff


	//   ....[43]....
        /*0184*/ 	.word	0xffffffff


	//   ....[44]....
        /*0188*/ 	.word	0xffffffff


	//   ....[45]....
        /*018c*/ 	.word	0xffffffff


	//   ....[46]....
        /*0190*/ 	.word	0xffffffff


	//   ....[47]....
        /*0194*/ 	.word	0xffffffff


	//   ....[48]....
        /*0198*/ 	.word	0xffffffff


	//   ....[49]....
        /*019c*/ 	.word	0xffffffff


	//   ....[50]....
        /*01a0*/ 	.word	0xffffffff


	//   ....[51]....
        /*01a4*/ 	.word	0xffffffff


	//   ....[52]....
        /*01a8*/ 	.word	0xffffffff


	//   ....[53]....
        /*01ac*/ 	.word	0xffffffff


	//   ....[54]....
        /*01b0*/ 	.word	0xffffffff


	//   ....[55]....
        /*01b4*/ 	.word	0xffffffff


	//   ....[56]....
        /*01b8*/ 	.word	0xffffffff


	//   ....[57]....
        /*01bc*/ 	.word	0xffffffff


	//   ....[58]....
        /*01c0*/ 	.word	0xffffffff


	//   ....[59]....
        /*01c4*/ 	.word	0xffffffff


	//   ....[60]....
        /*01c8*/ 	.word	0xffffffff


	//   ....[61]....
        /*01cc*/ 	.word	0x0500000f


	//   ....[62]....
        /*01d0*/ 	.word	0x0500000f


	//   ....[63]....
        /*01d4*/ 	.word	0x0500000f


	//   ....[64]....
        /*01d8*/ 	.word	0x0500000f


	//   ....[65]....
        /*01dc*/ 	.word	0x0500000f


	//   ....[66]....
        /*01e0*/ 	.word	0x0500000f


	//   ....[67]....
        /*01e4*/ 	.word	0x0500000f


	//   ....[68]....
        /*01e8*/ 	.word	0x0500000f


	//   ....[69]....
        /*01ec*/ 	.word	0x0500000f


	//   ....[70]....
        /*01f0*/ 	.word	0x0500000f


	//   ....[71]....
        /*01f4*/ 	.word	0x0500000f


	//   ....[72]....
        /*01f8*/ 	.word	0x0500000f


	//   ....[73]....
        /*01fc*/ 	.word	0x0500000f


	//   ....[74]....
        /*0200*/ 	.word	0x0500000f


	//   ....[75]....
        /*0204*/ 	.word	0x0500000f


	//   ....[76]....
        /*0208*/ 	.word	0x0500000f


	//   ....[77]....
        /*020c*/ 	.word	0x0500000f


	//   ....[78]....
        /*0210*/ 	.word	0x0500000f


	//----- nvinfo : EIATTR_COOP_GROUP_INSTR_OFFSETS
	.align		4
.L_175:
        /*0214*/ 	.byte	0x04, 0x28
        /*0216*/ 	.short	(.L_177 - .L_176)


	//   ....[0]....
.L_176:
        /*0218*/ 	.word	0x00000060


	//   ....[1]....
        /*021c*/ 	.word	0x00000140


	//   ....[2]....
        /*0220*/ 	.word	0x00000190


	//   ....[3]....
        /*0224*/ 	.word	0x000003c0


	//   ....[4]....
        /*0228*/ 	.word	0x00000520


	//   ....[5]....
        /*022c*/ 	.word	0x00000640


	//   ....[6]....
        /*0230*/ 	.word	0x000007a0


	//   ....[7]....
        /*0234*/ 	.word	0x00001800


	//   ....[8]....
        /*0238*/ 	.word	0x00002830


	//   ....[9]....
        /*023c*/ 	.word	0x00002ac0


	//   ....[10]....
        /*0240*/ 	.word	0x000034d0


	//   ....[11]....
        /*0244*/ 	.word	0x00003600


	//   ....[12]....
        /*0248*/ 	.word	0x00003b80


	//   ....[13]....
        /*024c*/ 	.word	0x00003c00


	//   ....[14]....
        /*0250*/ 	.word	0x00005a90


	//   ....[15]....
        /*0254*/ 	.word	0x00005d70


	//   ....[16]....
        /*0258*/ 	.word	0x00006440


	//   ....[17]....
        /*025c*/ 	.word	0x00006540


	//   ....[18]....
        /*0260*/ 	.word	0x000068f0


	//   ....[19]....
        /*0264*/ 	.word	0x00006950


	//   ....[20]....
        /*0268*/ 	.word	0x00008540


	//   ....[21]....
        /*026c*/ 	.word	0x00008680


	//   ....[22]....
        /*0270*/ 	.word	0x000088a0


	//   ....[23]....
        /*0274*/ 	.word	0x00008990


	//   ....[24]....
        /*0278*/ 	.word	0x0000a340


	//   ....[25]....
        /*027c*/ 	.word	0x0000a570


	//   ....[26]....
        /*0280*/ 	.word	0x0000aca0


	//   ....[27]....
        /*0284*/ 	.word	0x0000ada0


	//   ....[28]....
        /*0288*/ 	.word	0x0000b1d0


	//   ....[29]....
        /*028c*/ 	.word	0x0000b230


	//   ....[30]....
        /*0290*/ 	.word	0x0000c1b0


	//   ....[31]....
        /*0294*/ 	.word	0x0000c1e0


	//   ....[32]....
        /*0298*/ 	.word	0x0000c2a0


	//   ....[33]....
        /*029c*/ 	.word	0x0000c300


	//   ....[34]....
        /*02a0*/ 	.word	0x0000d520


	//   ....[35]....
        /*02a4*/ 	.word	0x0000d570


	//   ....[36]....
        /*02a8*/ 	.word	0x0000d5b0


	//   ....[37]....
        /*02ac*/ 	.word	0x0000d5f0


	//   ....[38]....
        /*02b0*/ 	.word	0x0000d630


	//   ....[39]....
        /*02b4*/ 	.word	0x0000d650


	//   ....[40]....
        /*02b8*/ 	.word	0x0000e2b0


	//   ....[41]....
        /*02bc*/ 	.word	0x0000e2c0


	//   ....[42]....
        /*02c0*/ 	.word	0x0000f340


	//   ....[43]....
        /*02c4*/ 	.word	0x00010220


	//   ....[44]....
        /*02c8*/ 	.word	0x00010c60


	//   ....[45]....
        /*02cc*/ 	.word	0x00010ca0


	//   ....[46]....
        /*02d0*/ 	.word	0x00010cd0


	//   ....[47]....
        /*02d4*/ 	.word	0x00010cf0


	//   ....[48]....
        /*02d8*/ 	.word	0x00010d30


	//   ....[49]....
        /*02dc*/ 	.word	0x00010db0


	//   ....[50]....
        /*02e0*/ 	.word	0x00010de0


	//   ....[51]....
        /*02e4*/ 	.word	0x00010e50


	//   ....[52]....
        /*02e8*/ 	.word	0x00010e80


	//   ....[53]....
        /*02ec*/ 	.word	0x00010ef0


	//   ....[54]....
        /*02f0*/ 	.word	0x00010f20


	//   ....[55]....
        /*02f4*/ 	.word	0x00010f90


	//   ....[56]....
        /*02f8*/ 	.word	0x00010fc0


	//   ....[57]....
        /*02fc*/ 	.word	0x00011030


	//   ....[58]....
        /*0300*/ 	.word	0x00011060


	//   ....[59]....
        /*0304*/ 	.word	0x000110c0


	//   ....[60]....
        /*0308*/ 	.word	0x00013d30


	//   ....[61]....
        /*030c*/ 	.word	0x00014390


	//   ....[62]....
        /*0310*/ 	.word	0x00014500


	//   ....[63]....
        /*0314*/ 	.word	0x00014560


	//   ....[64]....
        /*0318*/ 	.word	0x000146b0


	//   ....[65]....
        /*031c*/ 	.word	0x00014720


	//   ....[66]....
        /*0320*/ 	.word	0x00014820


	//   ....[67]....
        /*0324*/ 	.word	0x00014890


	//   ....[68]....
        /*0328*/ 	.word	0x00014990


	//   ....[69]....
        /*032c*/ 	.word	0x00014a00


	//   ....[70]....
        /*0330*/ 	.word	0x00014b00


	//   ....[71]....
        /*0334*/ 	.word	0x00014b70


	//   ....[72]....
        /*0338*/ 	.word	0x00014c70


	//   ....[73]....
        /*033c*/ 	.word	0x00014ce0


	//   ....[74]....
        /*0340*/ 	.word	0x00014de0


	//   ....[75]....
        /*0344*/ 	.word	0x00014e40


	//   ....[76]....
        /*0348*/ 	.word	0x00014f30


	//   ....[77]....
        /*034c*/ 	.word	0x00014f80


	//   ....[78]....
        /*0350*/ 	.word	0x00015380


	//----- nvinfo : EIATTR_REG_RECONFIG
	.align		4
.L_177:
        /*0354*/ 	.byte	0x01, 0x54
	.zero		2


	//----- nvinfo : EIATTR_SYSCALL_OFFSETS
	.align		4
        /*0358*/ 	.byte	0x04, 0x46
        /*035a*/ 	.short	(.L_179 - .L_178)


	//   ....[0]....
.L_178:
        /*035c*/ 	.word	0x000019d0


	//   ....[1]....
        /*0360*/ 	.word	0x0000fea0


	//   ....[2]....
        /*0364*/ 	.word	0x0000ffe0


	//   ....[3]....
        /*0368*/ 	.word	0x000100d0


	//   ....[4]....
        /*036c*/ 	.word	0x00010890


	//----- nvinfo : EIATTR_MBARRIER_INSTR_OFFSETS
	.align		4
.L_179:
        /*0370*/ 	.byte	0x04, 0x39
        /*0372*/ 	.short	(.L_181 - .L_180)


	//   ....[0]....
.L_180:
        /*0374*/ 	.word	0x00000270
        /*0378*/ 	.word	0x000000ff
        /*037c*/ 	.word	0x00030800
        /*0380*/ 	.short	0x0100
        /*0382*/ 	.byte	0x08
	.zero		1


	//   ....[1]....
        /*0384*/ 	.word	0x00000280
        /*0388*/ 	.word	0x000000ff
        /*038c*/ 	.word	0x00030820
        /*0390*/ 	.short	0x0100
        /*0392*/ 	.byte	0x08
	.zero		1


	//   ....[2]....
        /*0394*/ 	.word	0x00000370
        /*0398*/ 	.word	0x000000ff
        /*039c*/ 	.word	0x00030830
        /*03a0*/ 	.short	0x0100
        /*03a2*/ 	.byte	0x08
	.zero		1


	//   ....[3]....
        /*03a4*/ 	.word	0x00000380
        /*03a8*/ 	.word	0x000000ff
        /*03ac*/ 	.word	0x00030840
        /*03b0*/ 	.short	0x0100
        /*03b2*/ 	.byte	0x08
	.zero		1


	//   ....[4]....
        /*03b4*/ 	.word	0x00000390
        /*03b8*/ 	.word	0x000000ff
        /*03bc*/ 	.word	0x00030838
        /*03c0*/ 	.short	0x0100
        /*03c2*/ 	.byte	0x08
	.zero		1


	//   ....[5]....
        /*03c4*/ 	.word	0x000003a0
        /*03c8*/ 	.word	0x000000ff
        /*03cc*/ 	.word	0x00030848
        /*03d0*/ 	.short	0x0100
        /*03d2*/ 	.byte	0x08
	.zero		1


	//   ....[6]....
        /*03d4*/ 	.word	0x000004d0
        /*03d8*/ 	.word	0x000000ff
        /*03dc*/ 	.word	0x00030850
        /*03e0*/ 	.short	0x0100
        /*03e2*/ 	.byte	0x08
	.zero		1


	//   ....[7]....
        /*03e4*/ 	.word	0x000004e0
        /*03e8*/ 	.word	0x000000ff
        /*03ec*/ 	.word	0x00030860
        /*03f0*/ 	.short	0x0100
        /*03f2*/ 	.byte	0x08
	.zero		1


	//   ....[8]....
        /*03f4*/ 	.word	0x000004f0
        /*03f8*/ 	.word	0x000000ff
        /*03fc*/ 	.word	0x00030858
        /*0400*/ 	.short	0x0100
        /*0402*/ 	.byte	0x08
	.zero		1


	//   ....[9]....
        /*0404*/ 	.word	0x00000500
        /*0408*/ 	.word	0x000000ff
        /*040c*/ 	.word	0x00030868
        /*0410*/ 	.short	0x0100
        /*0412*/ 	.byte	0x08
	.zero		1


	//   ....[10]....
        /*0414*/ 	.word	0x000005f0
        /*0418*/ 	.word	0x000000ff
        /*041c*/ 	.word	0x00030870
        /*0420*/ 	.short	0x0100
        /*0422*/ 	.byte	0x06
	.zero		1


	//   ....[11]....
        /*0424*/ 	.word	0x00000600
        /*0428*/ 	.word	0x000000ff
        /*042c*/ 	.word	0x00030880
        /*0430*/ 	.short	0x0100
        /*0432*/ 	.byte	0x06
	.zero		1


	//   ....[12]....
        /*0434*/ 	.word	0x00000610
        /*0438*/ 	.word	0x000000ff
        /*043c*/ 	.word	0x00030878
        /*0440*/ 	.short	0x0100
        /*0442*/ 	.byte	0x06
	.zero		1


	//   ....[13]....
        /*0444*/ 	.word	0x00000620
        /*0448*/ 	.word	0x000000ff
        /*044c*/ 	.word	0x00030888
        /*0450*/ 	.short	0x0100
        /*0452*/ 	.byte	0x06
	.zero		1


	//   ....[14]....
        /*0454*/ 	.word	0x00000750
        /*0458*/ 	.word	0x000000ff
        /*045c*/ 	.word	0x00030890
        /*0460*/ 	.short	0x0100
        /*0462*/ 	.byte	0x08
	.zero		1


	//   ....[15]....
        /*0464*/ 	.word	0x00000760
        /*0468*/ 	.word	0x000000ff
        /*046c*/ 	.word	0x000308a0
        /*0470*/ 	.short	0x0100
        /*0472*/ 	.byte	0x08
	.zero		1


	//   ....[16]....
        /*0474*/ 	.word	0x00000770
        /*0478*/ 	.word	0x000000ff
        /*047c*/ 	.word	0x00030898
        /*0480*/ 	.short	0x0100
        /*0482*/ 	.byte	0x08
	.zero		1


	//   ....[17]....
        /*0484*/ 	.word	0x00000780
        /*0488*/ 	.word	0x000000ff
        /*048c*/ 	.word	0x000308a8
        /*0490*/ 	.short	0x0100
        /*0492*/ 	.byte	0x08
	.zero		1


	//   ....[18]....
        /*0494*/ 	.word	0x000008b0
        /*0498*/ 	.word	0x000000ff
        /*049c*/ 	.word	0x000308b0
        /*04a0*/ 	.short	0x0100
        /*04a2*/ 	.byte	0x08
	.zero		1


	//   ....[19]....
        /*04a4*/ 	.word	0x000008c0
        /*04a8*/ 	.word	0x000000ff
        /*04ac*/ 	.word	0x000308c0
        /*04b0*/ 	.short	0x0100
        /*04b2*/ 	.byte	0x08
	.zero		1


	//   ....[20]....
        /*04b4*/ 	.word	0x000008d0
        /*04b8*/ 	.word	0x000000ff
        /*04bc*/ 	.word	0x000308b8
        /*04c0*/ 	.short	0x0100
        /*04c2*/ 	.byte	0x08
	.zero		1


	//   ....[21]....
        /*04c4*/ 	.word	0x000008e0
        /*04c8*/ 	.word	0x000000ff
        /*04cc*/ 	.word	0x000308c8
        /*04d0*/ 	.short	0x0100
        /*04d2*/ 	.byte	0x08
	.zero		1


	//   ....[22]....
        /*04d4*/ 	.word	0x00001a00
        /*04d8*/ 	.word	0x000000ff
        /*04dc*/ 	.word	0x00030800
        /*04e0*/ 	.short	0x010a
        /*04e2*/ 	.byte	0x04
	.zero		1


	//   ....[23]....
        /*04e4*/ 	.word	0x00001aa0
        /*04e8*/ 	.word	0x000000ff
        /*04ec*/ 	.word	0x00030830
        /*04f0*/ 	.short	0x010a
        /*04f2*/ 	.byte	0x04
	.zero		1


	//   ....[24]....
        /*04f4*/ 	.word	0x00001b40
        /*04f8*/ 	.word	0x000000ff
        /*04fc*/ 	.word	0x00030830
        /*0500*/ 	.short	0x010a
        /*0502*/ 	.byte	0x04
	.zero		1


	//   ....[25]....
        /*0504*/ 	.word	0x000028f0
        /*0508*/ 	.word	0x00000000
        /*050c*/ 	.word	0x00000000
        /*0510*/ 	.short	0x0101
        /*0512*/ 	.byte	0x3f
	.zero		1


	//   ....[26]....
        /*0514*/ 	.word	0x00004850
        /*0518*/ 	.word	0x000000ff
        /*051c*/ 	.word	0x00030830
        /*0520*/ 	.short	0x010a
        /*0522*/ 	.byte	0x3c
	.zero		1


	//   ....[27]....
        /*0524*/ 	.word	0x00004890
        /*0528*/ 	.word	0x000000ff
        /*052c*/ 	.word	0x00030830
        /*0530*/ 	.short	0x010a
        /*0532*/ 	.byte	0x3c
	.zero		1


	//   ....[28]....
        /*0534*/ 	.word	0x00005730
        /*0538*/ 	.word	0x000000ff
        /*053c*/ 	.word	0x00030850
        /*0540*/ 	.short	0x010a
        /*0542*/ 	.byte	0x0e
	.zero		1


	//   ....[29]....
        /*0544*/ 	.word	0x00005770
        /*0548*/ 	.word	0x000000ff
        /*054c*/ 	.word	0x00030850
        /*0550*/ 	.short	0x010a
        /*0552*/ 	.byte	0x0e
	.zero		1


	//   ....[30]....
        /*0554*/ 	.word	0x00005ab0
        /*0558*/ 	.word	0x00000000
        /*055c*/ 	.word	0x00000000
        /*0560*/ 	.short	0x0101
        /*0562*/ 	.byte	0x3f
	.zero		1


	//   ....[31]....
        /*0564*/ 	.word	0x00006c90
        /*0568*/ 	.word	0x0000009b
        /*056c*/ 	.word	0x00000000
        /*0570*/ 	.short	0x0101
        /*0572*/ 	.byte	0x3f
	.zero		1


	//   ....[32]....
        /*0574*/ 	.word	0x00007440
        /*0578*/ 	.word	0x000000ff
        /*057c*/ 	.word	0x00030830
        /*0580*/ 	.short	0x010a
        /*0582*/ 	.byte	0x07
	.zero		1


	//   ....[33]....
        /*0584*/ 	.word	0x00007480
        /*0588*/ 	.word	0x000000ff
        /*058c*/ 	.word	0x00030830
        /*0590*/ 	.short	0x010a
        /*0592*/ 	.byte	0x07
	.zero		1


	//   ....[34]....
        /*0594*/ 	.word	0x000082a0
        /*0598*/ 	.word	0x000000ff
        /*059c*/ 	.word	0x00030850
        /*05a0*/ 	.short	0x010a
        /*05a2*/ 	.byte	0x0e
	.zero		1


	//   ....[35]....
        /*05a4*/ 	.word	0x000082e0
        /*05a8*/ 	.word	0x000000ff
        /*05ac*/ 	.word	0x00030850
        /*05b0*/ 	.short	0x010a
        /*05b2*/ 	.byte	0x0e
	.zero		1


	//   ....[36]....
        /*05b4*/ 	.word	0x00008d50
        /*05b8*/ 	.word	0x00000098
        /*05bc*/ 	.word	0x00000000
        /*05c0*/ 	.short	0x0101
        /*05c2*/ 	.byte	0x3f
	.zero		1


	//   ....[37]....
        /*05c4*/ 	.word	0x00008da0
        /*05c8*/ 	.word	0x0000009a
        /*05cc*/ 	.word	0x00000000
        /*05d0*/ 	.short	0x0101
        /*05d2*/ 	.byte	0x3f
	.zero		1


	//   ....[38]....
        /*05d4*/ 	.word	0x00009160
        /*05d8*/ 	.word	0x000000ff
        /*05dc*/ 	.word	0x00030830
        /*05e0*/ 	.short	0x010a
        /*05e2*/ 	.byte	0x3c
	.zero		1


	//   ....[39]....
        /*05e4*/ 	.word	0x000091a0
        /*05e8*/ 	.word	0x000000ff
        /*05ec*/ 	.word	0x00030830
        /*05f0*/ 	.short	0x010a
        /*05f2*/ 	.byte	0x3c
	.zero		1


	//   ....[40]....
        /*05f4*/ 	.word	0x00009fd0
        /*05f8*/ 	.word	0x000000ff
        /*05fc*/ 	.word	0x00030850
        /*0600*/ 	.short	0x010a
        /*0602*/ 	.byte	0x0e
	.zero		1


	//   ....[41]....
        /*0604*/ 	.word	0x0000a010
        /*0608*/ 	.word	0x000000ff
        /*060c*/ 	.word	0x00030850
        /*0610*/ 	.short	0x010a
        /*0612*/ 	.byte	0x0e
	.zero		1


	//   ....[42]....
        /*0614*/ 	.word	0x0000a360
        /*0618*/ 	.word	0x00000000
        /*061c*/ 	.word	0x00000000
        /*0620*/ 	.short	0x0101
        /*0622*/ 	.byte	0x3f
	.zero		1


	//   ....[43]....
        /*0624*/ 	.word	0x0000b470
        /*0628*/ 	.word	0x0000009b
        /*062c*/ 	.word	0x00000000
        /*0630*/ 	.short	0x0101
        /*0632*/ 	.byte	0x3f
	.zero		1


	//   ....[44]....
        /*0634*/ 	.word	0x0000c120
        /*0638*/ 	.word	0x000000ff
        /*063c*/ 	.word	0x00030850
        /*0640*/ 	.short	0x010a
        /*0642*/ 	.byte	0x07
	.zero		1


	//   ....[45]....
        /*0644*/ 	.word	0x0000c160
        /*0648*/ 	.word	0x000000ff
        /*064c*/ 	.word	0x00030850
        /*0650*/ 	.short	0x010a
        /*0652*/ 	.byte	0x07
	.zero		1


	//   ....[46]....
        /*0654*/ 	.word	0x0000c550
        /*0658*/ 	.word	0x0000000b
        /*065c*/ 	.word	0x00000000
        /*0660*/ 	.short	0x0101
        /*0662*/ 	.byte	0x3f
	.zero		1


	//   ....[47]....
        /*0664*/ 	.word	0x0000d660
        /*0668*/ 	.word	0x000000ff
        /*066c*/ 	.word	0x00000000
        /*0670*/ 	.short	0x0101
        /*0672*/ 	.byte	0x04
	.zero		1


	//   ....[48]....
        /*0674*/ 	.word	0x00010440
        /*0678*/ 	.word	0x000000ff
        /*067c*/ 	.word	0x00030840
        /*0680*/ 	.short	0x010a
        /*0682*/ 	.byte	0x26
	.zero		1


	//   ....[49]....
        /*0684*/ 	.word	0x00011240
        /*0688*/ 	.word	0x000000ff
        /*068c*/ 	.word	0x00030800
        /*0690*/ 	.short	0x0107
        /*0692*/ 	.byte	0x26
	.zero		1


	//   ....[50]....
        /*0694*/ 	.word	0x000112b0
        /*0698*/ 	.word	0x000000ff
        /*069c*/ 	.word	0x00030800
        /*06a0*/ 	.short	0x0101
        /*06a2*/ 	.byte	0x26
	.zero		1


	//   ....[51]....
        /*06a4*/ 	.word	0x000112c0
        /*06a8*/ 	.word	0x000000ff
        /*06ac*/ 	.word	0x00030820
        /*06b0*/ 	.short	0x010a
        /*06b2*/ 	.byte	0x26
	.zero		1


	//   ....[52]....
        /*06b4*/ 	.word	0x000116e0
        /*06b8*/ 	.word	0x000000ff
        /*06bc*/ 	.word	0x00030848
        /*06c0*/ 	.short	0x010a
        /*06c2*/ 	.byte	0x26
	.zero		1


	//   ....[53]....
        /*06c4*/ 	.word	0x00011b80
        /*06c8*/ 	.word	0x000000ff
        /*06cc*/ 	.word	0x00030860
        /*06d0*/ 	.short	0x010a
        /*06d2*/ 	.byte	0x26
	.zero		1


	//   ....[54]....
        /*06d4*/ 	.word	0x00012230
        /*06d8*/ 	.word	0x000000ff
        /*06dc*/ 	.word	0x00030840
        /*06e0*/ 	.short	0x010a
        /*06e2*/ 	.byte	0x26
	.zero		1


	//   ....[55]....
        /*06e4*/ 	.word	0x000126d0
        /*06e8*/ 	.word	0x000000ff
        /*06ec*/ 	.word	0x00030868
        /*06f0*/ 	.short	0x010a
        /*06f2*/ 	.byte	0x26
	.zero		1


	//   ....[56]....
        /*06f4*/ 	.word	0x00012dd0
        /*06f8*/ 	.word	0x000000ff
        /*06fc*/ 	.word	0x00030848
        /*0700*/ 	.short	0x010a
        /*0702*/ 	.byte	0x26
	.zero		1


	//   ....[57]....
        /*0704*/ 	.word	0x00013250
        /*0708*/ 	.word	0x000000ff
        /*070c*/ 	.word	0x00030860
        /*0710*/ 	.short	0x010a
        /*0712*/ 	.byte	0x26
	.zero		1


	//   ....[58]....
        /*0714*/ 	.word	0x00013790
        /*0718*/ 	.word	0x00000003
        /*071c*/ 	.word	0x00030860
        /*0720*/ 	.short	0x010a
        /*0722*/ 	.byte	0x3f
	.zero		1


	//   ....[59]....
        /*0724*/ 	.word	0x00013cc0
        /*0728*/ 	.word	0x00000002
        /*072c*/ 	.word	0x00030820
        /*0730*/ 	.short	0x010a
        /*0732*/ 	.byte	0x3f
	.zero		1


	//   ....[60]....
        /*0734*/ 	.word	0x00013e60
        /*0738*/ 	.word	0x00000006
        /*073c*/ 	.word	0x00000000
        /*0740*/ 	.short	0x010a
        /*0742*/ 	.byte	0x3f
	.zero		1


	//   ....[61]....
        /*0744*/ 	.word	0x00013ed0
        /*0748*/ 	.word	0x00000003
        /*074c*/ 	.word	0x00000000
        /*0750*/ 	.short	0x010a
        /*0752*/ 	.byte	0x3f
	.zero		1


	//   ....[62]....
        /*0754*/ 	.word	0x00013f30
        /*0758*/ 	.word	0x00000000
        /*075c*/ 	.word	0x00000000
        /*0760*/ 	.short	0x010a
        /*0762*/ 	.byte	0x3f
	.zero		1


	//   ....[63]....
        /*0764*/ 	.word	0x00013f60
        /*0768*/ 	.word	0x00000003
        /*076c*/ 	.word	0x00000000
        /*0770*/ 	.short	0x010a
        /*0772*/ 	.byte	0x3f
	.zero		1


	//   ....[64]....
        /*0774*/ 	.word	0x00013fe0
        /*0778*/ 	.word	0x00000003
        /*077c*/ 	.word	0x00030800
        /*0780*/ 	.short	0x010a
        /*0782*/ 	.byte	0x3f
	.zero		1


	//   ....[65]....
        /*0784*/ 	.word	0x00014050
        /*0788*/ 	.word	0x00000003
        /*078c*/ 	.word	0x00030830
        /*0790*/ 	.short	0x010a
        /*0792*/ 	.byte	0x3f
	.zero		1


	//   ....[66]....
        /*0794*/ 	.word	0x000140b0
        /*0798*/ 	.word	0x00000098
        /*079c*/ 	.word	0x00030830
        /*07a0*/ 	.short	0x010a
        /*07a2*/ 	.byte	0x3f
	.zero		1


	//   ....[67]....
        /*07a4*/ 	.word	0x00014110
        /*07a8*/ 	.word	0x00000017
        /*07ac*/ 	.word	0x00030850
        /*07b0*/ 	.short	0x010a
        /*07b2*/ 	.byte	0x3f
	.zero		1


	//   ....[68]....
        /*07b4*/ 	.word	0x00014170
        /*07b8*/ 	.word	0x00000004
        /*07bc*/ 	.word	0x00030830
        /*07c0*/ 	.short	0x010a
        /*07c2*/ 	.byte	0x3f
	.zero		1


	//   ....[69]....
        /*07c4*/ 	.word	0x000141d0
        /*07c8*/ 	.word	0x00000003
        /*07cc*/ 	.word	0x00030850
        /*07d0*/ 	.short	0x010a
        /*07d2*/ 	.byte	0x3f
	.zero		1


	//   ....[70]....
        /*07d4*/ 	.word	0x00014230
        /*07d8*/ 	.word	0x00000004
        /*07dc*/ 	.word	0x00030830
        /*07e0*/ 	.short	0x010a
        /*07e2*/ 	.byte	0x3f
	.zero		1


	//   ....[71]....
        /*07e4*/ 	.word	0x00014290
        /*07e8*/ 	.word	0x00000003
        /*07ec*/ 	.word	0x00030850
        /*07f0*/ 	.short	0x010a
        /*07f2*/ 	.byte	0x3f
	.zero		1


	//   ....[72]....
        /*07f4*/ 	.word	0x000142f0
        /*07f8*/ 	.word	0x00000005
        /*07fc*/ 	.word	0x00030850
        /*0800*/ 	.short	0x010a
        /*0802*/ 	.byte	0x3f
	.zero		1


	//   ....[73]....
        /*0804*/ 	.word	0x00014450
        /*0808*/ 	.word	0x00000003
        /*080c*/ 	.word	0x00030840
        /*0810*/ 	.short	0x010a
        /*0812*/ 	.byte	0x3f
	.zero		1


	//   ....[74]....
        /*0814*/ 	.word	0x00014fc0
        /*0818*/ 	.word	0x00000003
        /*081c*/ 	.word	0x00030820
        /*0820*/ 	.short	0x010a
        /*0822*/ 	.byte	0x3f
	.zero		1


	//   ....[75]....
        /*0824*/ 	.word	0x00015020
        /*0828*/ 	.word	0x00000003
        /*082c*/ 	.word	0x00030848
        /*0830*/ 	.short	0x010a
        /*0832*/ 	.byte	0x3f
	.zero		1


	//   ....[76]....
        /*0834*/ 	.word	0x00015080
        /*0838*/ 	.word	0x00000003
        /*083c*/ 	.word	0x00030860
        /*0840*/ 	.short	0x010a
        /*0842*/ 	.byte	0x3f
	.zero		1


	//   ....[77]....
        /*0844*/ 	.word	0x000150e0
        /*0848*/ 	.word	0x00000003
        /*084c*/ 	.word	0x00030840
        /*0850*/ 	.short	0x010a
        /*0852*/ 	.byte	0x3f
	.zero		1


	//   ....[78]....
        /*0854*/ 	.word	0x00015140
        /*0858*/ 	.word	0x00000003
        /*085c*/ 	.word	0x00030868
        /*0860*/ 	.short	0x010a
        /*0862*/ 	.byte	0x3f
	.zero		1


	//   ....[79]....
        /*0864*/ 	.word	0x000151a0
        /*0868*/ 	.word	0x00000003
        /*086c*/ 	.word	0x00030848
        /*0870*/ 	.short	0x010a
        /*0872*/ 	.byte	0x3f
	.zero		1


	//   ....[80]....
        /*0874*/ 	.word	0x00015200
        /*0878*/ 	.word	0x00000003
        /*087c*/ 	.word	0x00030860
        /*0880*/ 	.short	0x010a
        /*0882*/ 	.byte	0x3f
	.zero		1


	//   ....[81]....
        /*0884*/ 	.word	0x00015250
        /*0888*/ 	.word	0x00000003
        /*088c*/ 	.word	0x00030860
        /*0890*/ 	.short	0x010a
        /*0892*/ 	.byte	0x3f
	.zero		1


	//   ....[82]....
        /*0894*/ 	.word	0x000152a0
        /*0898*/ 	.word	0x00000002
        /*089c*/ 	.word	0x00030820
        /*08a0*/ 	.short	0x010a
        /*08a2*/ 	.byte	0x3f
	.zero		1


	//   ....[83]....
        /*08a4*/ 	.word	0x00015440
        /*08a8*/ 	.word	0x00000006
        /*08ac*/ 	.word	0x00000000
        /*08b0*/ 	.short	0x010a
        /*08b2*/ 	.byte	0x3f
	.zero		1


	//   ....[84]....
        /*08b4*/ 	.word	0x00015490
        /*08b8*/ 	.word	0x00000003
        /*08bc*/ 	.word	0x00000000
        /*08c0*/ 	.short	0x010a
        /*08c2*/ 	.byte	0x3f
	.zero		1


	//   ....[85]....
        /*08c4*/ 	.word	0x000154e0
        /*08c8*/ 	.word	0x00000000
        /*08cc*/ 	.word	0x00000000
        /*08d0*/ 	.short	0x010a
        /*08d2*/ 	.byte	0x3f
	.zero		1


	//----- nvinfo : EIATTR_NUM_MBARRIERS
	.align		4
.L_181:
        /*08d4*/ 	.byte	0x03, 0x38
        /*08d6*/ 	.short	0x0016


	//----- nvinfo : EIATTR_EXIT_INSTR_OFFSETS
	.align		4
        /*08d8*/ 	.byte	0x04, 0x1c
        /*08da*/ 	.short	(.L_183 - .L_182)


	//   ....[0]....
.L_182:
        /*08dc*/ 	.word	0x00013fb0


	//----- nvinfo : EIATTR_MAX_THREADS
	.align		4
.L_183:
        /*08e0*/ 	.byte	0x04, 0x05
        /*08e2*/ 	.short	(.L_185 - .L_184)
.L_184:
        /*08e4*/ 	.word	0x00000180
        /*08e8*/ 	.word	0x00000001
        /*08ec*/ 	.word	0x00000001


	//----- nvinfo : EIATTR_CRS_STACK_SIZE
	.align		4
.L_185:
        /*08f0*/ 	.byte	0x04, 0x1e
        /*08f2*/ 	.short	(.L_187 - .L_186)
.L_186:
        /*08f4*/ 	.word	0x00000000


	//----- nvinfo : EIATTR_CBANK_PARAM_SIZE
	.align		4
.L_187:
        /*08f8*/ 	.byte	0x03, 0x19
        /*08fa*/ 	.short	0x0a70


	//----- nvinfo : EIATTR_PARAM_CBANK
	.align		4
        /*08fc*/ 	.byte	0x04, 0x0a
        /*08fe*/ 	.short	(.L_189 - .L_188)
	.align		4
.L_188:
        /*0900*/ 	.word	index@(.nv.constant0._ZN7cutlass13device_kernelIN5flash11enable_sm90INS1_16FlashAttnFwdSm90INS1_25CollectiveMainloopFwdSm90ILi2EN4cute5tupleIJNS5_1CILi1EEES8_S8_EEENS6_IJNS7_ILi128EEENS7_ILi64EEENS7_ILi256EEEEEELi256ENS_10bfloat16_tEfNS_4arch4Sm90ELb0ELb1ELb0ELb0ELb0ELb0ELb0ELb1ELb1ELb1ELb1ELb0EEENS1_21CollectiveEpilogueFwdINS6_IJSA_SC_SB_EEES9_SE_SG_Li256ELb0ELb1ELb1ELb0EEENS1_19SingleTileSchedulerILb0ELb1ELb1ELi128EEEEEEEEEvNT_6ParamsE)
        /*0904*/ 	.short	0x0210
        /*0906*/ 	.short	0x0a70


	//----- nvinfo : EIATTR_SW_WAR
	.align		4
.L_189:
        /*0908*/ 	.byte	0x04, 0x36
        /*090a*/ 	.short	(.L_191 - .L_190)
.L_190:
        /*090c*/ 	.word	0x00000008
.L_191:


//--------------------- .nv.info._ZN7cutlass13device_kernelIN5flash11enable_sm90INS1_16FlashAttnFwdSm90INS1_25CollectiveMainloopFwdSm90ILi2EN4cute5tupleIJNS5_1CILi1EEES8_S8_EEENS6_IJNS7_ILi128EEENS7_ILi64EEENS7_ILi256EEEEEELi256ENS_10bfloat16_tEfNS_4arch4Sm90ELb0ELb1ELb0ELb1ELb0ELb0ELb0ELb1ELb1ELb1ELb1ELb0EEENS1_21CollectiveEpilogueFwdINS6_IJSA_SC_SB_EEES9_SE_SG_Li256ELb1ELb1ELb1ELb0EEENS1_36VarlenDynamicPersistentTileSchedulerILi128ELi64ELi256ELi128ELb1ELb1ELb1ELb1ELb0ELb1EEEEEEEEEvNT_6ParamsE --------------------------
	.section	.nv.info._ZN7cutlass13device_kernelIN5flash11enable_sm90INS1_16FlashAttnFwdSm90INS1_25CollectiveMainloopFwdSm90ILi2EN4cute5tupleIJNS5_1CILi1EEES8_S8_EEENS6_IJNS7_ILi128EEENS7_ILi64EEENS7_ILi256EEEEEELi256ENS_10bfloat16_tEfNS_4arch4Sm90ELb0ELb1ELb0ELb1ELb0ELb0ELb0ELb1ELb1ELb1ELb1ELb0EEENS1_21CollectiveEpilogueFwdINS6_IJSA_SC_SB_EEES9_SE_SG_Li256ELb1ELb1ELb1ELb0EEENS1_36VarlenDynamicPersistentTileSchedulerILi128ELi64ELi256ELi128ELb1ELb1ELb1ELb1ELb0ELb1EEEEEEEEEvNT_6ParamsE,"",@"SHT_CUDA_INFO"
	.sectionflags	@""
	.align	4


	//----- nvinfo : EIATTR_CUDA_API_VERSION
	.align		4
        /*0000*/ 	.byte	0x04, 0x37
        /*0002*/ 	.short	(.L_193 - .L_192)
.L_192:
        /*0004*/ 	.word	0x00000082


	//----- nvinfo : EIATTR_KPARAM_INFO
	.align		4
.L_193:
        /*0008*/ 	.byte	0x04, 0x17
        /*000a*/ 	.short	(.L_195 - .L_194)
.L_194:
        /*000c*/ 	.word	0x00000000
        /*0010*/ 	.short	0x0000
        /*0012*/ 	.short	0x0070
        /*0014*/ 	.byte	0x00, 0xf0, 0x01, 0x2a


	//----- nvinfo : EIATTR_SPARSE_MMA_MASK
	.align		4
.L_195:
        /*0018*/ 	.byte	0x03, 0x50
        /*001a*/ 	.short	0x0000


	//----- nvinfo : EIATTR_MAXREG_COUNT
	.align		4
        /*001c*/ 	.byte	0x03, 0x1b
        /*001e*/ 	.short	0x00a8


	//----- nvinfo : EIATTR_NUM_BARRIERS
	.align		4
        /*0020*/ 	.byte	0x02, 0x4c
        /*0022*/ 	.byte	0x09
	.zero		1


	//----- nvinfo : EIATTR_EXTERNS
	.align		4
        /*0024*/ 	.byte	0x04, 0x0f
        /*0026*/ 	.short	(.L_197 - .L_196)


	//   ....[0]....
	.align		4
.L_196:
        /*0028*/ 	.word	index@(__assertfail)


	//----- nvinfo : EIATTR_ANNOTATIONS
	.align		4
.L_197:
        /*002c*/ 	.byte	0x04, 0x55
        /*002e*/ 	.short	(.L_199 - .L_198)


	//   ....[0]....
.L_198:
        /* <DEDUP_REMOVED lines=74> */
        /*04c4*/ 	.byte	0x10, 0xba, 0x01, 0x00


	//----- nvinfo : EIATTR_MERCURY_ISA_VERSION
	.align		4
.L_199:
        /*04c8*/ 	.byte	0x03, 0x5f
        /*04ca*/ 	.short	0x0101


	//----- nvinfo : EIATTR_UNUSED_LOAD_BYTE_OFFSET
	.align		4
        /*04cc*/ 	.byte	0x04, 0x44
        /*04ce*/ 	.short	(.L_201 - .L_200)


	//   ....[0]....
.L_200:
        /*04d0*/ 	.word	0x00000a10
        /*04d4*/ 	.word	0x0000fff0


	//   ....[1]....
        /*04d8*/ 	.word	0x0000d0c0
        /*04dc*/ 	.word	0x0000fff0


	//----- nvinfo : EIATTR_INT_WARP_WIDE_INSTR_OFFSETS
	.align		4
.L_201:
        /*04e0*/ 	.byte	0x04, 0x31
        /*04e2*/ 	.short	(.L_203 - .L_202)


	//   ....[0]....
.L_202:
        /*04e4*/ 	.word	0x00000130


	//   ....[1]....
        /*04e8*/ 	.word	0x00000170


	//   ....[2]....
        /*04ec*/ 	.word	0x000001e0


	//   ....[3]....
        /*04f0*/ 	.word	0x000139f0


	//   ....[4]....
        /*04f4*/ 	.word	0x00013a90


	//   ....[5]....
        /*04f8*/ 	.word	0x00017f20


	//   ....[6]....
        /*04fc*/ 	.word	0x00017f90


	//----- nvinfo : EIATTR_COOP_GROUP_MASK_REGIDS
	.align		4
.L_203:
        /*0500*/ 	.byte	0x04, 0x29
        /*0502*/ 	.short	(.L_205 - .L_204)


	//   ....[0]....
.L_204:
        /*0504*/ 	.word	0xffffffff


	//   ....[1]....
        /*0508*/ 	.word	0xffffffff


	//   ....[2]....
        /*050c*/ 	.word	0xffffffff


	//   ....[3]....
        /*0510*/ 	.word	0xffffffff


	//   ....[4]....
        /*0514*/ 	.word	0xffffffff


	//   ....[5]....
        /*0518*/ 	.word	0xffffffff


	//   ....[6]....
        /*051c*/ 	.word	0xffffffff


	//   ....[7]....
        /*0520*/ 	.word	0xffffffff


	//   ....[8]....
        /*0524*/ 	.word	0xffffffff


	//   ....[9]....
        /*0528*/ 	.word	0xffffffff


	//   ....[10]....
        /*052c*/ 	.word	0xffffffff


	//   ....[11]....
        /*0530*/ 	.word	0xffffffff


	//   ....[12]....
        /*0534*/ 	.word	0xffffffff


	//   ....[13]....
        /*0538*/ 	.word	0xffffffff


	//   ....[14]....
        /*053c*/ 	.word	0xffffffff


	//   ....[15]....
        /*0540*/ 	.word	0xffffffff


	//   ....[16]....
        /*0544*/ 	.word	0xffffffff


	//   ....[17]....
        /*0548*/ 	.word	0xffffffff


	//   ....[18]....
        /*054c*/ 	.word	0xffffffff


	//   ....[19]....
        /*0550*/ 	.word	0xffffffff


	//   ....[20]....
        /*0554*/ 	.word	0xffffffff


	//   ....[21]....
        /*0558*/ 	.word	0xffffffff


	//   ....[22]....
        /*055c*/ 	.word	0xffffffff


	//   ....[23]....
        /*0560*/ 	.word	0xffffffff


	//   ....[24]....
        /*0564*/ 	.word	0xffffffff


	//   ....[25]....
        /*0568*/ 	.word	0xffffffff


	//   ....[26]....
        /*056c*/ 	.word	0xffffffff


	//   ....[27]....
        /*0570*/ 	.word	0xffffffff


	//   ....[28]....
        /*0574*/ 	.word	0xffffffff


	//   ....[29]....
        /*0578*/ 	.word	0xffffffff


	//   ....[30]....
        /*057c*/ 	.word	0xffffffff


	//   ....[31]....
        /*0580*/ 	.word	0xffffffff


	//   ....[32]....
        /*0584*/ 	.word	0xffffffff


	//   ....[33]....
        /*0588*/ 	.word	0xffffffff


	//   ....[34]....
        /*058c*/ 	.word	0xffffffff


	//   ....[35]....
        /*0590*/ 	.word	0xffffffff


	//   ....[36]....
        /*0594*/ 	.word	0xffffffff


	//   ....[37]....
        /*0598*/ 	.word	0xffffffff


	//   ....[38]....
        /*059c*/ 	.word	0xffffffff


	//   ....[39]....
        /*05a0*/ 	.word	0xffffffff


	//   ....[40]....
        /*05a4*/ 	.word	0xffffffff


	//   ....[41]....
        /*05a8*/ 	.word	0xffffffff


	//   ....[42]....
        /*05ac*/ 	.word	0xffffffff


	//   ....[43]....
        /*05b0*/ 	.word	0xffffffff


	//   ....[44]....
        /*05b4*/ 	.word	0xffffffff


	//   ....[45]....
        /*05b8*/ 	.word	0xffffffff


	//   ....[46]....
        /*05bc*/ 	.word	0xffffffff


	//   ....[47]....
        /*05c0*/ 	.word	0xffffffff


	//   ....[48]....
        /*05c4*/ 	.word	0xffffffff


	//   ....[49]....
        /*05c8*/ 	.word	0xffffffff


	//   ....[50]....
        /*05cc*/ 	.word	0xffffffff


	//   ....[51]....
        /*05d0*/ 	.word	0xffffffff


	//   ....[52]....
        /*05d4*/ 	.word	0xffffffff


	//   ....[53]....
        /*05d8*/ 	.word	0xffffffff


	//   ....[54]....
        /*05dc*/ 	.word	0xffffffff


	//   ....[55]....
        /*05e0*/ 	.word	0xffffffff


	//   ....[56]....
        /*05e4*/ 	.word	0xffffffff


	//   ....[57]....
        /*05e8*/ 	.word	0xffffffff


	//   ....[58]....
        /*05ec*/ 	.word	0xffffffff


	//   ....[59]....
        /*05f0*/ 	.word	0xffffffff


	//   ....[60]....
        /*05f4*/ 	.word	0xffffffff


	//   ....[61]....
        /*05f8*/ 	.word	0xffffffff


	//   ....[62]....
        /*05fc*/ 	.word	0xffffffff


	//   ....[63]....
        /*0600*/ 	.word	0xffffffff


	//   ....[64]....
        /*0604*/ 	.word	0xffffffff


	//   ....[65]....
        /*0608*/ 	.word	0xffffffff


	//   ....[66]....
        /*060c*/ 	.word	0xffffffff


	//   ....[67]....
        /*0610*/ 	.word	0xffffffff


	//   ....[68]....
        /*0614*/ 	.word	0xffffffff


	//   ....[69]....
        /*0618*/ 	.word	0xffffffff


	//   ....[70]....
        /*061c*/ 	.word	0xffffffff


	//   ....[71]....
        /*0620*/ 	.word	0xffffffff


	//   ....[72]....
        /*0624*/ 	.word	0xffffffff


	//   ....[73]....
        /*0628*/ 	.word	0xffffffff


	//   ....[74]....
        /*062c*/ 	.word	0xffffffff


	//   ....[75]....
        /*0630*/ 	.word	0xffffffff


	//   ....[76]....
        /*0634*/ 	.word	0xffffffff


	//   ....[77]....
        /*0638*/ 	.word	0xffffffff


	//   ....[78]....
        /*063c*/ 	.word	0xffffffff


	//   ....[79]....
        /*0640*/ 	.word	0xffffffff


	//   ....[80]....
        /*0644*/ 	.word	0xffffffff


	//   ....[81]....
        /*0648*/ 	.word	0xffffffff


	//   ....[82]....
        /*064c*/ 	.word	0xffffffff


	//   ....[83]....
        /*0650*/ 	.word	0xffffffff


	//   ....[84]....
        /*0654*/ 	.word	0xffffffff


	//   ....[85]....
        /*0658*/ 	.word	0xffffffff


	//   ....[86]....
        /*065c*/ 	.word	0xffffffff


	//   ....[87]....
        /*0660*/ 	.word	0xffffffff


	//   ....[88]....
        /*0664*/ 	.word	0xffffffff


	//   ....[89]....
        /*0668*/ 	.word	0xffffffff


	//   ....[90]....
        /*066c*/ 	.word	0xffffffff


	//   ....[91]....
        /*0670*/ 	.word	0xffffffff


	//   ....[92]....
        /*0674*/ 	.word	0xffffffff


	//   ....[93]....
        /*0678*/ 	.word	0xffffffff


	//   ....[94]....
        /*067c*/ 	.word	0xffffffff


	//   ....[95]....
        /*0680*/ 	.word	0xffffffff


	//   ....[96]....
        /*0684*/ 	.word	0xffffffff


	//   ....[97]....
        /*0688*/ 	.word	0xffffffff


	//   ....[98]....
        /*068c*/ 	.word	0xffffffff


	//   ....[99]....
        /*0690*/ 	.word	0xffffffff


	//   ....[100]....
        /*0694*/ 	.word	0xffffffff


	//   ....[101]....
        /*0698*/ 	.word	0xffffffff


	//   ....[102]....
        /*069c*/ 	.word	0xffffffff


	//   ....[103]....
        /*06a0*/ 	.word	0xffffffff


	//   ....[104]....
        /*06a4*/ 	.word	0xffffffff


	//   ....[105]....
        /*06a8*/ 	.word	0xffffffff


	//   ....[106]....
        /*06ac*/ 	.word	0xffffffff


	//   ....[107]....
        /*06b0*/ 	.word	0xffffffff


	//   ....[108]....
        /*06b4*/ 	.word	0xffffffff


	//   ....[109]....
        /*06b8*/ 	.word	0xffffffff


	//   ....[110]....
        /*06bc*/ 	.word	0xffffffff


	//   ....[111]....
        /*06c0*/ 	.word	0x0500000f


	//   ....[112]....
        /*06c4*/ 	.word	0x0500000f


	//   ....[113]....
        /*06c8*/ 	.word	0x0500000f


	//   ....[114]....
        /*06cc*/ 	.word	0x0500000f


	//   ....[115]....
        /*06d0*/ 	.word	0x0500000f


	//   ....[116]....
        /*06d4*/ 	.word	0x0500000f


	//   ....[117]....
        /*06d8*/ 	.word	0x0500000f


	//   ....[118]....
        /*06dc*/ 	.word	0x0500000f


	//   ....[119]....
        /*06e0*/ 	.word	0x0500000f


	//   ....[120]....
        /*06e4*/ 	.word	0x0500000f


	//   ....[121]....
        /*06e8*/ 	.word	0x0500000f


	//   ....[122]....
        /*06ec*/ 	.word	0x0500000f


	//   ....[123]....
        /*06f0*/ 	.word	0x0500000f


	//   ....[124]....
        /*06f4*/ 	.word	0x0500000f


	//   ....[125]....
        /*06f8*/ 	.word	0x0500000f


	//   ....[126]....
        /*06fc*/ 	.word	0x0500000f


	//   ....[127]....
        /*0700*/ 	.word	0x0500000f


	//   ....[128]....
        /*0704*/ 	.word	0x0500000f


	//   ....[129]....
        /*0708*/ 	.word	0x0500000f


	//   ....[130]....
        /*070c*/ 	.word	0x0500000f


	//   ....[131]....
        /*0710*/ 	.word	0x0500000f


	//   ....[132]....
        /*0714*/ 	.word	0x0500000f


	//   ....[133]....
        /*0718*/ 	.word	0x0500000f


	//   ....[134]....
        /*071c*/ 	.word	0x0500000f


	//   ....[135]....
        /*0720*/ 	.word	0x0500000f


	//   ....[136]....
        /*0724*/ 	.word	0x0500000f


	//   ....[137]....
        /*0728*/ 	.word	0x0500000f


	//   ....[138]....
        /*072c*/ 	.word	0x0500000f


	//   ....[139]....
        /*0730*/ 	.word	0x0500000f


	//   ....[140]....
        /*0734*/ 	.word	0x0500000f


	//   ....[141]....
        /*0738*/ 	.word	0x0500000f


	//   ....[142]....
        /*073c*/ 	.word	0x0500000f


	//   ....[143]....
        /*0740*/ 	.word	0x0500000f


	//   ....[144]....
        /*0744*/ 	.word	0x0500000f


	//   ....[145]....
        /*0748*/ 	.word	0x0500000f


	//   ....[146]....
        /*074c*/ 	.word	0x0500000f


	//----- nvinfo : EIATTR_COOP_GROUP_INSTR_OFFSETS
	.align		4
.L_205:
        /*0750*/ 	.byte	0x04, 0x28
        /*0752*/ 	.short	(.L_207 - .L_206)


	//   ....[0]....
.L_206:
        /*0754*/ 	.word	0x00000060


	//   ....[1]....
        /*0758*/ 	.word	0x00000140


	//   ....[2]....
        /*075c*/ 	.word	0x00000190


	//   ....[3]....
        /*0760*/ 	.word	0x000003c0


	//   ....[4]....
        /*0764*/ 	.word	0x00000520


	//   ....[5]....
        /*0768*/ 	.word	0x00000640


	//   ....[6]....
        /*076c*/ 	.word	0x000007a0


	//   ....[7]....
        /*0770*/ 	.word	0x00002330


	//   ....[8]....
        /*0774*/ 	.word	0x00002e00


	//   ....[9]....
        /*0778*/ 	.word	0x00003280


	//   ....[10]....
        /*077c*/ 	.word	0x00003c20


	//   ....[11]....
        /*0780*/ 	.word	0x00003d80


	//   ....[12]....
        /*0784*/ 	.word	0x000040a0


	//   ....[13]....
        /*0788*/ 	.word	0x00004120


	//   ....[14]....
        /*078c*/ 	.word	0x00005f40


	//   ....[15]....
        /*0790*/ 	.word	0x00006170


	//   ....[16]....
        /*0794*/ 	.word	0x00006aa0


	//   ....[17]....
        /*0798*/ 	.word	0x00006b80


	//   ....[18]....
        /*079c*/ 	.word	0x00006b90


	//   ....[19]....
        /*07a0*/ 	.word	0x00006be0


	//   ....[20]....
        /*07a4*/ 	.word	0x00008900


	//   ....[21]....
        /*07a8*/ 	.word	0x00008930


	//   ....[22]....
        /*07ac*/ 	.word	0x00008b00


	//   ....[23]....
        /*07b0*/ 	.word	0x00008bd0


	//   ....[24]....
        /*07b4*/ 	.word	0x0000a690


	//   ....[25]....
        /*07b8*/ 	.word	0x0000a890


	//   ....[26]....
        /*07bc*/ 	.word	0x0000b170


	//   ....[27]....
        /*07c0*/ 	.word	0x0000b2a0


	//   ....[28]....
        /*07c4*/ 	.word	0x0000b2b0


	//   ....[29]....
        /*07c8*/ 	.word	0x0000b300


	//   ....[30]....
        /*07cc*/ 	.word	0x0000c470


	//   ....[31]....
        /*07d0*/ 	.word	0x0000c4b0


	//   ....[32]....
        /*07d4*/ 	.word	0x0000c5e0


	//   ....[33]....
        /*07d8*/ 	.word	0x0000c600


	//   ....[34]....
        /*07dc*/ 	.word	0x0000e2a0


	//   ....[35]....
        /*07e0*/ 	.word	0x0000e2b0


	//   ....[36]....
        /*07e4*/ 	.word	0x0000e2c0


	//   ....[37]....
        /*07e8*/ 	.word	0x0000e2d0


	//   ....[38]....
        /*07ec*/ 	.word	0x0000eda0


	//   ....[39]....
        /*07f0*/ 	.word	0x0000edd0


	//   ....[40]....
        /*07f4*/ 	.word	0x0000ef70


	//   ....[41]....
        /*07f8*/ 	.word	0x0000ef90


	//   ....[42]....
        /*07fc*/ 	.word	0x0000f0e0


	//   ....[43]....
        /*0800*/ 	.word	0x0000f100


	//   ....[44]....
        /*0804*/ 	.word	0x0000f260


	//   ....[45]....
        /*0808*/ 	.word	0x0000f280


	//   ....[46]....
        /*080c*/ 	.word	0x0000f820


	//   ....[47]....
        /*0810*/ 	.word	0x0000f850


	//   ....[48]....
        /*0814*/ 	.word	0x00010160


	//   ....[49]....
        /*0818*/ 	.word	0x00010170


	//   ....[50]....
        /*081c*/ 	.word	0x000114a0


	//   ....[51]....
        /*0820*/ 	.word	0x000114d0


	//   ....[52]....
        /*0824*/ 	.word	0x00011650


	//   ....[53]....
        /*0828*/ 	.word	0x00011670


	//   ....[54]....
        /*082c*/ 	.word	0x000117c0


	//   ....[55]....
        /*0830*/ 	.word	0x000117e0


	//   ....[56]....
        /*0834*/ 	.word	0x00011940


	//   ....[57]....
        /*0838*/ 	.word	0x00011960


	//   ....[58]....
        /*083c*/ 	.word	0x00011b50


	//   ....[59]....
        /*0840*/ 	.word	0x00011d90


	//   ....[60]....
        /*0844*/ 	.word	0x00011dc0


	//   ....[61]....
        /*0848*/ 	.word	0x00011df0


	//   ....[62]....
        /*084c*/ 	.word	0x00011e20


	//   ....[63]....
        /*0850*/ 	.word	0x00011e50


	//   ....[64]....
        /*0854*/ 	.word	0x00011e80


	//   ....[65]....
        /*0858*/ 	.word	0x00012030


	//   ....[66]....
        /*085c*/ 	.word	0x00012060


	//   ....[67]....
        /*0860*/ 	.word	0x00012090


	//   ....[68]....
        /*0864*/ 	.word	0x000120c0


	//   ....[69]....
        /*0868*/ 	.word	0x000120f0


	//   ....[70]....
        /*086c*/ 	.word	0x00012120


	//   ....[71]....
        /*0870*/ 	.word	0x000121c0


	//   ....[72]....
        /*0874*/ 	.word	0x000121f0


	//   ....[73]....
        /*0878*/ 	.word	0x00012200


	//   ....[74]....
        /*087c*/ 	.word	0x00012230


	//   ....[75]....
        /*0880*/ 	.word	0x00013fe0


	//   ....[76]....
        /*0884*/ 	.word	0x00014c40


	//   ....[77]....
        /*0888*/ 	.word	0x00014c60


	//   ....[78]....
        /*088c*/ 	.word	0x00014d40


	//   ....[79]....
        /*0890*/ 	.word	0x00014d50


	//   ....[80]....
        /*0894*/ 	.word	0x00014e00


	//   ....[81]....
        /*0898*/ 	.word	0x00014e10


	//   ....[82]....
        /*089c*/ 	.word	0x00014ec0


	//   ....[83]....
        /*08a0*/ 	.word	0x00014ed0


	//   ....[84]....
        /*08a4*/ 	.word	0x00014f80


	//   ....[85]....
        /*08a8*/ 	.word	0x00014f90


	//   ....[86]....
        /*08ac*/ 	.word	0x00015040


	//   ....[87]....
        /*08b0*/ 	.word	0x00015050


	//   ....[88]....
        /*08b4*/ 	.word	0x00015100


	//   ....[89]....
        /*08b8*/ 	.word	0x00015110


	//   ....[90]....
        /*08bc*/ 	.word	0x00015160


	//   ....[91]....
        /*08c0*/ 	.word	0x000151b0


	//   ....[92]....
        /*08c4*/ 	.word	0x00018850


	//   ....[93]....
        /*08c8*/ 	.word	0x00018880


	//   ....[94]....
        /*08cc*/ 	.word	0x000188e0


	//   ....[95]....
        /*08d0*/ 	.word	0x00018910


	//   ....[96]....
        /*08d4*/ 	.word	0x00018940


	//   ....[97]....
        /*08d8*/ 	.word	0x00018970


	//   ....[98]....
        /*08dc*/ 	.word	0x000189a0


	//   ....[99]....
        /*08e0*/ 	.word	0x000189d0


	//   ....[100]....
        /*08e4*/ 	.word	0x00018ba0


	//   ....[101]....
        /*08e8*/ 	.word	0x00018bd0


	//   ....[102]....
        /*08ec*/ 	.word	0x00018c00


	//   ....[103]....
        /*08f0*/ 	.word	0x00018c30


	//   ....[104]....
        /*08f4*/ 	.word	0x00018c60


	//   ....[105]....
        /*08f8*/ 	.word	0x00018c90


	//   ....[106]....
        /*08fc*/ 	.word	0x00018d60


	//   ....[107]....
        /*0900*/ 	.word	0x00018d80


	//   ....[108]....
        /*0904*/ 	.word	0x00018d90


	//   ....[109]....
        /*0908*/ 	.word	0x00018e10


	//   ....[110]....
        /*090c*/ 	.word	0x00019960


	//   ....[111]....
        /*0910*/ 	.word	0x00019ff0


	//   ....[112]....
        /*0914*/ 	.word	0x0001a1d0


	//   ....[113]....
        /*0918*/ 	.word	0x0001a220


	//   ....[114]....
        /*091c*/ 	.word	0x0001a360


	//   ....[115]....
        /*0920*/ 	.word	0x0001a3b0


	//   ....[116]....
        /*0924*/ 	.word	0x0001a4f0


	//   ....[117]....
        /*0928*/ 	.word	0x0001a540


	//   ....[118]....
        /*092c*/ 	.word	0x0001a680


	//   ....[119]....
        /*0930*/ 	.word	0x0001a6d0


	//   ....[120]....
        /*0934*/ 	.word	0x0001a810


	//   ....[121]....
        /*0938*/ 	.word	0x0001a860


	//   ....[122]....
        /*093c*/ 	.word	0x0001a9a0


	//   ....[123]....
        /*0940*/ 	.word	0x0001a9f0


	//   ....[124]....
        /*0944*/ 	.word	0x0001ab10


	//   ....[125]....
        /*0948*/ 	.word	0x0001ab80


	//   ....[126]....
        /*094c*/ 	.word	0x0001aca0


	//   ....[127]....
        /*0950*/ 	.word	0x0001acf0


	//   ....[128]....
        /*0954*/ 	.word	0x0001b020


	//   ....[129]....
        /*0958*/ 	.word	0x0001b0c0


	//   ....[130]....
        /*095c*/ 	.word	0x0001b260


	//   ....[131]....
        /*0960*/ 	.word	0x0001b2e0


	//   ....[132]....
        /*0964*/ 	.word	0x0001b360


	//   ....[133]....
        /*0968*/ 	.word	0x0001b3e0


	//   ....[134]....
        /*096c*/ 	.word	0x0001b460


	//   ....[135]....
        /*0970*/ 	.word	0x0001b4f0


	//   ....[136]....
        /*0974*/ 	.word	0x0001b590


	//   ....[137]....
        /*0978*/ 	.word	0x0001b640


	//   ....[138]....
        /*097c*/ 	.word	0x0001b6c0


	//   ....[139]....
        /*0980*/ 	.word	0x0001b740


	//   ....[140]....
        /*0984*/ 	.word	0x0001b7c0


	//   ....[141]....
        /*0988*/ 	.word	0x0001b850


	//   ....[142]....
        /*098c*/ 	.word	0x0001b8d0


	//   ....[143]....
        /*0990*/ 	.word	0x0001b980


	//   ....[144]....
        /*0994*/ 	.word	0x0001b9d0


	//   ....[145]....
        /*0998*/ 	.word	0x0001ba90


	//   ....[146]....
        /*099c*/ 	.word	0x0001bbc0


	//----- nvinfo : EIATTR_REG_RECONFIG
	.align		4
.L_207:
        /*09a0*/ 	.byte	0x01, 0x54
	.zero		2


	//----- nvinfo : EIATTR_SYSCALL_OFFSETS
	.align		4
        /*09a4*/ 	.byte	0x04, 0x46
        /*09a6*/ 	.short	(.L_209 - .L_208)


	//   ....[0]....
.L_208:
        /*09a8*/ 	.word	0x000024b0


	//   ....[1]....
        /*09ac*/ 	.word	0x00013c00


	//   ....[2]....
        /*09b0*/ 	.word	0x00013d50


	//   ....[3]....
        /*09b4*/ 	.word	0x00013e40


	//   ....[4]....
        /*09b8*/ 	.word	0x00014780


	//----- nvinfo : EIATTR_MBARRIER_INSTR_OFFSETS
	.align		4
.L_209:
        /*09bc*/ 	.byte	0x04, 0x39
        /*09be*/ 	.short	(.L_211 - .L_210)


	//   ....[0]....
.L_210:
        /*09c0*/ 	.word	0x00000270
        /*09c4*/ 	.word	0x000000ff
        /*09c8*/ 	.word	0x00030800
        /*09cc*/ 	.short	0x0100
        /*09ce*/ 	.byte	0x08
	.zero		1


	//   ....[1]....
        /*09d0*/ 	.word	0x00000280
        /*09d4*/ 	.word	0x000000ff
        /*09d8*/ 	.word	0x00030820
        /*09dc*/ 	.short	0x0100
        /*09de*/ 	.byte	0x08
	.zero		1


	//   ....[2]....
        /*09e0*/ 	.word	0x00000370
        /*09e4*/ 	.word	0x000000ff
        /*09e8*/ 	.word	0x00030830
        /*09ec*/ 	.short	0x0100
        /*09ee*/ 	.byte	0x08
	.zero		1


	//   ....[3]....
        /*09f0*/ 	.word	0x00000380
        /*09f4*/ 	.word	0x000000ff
        /*09f8*/ 	.word	0x00030840
        /*09fc*/ 	.short	0x0100
        /*09fe*/ 	.byte	0x08
	.zero		1


	//   ....[4]....
        /*0a00*/ 	.word	0x00000390
        /*0a04*/ 	.word	0x000000ff
        /*0a08*/ 	.word	0x00030838
        /*0a0c*/ 	.short	0x0100
        /*0a0e*/ 	.byte	0x08
	.zero		1


	//   ....[5]....
        /*0a10*/ 	.word	0x000003a0
        /*0a14*/ 	.word	0x000000ff
        /*0a18*/ 	.word	0x00030848
        /*0a1c*/ 	.short	0x0100
        /*0a1e*/ 	.byte	0x08
	.zero		1


	//   ....[6]....
        /*0a20*/ 	.word	0x000004d0
        /*0a24*/ 	.word	0x000000ff
        /*0a28*/ 	.word	0x00030850
        /*0a2c*/ 	.short	0x0100
        /*0a2e*/ 	.byte	0x08
	.zero		1


	//   ....[7]....
        /*0a30*/ 	.word	0x000004e0
        /*0a34*/ 	.word	0x000000ff
        /*0a38*/ 	.word	0x00030860
        /*0a3c*/ 	.short	0x0100
        /*0a3e*/ 	.byte	0x08
	.zero		1


	//   ....[8]....
        /*0a40*/ 	.word	0x000004f0
        /*0a44*/ 	.word	0x000000ff
        /*0a48*/ 	.word	0x00030858
        /*0a4c*/ 	.short	0x0100
        /*0a4e*/ 	.byte	0x08
	.zero		1


	//   ....[9]....
        /*0a50*/ 	.word	0x00000500
        /*0a54*/ 	.word	0x000000ff
        /*0a58*/ 	.word	0x00030868
        /*0a5c*/ 	.short	0x0100
        /*0a5e*/ 	.byte	0x08
	.zero		1


	//   ....[10]....
        /*0a60*/ 	.word	0x000005f0
        /*0a64*/ 	.word	0x000000ff
        /*0a68*/ 	.word	0x00030870
        /*0a6c*/ 	.short	0x0100
        /*0a6e*/ 	.byte	0x06
	.zero		1


	//   ....[11]....
        /*0a70*/ 	.word	0x00000600
        /*0a74*/ 	.word	0x000000ff
        /*0a78*/ 	.word	0x00030880
        /*0a7c*/ 	.short	0x0100
        /*0a7e*/ 	.byte	0x06
	.zero		1


	//   ....[12]....
        /*0a80*/ 	.word	0x00000610
        /*0a84*/ 	.word	0x000000ff
        /*0a88*/ 	.word	0x00030878
        /*0a8c*/ 	.short	0x0100
        /*0a8e*/ 	.byte	0x06
	.zero		1


	//   ....[13]....
        /*0a90*/ 	.word	0x00000620
        /*0a94*/ 	.word	0x000000ff
        /*0a98*/ 	.word	0x00030888
        /*0a9c*/ 	.short	0x0100
        /*0a9e*/ 	.byte	0x06
	.zero		1


	//   ....[14]....
        /*0aa0*/ 	.word	0x00000750
        /*0aa4*/ 	.word	0x000000ff
        /*0aa8*/ 	.word	0x00030890
        /*0aac*/ 	.short	0x0100
        /*0aae*/ 	.byte	0x08
	.zero		1


	//   ....[15]....
        /*0ab0*/ 	.word	0x00000760
        /*0ab4*/ 	.word	0x000000ff
        /*0ab8*/ 	.word	0x000308a0
        /*0abc*/ 	.short	0x0100
        /*0abe*/ 	.byte	0x08
	.zero		1


	//   ....[16]....
        /*0ac0*/ 	.word	0x00000770
        /*0ac4*/ 	.word	0x000000ff
        /*0ac8*/ 	.word	0x00030898
        /*0acc*/ 	.short	0x0100
        /*0ace*/ 	.byte	0x08
	.zero		1


	//   ....[17]....
        /*0ad0*/ 	.word	0x00000780
        /*0ad4*/ 	.word	0x000000ff
        /*0ad8*/ 	.word	0x000308a8
        /*0adc*/ 	.short	0x0100
        /*0ade*/ 	.byte	0x08
	.zero		1


	//   ....[18]....
        /*0ae0*/ 	.word	0x000008b0
        /*0ae4*/ 	.word	0x000000ff
        /*0ae8*/ 	.word	0x000308b0
        /*0aec*/ 	.short	0x0100
        /*0aee*/ 	.byte	0x08
	.zero		1


	//   ....[19]....
        /*0af0*/ 	.word	0x000008c0
        /*0af4*/ 	.word	0x000000ff
        /*0af8*/ 	.word	0x000308c0
        /*0afc*/ 	.short	0x0100
        /*0afe*/ 	.byte	0x08
	.zero		1


	//   ....[20]....
        /*0b00*/ 	.word	0x000008d0
        /*0b04*/ 	.word	0x000000ff
        /*0b08*/ 	.word	0x000308b8
        /*0b0c*/ 	.short	0x0100
        /*0b0e*/ 	.byte	0x08
	.zero		1


	//   ....[21]....
        /*0b10*/ 	.word	0x000008e0
        /*0b14*/ 	.word	0x000000ff
        /*0b18*/ 	.word	0x000308c8
        /*0b1c*/ 	.short	0x0100
        /*0b1e*/ 	.byte	0x08
	.zero		1


	//   ....[22]....
        /*0b20*/ 	.word	0x00002530
        /*0b24*/ 	.word	0x000000ff
        /*0b28*/ 	.word	0x00030800
        /*0b2c*/ 	.short	0x010a
        /*0b2e*/ 	.byte	0x25
	.zero		1


	//   ....[23]....
        /*0b30*/ 	.word	0x000025e0
        /*0b34*/ 	.word	0x00000003
        /*0b38*/ 	.word	0x00030830
        /*0b3c*/ 	.short	0x010a
        /*0b3e*/ 	.byte	0x3f
	.zero		1


	//   ....[24]....
        /*0b40*/ 	.word	0x00002650
        /*0b44*/ 	.word	0x00000003
        /*0b48*/ 	.word	0x00030830
        /*0b4c*/ 	.short	0x010a
        /*0b4e*/ 	.byte	0x3f
	.zero		1


	//   ....[25]....
        /*0b50*/ 	.word	0x00003080
        /*0b54*/ 	.word	0x00000000
        /*0b58*/ 	.word	0x00000000
        /*0b5c*/ 	.short	0x0101
        /*0b5e*/ 	.byte	0x3f
	.zero		1


	//   ....[26]....
        /*0b60*/ 	.word	0x00004da0
        /*0b64*/ 	.word	0x000000ff
        /*0b68*/ 	.word	0x00030830
        /*0b6c*/ 	.short	0x010a
        /*0b6e*/ 	.byte	0x06
	.zero		1


	//   ....[27]....
        /*0b70*/ 	.word	0x00004e00
        /*0b74*/ 	.word	0x000000ff
        /*0b78*/ 	.word	0x00030830
        /*0b7c*/ 	.short	0x010a
        /*0b7e*/ 	.byte	0x06
	.zero		1


	//   ....[28]....
        /*0b80*/ 	.word	0x00005c30
        /*0b84*/ 	.word	0x000000ff
        /*0b88*/ 	.word	0x00030850
        /*0b8c*/ 	.short	0x010a
        /*0b8e*/ 	.byte	0x0a
	.zero		1


	//   ....[29]....
        /*0b90*/ 	.word	0x00005c70
        /*0b94*/ 	.word	0x000000ff
        /*0b98*/ 	.word	0x00030850
        /*0b9c*/ 	.short	0x010a
        /*0b9e*/ 	.byte	0x0a
	.zero		1


	//   ....[30]....
        /*0ba0*/ 	.word	0x00005f60
        /*0ba4*/ 	.word	0x00000000
        /*0ba8*/ 	.word	0x00000000
        /*0bac*/ 	.short	0x0101
        /*0bae*/ 	.byte	0x3f
	.zero		1


	//   ....[31]....
        /*0bb0*/ 	.word	0x00006fa0
        /*0bb4*/ 	.word	0x0000009e
        /*0bb8*/ 	.word	0x00000000
        /*0bbc*/ 	.short	0x0101
        /*0bbe*/ 	.byte	0x3f
	.zero		1


	//   ....[32]....
        /*0bc0*/ 	.word	0x00007820
        /*0bc4*/ 	.word	0x000000ff
        /*0bc8*/ 	.word	0x00030830
        /*0bcc*/ 	.short	0x010a
        /*0bce*/ 	.byte	0x05
	.zero		1


	//   ....[33]....
        /*0bd0*/ 	.word	0x00007880
        /*0bd4*/ 	.word	0x000000ff
        /*0bd8*/ 	.word	0x00030830
        /*0bdc*/ 	.short	0x010a
        /*0bde*/ 	.byte	0x05
	.zero		1


	//   ....[34]....
        /*0be0*/ 	.word	0x000086b0
        /*0be4*/ 	.word	0x000000ff
        /*0be8*/ 	.word	0x00030850
        /*0bec*/ 	.short	0x010a
        /*0bee*/ 	.byte	0x0e
	.zero		1


	//   ....[35]....
        /*0bf0*/ 	.word	0x000086f0
        /*0bf4*/ 	.word	0x000000ff
        /*0bf8*/ 	.word	0x00030850
        /*0bfc*/ 	.short	0x010a
        /*0bfe*/ 	.byte	0x0e
	.zero		1


	//   ....[36]....
        /*0c00*/ 	.word	0x00008fe0
        /*0c04*/ 	.word	0x0000009b
        /*0c08*/ 	.word	0x00000000
        /*0c0c*/ 	.short	0x0101
        /*0c0e*/ 	.byte	0x3f
	.zero		1


	//   ....[37]....
        /*0c10*/ 	.word	0x00009080
        /*0c14*/ 	.word	0x0000009f
        /*0c18*/ 	.word	0x00000000
        /*0c1c*/ 	.short	0x0101
        /*0c1e*/ 	.byte	0x3f
	.zero		1


	//   ....[38]....
        /*0c20*/ 	.word	0x000094f0
        /*0c24*/ 	.word	0x000000ff
        /*0c28*/ 	.word	0x00030830
        /*0c2c*/ 	.short	0x010a
        /*0c2e*/ 	.byte	0x05
	.zero		1


	//   ....[39]....
        /*0c30*/ 	.word	0x00009550
        /*0c34*/ 	.word	0x000000ff
        /*0c38*/ 	.word	0x00030830
        /*0c3c*/ 	.short	0x010a
        /*0c3e*/ 	.byte	0x05
	.zero		1


	//   ....[40]....
        /*0c40*/ 	.word	0x0000a380
        /*0c44*/ 	.word	0x000000ff
        /*0c48*/ 	.word	0x00030850
        /*0c4c*/ 	.short	0x010a
        /*0c4e*/ 	.byte	0x0e
	.zero		1


	//   ....[41]....
        /*0c50*/ 	.word	0x0000a3c0
        /*0c54*/ 	.word	0x000000ff
        /*0c58*/ 	.word	0x00030850
        /*0c5c*/ 	.short	0x010a
        /*0c5e*/ 	.byte	0x0e
	.zero		1


	//   ....[42]....
        /*0c60*/ 	.word	0x0000a620
        /*0c64*/ 	.word	0x00000000
        /*0c68*/ 	.word	0x00000000
        /*0c6c*/ 	.short	0x0101
        /*0c6e*/ 	.byte	0x3f
	.zero		1


	//   ....[43]....
        /*0c70*/ 	.word	0x0000b670
        /*0c74*/ 	.word	0x0000009e
        /*0c78*/ 	.word	0x00000000
        /*0c7c*/ 	.short	0x0101
        /*0c7e*/ 	.byte	0x3f
	.zero		1


	//   ....[44]....
        /*0c80*/ 	.word	0x0000c3e0
        /*0c84*/ 	.word	0x000000ff
        /*0c88*/ 	.word	0x00030850
        /*0c8c*/ 	.short	0x010a
        /*0c8e*/ 	.byte	0x08
	.zero		1


	//   ....[45]....
        /*0c90*/ 	.word	0x0000c420
        /*0c94*/ 	.word	0x000000ff
        /*0c98*/ 	.word	0x00030850
        /*0c9c*/ 	.short	0x010a
        /*0c9e*/ 	.byte	0x08
	.zero		1


	//   ....[46]....
        /*0ca0*/ 	.word	0x0000c860
        /*0ca4*/ 	.word	0x0000000b
        /*0ca8*/ 	.word	0x00000000
        /*0cac*/ 	.short	0x0101
        /*0cae*/ 	.byte	0x3f
	.zero		1


	//   ....[47]....
        /*0cb0*/ 	.word	0x0000edb0
        /*0cb4*/ 	.word	0x000000ff
        /*0cb8*/ 	.word	0x00000000
        /*0cbc*/ 	.short	0x0101
        /*0cbe*/ 	.byte	0x08
	.zero		1


	//   ....[48]....
        /*0cc0*/ 	.word	0x0000f690
        /*0cc4*/ 	.word	0x000000ff
        /*0cc8*/ 	.word	0x00000000
        /*0ccc*/ 	.short	0x0101
        /*0cce*/ 	.byte	0x08
	.zero		1


	//   ....[49]....
        /*0cd0*/ 	.word	0x00014260
        /*0cd4*/ 	.word	0x00000000
        /*0cd8*/ 	.word	0x00030840
        /*0cdc*/ 	.short	0x010a
        /*0cde*/ 	.byte	0x3f
	.zero		1


	//   ....[50]....
        /*0ce0*/ 	.word	0x000152b0
        /*0ce4*/ 	.word	0x00000012
        /*0ce8*/ 	.word	0x00030800
        /*0cec*/ 	.short	0x0107
        /*0cee*/ 	.byte	0x3f
	.zero		1


	//   ....[51]....
        /*0cf0*/ 	.word	0x000153c0
        /*0cf4*/ 	.word	0x00000012
        /*0cf8*/ 	.word	0x00030800
        /*0cfc*/ 	.short	0x0101
        /*0cfe*/ 	.byte	0x3f
	.zero		1


	//   ....[52]....
        /*0d00*/ 	.word	0x000153e0
        /*0d04*/ 	.word	0x00000012
        /*0d08*/ 	.word	0x00030820
        /*0d0c*/ 	.short	0x010a
        /*0d0e*/ 	.byte	0x3f
	.zero		1


	//   ....[53]....
        /*0d10*/ 	.word	0x00015810
        /*0d14*/ 	.word	0x00000003
        /*0d18*/ 	.word	0x00030840
        /*0d1c*/ 	.short	0x010a
        /*0d1e*/ 	.byte	0x3f
	.zero		1


	//   ....[54]....
        /*0d20*/ 	.word	0x00015db0
        /*0d24*/ 	.word	0x00000003
        /*0d28*/ 	.word	0x00000060
        /*0d2c*/ 	.short	0x010a
        /*0d2e*/ 	.byte	0x3f
	.zero		1


	//   ....[55]....
        /*0d30*/ 	.word	0x00016620
        /*0d34*/ 	.word	0x00000003
        /*0d38*/ 	.word	0x00030840
        /*0d3c*/ 	.short	0x010a
        /*0d3e*/ 	.byte	0x3f
	.zero		1


	//   ....[56]....
        /*0d40*/ 	.word	0x00016bc0
        /*0d44*/ 	.word	0x00000002
        /*0d48*/ 	.word	0x00000060
        /*0d4c*/ 	.short	0x010a
        /*0d4e*/ 	.byte	0x3f
	.zero		1


	//   ....[57]....
        /*0d50*/ 	.word	0x00017380
        /*0d54*/ 	.word	0x00000002
        /*0d58*/ 	.word	0x00030840
        /*0d5c*/ 	.short	0x010a
        /*0d5e*/ 	.byte	0x3f
	.zero		1


	//   ....[58]....
        /*0d60*/ 	.word	0x00017920
        /*0d64*/ 	.word	0x00000002
        /*0d68*/ 	.word	0x00000060
        /*0d6c*/ 	.short	0x010a
        /*0d6e*/ 	.byte	0x3f
	.zero		1


	//   ....[59]....
        /*0d70*/ 	.word	0x00018090
        /*0d74*/ 	.word	0x00000000
        /*0d78*/ 	.word	0x00030860
        /*0d7c*/ 	.short	0x010a
        /*0d7e*/ 	.byte	0x3f
	.zero		1


	//   ....[60]....
        /*0d80*/ 	.word	0x000198e0
        /*0d84*/ 	.word	0x00000000
        /*0d88*/ 	.word	0x00030820
        /*0d8c*/ 	.short	0x010a
        /*0d8e*/ 	.byte	0x3f
	.zero		1


	//   ....[61]....
        /*0d90*/ 	.word	0x00019af0
        /*0d94*/ 	.word	0x00000006
        /*0d98*/ 	.word	0x00000000
        /*0d9c*/ 	.short	0x010a
        /*0d9e*/ 	.byte	0x3f
	.zero		1


	//   ....[62]....
        /*0da0*/ 	.word	0x00019b20
        /*0da4*/ 	.word	0x00000007
        /*0da8*/ 	.word	0x00000000
        /*0dac*/ 	.short	0x010a
        /*0dae*/ 	.byte	0x3f
	.zero		1


	//   ....[63]....
        /*0db0*/ 	.word	0x00019b80
        /*0db4*/ 	.word	0x00000004
        /*0db8*/ 	.word	0x00000000
        /*0dbc*/ 	.short	0x010a
        /*0dbe*/ 	.byte	0x3f
	.zero		1


	//   ....[64]....
        /*0dc0*/ 	.word	0x00019bb0
        /*0dc4*/ 	.word	0x00000003
        /*0dc8*/ 	.word	0x00000000
        /*0dcc*/ 	.short	0x010a
        /*0dce*/ 	.byte	0x3f
	.zero		1


	//   ....[65]....
        /*0dd0*/ 	.word	0x00019c20
        /*0dd4*/ 	.word	0x00000003
        /*0dd8*/ 	.word	0x00030800
        /*0ddc*/ 	.short	0x010a
        /*0dde*/ 	.byte	0x3f
	.zero		1


	//   ....[66]....
        /*0de0*/ 	.word	0x00019c70
        /*0de4*/ 	.word	0x00000003
        /*0de8*/ 	.word	0x00030830
        /*0dec*/ 	.short	0x010a
        /*0dee*/ 	.byte	0x3f
	.zero		1


	//   ....[67]....
        /*0df0*/ 	.word	0x00019cd0
        /*0df4*/ 	.word	0x00000098
        /*0df8*/ 	.word	0x00030830
        /*0dfc*/ 	.short	0x010a
        /*0dfe*/ 	.byte	0x3f
	.zero		1


	//   ....[68]....
        /*0e00*/ 	.word	0x00019d30
        /*0e04*/ 	.word	0x00000002
        /*0e08*/ 	.word	0x00030850
        /*0e0c*/ 	.short	0x010a
        /*0e0e*/ 	.byte	0x3f
	.zero		1


	//   ....[69]....
        /*0e10*/ 	.word	0x00019d90
        /*0e14*/ 	.word	0x00000004
        /*0e18*/ 	.word	0x00030830
        /*0e1c*/ 	.short	0x010a
        /*0e1e*/ 	.byte	0x3f
	.zero		1


	//   ....[70]....
        /*0e20*/ 	.word	0x00019df0
        /*0e24*/ 	.word	0x00000002
        /*0e28*/ 	.word	0x00030850
        /*0e2c*/ 	.short	0x010a
        /*0e2e*/ 	.byte	0x3f
	.zero		1


	//   ....[71]....
        /*0e30*/ 	.word	0x00019e50
        /*0e34*/ 	.word	0x00000004
        /*0e38*/ 	.word	0x00030830
        /*0e3c*/ 	.short	0x010a
        /*0e3e*/ 	.byte	0x3f
	.zero		1


	//   ....[72]....
        /*0e40*/ 	.word	0x00019eb0
        /*0e44*/ 	.word	0x00000002
        /*0e48*/ 	.word	0x00030850
        /*0e4c*/ 	.short	0x010a
        /*0e4e*/ 	.byte	0x3f
	.zero		1


	//   ....[73]....
        /*0e50*/ 	.word	0x00019f10
        /*0e54*/ 	.word	0x00000007
        /*0e58*/ 	.word	0x00030850
        /*0e5c*/ 	.short	0x010a
        /*0e5e*/ 	.byte	0x3f
	.zero		1


	//   ....[74]....
        /*0e60*/ 	.word	0x0001a0b0
        /*0e64*/ 	.word	0x00000000
        /*0e68*/ 	.word	0x00030840
        /*0e6c*/ 	.short	0x010a
        /*0e6e*/ 	.byte	0x3f
	.zero		1


	//   ....[75]....
        /*0e70*/ 	.word	0x0001ad30
        /*0e74*/ 	.word	0x00000012
        /*0e78*/ 	.word	0x00030820
        /*0e7c*/ 	.short	0x010a
        /*0e7e*/ 	.byte	0x3f
	.zero		1


	//   ....[76]....
        /*0e80*/ 	.word	0x0001ad80
        /*0e84*/ 	.word	0x00000003
        /*0e88*/ 	.word	0x00030840
        /*0e8c*/ 	.short	0x010a
        /*0e8e*/ 	.byte	0x3f
	.zero		1


	//   ....[77]....
        /*0e90*/ 	.word	0x0001add0
        /*0e94*/ 	.word	0x00000003
        /*0e98*/ 	.word	0x00000060
        /*0e9c*/ 	.short	0x010a
        /*0e9e*/ 	.byte	0x3f
	.zero		1


	//   ....[78]....
        /*0ea0*/ 	.word	0x0001ae20
        /*0ea4*/ 	.word	0x00000003
        /*0ea8*/ 	.word	0x00030840
        /*0eac*/ 	.short	0x010a
        /*0eae*/ 	.byte	0x3f
	.zero		1


	//   ....[79]....
        /*0eb0*/ 	.word	0x0001ae70
        /*0eb4*/ 	.word	0x00000002
        /*0eb8*/ 	.word	0x00000060
        /*0ebc*/ 	.short	0x010a
        /*0ebe*/ 	.byte	0x3f
	.zero		1


	//   ....[80]....
        /*0ec0*/ 	.word	0x0001aec0
        /*0ec4*/ 	.word	0x00000002
        /*0ec8*/ 	.word	0x00030840
        /*0ecc*/ 	.short	0x010a
        /*0ece*/ 	.byte	0x3f
	.zero		1


	//   ....[81]....
        /*0ed0*/ 	.word	0x0001af10
        /*0ed4*/ 	.word	0x00000002
        /*0ed8*/ 	.word	0x00000060
        /*0edc*/ 	.short	0x010a
        /*0ede*/ 	.byte	0x3f
	.zero		1


	//   ....[82]....
        /*0ee0*/ 	.word	0x0001af60
        /*0ee4*/ 	.word	0x00000000
        /*0ee8*/ 	.word	0x00030860
        /*0eec*/ 	.short	0x010a
        /*0eee*/ 	.byte	0x3f
	.zero		1


	//   ....[83]....
        /*0ef0*/ 	.word	0x0001bae0
        /*0ef4*/ 	.word	0x00000000
        /*0ef8*/ 	.word	0x00030820
        /*0efc*/ 	.short	0x010a
        /*0efe*/ 	.byte	0x3f
	.zero		1


	//   ....[84]....
        /*0f00*/ 	.word	0x0001bc80
        /*0f04*/ 	.word	0x00000006
        /*0f08*/ 	.word	0x00000000
        /*0f0c*/ 	.short	0x010a
        /*0f0e*/ 	.byte	0x3f
	.zero		1


	//   ....[85]....
        /*0f10*/ 	.word	0x0001bcd0
        /*0f14*/ 	.word	0x00000007
        /*0f18*/ 	.word	0x00000000
        /*0f1c*/ 	.short	0x010a
        /*0f1e*/ 	.byte	0x3f
	.zero		1


	//   ....[86]....
        /*0f20*/ 	.word	0x0001bd20
        /*0f24*/ 	.word	0x00000004
        /*0f28*/ 	.word	0x00000000
        /*0f2c*/ 	.short	0x010a
        /*0f2e*/ 	.byte	0x3f
	.zero		1


	//----- nvinfo : EIATTR_NUM_MBARRIERS
	.align		4
.L_211:
        /*0f30*/ 	.byte	0x03, 0x38
        /*0f32*/ 	.short	0x0016


	//----- nvinfo : EIATTR_EXIT_INSTR_OFFSETS
	.align		4
        /*0f34*/ 	.byte	0x04, 0x1c
        /*0f36*/ 	.short	(.L_213 - .L_212)


	//   ....[0]....
.L_212:
        /*0f38*/ 	.word	0x00000a50


	//   ....[1]....
        /*0f3c*/ 	.word	0x00011af0


	//   ....[2]....
        /*0f40*/ 	.word	0x00019c00


	//----- nvinfo : EIATTR_MAX_THREADS
	.align		4
.L_213:
        /*0f44*/ 	.byte	0x04, 0x05
        /*0f46*/ 	.short	(.L_215 - .L_214)
.L_214:
        /*0f48*/ 	.word	0x00000180
        /*0f4c*/ 	.word	0x00000001
        /*0f50*/ 	.word	0x00000001


	//----- nvinfo : EIATTR_CRS_STACK_SIZE
	.align		4
.L_215:
        /*0f54*/ 	.byte	0x04, 0x1e
        /*0f56*/ 	.short	(.L_217 - .L_216)
.L_216:
        /*0f58*/ 	.word	0x00000000


	//----- nvinfo : EIATTR_CBANK_PARAM_SIZE
	.align		4
.L_217:
        /*0f5c*/ 	.byte	0x03, 0x19
        /*0f5e*/ 	.short	0x0af0


	//----- nvinfo : EIATTR_PARAM_CBANK
	.align		4
        /*0f60*/ 	.byte	0x04, 0x0a
        /*0f62*/ 	.short	(.L_219 - .L_218)
	.align		4
.L_218:
        /*0f64*/ 	.word	index@(.nv.constant0._ZN7cutlass13device_kernelIN5flash11enable_sm90INS1_16FlashAttnFwdSm90INS1_25CollectiveMainloopFwdSm90ILi2EN4cute5tupleIJNS5_1CILi1EEES8_S8_EEENS6_IJNS7_ILi128EEENS7_ILi64EEENS7_ILi256EEEEEELi256ENS_10bfloat16_tEfNS_4arch4Sm90ELb0ELb1ELb0ELb1ELb0ELb0ELb0ELb1ELb1ELb1ELb1ELb0EEENS1_21CollectiveEpilogueFwdINS6_IJSA_SC_SB_EEES9_SE_SG_Li256ELb1ELb1ELb1ELb0EEENS1_36VarlenDynamicPersistentTileSchedulerILi128ELi64ELi256ELi128ELb1ELb1ELb1ELb1ELb0ELb1EEEEEEEEEvNT_6ParamsE)
        /*0f68*/ 	.short	0x0210
        /*0f6a*/ 	.short	0x0af0


	//----- nvinfo : EIATTR_SW_WAR
	.align		4
.L_219:
        /*0f6c*/ 	.byte	0x04, 0x36
        /*0f6e*/ 	.short	(.L_221 - .L_220)
.L_220:
        /*0f70*/ 	.word	0x00000008
.L_221:


//--------------------- .nv.info._ZN7cutlass13device_kernelIN5flash11enable_sm90INS1_16FlashAttnFwdSm90INS1_25CollectiveMainloopFwdSm90ILi2EN4cute5tupleIJNS5_1CILi1EEES8_S8_EEENS6_IJNS7_ILi128EEENS7_ILi64EEENS7_ILi256EEEEEELi256ENS_10bfloat16_tEfNS_4arch4Sm90ELb0ELb1ELb0ELb1ELb0ELb1ELb0ELb1ELb1ELb1ELb1ELb0EEENS1_21CollectiveEpilogueFwdINS6_IJSA_SC_SB_EEES9_SE_SG_Li256ELb1ELb1ELb1ELb0EEENS1_36VarlenDynamicPersistentTileSchedulerILi128ELi64ELi256ELi128ELb1ELb1ELb1ELb1ELb0ELb1EEEEEEEEEvNT_6ParamsE --------------------------
	.section	.nv.info._ZN7cutlass13device_kernelIN5flash11enable_sm90INS1_16FlashAttnFwdSm90INS1_25CollectiveMainloopFwdSm90ILi2EN4cute5tupleIJNS5_1CILi1EEES8_S8_EEENS6_IJNS7_ILi128EEENS7_ILi64EEENS7_ILi256EEEEEELi256ENS_10bfloat16_tEfNS_4arch4Sm90ELb0ELb1ELb0ELb1ELb0ELb1ELb0ELb1ELb1ELb1ELb1ELb0EEENS1_21CollectiveEpilogueFwdINS6_IJSA_SC_SB_EEES9_SE_SG_Li256ELb1ELb1ELb1ELb0EEENS1_36VarlenDynamicPersistentTileSchedulerILi128ELi64ELi256ELi128ELb1ELb1ELb1ELb1ELb0ELb1EEEEEEEEEvNT_6ParamsE,"",@"SHT_CUDA_INFO"
	.sectionflags	@""
	.align	4


	//----- nvinfo : EIATTR_CUDA_API_VERSION
	.align		4
        /*0000*/ 	.byte	0x04, 0x37
        /*0002*/ 	.short	(.L_223 - .L_222)
.L_222:
        /*0004*/ 	.word	0x00000082


	//----- nvinfo : EIATTR_KPARAM_INFO
	.align		4
.L_223:
        /*0008*/ 	.byte	0x04, 0x17
        /*000a*/ 	.short	(.L_225 - .L_224)
.L_224:
        /*000c*/ 	.word	0x00000000
        /*0010*/ 	.short	0x0000
        /*0012*/ 	.short	0x0070
        /*0014*/ 	.byte	0x00, 0xf0, 0x01, 0x2a


	//----- nvinfo : EIATTR_SPARSE_MMA_MASK
	.align		4
.L_225:
        /*0018*/ 	.byte	0x03, 0x50
        /*001a*/ 	.short	0x0000


	//----- nvinfo : EIATTR_MAXREG_COUNT
	.align		4
        /*001c*/ 	.byte	0x03, 0x1b
        /*001e*/ 	.short	0x00a8


	//----- nvinfo : EIATTR_NUM_BARRIERS
	.align		4
        /*0020*/ 	.byte	0x02, 0x4c
        /*0022*/ 	.byte	0x10
	.zero		1


	//----- nvinfo : EIATTR_EXTERNS
	.align		4
        /*0024*/ 	.byte	0x04, 0x0f
        /*0026*/ 	.short	(.L_227 - .L_226)


	//   ....[0]....
	.align		4
.L_226:
        /*0028*/ 	.word	index@(__assertfail)


	//----- nvinfo : EIATTR_ANNOTATIONS
	.align		4
.L_227:
        /*002c*/ 	.byte	0x04, 0x55
        /*002e*/ 	.short	(.L_229 - .L_228)


	//   ....[0]....
.L_228:
        /* <DEDUP_REMOVED lines=160> */


	//----- nvinfo : EIATTR_MERCURY_ISA_VERSION
	.align		4
.L_229:
        /*0a20*/ 	.byte	0x03, 0x5f
        /*0a22*/ 	.short	0x0101


	//----- nvinfo : EIATTR_UNUSED_LOAD_BYTE_OFFSET
	.align		4
        /*0a24*/ 	.byte	0x04, 0x44
        /*0a26*/ 	.short	(.L_231 - .L_230)


	//   ....[0]....
.L_230:
        /*0a28*/ 	.word	0x00000aa0
        /*0a2c*/ 	.word	0x0000fff0


	//   ....[1]....
        /*0a30*/ 	.word	0x0001f740
        /*0a34*/ 	.word	0x0000fff0


	//----- nvinfo : EIATTR_INT_WARP_WIDE_INSTR_OFFSETS
	.align		4
.L_231:
        /*0a38*/ 	.byte	0x04, 0x31
        /*0a3a*/ 	.short	(.L_233 - .L_232)


	//   ....[0]....
.L_232:
        /*0a3c*/ 	.word	0x00000190


	//   ....[1]....
        /*0a40*/ 	.word	0x000001d0


	//   ....[2]....
        /*0a44*/ 	.word	0x00000240


	//   ....[3]....
        /*0a48*/ 	.word	0x00028210


	//   ....[4]....
        /*0a4c*/ 	.word	0x000282b0


	//   ....[5]....
        /*0a50*/ 	.word	0x0002c740


	//   ....[6]....
        /*0a54*/ 	.word	0x0002c7b0


	//----- nvinfo : EIATTR_COOP_GROUP_MASK_REGIDS
	.align		4
.L_233:
        /*0a58*/ 	.byte	0x04, 0x29
        /*0a5a*/ 	.short	(.L_235 - .L_234)


	//   ....[0]....
.L_234:
        /*0a5c*/ 	.word	0xffffffff


	//   ....[1]....
        /*0a60*/ 	.word	0xffffffff


	//   ....[2]....
        /*0a64*/ 	.word	0xffffffff


	//   ....[3]....
        /*0a68*/ 	.word	0xffffffff


	//   ....[4]....
        /*0a6c*/ 	.word	0xffffffff


	//   ....[5]....
        /*0a70*/ 	.word	0xffffffff


	//   ....[6]....
        /*0a74*/ 	.word	0xffffffff


	//   ....[7]....
        /*0a78*/ 	.word	0xffffffff


	//   ....[8]....
        /*0a7c*/ 	.word	0xffffffff


	//   ....[9]....
        /*0a80*/ 	.word	0xffffffff


	//   ....[10]....
        /*0a84*/ 	.word	0xffffffff


	//   ....[11]....
        /*0a88*/ 	.word	0xffffffff


	//   ....[12]....
        /*0a8c*/ 	.word	0xffffffff


	//   ....[13]....
        /*0a90*/ 	.word	0xffffffff


	//   ....[14]....
        /*0a94*/ 	.word	0xffffffff


	//   ....[15]....
        /*0a98*/ 	.word	0xffffffff


	//   ....[16]....
        /*0a9c*/ 	.word	0xffffffff


	//   ....[17]....
        /*0aa0*/ 	.word	0xffffffff


	//   ....[18]....
        /*0aa4*/ 	.word	0xffffffff


	//   ....[19]....
        /*0aa8*/ 	.word	0xffffffff


	//   ....[20]....
        /*0aac*/ 	.word	0xffffffff


	//   ....[21]....
        /*0ab0*/ 	.word	0xffffffff


	//   ....[22]....
        /*0ab4*/ 	.word	0xffffffff


	//   ....[23]....
        /*0ab8*/ 	.word	0xffffffff


	//   ....[24]....
        /*0abc*/ 	.word	0xffffffff


	//   ....[25]....
        /*0ac0*/ 	.word	0xffffffff


	//   ....[26]....
        /*0ac4*/ 	.word	0xffffffff


	//   ....[27]....
        /*0ac8*/ 	.word	0xffffffff


	//   ....[28]....
        /*0acc*/ 	.word	0xffffffff


	//   ....[29]....
        /*0ad0*/ 	.word	0xffffffff


	//   ....[30]....
        /*0ad4*/ 	.word	0xffffffff


	//   ....[31]....
        /*0ad8*/ 	.word	0xffffffff


	//   ....[32]....
        /*0adc*/ 	.word	0xffffffff


	//   ....[33]....
        /*0ae0*/ 	.word	0xffffffff


	//   ....[34]....
        /*0ae4*/ 	.word	0xffffffff


	//   ....[35]....
        /*0ae8*/ 	.word	0xffffffff


	//   ....[36]....
        /*0aec*/ 	.word	0xffffffff


	//   ....[37]....
        /*0af0*/ 	.word	0xffffffff


	//   ....[38]....
        /*0af4*/ 	.word	0xffffffff


	//   ....[39]....
        /*0af8*/ 	.word	0xffffffff


	//   ....[40]....
        /*0afc*/ 	.word	0xffffffff


	//   ....[41]....
        /*0b00*/ 	.word	0xffffffff


	//   ....[42]....
        /*0b04*/ 	.word	0xffffffff


	//   ....[43]....
        /*0b08*/ 	.word	0xffffffff


	//   ....[44]....
        /*0b0c*/ 	.word	0xffffffff


	//   ....[45]....
        /*0b10*/ 	.word	0xffffffff


	//   ....[46]....
        /*0b14*/ 	.word	0xffffffff


	//   ....[47]....
        /*0b18*/ 	.word	0xffffffff


	//   ....[48]....
        /*0b1c*/ 	.word	0xffffffff


	//   ....[49]....
        /*0b20*/ 	.word	0xffffffff


	//   ....[50]....
        /*0b24*/ 	.word	0xffffffff


	//   ....[51]....
        /*0b28*/ 	.word	0xffffffff


	//   ....[52]....
        /*0b2c*/ 	.word	0xffffffff


	//   ....[53]....
        /*0b30*/ 	.word	0xffffffff


	//   ....[54]....
        /*0b34*/ 	.word	0xffffffff


	//   ....[55]....
        /*0b38*/ 	.word	0xffffffff


	//   ....[56]....
        /*0b3c*/ 	.word	0xffffffff


	//   ....[57]....
        /*0b40*/ 	.word	0xffffffff


	//   ....[58]....
        /*0b44*/ 	.word	0xffffffff


	//   ....[59]....
        /*0b48*/ 	.word	0xffffffff


	//   ....[60]....
        /*0b4c*/ 	.word	0xffffffff


	//   ....[61]....
        /*0b50*/ 	.word	0xffffffff


	//   ....[62]....
        /*0b54*/ 	.word	0xffffffff


	//   ....[63]....
        /*0b58*/ 	.word	0xffffffff


	//   ....[64]....
        /*0b5c*/ 	.word	0xffffffff


	//   ....[65]....
        /*0b60*/ 	.word	0xffffffff


	//   ....[66]....
        /*0b64*/ 	.word	0xffffffff


	//   ....[67]....
        /*0b68*/ 	.word	0xffffffff


	//   ....[68]....
        /*0b6c*/ 	.word	0xffffffff


	//   ....[69]....
        /*0b70*/ 	.word	0xffffffff


	//   ....[70]....
        /*0b74*/ 	.word	0xffffffff


	//   ....[71]....
        /*0b78*/ 	.word	0xffffffff


	//   ....[72]....
        /*0b7c*/ 	.word	0xffffffff


	//   ....[73]....
        /*0b80*/ 	.word	0xffffffff


	//   ....[74]....
        /*0b84*/ 	.word	0xffffffff


	//   ....[75]....
        /*0b88*/ 	.word	0xffffffff


	//   ....[76]....
        /*0b8c*/ 	.word	0xffffffff


	//   ....[77]....
        /*0b90*/ 	.word	0xffffffff


	//   ....[78]....
        /*0b94*/ 	.word	0xffffffff


	//   ....[79]....
        /*0b98*/ 	.word	0xffffffff


	//   ....[80]....
        /*0b9c*/ 	.word	0xffffffff


	//   ....[81]....
        /*0ba0*/ 	.word	0xffffffff


	//   ....[82]....
        /*0ba4*/ 	.word	0xffffffff


	//   ....[83]....
        /*0ba8*/ 	.word	0xffffffff


	//   ....[84]....
        /*0bac*/ 	.word	0xffffffff


	//   ....[85]....
        /*0bb0*/ 	.word	0xffffffff


	//   ....[86]....
        /*0bb4*/ 	.word	0xffffffff


	//   ....[87]....
        /*0bb8*/ 	.word	0xffffffff


	//   ....[88]....
        /*0bbc*/ 	.word	0xffffffff


	//   ....[89]....
        /*0bc0*/ 	.word	0xffffffff


	//   ....[90]....
        /*0bc4*/ 	.word	0xffffffff


	//   ....[91]....
        /*0bc8*/ 	.word	0xffffffff


	//   ....[92]....
        /*0bcc*/ 	.word	0xffffffff


	//   ....[93]....
        /*0bd0*/ 	.word	0xffffffff


	//   ....[94]....
        /*0bd4*/ 	.word	0xffffffff


	//   ....[95]....
        /*0bd8*/ 	.word	0xffffffff


	//   ....[96]....
        /*0bdc*/ 	.word	0xffffffff


	//   ....[97]....
        /*0be0*/ 	.word	0xffffffff


	//   ....[98]....
        /*0be4*/ 	.word	0xffffffff


	//   ....[99]....
        /*0be8*/ 	.word	0xffffffff


	//   ....[100]....
        /*0bec*/ 	.word	0xffffffff


	//   ....[101]....
        /*0bf0*/ 	.word	0xffffffff


	//   ....[102]....
        /*0bf4*/ 	.word	0xffffffff


	//   ....[103]....
        /*0bf8*/ 	.word	0xffffffff


	//   ....[104]....
        /*0bfc*/ 	.word	0xffffffff


	//   ....[105]....
        /*0c00*/ 	.word	0xffffffff


	//   ....[106]....
        /*0c04*/ 	.word	0xffffffff


	//   ....[107]....
        /*0c08*/ 	.word	0xffffffff


	//   ....[108]....
        /*0c0c*/ 	.word	0xffffffff


	//   ....[109]....
        /*0c10*/ 	.word	0xffffffff


	//   ....[110]....
        /*0c14*/ 	.word	0xffffffff


	//   ....[111]....
        /*0c18*/ 	.word	0xffffffff


	//   ....[112]....
        /*0c1c*/ 	.word	0xffffffff


	//   ....[113]....
        /*0c20*/ 	.word	0xffffffff


	//   ....[114]....
        /*0c24*/ 	.word	0xffffffff


	//   ....[115]....
        /*0c28*/ 	.word	0xffffffff


	//   ....[116]....
        /*0c2c*/ 	.word	0xffffffff


	//   ....[117]....
        /*0c30*/ 	.word	0xffffffff


	//   ....[118]....
        /*0c34*/ 	.word	0xffffffff


	//   ....[119]....
        /*0c38*/ 	.word	0xffffffff


	//   ....[120]....
        /*0c3c*/ 	.word	0xffffffff


	//   ....[121]....
        /*0c40*/ 	.word	0xffffffff


	//   ....[122]....
        /*0c44*/ 	.word	0xffffffff


	//   ....[123]....
        /*0c48*/ 	.word	0xffffffff


	//   ....[124]....
        /*0c4c*/ 	.word	0xffffffff


	//   ....[125]....
        /*0c50*/ 	.word	0xffffffff


	//   ....[126]....
        /*0c54*/ 	.word	0xffffffff


	//   ....[127]....
        /*0c58*/ 	.word	0xffffffff


	//   ....[128]....
        /*0c5c*/ 	.word	0xffffffff


	//   ....[129]....
        /*0c60*/ 	.word	0xffffffff


	//   ....[130]....
        /*0c64*/ 	.word	0xffffffff


	//   ....[131]....
        /*0c68*/ 	.word	0xffffffff


	//   ....[132]....
        /*0c6c*/ 	.word	0xffffffff


	//   ....[133]....
        /*0c70*/ 	.word	0xffffffff


	//   ....[134]....
        /*0c74*/ 	.word	0xffffffff


	//   ....[135]....
        /*0c78*/ 	.word	0xffffffff


	//   ....[136]....
        /*0c7c*/ 	.word	0xffffffff


	//   ....[137]....
        /*0c80*/ 	.word	0xffffffff


	//   ....[138]....
        /*0c84*/ 	.word	0xffffffff


	//   ....[139]....
        /*0c88*/ 	.word	0xffffffff


	//   ....[140]....
        /*0c8c*/ 	.word	0xffffffff


	//   ....[141]....
        /*0c90*/ 	.word	0xffffffff


	//   ....[142]....
        /*0c94*/ 	.word	0xffffffff


	//   ....[143]....
        /*0c98*/ 	.word	0xffffffff


	//   ....[144]....
        /*0c9c*/ 	.word	0x0500000f


	//   ....[145]....
        /*0ca0*/ 	.word	0x0500000f


	//   ....[146]....
        /*0ca4*/ 	.word	0x0500000f


	//   ....[147]....
        /*0ca8*/ 	.word	0x0500000f


	//   ....[148]....
        /*0cac*/ 	.word	0x0500000f


	//   ....[149]....
        /*0cb0*/ 	.word	0x0500000f


	//   ....[150]....
        /*0cb4*/ 	.word	0x0500000f


	//   ....[151]....
        /*0cb8*/ 	.word	0x0500000f


	//   ....[152]....
        /*0cbc*/ 	.word	0x0500000f


	//   ....[153]....
        /*0cc0*/ 	.word	0x0500000f


	//   ....[154]....
        /*0cc4*/ 	.word	0x0500000f


	//   ....[155]....
        /*0cc8*/ 	.word	0x0500000f


	//   ....[156]....
        /*0ccc*/ 	.word	0x0500000f


	//   ....[157]....
        /*0cd0*/ 	.word	0x0500000f


	//   ....[158]....
        /*0cd4*/ 	.word	0x0500000f


	//   ....[159]....
        /*0cd8*/ 	.word	0x0500000f


	//   ....[160]....
        /*0cdc*/ 	.word	0x0500000f


	//   ....[161]....
        /*0ce0*/ 	.word	0x0500000f


	//   ....[162]....
        /*0ce4*/ 	.word	0x0500000f


	//   ....[163]....
        /*0ce8*/ 	.word	0x0500000f


	//   ....[164]....
        /*0cec*/ 	.word	0x0500000f


	//   ....[165]....
        /*0cf0*/ 	.word	0x0500000f


	//   ....[166]....
        /*0cf4*/ 	.word	0x0500000f


	//   ....[167]....
        /*0cf8*/ 	.word	0x0500000f


	//   ....[168]....
        /*0cfc*/ 	.word	0x0500000f


	//   ....[169]....
        /*0d00*/ 	.word	0x0500000f


	//   ....[170]....
        /*0d04*/ 	.word	0x0500000f


	//   ....[171]....
        /*0d08*/ 	.word	0x0500000f


	//   ....[172]....
        /*0d0c*/ 	.word	0x0500000f


	//   ....[173]....
        /*0d10*/ 	.word	0x0500000f


	//   ....[174]....
        /*0d14*/ 	.word	0x0500000f


	//   ....[175]....
        /*0d18*/ 	.word	0x0500000f


	//   ....[176]....
        /*0d1c*/ 	.word	0x0500000f


	//   ....[177]....
        /*0d20*/ 	.word	0x0500000f


	//   ....[178]....
        /*0d24*/ 	.word	0x0500000f


	//   ....[179]....
        /*0d28*/ 	.word	0x0500000f


	//   ....[180]....
        /*0d2c*/ 	.word	0x0500000f


	//   ....[181]....
        /*0d30*/ 	.word	0x0500000f


	//   ....[182]....
        /*0d34*/ 	.word	0x0500000f


	//   ....[183]....
        /*0d38*/ 	.word	0x0500000f


	//   ....[184]....
        /*0d3c*/ 	.word	0x0500000f


	//   ....[185]....
        /*0d40*/ 	.word	0x0500000f


	//   ....[186]....
        /*0d44*/ 	.word	0x0500000f


	//   ....[187]....
        /*0d48*/ 	.word	0x0500000f


	//   ....[188]....
        /*0d4c*/ 	.word	0x0500000f


	//   ....[189]....
        /*0d50*/ 	.word	0x0500000f


	//   ....[190]....
        /*0d54*/ 	.word	0x0500000f


	//   ....[191]....
        /*0d58*/ 	.word	0x0500000f


	//   ....[192]....
        /*0d5c*/ 	.word	0x0500000f


	//   ....[193]....
        /*0d60*/ 	.word	0x0500000f


	//   ....[194]....
        /*0d64*/ 	.word	0x0500000f


	//   ....[195]....
        /*0d68*/ 	.word	0x0500000f


	//   ....[196]....
        /*0d6c*/ 	.word	0x0500000f


	//   ....[197]....
        /*0d70*/ 	.word	0x0500000f


	//   ....[198]....
        /*0d74*/ 	.word	0x0500000f


	//   ....[199]....
        /*0d78*/ 	.word	0x0500000f


	//   ....[200]....
        /*0d7c*/ 	.word	0x0500000f


	//   ....[201]....
        /*0d80*/ 	.word	0x0500000f


	//   ....[202]....
        /*0d84*/ 	.word	0x0500000f


	//   ....[203]....
        /*0d88*/ 	.word	0x0500000f


	//   ....[204]....
        /*0d8c*/ 	.word	0x0500000f


	//   ....[205]....
        /*0d90*/ 	.word	0x0500000f


	//   ....[206]....
        /*0d94*/ 	.word	0x0500000f


	//   ....[207]....
        /*0d98*/ 	.word	0x0500000f


	//   ....[208]....
        /*0d9c*/ 	.word	0x0500000f


	//   ....[209]....
        /*0da0*/ 	.word	0x0500000f


	//   ....[210]....
        /*0da4*/ 	.word	0x0500000f


	//   ....[211]....
        /*0da8*/ 	.word	0x0500000f


	//   ....[212]....
        /*0dac*/ 	.word	0x0500000f


	//----- nvinfo : EIATTR_COOP_GROUP_INSTR_OFFSETS
	.align		4
.L_235:
        /*0db0*/ 	.byte	0x04, 0x28
        /*0db2*/ 	.short	(.L_237 - .L_236)


	//   ....[0]....
.L_236:
        /*0db4*/ 	.word	0x00000060


	//   ....[1]....
        /*0db8*/ 	.word	0x000001a0


	//   ....[2]....
        /*0dbc*/ 	.word	0x000001f0


	//   ....[3]....
        /*0dc0*/ 	.word	0x00000420


	//   ....[4]....
        /*0dc4*/ 	.word	0x00000580


	//   ....[5]....
        /*0dc8*/ 	.word	0x000006a0


	//   ....[6]....
        /*0dcc*/ 	.word	0x00000800


	//   ....[7]....
        /*0dd0*/ 	.word	0x00009d90


	//   ....[8]....
        /*0dd4*/ 	.word	0x0000a4b0


	//   ....[9]....
        /*0dd8*/ 	.word	0x0000a4c0


	//   ....[10]....
        /*0ddc*/ 	.word	0x0000a4d0


	//   ....[11]....
        /*0de0*/ 	.word	0x0000a4e0


	//   ....[12]....
        /*0de4*/ 	.word	0x0000aaa0


	//   ....[13]....
        /*0de8*/ 	.word	0x0000aab0


	//   ....[14]....
        /*0dec*/ 	.word	0x0000aac0


	//   ....[15]....
        /*0df0*/ 	.word	0x0000aad0


	//   ....[16]....
        /*0df4*/ 	.word	0x0000b050


	//   ....[17]....
        /*0df8*/ 	.word	0x0000b060


	//   ....[18]....
        /*0dfc*/ 	.word	0x0000b070


	//   ....[19]....
        /*0e00*/ 	.word	0x0000b080


	//   ....[20]....
        /*0e04*/ 	.word	0x0000b620


	//   ....[21]....
        /*0e08*/ 	.word	0x0000b630


	//   ....[22]....
        /*0e0c*/ 	.word	0x0000b640


	//   ....[23]....
        /*0e10*/ 	.word	0x0000b650


	//   ....[24]....
        /*0e14*/ 	.word	0x0000f130


	//   ....[25]....
        /*0e18*/ 	.word	0x0000f140


	//   ....[26]....
        /*0e1c*/ 	.word	0x0000f150


	//   ....[27]....
        /*0e20*/ 	.word	0x0000f160


	//   ....[28]....
        /*0e24*/ 	.word	0x0000f610


	//   ....[29]....
        /*0e28*/ 	.word	0x0000f620


	//   ....[30]....
        /*0e2c*/ 	.word	0x0000f630


	//   ....[31]....
        /*0e30*/ 	.word	0x0000f640


	//   ....[32]....
        /*0e34*/ 	.word	0x0000fa80


	//   ....[33]....
        /*0e38*/ 	.word	0x0000fa90


	//   ....[34]....
        /*0e3c*/ 	.word	0x0000faa0


	//   ....[35]....
        /*0e40*/ 	.word	0x0000fab0


	//   ....[36]....
        /*0e44*/ 	.word	0x0000ff10


	//   ....[37]....
        /*0e48*/ 	.word	0x0000ff20


	//   ....[38]....
        /*0e4c*/ 	.word	0x0000ff30


	//   ....[39]....
        /*0e50*/ 	.word	0x0000ff40


	//   ....[40]....
        /*0e54*/ 	.word	0x00014b40


	//   ....[41]....
        /*0e58*/ 	.word	0x00014dc0


	//   ....[42]....
        /*0e5c*/ 	.word	0x000156b0


	//   ....[43]....
        /*0e60*/ 	.word	0x00015780


	//   ....[44]....
        /*0e64*/ 	.word	0x00015bc0


	//   ....[45]....
        /*0e68*/ 	.word	0x00015c30


	//   ....[46]....
        /*0e6c*/ 	.word	0x00017e00


	//   ....[47]....
        /*0e70*/ 	.word	0x00018020


	//   ....[48]....
        /*0e74*/ 	.word	0x00018770


	//   ....[49]....
        /*0e78*/ 	.word	0x000187d0


	//   ....[50]....
        /*0e7c*/ 	.word	0x00018c50


	//   ....[51]....
        /*0e80*/ 	.word	0x00018cc0


	//   ....[52]....
        /*0e84*/ 	.word	0x0001abb0


	//   ....[53]....
        /*0e88*/ 	.word	0x0001abe0


	//   ....[54]....
        /*0e8c*/ 	.word	0x0001ad90


	//   ....[55]....
        /*0e90*/ 	.word	0x0001afe0


	//   ....[56]....
        /*0e94*/ 	.word	0x0001cc80


	//   ....[57]....
        /*0e98*/ 	.word	0x0001cec0


	//   ....[58]....
        /*0e9c*/ 	.word	0x0001d620


	//   ....[59]....
        /*0ea0*/ 	.word	0x0001d6a0


	//   ....[60]....
        /*0ea4*/ 	.word	0x0001db20


	//   ....[61]....
        /*0ea8*/ 	.word	0x0001db90


	//   ....[62]....
        /*0eac*/ 	.word	0x0001eaf0


	//   ....[63]....
        /*0eb0*/ 	.word	0x0001ed10


	//   ....[64]....
        /*0eb4*/ 	.word	0x0001ed40


	//   ....[65]....
        /*0eb8*/ 	.word	0x0001ed50


	//   ....[66]....
        /*0ebc*/ 	.word	0x00020800


	//   ....[67]....
        /*0ec0*/ 	.word	0x00020810


	//   ....[68]....
        /*0ec4*/ 	.word	0x00020820


	//   ....[69]....
        /*0ec8*/ 	.word	0x00020830


	//   ....[70]....
        /*0ecc*/ 	.word	0x000212c0


	//   ....[71]....
        /*0ed0*/ 	.word	0x000212e0


	//   ....[72]....
        /*0ed4*/ 	.word	0x00021430


	//   ....[73]....
        /*0ed8*/ 	.word	0x00021450


	//   ....[74]....
        /*0edc*/ 	.word	0x000215a0


	//   ....[75]....
        /*0ee0*/ 	.word	0x000215c0


	//   ....[76]....
        /*0ee4*/ 	.word	0x00021720


	//   ....[77]....
        /*0ee8*/ 	.word	0x00021740


	//   ....[78]....
        /*0eec*/ 	.word	0x00021d70


	//   ....[79]....
        /*0ef0*/ 	.word	0x00021db0


	//   ....[80]....
        /*0ef4*/ 	.word	0x000229c0


	//   ....[81]....
        /*0ef8*/ 	.word	0x000229d0


	//   ....[82]....
        /*0efc*/ 	.word	0x00023b70


	//   ....[83]....
        /*0f00*/ 	.word	0x00023b80


	//   ....[84]....
        /*0f04*/ 	.word	0x00023ce0


	//   ....[85]....
        /*0f08*/ 	.word	0x00023d00


	//   ....[86]....
        /*0f0c*/ 	.word	0x00023e50


	//   ....[87]....
        /*0f10*/ 	.word	0x00023e70


	//   ....[88]....
        /*0f14*/ 	.word	0x00023fd0


	//   ....[89]....
        /*0f18*/ 	.word	0x00023ff0


	//   ....[90]....
        /*0f1c*/ 	.word	0x000241d0


	//   ....[91]....
        /*0f20*/ 	.word	0x00024410


	//   ....[92]....
        /*0f24*/ 	.word	0x00024440


	//   ....[93]....
        /*0f28*/ 	.word	0x00024470


	//   ....[94]....
        /*0f2c*/ 	.word	0x000244a0


	//   ....[95]....
        /*0f30*/ 	.word	0x000244d0


	//   ....[96]....
        /*0f34*/ 	.word	0x00024500


	//   ....[97]....
        /*0f38*/ 	.word	0x000246b0


	//   ....[98]....
        /*0f3c*/ 	.word	0x000246e0


	//   ....[99]....
        /*0f40*/ 	.word	0x00024710


	//   ....[100]....
        /*0f44*/ 	.word	0x00024740


	//   ....[101]....
        /*0f48*/ 	.word	0x00024770


	//   ....[102]....
        /*0f4c*/ 	.word	0x000247a0


	//   ....[103]....
        /*0f50*/ 	.word	0x00024840


	//   ....[104]....
        /*0f54*/ 	.word	0x00024870


	//   ....[105]....
        /*0f58*/ 	.word	0x00024880


	//   ....[106]....
        /*0f5c*/ 	.word	0x000248b0


	//   ....[107]....
        /*0f60*/ 	.word	0x000261e0


	//   ....[108]....
        /*0f64*/ 	.word	0x00028800


	//   ....[109]....
        /*0f68*/ 	.word	0x00029460


	//   ....[110]....
        /*0f6c*/ 	.word	0x00029480


	//   ....[111]....
        /*0f70*/ 	.word	0x00029560


	//   ....[112]....
        /*0f74*/ 	.word	0x00029570


	//   ....[113]....
        /*0f78*/ 	.word	0x00029620


	//   ....[114]....
        /*0f7c*/ 	.word	0x00029630


	//   ....[115]....
        /*0f80*/ 	.word	0x000296e0


	//   ....[116]....
        /*0f84*/ 	.word	0x000296f0


	//   ....[117]....
        /*0f88*/ 	.word	0x000297a0


	//   ....[118]....
        /*0f8c*/ 	.word	0x000297b0


	//   ....[119]....
        /*0f90*/ 	.word	0x00029860


	//   ....[120]....
        /*0f94*/ 	.word	0x00029870


	//   ....[121]....
        /*0f98*/ 	.word	0x00029920


	//   ....[122]....
        /*0f9c*/ 	.word	0x00029930


	//   ....[123]....
        /*0fa0*/ 	.word	0x00029980


	//   ....[124]....
        /*0fa4*/ 	.word	0x000299d0


	//   ....[125]....
        /*0fa8*/ 	.word	0x0002d080


	//   ....[126]....
        /*0fac*/ 	.word	0x0002d0b0


	//   ....[127]....
        /*0fb0*/ 	.word	0x0002d110


	//   ....[128]....
        /*0fb4*/ 	.word	0x0002d140


	//   ....[129]....
        /*0fb8*/ 	.word	0x0002d170


	//   ....[130]....
        /*0fbc*/ 	.word	0x0002d1a0


	//   ....[131]....
        /*0fc0*/ 	.word	0x0002d1d0


	//   ....[132]....
        /*0fc4*/ 	.word	0x0002d200


	//   ....[133]....
        /*0fc8*/ 	.word	0x0002d3d0


	//   ....[134]....
        /*0fcc*/ 	.word	0x0002d400


	//   ....[135]....
        /*0fd0*/ 	.word	0x0002d430


	//   ....[136]....
        /*0fd4*/ 	.word	0x0002d460


	//   ....[137]....
        /*0fd8*/ 	.word	0x0002d490


	//   ....[138]....
        /*0fdc*/ 	.word	0x0002d4c0


	//   ....[139]....
        /*0fe0*/ 	.word	0x0002d590


	//   ....[140]....
        /*0fe4*/ 	.word	0x0002d5b0


	//   ....[141]....
        /*0fe8*/ 	.word	0x0002d5c0


	//   ....[142]....
        /*0fec*/ 	.word	0x0002d640


	//   ....[143]....
        /*0ff0*/ 	.word	0x0002e190


	//   ....[144]....
        /*0ff4*/ 	.word	0x0002e5d0


	//   ....[145]....
        /*0ff8*/ 	.word	0x0002e660


	//   ....[146]....
        /*0ffc*/ 	.word	0x0002e6b0


	//   ....[147]....
        /*1000*/ 	.word	0x0002e700


	//   ....[148]....
        /*1004*/ 	.word	0x0002e7a0


	//   ....[149]....
        /*1008*/ 	.word	0x0002e830


	//   ....[150]....
        /*100c*/ 	.word	0x0002e880


	//   ....[151]....
        /*1010*/ 	.word	0x0002e8d0


	//   ....[152]....
        /*1014*/ 	.word	0x0002e970


	//   ....[153]....
        /*1018*/ 	.word	0x0002ea00


	//   ....[154]....
        /*101c*/ 	.word	0x0002ea50


	//   ....[155]....
        /*1020*/ 	.word	0x0002eaa0


	//   ....[156]....
        /*1024*/ 	.word	0x0002eb40


	//   ....[157]....
        /*1028*/ 	.word	0x0002ebd0


	//   ....[158]....
        /*102c*/ 	.word	0x0002ec20


	//   ....[159]....
        /*1030*/ 	.word	0x0002ec70


	//   ....[160]....
        /*1034*/ 	.word	0x0002ed60


	//   ....[161]....
        /*1038*/ 	.word	0x0002edf0


	//   ....[162]....
        /*103c*/ 	.word	0x0002ee40


	//   ....[163]....
        /*1040*/ 	.word	0x0002ee90


	//   ....[164]....
        /*1044*/ 	.word	0x0002ef20


	//   ....[165]....
        /*1048*/ 	.word	0x0002efb0


	//   ....[166]....
        /*104c*/ 	.word	0x0002f000


	//   ....[167]....
        /*1050*/ 	.word	0x0002f050


	//   ....[168]....
        /*1054*/ 	.word	0x0002f0e0


	//   ....[169]....
        /*1058*/ 	.word	0x0002f170


	//   ....[170]....
        /*105c*/ 	.word	0x0002f1c0


	//   ....[171]....
        /*1060*/ 	.word	0x0002f210


	//   ....[172]....
        /*1064*/ 	.word	0x0002f2a0


	//   ....[173]....
        /*1068*/ 	.word	0x0002f330


	//   ....[174]....
        /*106c*/ 	.word	0x0002f380


	//   ....[175]....
        /*1070*/ 	.word	0x0002f3d0


	//   ....[176]....
        /*1074*/ 	.word	0x0002f770


	//   ....[177]....
        /*1078*/ 	.word	0x0002fa50


	//   ....[178]....
        /*107c*/ 	.word	0x0002fc30


	//   ....[179]....
        /*1080*/ 	.word	0x0002fc80


	//   ....[180]....
        /*1084*/ 	.word	0x0002fdc0


	//   ....[181]....
        /*1088*/ 	.word	0x0002fe10


	//   ....[182]....
        /*108c*/ 	.word	0x0002ff50


	//   ....[183]....
        /*1090*/ 	.word	0x0002ffa0


	//   ....[184]....
        /*1094*/ 	.word	0x000300e0


	//   ....[185]....
        /*1098*/ 	.word	0x00030130


	//   ....[186]....
        /*109c*/ 	.word	0x00030270


	//   ....[187]....
        /*10a0*/ 	.word	0x000302c0


	//   ....[188]....
        /*10a4*/ 	.word	0x00030400


	//   ....[189]....
        /*10a8*/ 	.word	0x00030450


	//   ....[190]....
        /*10ac*/ 	.word	0x00030570


	//   ....[191]....
        /*10b0*/ 	.word	0x000305e0


	//   ....[192]....
        /*10b4*/ 	.word	0x00030700


	//   ....[193]....
        /*10b8*/ 	.word	0x00030750


	//   ....[194]....
        /*10bc*/ 	.word	0x00030a80


	//   ....[195]....
        /*10c0*/ 	.word	0x00030b20


	//   ....[196]....
        /*10c4*/ 	.word	0x00030cd0


	//   ....[197]....
        /*10c8*/ 	.word	0x00030d50


	//   ....[198]....
        /*10cc*/ 	.word	0x00030dd0


	//   ....[199]....
        /*10d0*/ 	.word	0x00030e50


	//   ....[200]....
        /*10d4*/ 	.word	0x00030ed0


	//   ....[201]....
        /*10d8*/ 	.word	0x00030f60


	//   ....[202]....
        /*10dc*/ 	.word	0x00031000


	//   ....[203]....
        /*10e0*/ 	.word	0x000310b0


	//   ....[204]....
        /*10e4*/ 	.word	0x00031130


	//   ....[205]....
        /*10e8*/ 	.word	0x000311b0


	//   ....[206]....
        /*10ec*/ 	.word	0x00031230


	//   ....[207]....
        /*10f0*/ 	.word	0x000312c0


	//   ....[208]....
        /*10f4*/ 	.word	0x00031340


	//   ....[209]....
        /*10f8*/ 	.word	0x000313f0


	//   ....[210]....
        /*10fc*/ 	.word	0x00031440


	//   ....[211]....
        /*1100*/ 	.word	0x00031500


	//   ....[212]....
        /*1104*/ 	.word	0x00031630


	//----- nvinfo : EIATTR_REG_RECONFIG
	.align		4
.L_237:
        /*1108*/ 	.byte	0x01, 0x54
	.zero		2


	//----- nvinfo : EIATTR_SYSCALL_OFFSETS
	.align		4
        /*110c*/ 	.byte	0x04, 0x46
        /*110e*/ 	.short	(.L_239 - .L_238)


	//   ....[0]....
.L_238:
        /*1110*/ 	.word	0x000027a0


	//   ....[1]....
        /*1114*/ 	.word	0x000028f0


	//   ....[2]....
        /*1118*/ 	.word	0x00009f30


	//   ....[3]....
        /*111c*/ 	.word	0x0000a250


	//   ....[4]....
        /*1120*/ 	.word	0x00028420


	//   ....[5]....
        /*1124*/ 	.word	0x00028570


	//   ....[6]....
        /*1128*/ 	.word	0x00028660


	//   ....[7]....
        /*112c*/ 	.word	0x00028fa0


	//----- nvinfo : EIATTR_MBARRIER_INSTR_OFFSETS
	.align		4
.L_239:
        /*1130*/ 	.byte	0x04, 0x39
        /*1132*/ 	.short	(.L_241 - .L_240)


	//   ....[0]....
.L_240:
        /*1134*/ 	.word	0x000002d0
        /*1138*/ 	.word	0x000000ff
        /*113c*/ 	.word	0x00030800
        /*1140*/ 	.short	0x0100
        /*1142*/ 	.byte	0x08
	.zero		1


	//   ....[1]....
        /*1144*/ 	.word	0x000002e0
        /*1148*/ 	.word	0x000000ff
        /*114c*/ 	.word	0x00030820
        /*1150*/ 	.short	0x0100
        /*1152*/ 	.byte	0x08
	.zero		1


	//   ....[2]....
        /*1154*/ 	.word	0x000003d0
        /*1158*/ 	.word	0x000000ff
        /*115c*/ 	.word	0x00030830
        /*1160*/ 	.short	0x0100
        /*1162*/ 	.byte	0x08
	.zero		1


	//   ....[3]....
        /*1164*/ 	.word	0x000003e0
        /*1168*/ 	.word	0x000000ff
        /*116c*/ 	.word	0x00030840
        /*1170*/ 	.short	0x0100
        /*1172*/ 	.byte	0x08
	.zero		1


	//   ....[4]....
        /*1174*/ 	.word	0x000003f0
        /*1178*/ 	.word	0x000000ff
        /*117c*/ 	.word	0x00030838
        /*1180*/ 	.short	0x0100
        /*1182*/ 	.byte	0x08
	.zero		1


	//   ....[5]....
        /*1184*/ 	.word	0x00000400
        /*1188*/ 	.word	0x000000ff
        /*118c*/ 	.word	0x00030848
        /*1190*/ 	.short	0x0100
        /*1192*/ 	.byte	0x08
	.zero		1


	//   ....[6]....
        /*1194*/ 	.word	0x00000530
        /*1198*/ 	.word	0x000000ff
        /*119c*/ 	.word	0x00030850
        /*11a0*/ 	.short	0x0100
        /*11a2*/ 	.byte	0x08
	.zero		1


	//   ....[7]....
        /*11a4*/ 	.word	0x00000540
        /*11a8*/ 	.word	0x000000ff
        /*11ac*/ 	.word	0x00030860
        /*11b0*/ 	.short	0x0100
        /*11b2*/ 	.byte	0x08
	.zero		1


	//   ....[8]....
        /*11b4*/ 	.word	0x00000550
        /*11b8*/ 	.word	0x000000ff
        /*11bc*/ 	.word	0x00030858
        /*11c0*/ 	.short	0x0100
        /*11c2*/ 	.byte	0x08
	.zero		1


	//   ....[9]....
        /*11c4*/ 	.word	0x00000560
        /*11c8*/ 	.word	0x000000ff
        /*11cc*/ 	.word	0x00030868
        /*11d0*/ 	.short	0x0100
        /*11d2*/ 	.byte	0x08
	.zero		1


	//   ....[10]....
        /*11d4*/ 	.word	0x00000650
        /*11d8*/ 	.word	0x000000ff
        /*11dc*/ 	.word	0x00030870
        /*11e0*/ 	.short	0x0100
        /*11e2*/ 	.byte	0x06
	.zero		1


	//   ....[11]....
        /*11e4*/ 	.word	0x00000660
        /*11e8*/ 	.word	0x000000ff
        /*11ec*/ 	.word	0x00030880
        /*11f0*/ 	.short	0x0100
        /*11f2*/ 	.byte	0x06
	.zero		1


	//   ....[12]....
        /*11f4*/ 	.word	0x00000670
        /*11f8*/ 	.word	0x000000ff
        /*11fc*/ 	.word	0x00030878
        /*1200*/ 	.short	0x0100
        /*1202*/ 	.byte	0x06
	.zero		1


	//   ....[13]....
        /*1204*/ 	.word	0x00000680
        /*1208*/ 	.word	0x000000ff
        /*120c*/ 	.word	0x00030888
        /*1210*/ 	.short	0x0100
        /*1212*/ 	.byte	0x06
	.zero		1


	//   ....[14]....
        /*1214*/ 	.word	0x000007b0
        /*1218*/ 	.word	0x000000ff
        /*121c*/ 	.word	0x00030890
        /*1220*/ 	.short	0x0100
        /*1222*/ 	.byte	0x08
	.zero		1


	//   ....[15]....
        /*1224*/ 	.word	0x000007c0
        /*1228*/ 	.word	0x000000ff
        /*122c*/ 	.word	0x000308a0
        /*1230*/ 	.short	0x0100
        /*1232*/ 	.byte	0x08
	.zero		1


	//   ....[16]....
        /*1234*/ 	.word	0x000007d0
        /*1238*/ 	.word	0x000000ff
        /*123c*/ 	.word	0x00030898
        /*1240*/ 	.short	0x0100
        /*1242*/ 	.byte	0x08
	.zero		1


	//   ....[17]....
        /*1244*/ 	.word	0x000007e0
        /*1248*/ 	.word	0x000000ff
        /*124c*/ 	.word	0x000308a8
        /*1250*/ 	.short	0x0100
        /*1252*/ 	.byte	0x08
	.zero		1


	//   ....[18]....
        /*1254*/ 	.word	0x00000910
        /*1258*/ 	.word	0x000000ff
        /*125c*/ 	.word	0x000308b0
        /*1260*/ 	.short	0x0100
        /*1262*/ 	.byte	0x08
	.zero		1


	//   ....[19]....
        /*1264*/ 	.word	0x00000920
        /*1268*/ 	.word	0x000000ff
        /*126c*/ 	.word	0x000308c0
        /*1270*/ 	.short	0x0100
        /*1272*/ 	.byte	0x08
	.zero		1


	//   ....[20]....
        /*1274*/ 	.word	0x00000930
        /*1278*/ 	.word	0x000000ff
        /*127c*/ 	.word	0x000308b8
        /*1280*/ 	.short	0x0100
        /*1282*/ 	.byte	0x08
	.zero		1


	//   ....[21]....
        /*1284*/ 	.word	0x00000940
        /*1288*/ 	.word	0x000000ff
        /*128c*/ 	.word	0x000308c8
        /*1290*/ 	.short	0x0100
        /*1292*/ 	.byte	0x08
	.zero		1


	//   ....[22]....
        /*1294*/ 	.word	0x00003f40
        /*1298*/ 	.word	0x00000063
        /*129c*/ 	.word	0x00030890
        /*12a0*/ 	.short	0x010a
        /*12a2*/ 	.byte	0x3f
	.zero		1


	//   ....[23]....
        /*12a4*/ 	.word	0x000063f0
        /*12a8*/ 	.word	0x00000063
        /*12ac*/ 	.word	0x00030890
        /*12b0*/ 	.short	0x010a
        /*12b2*/ 	.byte	0x3f
	.zero		1


	//   ....[24]....
        /*12b4*/ 	.word	0x00008840
        /*12b8*/ 	.word	0x00000063
        /*12bc*/ 	.word	0x00030890
        /*12c0*/ 	.short	0x010a
        /*12c2*/ 	.byte	0x3f
	.zero		1


	//   ....[25]....
        /*12c4*/ 	.word	0x00008b80
        /*12c8*/ 	.word	0x00000024
        /*12cc*/ 	.word	0x00000000
        /*12d0*/ 	.short	0x0101
        /*12d2*/ 	.byte	0x3f
	.zero		1


	//   ....[26]....
        /*12d4*/ 	.word	0x00008bc0
        /*12d8*/ 	.word	0x00000063
        /*12dc*/ 	.word	0x000308b0
        /*12e0*/ 	.short	0x010a
        /*12e2*/ 	.byte	0x3f
	.zero		1


	//   ....[27]....
        /*12e4*/ 	.word	0x00009180
        /*12e8*/ 	.word	0x00000063
        /*12ec*/ 	.word	0x00000000
        /*12f0*/ 	.short	0x0101
        /*12f2*/ 	.byte	0x3f
	.zero		1


	//   ....[28]....
        /*12f4*/ 	.word	0x00009fd0
        /*12f8*/ 	.word	0x00000010
        /*12fc*/ 	.word	0x00030800
        /*1300*/ 	.short	0x010a
        /*1302*/ 	.byte	0x3f
	.zero		1


	//   ....[29]....
        /*1304*/ 	.word	0x0000a020
        /*1308*/ 	.word	0x00000010
        /*130c*/ 	.word	0x00030800
        /*1310*/ 	.short	0x010a
        /*1312*/ 	.byte	0x3f
	.zero		1


	//   ....[30]....
        /*1314*/ 	.word	0x0000ba80
        /*1318*/ 	.word	0x00000010
        /*131c*/ 	.word	0x00030800
        /*1320*/ 	.short	0x010a
        /*1322*/ 	.byte	0x3f
	.zero		1


	//   ....[31]....
        /*1324*/ 	.word	0x00010250
        /*1328*/ 	.word	0x00000010
        /*132c*/ 	.word	0x00030800
        /*1330*/ 	.short	0x010a
        /*1332*/ 	.byte	0x3f
	.zero		1


	//   ....[32]....
        /*1334*/ 	.word	0x00013eb0
        /*1338*/ 	.word	0x0000003b
        /*133c*/ 	.word	0x00030830
        /*1340*/ 	.short	0x010a
        /*1342*/ 	.byte	0x3f
	.zero		1


	//   ....[33]....
        /*1344*/ 	.word	0x00013f20
        /*1348*/ 	.word	0x0000003b
        /*134c*/ 	.word	0x00030830
        /*1350*/ 	.short	0x010a
        /*1352*/ 	.byte	0x3f
	.zero		1


	//   ....[34]....
        /*1354*/ 	.word	0x00014be0
        /*1358*/ 	.word	0x00000000
        /*135c*/ 	.word	0x00000000
        /*1360*/ 	.short	0x0101
        /*1362*/ 	.byte	0x3f
	.zero		1


	//   ....[35]....
        /*1364*/ 	.word	0x000168d0
        /*1368*/ 	.word	0x000000e8
        /*136c*/ 	.word	0x00030830
        /*1370*/ 	.short	0x010a
        /*1372*/ 	.byte	0x3f
	.zero		1


	//   ....[36]....
        /*1374*/ 	.word	0x00016960
        /*1378*/ 	.word	0x000000e8
        /*137c*/ 	.word	0x00030830
        /*1380*/ 	.short	0x010a
        /*1382*/ 	.byte	0x3f
	.zero		1


	//   ....[37]....
        /*1384*/ 	.word	0x00017a80
        /*1388*/ 	.word	0x00000000
        /*138c*/ 	.word	0x00030850
        /*1390*/ 	.short	0x010a
        /*1392*/ 	.byte	0x3f
	.zero		1


	//   ....[38]....
        /*1394*/ 	.word	0x00017ad0
        /*1398*/ 	.word	0x00000000
        /*139c*/ 	.word	0x00030850
        /*13a0*/ 	.short	0x010a
        /*13a2*/ 	.byte	0x3f
	.zero		1


	//   ....[39]....
        /*13a4*/ 	.word	0x00017e30
        /*13a8*/ 	.word	0x00000002
        /*13ac*/ 	.word	0x00000000
        /*13b0*/ 	.short	0x0101
        /*13b2*/ 	.byte	0x3f
	.zero		1


	//   ....[40]....
        /*13b4*/ 	.word	0x00018540
        /*13b8*/ 	.word	0x00000000
        /*13bc*/ 	.word	0x00000000
        /*13c0*/ 	.short	0x0101
        /*13c2*/ 	.byte	0x3f
	.zero		1


	//   ....[41]....
        /*13c4*/ 	.word	0x00019700
        /*13c8*/ 	.word	0x00000004
        /*13cc*/ 	.word	0x00030830
        /*13d0*/ 	.short	0x010a
        /*13d2*/ 	.byte	0x3f
	.zero		1


	//   ....[42]....
        /*13d4*/ 	.word	0x00019790
        /*13d8*/ 	.word	0x00000004
        /*13dc*/ 	.word	0x00030830
        /*13e0*/ 	.short	0x010a
        /*13e2*/ 	.byte	0x3f
	.zero		1


	//   ....[43]....
        /*13e4*/ 	.word	0x0001a8b0
        /*13e8*/ 	.word	0x000000cc
        /*13ec*/ 	.word	0x00030850
        /*13f0*/ 	.short	0x010a
        /*13f2*/ 	.byte	0x3f
	.zero		1


	//   ....[44]....
        /*13f4*/ 	.word	0x0001a900
        /*13f8*/ 	.word	0x000000cc
        /*13fc*/ 	.word	0x00030850
        /*1400*/ 	.short	0x010a
        /*1402*/ 	.byte	0x3f
	.zero		1


	//   ....[45]....
        /*1404*/ 	.word	0x0001b120
        /*1408*/ 	.word	0x0000009e
        /*140c*/ 	.word	0x00000000
        /*1410*/ 	.short	0x0101
        /*1412*/ 	.byte	0x3f
	.zero		1


	//   ....[46]....
        /*1414*/ 	.word	0x0001b2b0
        /*1418*/ 	.word	0x000000cc
        /*141c*/ 	.word	0x00000000
        /*1420*/ 	.short	0x0101
        /*1422*/ 	.byte	0x3f
	.zero		1


	//   ....[47]....
        /*1424*/ 	.word	0x0001b780
        /*1428*/ 	.word	0x00000004
        /*142c*/ 	.word	0x00030830
        /*1430*/ 	.short	0x010a
        /*1432*/ 	.byte	0x3f
	.zero		1


	//   ....[48]....
        /*1434*/ 	.word	0x0001b810
        /*1438*/ 	.word	0x00000004
        /*143c*/ 	.word	0x00030830
        /*1440*/ 	.short	0x010a
        /*1442*/ 	.byte	0x3f
	.zero		1


	//   ....[49]....
        /*1444*/ 	.word	0x0001c930
        /*1448*/ 	.word	0x00000000
        /*144c*/ 	.word	0x00030850
        /*1450*/ 	.short	0x010a
        /*1452*/ 	.byte	0x3f
	.zero		1


	//   ....[50]....
        /*1454*/ 	.word	0x0001c980
        /*1458*/ 	.word	0x00000000
        /*145c*/ 	.word	0x00030850
        /*1460*/ 	.short	0x010a
        /*1462*/ 	.byte	0x3f
	.zero		1


	//   ....[51]....
        /*1464*/ 	.word	0x0001ccc0
        /*1468*/ 	.word	0x00000002
        /*146c*/ 	.word	0x00000000
        /*1470*/ 	.short	0x0101
        /*1472*/ 	.byte	0x3f
	.zero		1


	//   ....[52]....
        /*1474*/ 	.word	0x0001d3f0
        /*1478*/ 	.word	0x00000000
        /*147c*/ 	.word	0x00000000
        /*1480*/ 	.short	0x0101
        /*1482*/ 	.byte	0x3f
	.zero		1


	//   ....[53]....
        /*1484*/ 	.word	0x0001ea10
        /*1488*/ 	.word	0x00000003
        /*148c*/ 	.word	0x00030850
        /*1490*/ 	.short	0x010a
        /*1492*/ 	.byte	0x3f
	.zero		1


	//   ....[54]....
        /*1494*/ 	.word	0x0001ea60
        /*1498*/ 	.word	0x00000003
        /*149c*/ 	.word	0x00030850
        /*14a0*/ 	.short	0x010a
        /*14a2*/ 	.byte	0x3f
	.zero		1


	//   ....[55]....
        /*14a4*/ 	.word	0x0001eed0
        /*14a8*/ 	.word	0x00000003
        /*14ac*/ 	.word	0x00000000
        /*14b0*/ 	.short	0x0101
        /*14b2*/ 	.byte	0x3f
	.zero		1


	//   ....[56]....
        /*14b4*/ 	.word	0x000212d0
        /*14b8*/ 	.word	0x00000000
        /*14bc*/ 	.word	0x00000000
        /*14c0*/ 	.short	0x0101
        /*14c2*/ 	.byte	0x3f
	.zero		1


	//   ....[57]....
        /*14c4*/ 	.word	0x00021dd0
        /*14c8*/ 	.word	0x00000006
        /*14cc*/ 	.word	0x00000000
        /*14d0*/ 	.short	0x0101
        /*14d2*/ 	.byte	0x3f
	.zero		1


	//   ....[58]....
        /*14d4*/ 	.word	0x000262c0
        /*14d8*/ 	.word	0x00000012
        /*14dc*/ 	.word	0x00030820
        /*14e0*/ 	.short	0x010a
        /*14e2*/ 	.byte	0x3f
	.zero		1


	//   ....[59]....
        /*14e4*/ 	.word	0x00026390
        /*14e8*/ 	.word	0x00000007
        /*14ec*/ 	.word	0x000308a0
        /*14f0*/ 	.short	0x010a
        /*14f2*/ 	.byte	0x3f
	.zero		1


	//   ....[60]....
        /*14f4*/ 	.word	0x000268e0
        /*14f8*/ 	.word	0x00000007
        /*14fc*/ 	.word	0x000308c0
        /*1500*/ 	.short	0x010a
        /*1502*/ 	.byte	0x3f
	.zero		1


	//   ....[61]....
        /*1504*/ 	.word	0x00026f90
        /*1508*/ 	.word	0x00000008
        /*150c*/ 	.word	0x000308a0
        /*1510*/ 	.short	0x010a
        /*1512*/ 	.byte	0x3f
	.zero		1


	//   ....[62]....
        /*1514*/ 	.word	0x000274c0
        /*1518*/ 	.word	0x00000008
        /*151c*/ 	.word	0x000308c0
        /*1520*/ 	.short	0x010a
        /*1522*/ 	.byte	0x3f
	.zero		1


	//   ....[63]....
        /*1524*/ 	.word	0x00028a80
        /*1528*/ 	.word	0x00000000
        /*152c*/ 	.word	0x00030840
        /*1530*/ 	.short	0x010a
        /*1532*/ 	.byte	0x3f
	.zero		1


	//   ....[64]....
        /*1534*/ 	.word	0x00029ad0
        /*1538*/ 	.word	0x00000012
        /*153c*/ 	.word	0x00030800
        /*1540*/ 	.short	0x0107
        /*1542*/ 	.byte	0x3f
	.zero		1


	//   ....[65]....
        /*1544*/ 	.word	0x00029be0
        /*1548*/ 	.word	0x00000012
        /*154c*/ 	.word	0x00030800
        /*1550*/ 	.short	0x0101
        /*1552*/ 	.byte	0x3f
	.zero		1


	//   ....[66]....
        /*1554*/ 	.word	0x00029c00
        /*1558*/ 	.word	0x00000012
        /*155c*/ 	.word	0x00030820
        /*1560*/ 	.short	0x010a
        /*1562*/ 	.byte	0x3f
	.zero		1


	//   ....[67]....
        /*1564*/ 	.word	0x0002a030
        /*1568*/ 	.word	0x00000003
        /*156c*/ 	.word	0x00030840
        /*1570*/ 	.short	0x010a
        /*1572*/ 	.byte	0x3f
	.zero		1


	//   ....[68]....
        /*1574*/ 	.word	0x0002a5d0
        /*1578*/ 	.word	0x00000003
        /*157c*/ 	.word	0x00000060
        /*1580*/ 	.short	0x010a
        /*1582*/ 	.byte	0x3f
	.zero		1


	//   ....[69]....
        /*1584*/ 	.word	0x0002ae40
        /*1588*/ 	.word	0x00000003
        /*158c*/ 	.word	0x00030840
        /*1590*/ 	.short	0x010a
        /*1592*/ 	.byte	0x3f
	.zero		1


	//   ....[70]....
        /*1594*/ 	.word	0x0002b3e0
        /*1598*/ 	.word	0x00000002
        /*159c*/ 	.word	0x00000060
        /*15a0*/ 	.short	0x010a
        /*15a2*/ 	.byte	0x3f
	.zero		1


	//   ....[71]....
        /*15a4*/ 	.word	0x0002bba0
        /*15a8*/ 	.word	0x00000002
        /*15ac*/ 	.word	0x00030840
        /*15b0*/ 	.short	0x010a
        /*15b2*/ 	.byte	0x3f
	.zero		1


	//   ....[72]....
        /*15b4*/ 	.word	0x0002c140
        /*15b8*/ 	.word	0x00000002
        /*15bc*/ 	.word	0x00000060
        /*15c0*/ 	.short	0x010a
        /*15c2*/ 	.byte	0x3f
	.zero		1


	//   ....[73]....
        /*15c4*/ 	.word	0x0002c8b0
        /*15c8*/ 	.word	0x00000000
        /*15cc*/ 	.word	0x00030860
        /*15d0*/ 	.short	0x010a
        /*15d2*/ 	.byte	0x3f
	.zero		1


	//   ....[74]....
        /*15d4*/ 	.word	0x0002e110
        /*15d8*/ 	.word	0x00000000
        /*15dc*/ 	.word	0x00030820
        /*15e0*/ 	.short	0x010a
        /*15e2*/ 	.byte	0x3f
	.zero		1


	//   ....[75]....
        /*15e4*/ 	.word	0x0002e310
        /*15e8*/ 	.word	0x00000006
        /*15ec*/ 	.word	0x00000000
        /*15f0*/ 	.short	0x010a
        /*15f2*/ 	.byte	0x3f
	.zero		1


	//   ....[76]....
        /*15f4*/ 	.word	0x0002e340
        /*15f8*/ 	.word	0x00000007
        /*15fc*/ 	.word	0x00000000
        /*1600*/ 	.short	0x010a
        /*1602*/ 	.byte	0x3f
	.zero		1


	//   ....[77]....
        /*1604*/ 	.word	0x0002e3a0
        /*1608*/ 	.word	0x00000004
        /*160c*/ 	.word	0x00000000
        /*1610*/ 	.short	0x010a
        /*1612*/ 	.byte	0x3f
	.zero		1


	//   ....[78]....
        /*1614*/ 	.word	0x0002e3d0
        /*1618*/ 	.word	0x00000003
        /*161c*/ 	.word	0x00000000
        /*1620*/ 	.short	0x010a
        /*1622*/ 	.byte	0x3f
	.zero		1


	//   ....[79]....
        /*1624*/ 	.word	0x0002e430
        /*1628*/ 	.word	0x00000063
        /*162c*/ 	.word	0x00030890
        /*1630*/ 	.short	0x010a
        /*1632*/ 	.byte	0x3f
	.zero		1


	//   ....[80]....
        /*1634*/ 	.word	0x0002e480
        /*1638*/ 	.word	0x00000063
        /*163c*/ 	.word	0x00030890
        /*1640*/ 	.short	0x010a
        /*1642*/ 	.byte	0x3f
	.zero		1


	//   ....[81]....
        /*1644*/ 	.word	0x0002e4d0
        /*1648*/ 	.word	0x00000063
        /*164c*/ 	.word	0x00030890
        /*1650*/ 	.short	0x010a
        /*1652*/ 	.byte	0x3f
	.zero		1


	//   ....[82]....
        /*1654*/ 	.word	0x0002e520
        /*1658*/ 	.word	0x00000063
        /*165c*/ 	.word	0x000308b0
        /*1660*/ 	.short	0x010a
        /*1662*/ 	.byte	0x3f
	.zero		1


	//   ....[83]....
        /*1664*/ 	.word	0x0002ecb0
        /*1668*/ 	.word	0x00000010
        /*166c*/ 	.word	0x00030800
        /*1670*/ 	.short	0x010a
        /*1672*/ 	.byte	0x3f
	.zero		1


	//   ....[84]....
        /*1674*/ 	.word	0x0002f410
        /*1678*/ 	.word	0x00000010
        /*167c*/ 	.word	0x00030800
        /*1680*/ 	.short	0x010a
        /*1682*/ 	.byte	0x3f
	.zero		1


	//   ....[85]....
        /*1684*/ 	.word	0x0002f460
        /*1688*/ 	.word	0x0000003b
        /*168c*/ 	.word	0x00030830
        /*1690*/ 	.short	0x010a
        /*1692*/ 	.byte	0x3f
	.zero		1


	//   ....[86]....
        /*1694*/ 	.word	0x0002f4b0
        /*1698*/ 	.word	0x000000e8
        /*169c*/ 	.word	0x00030830
        /*16a0*/ 	.short	0x010a
        /*16a2*/ 	.byte	0x3f
	.zero		1


	//   ....[87]....
        /*16a4*/ 	.word	0x0002f500
        /*16a8*/ 	.word	0x00000000
        /*16ac*/ 	.word	0x00030850
        /*16b0*/ 	.short	0x010a
        /*16b2*/ 	.byte	0x3f
	.zero		1


	//   ....[88]....
        /*16b4*/ 	.word	0x0002f550
        /*16b8*/ 	.word	0x00000004
        /*16bc*/ 	.word	0x00030830
        /*16c0*/ 	.short	0x010a
        /*16c2*/ 	.byte	0x3f
	.zero		1


	//   ....[89]....
        /*16c4*/ 	.word	0x0002f5a0
        /*16c8*/ 	.word	0x000000cc
        /*16cc*/ 	.word	0x00030850
        /*16d0*/ 	.short	0x010a
        /*16d2*/ 	.byte	0x3f
	.zero		1


	//   ....[90]....
        /*16d4*/ 	.word	0x0002f5f0
        /*16d8*/ 	.word	0x00000004
        /*16dc*/ 	.word	0x00030830
        /*16e0*/ 	.short	0x010a
        /*16e2*/ 	.byte	0x3f
	.zero		1


	//   ....[91]....
        /*16e4*/ 	.word	0x0002f640
        /*16e8*/ 	.word	0x00000000
        /*16ec*/ 	.word	0x00030850
        /*16f0*/ 	.short	0x010a
        /*16f2*/ 	.byte	0x3f
	.zero		1


	//   ....[92]....
        /*16f4*/ 	.word	0x0002f690
        /*16f8*/ 	.word	0x00000003
        /*16fc*/ 	.word	0x00030850
        /*1700*/ 	.short	0x010a
        /*1702*/ 	.byte	0x3f
	.zero		1


	//   ....[93]....
        /*1704*/ 	.word	0x0002f830
        /*1708*/ 	.word	0x00000012
        /*170c*/ 	.word	0x00030820
        /*1710*/ 	.short	0x010a
        /*1712*/ 	.byte	0x3f
	.zero		1


	//   ....[94]....
        /*1714*/ 	.word	0x0002f880
        /*1718*/ 	.word	0x00000007
        /*171c*/ 	.word	0x000308a0
        /*1720*/ 	.short	0x010a
        /*1722*/ 	.byte	0x3f
	.zero		1


	//   ....[95]....
        /*1724*/ 	.word	0x0002f8d0
        /*1728*/ 	.word	0x00000007
        /*172c*/ 	.word	0x000308c0
        /*1730*/ 	.short	0x010a
        /*1732*/ 	.byte	0x3f
	.zero		1


	//   ....[96]....
        /*1734*/ 	.word	0x0002f920
        /*1738*/ 	.word	0x00000008
        /*173c*/ 	.word	0x000308a0
        /*1740*/ 	.short	0x010a
        /*1742*/ 	.byte	0x3f
	.zero		1


	//   ....[97]....
        /*1744*/ 	.word	0x0002f970
        /*1748*/ 	.word	0x00000008
        /*174c*/ 	.word	0x000308c0
        /*1750*/ 	.short	0x010a
        /*1752*/ 	.byte	0x3f
	.zero		1


	//   ....[98]....
        /*1754*/ 	.word	0x0002fb10
        /*1758*/ 	.word	0x00000000
        /*175c*/ 	.word	0x00030840
        /*1760*/ 	.short	0x010a
        /*1762*/ 	.byte	0x3f
	.zero		1


	//   ....[99]....
        /*1764*/ 	.word	0x00030790
        /*1768*/ 	.word	0x00000012
        /*176c*/ 	.word	0x00030820
        /*1770*/ 	.short	0x010a
        /*1772*/ 	.byte	0x3f
	.zero		1


	//   ....[100]....
        /*1774*/ 	.word	0x000307e0
        /*1778*/ 	.word	0x00000003
        /*177c*/ 	.word	0x00030840
        /*1780*/ 	.short	0x010a
        /*1782*/ 	.byte	0x3f
	.zero		1


	//   ....[101]....
        /*1784*/ 	.word	0x00030830
        /*1788*/ 	.word	0x00000003
        /*178c*/ 	.word	0x00000060
        /*1790*/ 	.short	0x010a
        /*1792*/ 	.byte	0x3f
	.zero		1


	//   ....[102]....
        /*1794*/ 	.word	0x00030880
        /*1798*/ 	.word	0x00000003
        /*179c*/ 	.word	0x00030840
        /*17a0*/ 	.short	0x010a
        /*17a2*/ 	.byte	0x3f
	.zero		1


	//   ....[103]....
        /*17a4*/ 	.word	0x000308d0
        /*17a8*/ 	.word	0x00000002
        /*17ac*/ 	.word	0x00000060
        /*17b0*/ 	.short	0x010a
        /*17b2*/ 	.byte	0x3f
	.zero		1


	//   ....[104]....
        /*17b4*/ 	.word	0x00030920
        /*17b8*/ 	.word	0x00000002
        /*17bc*/ 	.word	0x00030840
        /*17c0*/ 	.short	0x010a
        /*17c2*/ 	.byte	0x3f
	.zero		1


	//   ....[105]....
        /*17c4*/ 	.word	0x00030970
        /*17c8*/ 	.word	0x00000002
        /*17cc*/ 	.word	0x00000060
        /*17d0*/ 	.short	0x010a
        /*17d2*/ 	.byte	0x3f
	.zero		1


	//   ....[106]....
        /*17d4*/ 	.word	0x000309c0
        /*17d8*/ 	.word	0x00000000
        /*17dc*/ 	.word	0x00030860
        /*17e0*/ 	.short	0x010a
        /*17e2*/ 	.byte	0x3f
	.zero		1


	//   ....[107]....
        /*17e4*/ 	.word	0x00031550
        /*17e8*/ 	.word	0x00000000
        /*17ec*/ 	.word	0x00030820
        /*17f0*/ 	.short	0x010a
        /*17f2*/ 	.byte	0x3f
	.zero		1


	//   ....[108]....
        /*17f4*/ 	.word	0x000316f0
        /*17f8*/ 	.word	0x00000006
        /*17fc*/ 	.word	0x00000000
        /*1800*/ 	.short	0x010a
        /*1802*/ 	.byte	0x3f
	.zero		1


	//   ....[109]....
        /*1804*/ 	.word	0x00031740
        /*1808*/ 	.word	0x00000007
        /*180c*/ 	.word	0x00000000
        /*1810*/ 	.short	0x010a
        /*1812*/ 	.byte	0x3f
	.zero		1


	//   ....[110]....
        /*1814*/ 	.word	0x00031790
        /*1818*/ 	.word	0x00000004
        /*181c*/ 	.word	0x00000000
        /*1820*/ 	.short	0x010a
        /*1822*/ 	.byte	0x3f
	.zero		1


	//----- nvinfo : EIATTR_NUM_MBARRIERS
	.align		4
.L_241:
        /*1824*/ 	.byte	0x03, 0x38
        /*1826*/ 	.short	0x0016


	//----- nvinfo : EIATTR_EXIT_INSTR_OFFSETS
	.align		4
        /*1828*/ 	.byte	0x04, 0x1c
        /*182a*/ 	.short	(.L_243 - .L_242)


	//   ....[0]....
.L_242:
        /*182c*/ 	.word	0x0002e420


	//----- nvinfo : EIATTR_MAX_THREADS
	.align		4
.L_243:
        /*1830*/ 	.byte	0x04, 0x05
        /*1832*/ 	.short	(.L_245 - .L_244)
.L_244:
        /*1834*/ 	.word	0x00000180
        /*1838*/ 	.word	0x00000001
        /*183c*/ 	.word	0x00000001


	//----- nvinfo : EIATTR_CRS_STACK_SIZE
	.align		4
.L_245:
        /*1840*/ 	.byte	0x04, 0x1e
        /*1842*/ 	.short	(.L_247 - .L_246)
.L_246:
        /*1844*/ 	.word	0x00000000


	//----- nvinfo : EIATTR_CBANK_PARAM_SIZE
	.align		4
.L_247:
        /*1848*/ 	.byte	0x03, 0x19
        /*184a*/ 	.short	0x0af0


	//----- nvinfo : EIATTR_PARAM_CBANK
	.align		4
        /*184c*/ 	.byte	0x04, 0x0a
        /*184e*/ 	.short	(.L_249 - .L_248)
	.align		4
.L_248:
        /*1850*/ 	.word	index@(.nv.constant0._ZN7cutlass13device_kernelIN5flash11enable_sm90INS1_16FlashAttnFwdSm90INS1_25CollectiveMainloopFwdSm90ILi2EN4cute5tupleIJNS5_1CILi1EEES8_S8_EEENS6_IJNS7_ILi128EEENS7_ILi64EEENS7_ILi256EEEEEELi256ENS_10bfloat16_tEfNS_4arch4Sm90ELb0ELb1ELb0ELb1ELb0ELb1ELb0ELb1ELb1ELb1ELb1ELb0EEENS1_21CollectiveEpilogueFwdINS6_IJSA_SC_SB_EEES9_SE_SG_Li256ELb1ELb1ELb1ELb0EEENS1_36VarlenDynamicPersistentTileSchedulerILi128ELi64ELi256ELi128ELb1ELb1ELb1ELb1ELb0ELb1EEEEEEEEEvNT_6ParamsE)
        /*1854*/ 	.short	0x0210
        /*1856*/ 	.short	0x0af0


	//----- nvinfo : EIATTR_SW_WAR
	.align		4
.L_249:
        /*1858*/ 	.byte	0x04, 0x36
        /*185a*/ 	.short	(.L_251 - .L_250)
.L_250:
        /*185c*/ 	.word	0x00000008
.L_251:


//--------------------- .nv.info._ZN7cutlass13device_kernelIN5flash11enable_sm90INS1_16FlashAttnFwdSm90INS1_25CollectiveMainloopFwdSm90ILi2EN4cute5tupleIJNS5_1CILi1EEES8_S8_EEENS6_IJNS7_ILi128EEENS7_ILi80EEENS7_ILi256EEEEEELi256ENS_10bfloat16_tEfNS_4arch4Sm90ELb1ELb0ELb0ELb0ELb0ELb0ELb0ELb1ELb1ELb1ELb1ELb0EEENS1_21CollectiveEpilogueFwdINS6_IJSA_SC_SB_EEES9_SE_SG_Li256ELb0ELb1ELb1ELb0EEENS1_19SingleTileSchedulerILb0ELb1ELb1ELi128EEEEEEEEEvNT_6ParamsE --------------------------
	.section	.nv.info._ZN7cutlass13device_kernelIN5flash11enable_sm90INS1_16FlashAttnFwdSm90INS1_25CollectiveMainloopFwdSm90ILi2EN4cute5tupleIJNS5_1CILi1EEES8_S8_EEENS6_IJNS7_ILi128EEENS7_ILi80EEENS7_ILi256EEEEEELi256ENS_10bfloat16_tEfNS_4arch4Sm90ELb1ELb0ELb0ELb0ELb0ELb0ELb0ELb1ELb1ELb1ELb1ELb0EEENS1_21CollectiveEpilogueFwdINS6_IJSA_SC_SB_EEES9_SE_SG_Li256ELb0ELb1ELb1ELb0EEENS1_19SingleTileSchedulerILb0ELb1ELb1ELi128EEEEEEEEEvNT_6ParamsE,"",@"SHT_CUDA_INFO"
	.sectionflags	@""
	.align	4


	//----- nvinfo : EIATTR_CUDA_API_VERSION
	.align		4
        /*0000*/ 	.byte	0x04, 0x37
        /*0002*/ 	.short	(.L_253 - .L_252)
.L_252:
        /*0004*/ 	.word	0x00000082


	//----- nvinfo : EIATTR_KPARAM_INFO
	.align		4
.L_253:
        /*0008*/ 	.byte	0x04, 0x17
        /*000a*/ 	.short	(.L_255 - .L_254)
.L_254:
        /*000c*/ 	.word	0x00000000
        /*0010*/ 	.short	0x0000
        /*0012*/ 	.short	0x0070
        /*0014*/ 	.byte	0x00, 0xf0, 0x01, 0x28


	//----- nvinfo : EIATTR_SPARSE_MMA_MASK
	.align		4
.L_255:
        /*0018*/ 	.byte	0x03, 0x50
        /*001a*/ 	.short	0x0000


	//----- nvinfo : EIATTR_MAXREG_COUNT
	.align		4
        /*001c*/ 	.byte	0x03, 0x1b
        /*001e*/ 	.short	0x00a8


	//----- nvinfo : EIATTR_NUM_BARRIERS
	.align		4
        /*0020*/ 	.byte	0x02, 0x4c
        /*0022*/ 	.byte	0x09
	.zero		1


	//----- nvinfo : EIATTR_EXTERNS
	.align		4
        /*0024*/ 	.byte	0x04, 0x0f
        /*0026*/ 	.short	(.L_257 - .L_256)


	//   ....[0]....
	.align		4
.L_256:
        /*0028*/ 	.word	index@(__assertfail)


	//----- nvinfo : EIATTR_ANNOTATIONS
	.align		4
.L_257:
        /*002c*/ 	.byte	0x04, 0x55
        /*002e*/ 	.short	(.L_259 - .L_258)


	//   ....[0]....
.L_258:
        /* <DEDUP_REMOVED lines=12> */


	//----- nvinfo : EIATTR_MERCURY_ISA_VERSION
	.align		4
.L_259:
        /*00e0*/ 	.byte	0x03, 0x5f
        /*00e2*/ 	.short	0x0101


	//----- nvinfo : EIATTR_INT_WARP_WIDE_INSTR_OFFSETS
	.align		4
        /*00e4*/ 	.byte	0x04, 0x31
        /*00e6*/ 	.short	(.L_261 - .L_260)


	//   ....[0]....
.L_260:
        /*00e8*/ 	.word	0x00000120


	//   ....[1]....
        /*00ec*/ 	.word	0x00000160


	//   ....[2]....
        /*00f0*/ 	.word	0x00000220


	//----- nvinfo : EIATTR_COOP_GROUP_MASK_REGIDS
	.align		4
.L_261:
        /*00f4*/ 	.byte	0x04, 0x29
        /*00f6*/ 	.short	(.L_263 - .L_262)


	//   ....[0]....
.L_262:
        /*00f8*/ 	.word	0xffffffff


	//   ....[1]....
        /*00fc*/ 	.word	0xffffffff


	//   ....[2]....
        /*0100*/ 	.word	0xffffffff


	//   ....[3]....
        /*0104*/ 	.word	0xffffffff


	//   ....[4]....
        /*0108*/ 	.word	0xffffffff


	//   ....[5]....
        /*010c*/ 	.word	0xffffffff


	//   ....[6]....
        /*0110*/ 	.word	0xffffffff


	//   ....[7]....
        /*0114*/ 	.word	0xffffffff


	//   ....[8]....
        /*0118*/ 	.word	0xffffffff


	//   ....[9]....
        /*011c*/ 	.word	0xffffffff


	//   ....[10]....
        /*0120*/ 	.word	0xffffffff


	//   ....[11]....
        /*0124*/ 	.word	0xffffffff


	//   ....[12]....
        /*0128*/ 	.word	0xffffffff


	//   ....[13]....
        /*012c*/ 	.word	0xffffffff


	//   ....[14]....
        /*0130*/ 	.word	0xffffffff


	//   ....[15]....
        /*0134*/ 	.word	0xffffffff


	//   ....[16]....
        /*0138*/ 	.word	0xffffffff


	//   ....[17]....
        /*013c*/ 	.word	0xffffffff


	//   ....[18]....
        /*0140*/ 	.word	0xffffffff


	//   ....[19]....
        /*0144*/ 	.word	0xffffffff


	//   ....[20]....
        /*0148*/ 	.word	0xffffffff


	//   ....[21]....
        /*014c*/ 	.word	0xffffffff


	//   ....[22]....
        /*0150*/ 	.word	0xffffffff


	//   ....[23]....
        /*0154*/ 	.word	0xffffffff


	//   ....[24]....
        /*0158*/ 	.word	0xffffffff


	//   ....[25]....
        /*015c*/ 	.word	0xffffffff


	//   ....[26]....
        /*0160*/ 	.word	0xffffffff


	//   ....[27]....
        /*0164*/ 	.word	0xffffffff


	//   ....[28]....
        /*0168*/ 	.word	0xffffffff


	//   ....[29]....
        /*016c*/ 	.word	0xffffffff


	//   ....[30]....
        /*0170*/ 	.word	0xffffffff


	//   ....[31]....
        /*0174*/ 	.word	0xffffffff


	//   ....[32]....
        /*0178*/ 	.word	0xffffffff


	//   ....[33]....
        /*017c*/ 	.word	0xffffffff


	//   ....[34]....
        /*0180*/ 	.word	0xffffffff


	//   ....[35]....
        /*0184*/ 	.word	0xffffffff


	//   ....[36]....
        /*0188*/ 	.word	0xffffffff


	//   ....[37]....
        /*018c*/ 	.word	0xffffffff


	//   ....[38]....
        /*0190*/ 	.word	0xffffffff


	//   ....[39]....
        /*0194*/ 	.word	0xffffffff


	//   ....[40]....
        /*0198*/ 	.word	0xffffffff


	//   ....[41]....
        /*019c*/ 	.word	0xffffffff


	//   ....[42]....
        /*01a0*/ 	.word	0xffffffff


	//   ....[43]....
        /*01a4*/ 	.word	0xffffffff


	//   ....[44]....
        /*01a8*/ 	.word	0xffffffff


	//   ....[45]....
        /*01ac*/ 	.word	0xffffffff


	//   ....[46]....
        /*01b0*/ 	.word	0xffffffff


	//   ....[47]....
        /*01b4*/ 	.word	0xffffffff


	//   ....[48]....
        /*01b8*/ 	.word	0xffffffff


	//   ....[49]....
        /*01bc*/ 	.word	0xffffffff


	//   ....[50]....
        /*01c0*/ 	.word	0xffffffff


	//   ....[51]....
        /*01c4*/ 	.word	0xffffffff


	//   ....[52]....
        /*01c8*/ 	.word	0xffffffff


	//   ....[53]....
        /*01cc*/ 	.word	0xffffffff


	//   ....[54]....
        /*01d0*/ 	.word	0xffffffff


	//   ....[55]....
        /*01d4*/ 	.word	0x0500000f


	//   ....[56]....
        /*01d8*/ 	.word	0x0500000f


	//   ....[57]....
        /*01dc*/ 	.word	0x0500000f


	//   ....[58]....
        /*01e0*/ 	.word	0x0500000f


	//   ....[59]....
        /*01e4*/ 	.word	0x0500000f


	//   ....[60]....
        /*01e8*/ 	.word	0x0500000f


	//   ....[61]....
        /*01ec*/ 	.word	0x0500000f


	//   ....[62]....
        /*01f0*/ 	.word	0x0500000f


	//   ....[63]....
        /*01f4*/ 	.word	0x0500000f


	//   ....[64]....
        /*01f8*/ 	.word	0x0500000f


	//   ....[65]....
        /*01fc*/ 	.word	0x0500000f


	//   ....[66]....
        /*0200*/ 	.word	0x0500000f


	//   ....[67]....
        /*0204*/ 	.word	0x0500000f


	//   ....[68]....
        /*0208*/ 	.word	0x0500000f


	//   ....[69]....
        /*020c*/ 	.word	0x0500000f


	//   ....[70]....
        /*0210*/ 	.word	0x0500000f


	//   ....[71]....
        /*0214*/ 	.word	0x0500000f


	//   ....[72]....
        /*0218*/ 	.word	0x0500000f


	//----- nvinfo : EIATTR_COOP_GROUP_INSTR_OFFSETS
	.align		4
.L_263:
        /*021c*/ 	.byte	0x04, 0x28
        /*021e*/ 	.short	(.L_265 - .L_264)


	//   ....[0]....
.L_264:
        /*0220*/ 	.word	0x00000060


	//   ....[1]....
        /*0224*/ 	.word	0x00000130


	//   ....[2]....
        /*0228*/ 	.word	0x00000230


	//   ....[3]....
        /*022c*/ 	.word	0x000003a0


	//   ....[4]....
        /*0230*/ 	.word	0x00000500


	//   ....[5]....
        /*0234*/ 	.word	0x00000620


	//   ....[6]....
        /*0238*/ 	.word	0x00000780


	//   ....[7]....
        /*023c*/ 	.word	0x00001350


	//   ....[8]....
        /*0240*/ 	.word	0x00001e70


	//   ....[9]....
        /*0244*/ 	.word	0x00001eb0


	//   ....[10]....
        /*0248*/ 	.word	0x00003f50


	//   ....[11]....
        /*024c*/ 	.word	0x00004030


	//   ....[12]....
        /*0250*/ 	.word	0x00004330


	//   ....[13]....
        /*0254*/ 	.word	0x000044b0


	//   ....[14]....
        /*0258*/ 	.word	0x00007b70


	//   ....[15]....
        /*025c*/ 	.word	0x00007bd0


	//   ....[16]....
        /*0260*/ 	.word	0x000080e0


	//   ....[17]....
        /*0264*/ 	.word	0x000081f0


	//   ....[18]....
        /*0268*/ 	.word	0x00008640


	//   ....[19]....
        /*026c*/ 	.word	0x00008740


	//   ....[20]....
        /*0270*/ 	.word	0x0000bce0


	//   ....[21]....
        /*0274*/ 	.word	0x0000bd10


	//   ....[22]....
        /*0278*/ 	.word	0x0000bfc0


	//   ....[23]....
        /*027c*/ 	.word	0x0000c220


	//   ....[24]....
        /*0280*/ 	.word	0x0000d2d0


	//   ....[25]....
        /*0284*/ 	.word	0x0000d300


	//   ....[26]....
        /*0288*/ 	.word	0x0000d390


	//   ....[27]....
        /*028c*/ 	.word	0x0000d3b0


	//   ....[28]....
        /*0290*/ 	.word	0x0000e5e0


	//   ....[29]....
        /*0294*/ 	.word	0x0000e640


	//   ....[30]....
        /*0298*/ 	.word	0x0000e680


	//   ....[31]....
        /*029c*/ 	.word	0x0000e6c0


	//   ....[32]....
        /*02a0*/ 	.word	0x0000e700


	//   ....[33]....
        /*02a4*/ 	.word	0x0000e710


	//   ....[34]....
        /*02a8*/ 	.word	0x0000f370


	//   ....[35]....
        /*02ac*/ 	.word	0x0000f380


	//   ....[36]....
        /*02b0*/ 	.word	0x000103b0


	//   ....[37]....
        /*02b4*/ 	.word	0x00010ed0


	//   ....[38]....
        /*02b8*/ 	.word	0x00011920


	//   ....[39]....
        /*02bc*/ 	.word	0x00011960


	//   ....[40]....
        /*02c0*/ 	.word	0x00011990


	//   ....[41]....
        /*02c4*/ 	.word	0x000119b0


	//   ....[42]....
        /*02c8*/ 	.word	0x00011a60


	//   ....[43]....
        /*02cc*/ 	.word	0x00011a80


	//   ....[44]....
        /*02d0*/ 	.word	0x00011b00


	//   ....[45]....
        /*02d4*/ 	.word	0x00011b20


	//   ....[46]....
        /*02d8*/ 	.word	0x00011ba0


	//   ....[47]....
        /*02dc*/ 	.word	0x00011bc0


	//   ....[48]....
        /*02e0*/ 	.word	0x00011c40


	//   ....[49]....
        /*02e4*/ 	.word	0x00011c60


	//   ....[50]....
        /*02e8*/ 	.word	0x00011ce0


	//   ....[51]....
        /*02ec*/ 	.word	0x00011d00


	//   ....[52]....
        /*02f0*/ 	.word	0x00011d80


	//   ....[53]....
        /*02f4*/ 	.word	0x00011d90


	//   ....[54]....
        /*02f8*/ 	.word	0x000149e0


	//   ....[55]....
        /*02fc*/ 	.word	0x00014f70


	//   ....[56]....
        /*0300*/ 	.word	0x000150f0


	//   ....[57]....
        /*0304*/ 	.word	0x00015140


	//   ....[58]....
        /*0308*/ 	.word	0x000152b0


	//   ....[59]....
        /*030c*/ 	.word	0x00015320


	//   ....[60]....
        /*0310*/ 	.word	0x00015420


	//   ....[61]....
        /*0314*/ 	.word	0x00015490


	//   ....[62]....
        /*0318*/ 	.word	0x00015590


	//   ....[63]....
        /*031c*/ 	.word	0x00015600


	//   ....[64]....
        /*0320*/ 	.word	0x00015700


	//   ....[65]....
        /*0324*/ 	.word	0x00015770


	//   ....[66]....
        /*0328*/ 	.word	0x00015870


	//   ....[67]....
        /*032c*/ 	.word	0x000158e0


	//   ....[68]....
        /*0330*/ 	.word	0x000159e0


	//   ....[69]....
        /*0334*/ 	.word	0x00015a40


	//   ....[70]....
        /*0338*/ 	.word	0x00015b30


	//   ....[71]....
        /*033c*/ 	.word	0x00015b80


	//   ....[72]....
        /*0340*/ 	.word	0x00015f80


	//----- nvinfo : EIATTR_REG_RECONFIG
	.align		4
.L_265:
        /*0344*/ 	.byte	0x01, 0x54
	.zero		2


	//----- nvinfo : EIATTR_SYSCALL_OFFSETS
	.align		4
        /*0348*/ 	.byte	0x04, 0x46
        /*034a*/ 	.short	(.L_267 - .L_266)


	//   ....[0]....
.L_266:
        /*034c*/ 	.word	0x00001520


	//   ....[1]....
        /*0350*/ 	.word	0x00010b50


	//   ....[2]....
        /*0354*/ 	.word	0x00010c90


	//   ....[3]....
        /*0358*/ 	.word	0x00010d80


	//   ....[4]....
        /*035c*/ 	.word	0x00011540


	//----- nvinfo : EIATTR_MBARRIER_INSTR_OFFSETS
	.align		4
.L_267:
        /*0360*/ 	.byte	0x04, 0x39
        /*0362*/ 	.short	(.L_269 - .L_268)


	//   ....[0]....
.L_268:
        /*0364*/ 	.word	0x00000250
        /*0368*/ 	.word	0x000000ff
        /*036c*/ 	.word	0x00038800
        /*0370*/ 	.short	0x0100
        /*0372*/ 	.byte	0x08
	.zero		1


	//   ....[1]....
        /*0374*/ 	.word	0x00000260
        /*0378*/ 	.word	0x000000ff
        /*037c*/ 	.word	0x00038820
        /*0380*/ 	.short	0x0100
        /*0382*/ 	.byte	0x08
	.zero		1


	//   ....[2]....
        /*0384*/ 	.word	0x00000350
        /*0388*/ 	.word	0x000000ff
        /*038c*/ 	.word	0x00038830
        /*0390*/ 	.short	0x0100
        /*0392*/ 	.byte	0x08
	.zero		1


	//   ....[3]....
        /*0394*/ 	.word	0x00000360
        /*0398*/ 	.word	0x000000ff
        /*039c*/ 	.word	0x00038840
        /*03a0*/ 	.short	0x0100
        /*03a2*/ 	.byte	0x08
	.zero		1


	//   ....[4]....
        /*03a4*/ 	.word	0x00000370
        /*03a8*/ 	.word	0x000000ff
        /*03ac*/ 	.word	0x00038838
        /*03b0*/ 	.short	0x0100
        /*03b2*/ 	.byte	0x08
	.zero		1


	//   ....[5]....
        /*03b4*/ 	.word	0x00000380
        /*03b8*/ 	.word	0x000000ff
        /*03bc*/ 	.word	0x00038848
        /*03c0*/ 	.short	0x0100
        /*03c2*/ 	.byte	0x08
	.zero		1


	//   ....[6]....
        /*03c4*/ 	.word	0x000004b0
        /*03c8*/ 	.word	0x000000ff
        /*03cc*/ 	.word	0x00038850
        /*03d0*/ 	.short	0x0100
        /*03d2*/ 	.byte	0x08
	.zero		1


	//   ....[7]....
        /*03d4*/ 	.word	0x000004c0
        /*03d8*/ 	.word	0x000000ff
        /*03dc*/ 	.word	0x00038860
        /*03e0*/ 	.short	0x0100
        /*03e2*/ 	.byte	0x08
	.zero		1


	//   ....[8]....
        /*03e4*/ 	.word	0x000004d0
        /*03e8*/ 	.word	0x000000ff
        /*03ec*/ 	.word	0x00038858
        /*03f0*/ 	.short	0x0100
        /*03f2*/ 	.byte	0x08
	.zero		1


	//   ....[9]....
        /*03f4*/ 	.word	0x000004e0
        /*03f8*/ 	.word	0x000000ff
        /*03fc*/ 	.word	0x00038868
        /*0400*/ 	.short	0x0100
        /*0402*/ 	.byte	0x08
	.zero		1


	//   ....[10]....
        /*0404*/ 	.word	0x000005d0
        /*0408*/ 	.word	0x000000ff
        /*040c*/ 	.word	0x00038870
        /*0410*/ 	.short	0x0100
        /*0412*/ 	.byte	0x06
	.zero		1


	//   ....[11]....
        /*0414*/ 	.word	0x000005e0
        /*0418*/ 	.word	0x000000ff
        /*041c*/ 	.word	0x00038880
        /*0420*/ 	.short	0x0100
        /*0422*/ 	.byte	0x06
	.zero		1


	//   ....[12]....
        /*0424*/ 	.word	0x000005f0
        /*0428*/ 	.word	0x000000ff
        /*042c*/ 	.word	0x00038878
        /*0430*/ 	.short	0x0100
        /*0432*/ 	.byte	0x06
	.zero		1


	//   ....[13]....
        /*0434*/ 	.word	0x00000600
        /*0438*/ 	.word	0x000000ff
        /*043c*/ 	.word	0x00038888
        /*0440*/ 	.short	0x0100
        /*0442*/ 	.byte	0x06
	.zero		1


	//   ....[14]....
        /*0444*/ 	.word	0x00000730
        /*0448*/ 	.word	0x000000ff
        /*044c*/ 	.word	0x00038890
        /*0450*/ 	.short	0x0100
        /*0452*/ 	.byte	0x08
	.zero		1


	//   ....[15]....
        /*0454*/ 	.word	0x00000740
        /*0458*/ 	.word	0x000000ff
        /*045c*/ 	.word	0x000388a0
        /*0460*/ 	.short	0x0100
        /*0462*/ 	.byte	0x08
	.zero		1


	//   ....[16]....
        /*0464*/ 	.word	0x00000750
        /*0468*/ 	.word	0x000000ff
        /*046c*/ 	.word	0x00038898
        /*0470*/ 	.short	0x0100
        /*0472*/ 	.byte	0x08
	.zero		1


	//   ....[17]....
        /*0474*/ 	.word	0x00000760
        /*0478*/ 	.word	0x000000ff
        /*047c*/ 	.word	0x000388a8
        /*0480*/ 	.short	0x0100
        /*0482*/ 	.byte	0x08
	.zero		1


	//   ....[18]....
        /*0484*/ 	.word	0x00000890
        /*0488*/ 	.word	0x000000ff
        /*048c*/ 	.word	0x000388b0
        /*0490*/ 	.short	0x0100
        /*0492*/ 	.byte	0x08
	.zero		1


	//   ....[19]....
        /*0494*/ 	.word	0x000008a0
        /*0498*/ 	.word	0x000000ff
        /*049c*/ 	.word	0x000388c0
        /*04a0*/ 	.short	0x0100
        /*04a2*/ 	.byte	0x08
	.zero		1


	//   ....[20]....
        /*04a4*/ 	.word	0x000008b0
        /*04a8*/ 	.word	0x000000ff
        /*04ac*/ 	.word	0x000388b8
        /*04b0*/ 	.short	0x0100
        /*04b2*/ 	.byte	0x08
	.zero		1


	//   ....[21]....
        /*04b4*/ 	.word	0x000008c0
        /*04b8*/ 	.word	0x000000ff
        /*04bc*/ 	.word	0x000388c8
        /*04c0*/ 	.short	0x0100
        /*04c2*/ 	.byte	0x08
	.zero		1


	//   ....[22]....
        /*04c4*/ 	.word	0x00001560
        /*04c8*/ 	.word	0x000000ff
        /*04cc*/ 	.word	0x00038800
        /*04d0*/ 	.short	0x010a
        /*04d2*/ 	.byte	0x04
	.zero		1


	//   ....[23]....
        /*04d4*/ 	.word	0x000015d0
        /*04d8*/ 	.word	0x000000ff
        /*04dc*/ 	.word	0x00038830
        /*04e0*/ 	.short	0x010a
        /*04e2*/ 	.byte	0x04
	.zero		1


	//   ....[24]....
        /*04e4*/ 	.word	0x00001670
        /*04e8*/ 	.word	0x000000ff
        /*04ec*/ 	.word	0x00038830
        /*04f0*/ 	.short	0x010a
        /*04f2*/ 	.byte	0x04
	.zero		1


	//   ....[25]....
        /*04f4*/ 	.word	0x00004870
        /*04f8*/ 	.word	0x00000000
        /*04fc*/ 	.word	0x00000000
        /*0500*/ 	.short	0x0101
        /*0502*/ 	.byte	0x3f
	.zero		1


	//   ....[26]....
        /*0504*/ 	.word	0x00005080
        /*0508*/ 	.word	0x000000ff
        /*050c*/ 	.word	0x00038830
        /*0510*/ 	.short	0x010a
        /*0512*/ 	.byte	0x06
	.zero		1


	//   ....[27]....
        /*0514*/ 	.word	0x000050d0
        /*0518*/ 	.word	0x000000ff
        /*051c*/ 	.word	0x00038830
        /*0520*/ 	.short	0x010a
        /*0522*/ 	.byte	0x06
	.zero		1


	//   ....[28]....
        /*0524*/ 	.word	0x000079c0
        /*0528*/ 	.word	0x000000ff
        /*052c*/ 	.word	0x00038850
        /*0530*/ 	.short	0x010a
        /*0532*/ 	.byte	0x07
	.zero		1


	//   ....[29]....
        /*0534*/ 	.word	0x00007a00
        /*0538*/ 	.word	0x000000ff
        /*053c*/ 	.word	0x00038850
        /*0540*/ 	.short	0x010a
        /*0542*/ 	.byte	0x07
	.zero		1


	//   ....[30]....
        /*0544*/ 	.word	0x00008b00
        /*0548*/ 	.word	0x00000014
        /*054c*/ 	.word	0x00000000
        /*0550*/ 	.short	0x0101
        /*0552*/ 	.byte	0x3f
	.zero		1


	//   ....[31]....
        /*0554*/ 	.word	0x00008b30
        /*0558*/ 	.word	0x000000a8
        /*055c*/ 	.word	0x00000000
        /*0560*/ 	.short	0x0101
        /*0562*/ 	.byte	0x3f
	.zero		1


	//   ....[32]....
        /*0564*/ 	.word	0x000090f0
        /*0568*/ 	.word	0x000000ff
        /*056c*/ 	.word	0x00038830
        /*0570*/ 	.short	0x010a
        /*0572*/ 	.byte	0x3c
	.zero		1


	//   ....[33]....
        /*0574*/ 	.word	0x00009130
        /*0578*/ 	.word	0x000000ff
        /*057c*/ 	.word	0x00038830
        /*0580*/ 	.short	0x010a
        /*0582*/ 	.byte	0x3c
	.zero		1


	//   ....[34]....
        /*0584*/ 	.word	0x0000ba30
        /*0588*/ 	.word	0x000000ff
        /*058c*/ 	.word	0x00038850
        /*0590*/ 	.short	0x010a
        /*0592*/ 	.byte	0x0b
	.zero		1


	//   ....[35]....
        /*0594*/ 	.word	0x0000ba70
        /*0598*/ 	.word	0x000000ff
        /*059c*/ 	.word	0x00038850
        /*05a0*/ 	.short	0x010a
        /*05a2*/ 	.byte	0x0b
	.zero		1


	//   ....[36]....
        /*05a4*/ 	.word	0x0000c680
        /*05a8*/ 	.word	0x0000009d
        /*05ac*/ 	.word	0x00000000
        /*05b0*/ 	.short	0x0101
        /*05b2*/ 	.byte	0x3f
	.zero		1


	//   ....[37]....
        /*05b4*/ 	.word	0x0000c760
        /*05b8*/ 	.word	0x000000ab
        /*05bc*/ 	.word	0x00000000
        /*05c0*/ 	.short	0x0101
        /*05c2*/ 	.byte	0x3f
	.zero		1


	//   ....[38]....
        /*05c4*/ 	.word	0x0000d240
        /*05c8*/ 	.word	0x000000ff
        /*05cc*/ 	.word	0x00038850
        /*05d0*/ 	.short	0x010a
        /*05d2*/ 	.byte	0x05
	.zero		1


	//   ....[39]....
        /*05d4*/ 	.word	0x0000d280
        /*05d8*/ 	.word	0x000000ff
        /*05dc*/ 	.word	0x00038850
        /*05e0*/ 	.short	0x010a
        /*05e2*/ 	.byte	0x05
	.zero		1


	//   ....[40]....
        /*05e4*/ 	.word	0x0000d690
        /*05e8*/ 	.word	0x00000009
        /*05ec*/ 	.word	0x00000000
        /*05f0*/ 	.short	0x0101
        /*05f2*/ 	.byte	0x3f
	.zero		1


	//   ....[41]....
        /*05f4*/ 	.word	0x0000e720
        /*05f8*/ 	.word	0x000000ff
        /*05fc*/ 	.word	0x00000000
        /*0600*/ 	.short	0x0101
        /*0602*/ 	.byte	0x04
	.zero		1


	//   ....[42]....
        /*0604*/ 	.word	0x000110f0
        /*0608*/ 	.word	0x000000ff
        /*060c*/ 	.word	0x00038840
        /*0610*/ 	.short	0x010a
        /*0612*/ 	.byte	0x26
	.zero		1


	//   ....[43]....
        /*0614*/ 	.word	0x00011f10
        /*0618*/ 	.word	0x000000ff
        /*061c*/ 	.word	0x00038800
        /*0620*/ 	.short	0x0107
        /*0622*/ 	.byte	0x26
	.zero		1


	//   ....[44]....
        /*0624*/ 	.word	0x00011f80
        /*0628*/ 	.word	0x000000ff
        /*062c*/ 	.word	0x00038800
        /*0630*/ 	.short	0x0101
        /*0632*/ 	.byte	0x26
	.zero		1


	//   ....[45]....
        /*0634*/ 	.word	0x00011fa0
        /*0638*/ 	.word	0x000000ff
        /*063c*/ 	.word	0x00038820
        /*0640*/ 	.short	0x010a
        /*0642*/ 	.byte	0x26
	.zero		1


	//   ....[46]....
        /*0644*/ 	.word	0x00012390
        /*0648*/ 	.word	0x000000ff
        /*064c*/ 	.word	0x00038848
        /*0650*/ 	.short	0x010a
        /*0652*/ 	.byte	0x26
	.zero		1


	//   ....[47]....
        /*0654*/ 	.word	0x00012830
        /*0658*/ 	.word	0x000000ff
        /*065c*/ 	.word	0x00038860
        /*0660*/ 	.short	0x010a
        /*0662*/ 	.byte	0x26
	.zero		1


	//   ....[48]....
        /*0664*/ 	.word	0x00012ee0
        /*0668*/ 	.word	0x000000ff
        /*066c*/ 	.word	0x00038840
        /*0670*/ 	.short	0x010a
        /*0672*/ 	.byte	0x26
	.zero		1


	//   ....[49]....
        /*0674*/ 	.word	0x00013380
        /*0678*/ 	.word	0x000000ff
        /*067c*/ 	.word	0x00038868
        /*0680*/ 	.short	0x010a
        /*0682*/ 	.byte	0x26
	.zero		1


	//   ....[50]....
        /*0684*/ 	.word	0x00013a80
        /*0688*/ 	.word	0x000000ff
        /*068c*/ 	.word	0x00038848
        /*0690*/ 	.short	0x010a
        /*0692*/ 	.byte	0x26
	.zero		1


	//   ....[51]....
        /*0694*/ 	.word	0x00013f00
        /*0698*/ 	.word	0x000000ff
        /*069c*/ 	.word	0x00038860
        /*06a0*/ 	.short	0x010a
        /*06a2*/ 	.byte	0x26
	.zero		1


	//   ....[52]....
        /*06a4*/ 	.word	0x00014440
        /*06a8*/ 	.word	0x00000003
        /*06ac*/ 	.word	0x00038860
        /*06b0*/ 	.short	0x010a
        /*06b2*/ 	.byte	0x3f
	.zero		1


	//   ....[53]....
        /*06b4*/ 	.word	0x00014970
        /*06b8*/ 	.word	0x00000002
        /*06bc*/ 	.word	0x00038820
        /*06c0*/ 	.short	0x010a
        /*06c2*/ 	.byte	0x3f
	.zero		1


	//   ....[54]....
        /*06c4*/ 	.word	0x00014af0
        /*06c8*/ 	.word	0x00000006
        /*06cc*/ 	.word	0x00000000
        /*06d0*/ 	.short	0x010a
        /*06d2*/ 	.byte	0x3f
	.zero		1


	//   ....[55]....
        /*06d4*/ 	.word	0x00014b60
        /*06d8*/ 	.word	0x00000003
        /*06dc*/ 	.word	0x00000000
        /*06e0*/ 	.short	0x010a
        /*06e2*/ 	.byte	0x3f
	.zero		1


	//   ....[56]....
        /*06e4*/ 	.word	0x00014bc0
        /*06e8*/ 	.word	0x00000000
        /*06ec*/ 	.word	0x00000000
        /*06f0*/ 	.short	0x010a
        /*06f2*/ 	.byte	0x3f
	.zero		1


	//   ....[57]....
        /*06f4*/ 	.word	0x00014bf0
        /*06f8*/ 	.word	0x00000003
        /*06fc*/ 	.word	0x00000000
        /*0700*/ 	.short	0x010a
        /*0702*/ 	.byte	0x3f
	.zero		1


	//   ....[58]....
        /*0704*/ 	.word	0x00014c70
        /*0708*/ 	.word	0x00000003
        /*070c*/ 	.word	0x00038800
        /*0710*/ 	.short	0x010a
        /*0712*/ 	.byte	0x3f
	.zero		1


	//   ....[59]....
        /*0714*/ 	.word	0x00014ce0
        /*0718*/ 	.word	0x00000003
        /*071c*/ 	.word	0x00038830
        /*0720*/ 	.short	0x010a
        /*0722*/ 	.byte	0x3f
	.zero		1


	//   ....[60]....
        /*0724*/ 	.word	0x00014d50
        /*0728*/ 	.word	0x00000006
        /*072c*/ 	.word	0x00038830
        /*0730*/ 	.short	0x010a
        /*0732*/ 	.byte	0x3f
	.zero		1


	//   ....[61]....
        /*0734*/ 	.word	0x00014db0
        /*0738*/ 	.word	0x00000003
        /*073c*/ 	.word	0x00038850
        /*0740*/ 	.short	0x010a
        /*0742*/ 	.byte	0x3f
	.zero		1


	//   ....[62]....
        /*0744*/ 	.word	0x00014e10
        /*0748*/ 	.word	0x00000006
        /*074c*/ 	.word	0x00038830
        /*0750*/ 	.short	0x010a
        /*0752*/ 	.byte	0x3f
	.zero		1


	//   ....[63]....
        /*0754*/ 	.word	0x00014e70
        /*0758*/ 	.word	0x00000003
        /*075c*/ 	.word	0x00038850
        /*0760*/ 	.short	0x010a
        /*0762*/ 	.byte	0x3f
	.zero		1


	//   ....[64]....
        /*0764*/ 	.word	0x00014ed0
        /*0768*/ 	.word	0x00000005
        /*076c*/ 	.word	0x00038850
        /*0770*/ 	.short	0x010a
        /*0772*/ 	.byte	0x3f
	.zero		1


	//   ....[65]....
        /*0774*/ 	.word	0x00015030
        /*0778*/ 	.word	0x00000003
        /*077c*/ 	.word	0x00038840
        /*0780*/ 	.short	0x010a
        /*0782*/ 	.byte	0x3f
	.zero		1


	//   ....[66]....
        /*0784*/ 	.word	0x00015bc0
        /*0788*/ 	.word	0x00000003
        /*078c*/ 	.word	0x00038820
        /*0790*/ 	.short	0x010a
        /*0792*/ 	.byte	0x3f
	.zero		1


	//   ....[67]....
        /*0794*/ 	.word	0x00015c20
        /*0798*/ 	.word	0x00000003
        /*079c*/ 	.word	0x00038848
        /*07a0*/ 	.short	0x010a
        /*07a2*/ 	.byte	0x3f
	.zero		1


	//   ....[68]....
        /*07a4*/ 	.word	0x00015c80
        /*07a8*/ 	.word	0x00000003
        /*07ac*/ 	.word	0x00038860
        /*07b0*/ 	.short	0x010a
        /*07b2*/ 	.byte	0x3f
	.zero		1


	//   ....[69]....
        /*07b4*/ 	.word	0x00015ce0
        /*07b8*/ 	.word	0x00000003
        /*07bc*/ 	.word	0x00038840
        /*07c0*/ 	.short	0x010a
        /*07c2*/ 	.byte	0x3f
	.zero		1


	//   ....[70]....
        /*07c4*/ 	.word	0x00015d40
        /*07c8*/ 	.word	0x00000003
        /*07cc*/ 	.word	0x00038868
        /*07d0*/ 	.short	0x010a
        /*07d2*/ 	.byte	0x3f
	.zero		1


	//   ....[71]....
        /*07d4*/ 	.word	0x00015da0
        /*07d8*/ 	.word	0x00000003
        /*07dc*/ 	.word	0x00038848
        /*07e0*/ 	.short	0x010a
        /*07e2*/ 	.byte	0x3f
	.zero		1


	//   ....[72]....
        /*07e4*/ 	.word	0x00015e00
        /*07e8*/ 	.word	0x00000003
        /*07ec*/ 	.word	0x00038860
        /*07f0*/ 	.short	0x010a
        /*07f2*/ 	.byte	0x3f
	.zero		1


	//   ....[73]....
        /*07f4*/ 	.word	0x00015e50
        /*07f8*/ 	.word	0x00000003
        /*07fc*/ 	.word	0x00038860
        /*0800*/ 	.short	0x010a
        /*0802*/ 	.byte	0x3f
	.zero		1


	//   ....[74]....
        /*0804*/ 	.word	0x00015ea0
        /*0808*/ 	.word	0x00000002
        /*080c*/ 	.word	0x00038820
        /*0810*/ 	.short	0x010a
        /*0812*/ 	.byte	0x3f
	.zero		1


	//   ....[75]....
        /*0814*/ 	.word	0x00016040
        /*0818*/ 	.word	0x00000006
        /*081c*/ 	.word	0x00000000
        /*0820*/ 	.short	0x010a
        /*0822*/ 	.byte	0x3f
	.zero		1


	//   ....[76]....
        /*0824*/ 	.word	0x00016090
        /*0828*/ 	.word	0x00000003
        /*082c*/ 	.word	0x00000000
        /*0830*/ 	.short	0x010a
        /*0832*/ 	.byte	0x3f
	.zero		1


	//   ....[77]....
        /*0834*/ 	.word	0x000160e0
        /*0838*/ 	.word	0x00000000
        /*083c*/ 	.word	0x00000000
        /*0840*/ 	.short	0x010a
        /*0842*/ 	.byte	0x3f
	.zero		1


	//----- nvinfo : EIATTR_NUM_MBARRIERS
	.align		4
.L_269:
        /*0844*/ 	.byte	0x03, 0x38
        /*0846*/ 	.short	0x0016


	//----- nvinfo : EIATTR_EXIT_INSTR_OFFSETS
	.align		4
        /*0848*/ 	.byte	0x04, 0x1c
        /*084a*/ 	.short	(.L_271 - .L_270)


	//   ....[0]....
.L_270:
        /*084c*/ 	.word	0x00014c40


	//----- nvinfo : EIATTR_MAX_THREADS
	.align		4
.L_271:
        /*0850*/ 	.byte	0x04, 0x05
        /*0852*/ 	.short	(.L_273 - .L_272)
.L_272:
        /*0854*/ 	.word	0x00000180
        /*0858*/ 	.word	0x00000001
        /*085c*/ 	.word	0x00000001


	//----- nvinfo : EIATTR_CRS_STACK_SIZE
	.align		4
.L_273:
        /*0860*/ 	.byte	0x04, 0x1e
        /*0862*/ 	.short	(.L_275 - .L_274)
.L_274:
        /*0864*/ 	.word	0x00000000


	//----- nvinfo : EIATTR_CBANK_PARAM_SIZE
	.align		4
.L_275:
        /*0868*/ 	.byte	0x03, 0x19
        /*086a*/ 	.short	0x0a70


	//----- nvinfo : EIATTR_PARAM_CBANK
	.align		4
        /*086c*/ 	.byte	0x04, 0x0a
        /*086e*/ 	.short	(.L_277 - .L_276)
	.align		4
.L_276:
        /*0870*/ 	.word	index@(.nv.constant0._ZN7cutlass13device_kernelIN5flash11enable_sm90INS1_16FlashAttnFwdSm90INS1_25CollectiveMainloopFwdSm90ILi2EN4cute5tupleIJNS5_1CILi1EEES8_S8_EEENS6_IJNS7_ILi128EEENS7_ILi80EEENS7_ILi256EEEEEELi256ENS_10bfloat16_tEfNS_4arch4Sm90ELb1ELb0ELb0ELb0ELb0ELb0ELb0ELb1ELb1ELb1ELb1ELb0EEENS1_21CollectiveEpilogueFwdINS6_IJSA_SC_SB_EEES9_SE_SG_Li256ELb0ELb1ELb1ELb0EEENS1_19SingleTileSchedulerILb0ELb1ELb1ELi128EEEEEEEEEvNT_6ParamsE)
        /*0874*/ 	.short	0x0210
        /*0876*/ 	.short	0x0a70


	//----- nvinfo : EIATTR_SW_WAR
	.align		4
.L_277:
        /*0878*/ 	.byte	0x04, 0x36
        /*087a*/ 	.short	(.L_279 - .L_278)
.L_278:
        /*087c*/ 	.word	0x00000008
.L_279:


//--------------------- .nv.info._ZN7cutlass13device_kernelIN5flash11enable_sm90INS1_16FlashAttnFwdSm90INS1_25CollectiveMainloopFwdSm90ILi2EN4cute5tupleIJNS5_1CILi1EEES8_S8_EEENS6_IJNS7_ILi128EEENS7_ILi80EEENS7_ILi256EEEEEELi256ENS_10bfloat16_tEfNS_4arch4Sm90ELb1ELb0ELb0ELb1ELb0ELb0ELb0ELb1ELb1ELb1ELb1ELb0EEENS1_21CollectiveEpilogueFwdINS6_IJSA_SC_SB_EEES9_SE_SG_Li256ELb1ELb1ELb1ELb0EEENS1_36VarlenDynamicPersistentTileSchedulerILi128ELi80ELi256ELi128ELb1ELb1ELb1ELb1ELb1ELb1EEEEEEEEEvNT_6ParamsE --------------------------
	.section	.nv.info._ZN7cutlass13device_kernelIN5flash11enable_sm90INS1_16FlashAttnFwdSm90INS1_25CollectiveMainloopFwdSm90ILi2EN4cute5tupleIJNS5_1CILi1EEES8_S8_EEENS6_IJNS7_ILi128EEENS7_ILi80EEENS7_ILi256EEEEEELi256ENS_10bfloat16_tEfNS_4arch4Sm90ELb1ELb0ELb0ELb1ELb0ELb0ELb0ELb1ELb1ELb1ELb1ELb0EEENS1_21CollectiveEpilogueFwdINS6_IJSA_SC_SB_EEES9_SE_SG_Li256ELb1ELb1ELb1ELb0EEENS1_36VarlenDynamicPersistentTileSchedulerILi128ELi80ELi256ELi128ELb1ELb1ELb1ELb1ELb1ELb1EEEEEEEEEvNT_6ParamsE,"",@"SHT_CUDA_INFO"
	.sectionflags	@""
	.align	4


	//----- nvinfo : EIATTR_CUDA_API_VERSION
	.align		4
        /*0000*/ 	.byte	0x04, 0x37
        /*0002*/ 	.short	(.L_281 - .L_280)
.L_280:
        /*0004*/ 	.word	0x00000082


	//----- nvinfo : EIATTR_KPARAM_INFO
	.align		4
.L_281:
        /*0008*/ 	.byte	0x04, 0x17
        /*000a*/ 	.short	(.L_283 - .L_282)
.L_282:
        /*000c*/ 	.word	0x00000000
        /*0010*/ 	.short	0x0000
        /*0012*/ 	.short	0x0070
        /*0014*/ 	.byte	0x00, 0xf0, 0x01, 0x2a


	//----- nvinfo : EIATTR_SPARSE_MMA_MASK
	.align		4
.L_283:
        /*0018*/ 	.byte	0x03, 0x50
        /*001a*/ 	.short	0x0000


	//----- nvinfo : EIATTR_MAXREG_COUNT
	.align		4
        /*001c*/ 	.byte	0x03, 0x1b
        /*001e*/ 	.short	0x00a8


	//----- nvinfo : EIATTR_NUM_BARRIERS
	.align		4
        /*0020*/ 	.byte	0x02, 0x4c
        /*0022*/ 	.byte	0x09
	.zero		1


	//----- nvinfo : EIATTR_EXTERNS
	.align		4
        /*0024*/ 	.byte	0x04, 0x0f
        /*0026*/ 	.short	(.L_285 - .L_284)


	//   ....[0]....
	.align		4
.L_284:
        /*0028*/ 	.word	index@(__assertfail)


	//----- nvinfo : EIATTR_ANNOTATIONS
	.align		4
.L_285:
        /*002c*/ 	.byte	0x04, 0x55
        /*002e*/ 	.short	(.L_287 - .L_286)


	//   ....[0]....
.L_286:
        /* <DEDUP_REMOVED lines=80> */


	//----- nvinfo : EIATTR_MERCURY_ISA_VERSION
	.align		4
.L_287:
        /*0520*/ 	.byte	0x03, 0x5f
        /*0522*/ 	.short	0x0101


	//----- nvinfo : EIATTR_UNUSED_LOAD_BYTE_OFFSET
	.align		4
        /*0524*/ 	.byte	0x04, 0x44
        /*0526*/ 	.short	(.L_289 - .L_288)


	//   ....[0]....
.L_288:
        /*0528*/ 	.word	0x00000a10
        /*052c*/ 	.word	0x0000fff0


	//   ....[1]....
        /*0530*/ 	.word	0x0000e610
        /*0534*/ 	.word	0x0000fff0


	//----- nvinfo : EIATTR_INT_WARP_WIDE_INSTR_OFFSETS
	.align		4
.L_289:
        /*0538*/ 	.byte	0x04, 0x31
        /*053a*/ 	.short	(.L_291 - .L_290)


	//   ....[0]....
.L_290:
        /*053c*/ 	.word	0x00000130


	//   ....[1]....
        /*0540*/ 	.word	0x00000170


	//   ....[2]....
        /*0544*/ 	.word	0x000001e0


	//   ....[3]....
        /*0548*/ 	.word	0x00014e20


	//   ....[4]....
        /*054c*/ 	.word	0x00014ec0


	//   ....[5]....
        /*0550*/ 	.word	0x00019310


	//   ....[6]....
        /*0554*/ 	.word	0x00019380


	//----- nvinfo : EIATTR_COOP_GROUP_MASK_REGIDS
	.align		4
.L_291:
        /*0558*/ 	.byte	0x04, 0x29
        /*055a*/ 	.short	(.L_293 - .L_292)


	//   ....[0]....
.L_292:
        /*055c*/ 	.word	0xffffffff


	//   ....[1]....
        /*0560*/ 	.word	0xffffffff


	//   ....[2]....
        /*0564*/ 	.word	0xffffffff


	//   ....[3]....
        /*0568*/ 	.word	0xffffffff


	//   ....[4]....
        /*056c*/ 	.word	0xffffffff


	//   ....[5]....
        /*0570*/ 	.word	0xffffffff


	//   ....[6]....
        /*0574*/ 	.word	0xffffffff


	//   ....[7]....
        /*0578*/ 	.word	0xffffffff


	//   ....[8]....
        /*057c*/ 	.word	0xffffffff


	//   ....[9]....
        /*0580*/ 	.word	0xffffffff


	//   ....[10]....
        /*0584*/ 	.word	0xffffffff


	//   ....[11]....
        /*0588*/ 	.word	0xffffffff


	//   ....[12]....
        /*058c*/ 	.word	0xffffffff


	//   ....[13]....
        /*0590*/ 	.word	0xffffffff


	//   ....[14]....
        /*0594*/ 	.word	0xffffffff


	//   ....[15]....
        /*0598*/ 	.word	0xffffffff


	//   ....[16]....
        /*059c*/ 	.word	0xffffffff


	//   ....[17]....
        /*05a0*/ 	.word	0xffffffff


	//   ....[18]....
        /*05a4*/ 	.word	0xffffffff


	//   ....[19]....
        /*05a8*/ 	.word	0xffffffff


	//   ....[20]....
        /*05ac*/ 	.word	0xffffffff


	//   ....[21]....
        /*05b0*/ 	.word	0xffffffff


	//   ....[22]....
        /*05b4*/ 	.word	0xffffffff


	//   ....[23]....
        /*05b8*/ 	.word	0xffffffff


	//   ....[24]....
        /*05bc*/ 	.word	0xffffffff


	//   ....[25]....
        /*05c0*/ 	.word	0xffffffff


	//   ....[26]....
        /*05c4*/ 	.word	0xffffffff


	//   ....[27]....
        /*05c8*/ 	.word	0xffffffff


	//   ....[28]....
        /*05cc*/ 	.word	0xffffffff


	//   ....[29]....
        /*05d0*/ 	.word	0xffffffff


	//   ....[30]....
        /*05d4*/ 	.word	0xffffffff


	//   ....[31]....
        /*05d8*/ 	.word	0xffffffff


	//   ....[32]....
        /*05dc*/ 	.word	0xffffffff


	//   ....[33]....
        /*05e0*/ 	.word	0xffffffff


	//   ....[34]....
        /*05e4*/ 	.word	0xffffffff


	//   ....[35]....
        /*05e8*/ 	.word	0xffffffff


	//   ....[36]....
        /*05ec*/ 	.word	0xffffffff


	//   ....[37]....
        /*05f0*/ 	.word	0xffffffff


	//   ....[38]....
        /*05f4*/ 	.word	0xffffffff


	//   ....[39]....
        /*05f8*/ 	.word	0xffffffff


	//   ....[40]....
        /*05fc*/ 	.word	0xffffffff


	//   ....[41]....
        /*0600*/ 	.word	0xffffffff


	//   ....[42]....
        /*0604*/ 	.word	0xffffffff


	//   ....[43]....
        /*0608*/ 	.word	0xffffffff


	//   ....[44]....
        /*060c*/ 	.word	0xffffffff


	//   ....[45]....
        /*0610*/ 	.word	0xffffffff


	//   ....[46]....
        /*0614*/ 	.word	0xffffffff


	//   ....[47]....
        /*0618*/ 	.word	0xffffffff


	//   ....[48]....
        /*061c*/ 	.word	0xffffffff


	//   ....[49]....
        /*0620*/ 	.word	0xffffffff


	//   ....[50]....
        /*0624*/ 	.word	0xffffffff


	//   ....[51]....
        /*0628*/ 	.word	0xffffffff


	//   ....[52]....
        /*062c*/ 	.word	0xffffffff


	//   ....[53]....
        /*0630*/ 	.word	0xffffffff


	//   ....[54]....
        /*0634*/ 	.word	0xffffffff


	//   ....[55]....
        /*0638*/ 	.word	0xffffffff


	//   ....[56]....
        /*063c*/ 	.word	0xffffffff


	//   ....[57]....
        /*0640*/ 	.word	0xffffffff


	//   ....[58]....
        /*0644*/ 	.word	0xffffffff


	//   ....[59]....
        /*0648*/ 	.word	0xffffffff


	//   ....[60]....
        /*064c*/ 	.word	0xffffffff


	//   ....[61]....
        /*0650*/ 	.word	0xffffffff


	//   ....[62]....
        /*0654*/ 	.word	0xffffffff


	//   ....[63]....
        /*0658*/ 	.word	0xffffffff


	//   ....[64]....
        /*065c*/ 	.word	0xffffffff


	//   ....[65]....
        /*0660*/ 	.word	0xffffffff


	//   ....[66]....
        /*0664*/ 	.word	0xffffffff


	//   ....[67]....
        /*0668*/ 	.word	0xffffffff


	//   ....[68]....
        /*066c*/ 	.word	0xffffffff


	//   ....[69]....
        /*0670*/ 	.word	0xffffffff


	//   ....[70]....
        /*0674*/ 	.word	0xffffffff


	//   ....[71]....
        /*0678*/ 	.word	0xffffffff


	//   ....[72]....
        /*067c*/ 	.word	0xffffffff


	//   ....[73]....
        /*0680*/ 	.word	0xffffffff


	//   ....[74]....
        /*0684*/ 	.word	0xffffffff


	//   ....[75]....
        /*0688*/ 	.word	0xffffffff


	//   ....[76]....
        /*068c*/ 	.word	0xffffffff


	//   ....[77]....
        /*0690*/ 	.word	0xffffffff


	//   ....[78]....
        /*0694*/ 	.word	0xffffffff


	//   ....[79]....
        /*0698*/ 	.word	0xffffffff


	//   ....[80]....
        /*069c*/ 	.word	0xffffffff


	//   ....[81]....
        /*06a0*/ 	.word	0xffffffff


	//   ....[82]....
        /*06a4*/ 	.word	0xffffffff


	//   ....[83]....
        /*06a8*/ 	.word	0xffffffff


	//   ....[84]....
        /*06ac*/ 	.word	0xffffffff


	//   ....[85]....
        /*06b0*/ 	.word	0xffffffff


	//   ....[86]....
        /*06b4*/ 	.word	0xffffffff


	//   ....[87]....
        /*06b8*/ 	.word	0xffffffff


	//   ....[88]....
        /*06bc*/ 	.word	0xffffffff


	//   ....[89]....
        /*06c0*/ 	.word	0xffffffff


	//   ....[90]....
        /*06c4*/ 	.word	0xffffffff


	//   ....[91]....
        /*06c8*/ 	.word	0xffffffff


	//   ....[92]....
        /*06cc*/ 	.word	0xffffffff


	//   ....[93]....
        /*06d0*/ 	.word	0xffffffff


	//   ....[94]....
        /*06d4*/ 	.word	0xffffffff


	//   ....[95]....
        /*06d8*/ 	.word	0xffffffff


	//   ....[96]....
        /*06dc*/ 	.word	0xffffffff


	//   ....[97]....
        /*06e0*/ 	.word	0xffffffff


	//   ....[98]....
        /*06e4*/ 	.word	0xffffffff


	//   ....[99]....
        /*06e8*/ 	.word	0xffffffff


	//   ....[100]....
        /*06ec*/ 	.word	0xffffffff


	//   ....[101]....
        /*06f0*/ 	.word	0xffffffff


	//   ....[102]....
        /*06f4*/ 	.word	0xffffffff


	//   ....[103]....
        /*06f8*/ 	.word	0xffffffff


	//   ....[104]....
        /*06fc*/ 	.word	0xffffffff


	//   ....[105]....
        /*0700*/ 	.word	0x0500000f


	//   ....[106]....
        /*0704*/ 	.word	0x0500000f


	//   ....[107]....
        /*0708*/ 	.word	0x0500000f


	//   ....[108]....
        /*070c*/ 	.word	0x0500000f


	//   ....[109]....
        /*0710*/ 	.word	0x0500000f


	//   ....[110]....
        /*0714*/ 	.word	0x0500000f


	//   ....[111]....
        /*0718*/ 	.word	0x0500000f


	//   ....[112]....
        /*071c*/ 	.word	0x0500000f


	//   ....[113]....
        /*0720*/ 	.word	0x0500000f


	//   ....[114]....
        /*0724*/ 	.word	0x0500000f


	//   ....[115]....
        /*0728*/ 	.word	0x0500000f


	//   ....[116]....
        /*072c*/ 	.word	0x0500000f


	//   ....[117]....
        /*0730*/ 	.word	0x0500000f


	//   ....[118]....
        /*0734*/ 	.word	0x0500000f


	//   ....[119]....
        /*0738*/ 	.word	0x0500000f


	//   ....[120]....
        /*073c*/ 	.word	0x0500000f


	//   ....[121]....
        /*0740*/ 	.word	0x0500000f


	//   ....[122]....
        /*0744*/ 	.word	0x0500000f


	//   ....[123]....
        /*0748*/ 	.word	0x0500000f


	//   ....[124]....
        /*074c*/ 	.word	0x0500000f


	//   ....[125]....
        /*0750*/ 	.word	0x0500000f


	//   ....[126]....
        /*0754*/ 	.word	0x0500000f


	//   ....[127]....
        /*0758*/ 	.word	0x0500000f


	//   ....[128]....
        /*075c*/ 	.word	0x0500000f


	//   ....[129]....
        /*0760*/ 	.word	0x0500000f


	//   ....[130]....
        /*0764*/ 	.word	0x0500000f


	//   ....[131]....
        /*0768*/ 	.word	0x0500000f


	//   ....[132]....
        /*076c*/ 	.word	0x0500000f


	//   ....[133]....
        /*0770*/ 	.word	0x0500000f


	//   ....[134]....
        /*0774*/ 	.word	0x0500000f


	//   ....[135]....
        /*0778*/ 	.word	0x0500000f


	//   ....[136]....
        /*077c*/ 	.word	0x0500000f


	//   ....[137]....
        /*0780*/ 	.word	0x0500000f


	//   ....[138]....
        /*0784*/ 	.word	0x0500000f


	//   ....[139]....
        /*0788*/ 	.word	0x0500000f


	//   ....[140]....
        /*078c*/ 	.word	0x0500000f


	//----- nvinfo : EIATTR_COOP_GROUP_INSTR_OFFSETS
	.align		4
.L_293:
        /*0790*/ 	.byte	0x04, 0x28
        /*0792*/ 	.short	(.L_295 - .L_294)


	//   ....[0]....
.L_294:
        /*0794*/ 	.word	0x00000060


	//   ....[1]....
        /*0798*/ 	.word	0x00000140


	//   ....[2]....
        /*079c*/ 	.word	0x00000190


	//   ....[3]....
        /*07a0*/ 	.word	0x000003c0


	//   ....[4]....
        /*07a4*/ 	.word	0x00000520


	//   ....[5]....
        /*07a8*/ 	.word	0x00000640


	//   ....[6]....
        /*07ac*/ 	.word	0x000007a0


	//   ....[7]....
        /*07b0*/ 	.word	0x00002110


	//   ....[8]....
        /*07b4*/ 	.word	0x000044e0


	//   ....[9]....
        /*07b8*/ 	.word	0x00004510


	//   ....[10]....
        /*07bc*/ 	.word	0x00004e10


	//   ....[11]....
        /*07c0*/ 	.word	0x00004f10


	//   ....[12]....
        /*07c4*/ 	.word	0x00005370


	//   ....[13]....
        /*07c8*/ 	.word	0x000053c0


	//   ....[14]....
        /*07cc*/ 	.word	0x000085c0


	//   ....[15]....
        /*07d0*/ 	.word	0x00008a20


	//   ....[16]....
        /*07d4*/ 	.word	0x00008a80


	//   ....[17]....
        /*07d8*/ 	.word	0x00008b30


	//   ....[18]....
        /*07dc*/ 	.word	0x00008fb0


	//   ....[19]....
        /*07e0*/ 	.word	0x000090a0


	//   ....[20]....
        /*07e4*/ 	.word	0x0000c280


	//   ....[21]....
        /*07e8*/ 	.word	0x0000c2b0


	//   ....[22]....
        /*07ec*/ 	.word	0x0000c580


	//   ....[23]....
        /*07f0*/ 	.word	0x0000c680


	//   ....[24]....
        /*07f4*/ 	.word	0x0000d950


	//   ....[25]....
        /*07f8*/ 	.word	0x0000d980


	//   ....[26]....
        /*07fc*/ 	.word	0x0000dab0


	//   ....[27]....
        /*0800*/ 	.word	0x0000dac0


	//   ....[28]....
        /*0804*/ 	.word	0x0000f7f0


	//   ....[29]....
        /*0808*/ 	.word	0x0000f810


	//   ....[30]....
        /*080c*/ 	.word	0x0000f820


	//   ....[31]....
        /*0810*/ 	.word	0x0000f830


	//   ....[32]....
        /*0814*/ 	.word	0x00010320


	//   ....[33]....
        /*0818*/ 	.word	0x00010350


	//   ....[34]....
        /*081c*/ 	.word	0x000104f0


	//   ....[35]....
        /*0820*/ 	.word	0x00010510


	//   ....[36]....
        /*0824*/ 	.word	0x00010660


	//   ....[37]....
        /*0828*/ 	.word	0x00010680


	//   ....[38]....
        /*082c*/ 	.word	0x000107e0


	//   ....[39]....
        /*0830*/ 	.word	0x00010800


	//   ....[40]....
        /*0834*/ 	.word	0x00010dd0


	//   ....[41]....
        /*0838*/ 	.word	0x00010e10


	//   ....[42]....
        /*083c*/ 	.word	0x00011860


	//   ....[43]....
        /*0840*/ 	.word	0x00011870


	//   ....[44]....
        /*0844*/ 	.word	0x00012bc0


	//   ....[45]....
        /*0848*/ 	.word	0x00012bf0


	//   ....[46]....
        /*084c*/ 	.word	0x00012d70


	//   ....[47]....
        /*0850*/ 	.word	0x00012d90


	//   ....[48]....
        /*0854*/ 	.word	0x00012ee0


	//   ....[49]....
        /*0858*/ 	.word	0x00012f00


	//   ....[50]....
        /*085c*/ 	.word	0x00013060


	//   ....[51]....
        /*0860*/ 	.word	0x00013080


	//   ....[52]....
        /*0864*/ 	.word	0x00013260


	//   ....[53]....
        /*0868*/ 	.word	0x00013490


	//   ....[54]....
        /*086c*/ 	.word	0x000134c0


	//   ....[55]....
        /*0870*/ 	.word	0x000134f0


	//   ....[56]....
        /*0874*/ 	.word	0x00013520


	//   ....[57]....
        /*0878*/ 	.word	0x00013550


	//   ....[58]....
        /*087c*/ 	.word	0x00013580


	//   ....[59]....
        /*0880*/ 	.word	0x00013730


	//   ....[60]....
        /*0884*/ 	.word	0x00013760


	//   ....[61]....
        /*0888*/ 	.word	0x00013790


	//   ....[62]....
        /*088c*/ 	.word	0x000137c0


	//   ....[63]....
        /*0890*/ 	.word	0x000137f0


	//   ....[64]....
        /*0894*/ 	.word	0x00013820


	//   ....[65]....
        /*0898*/ 	.word	0x000138c0


	//   ....[66]....
        /*089c*/ 	.word	0x000138f0


	//   ....[67]....
        /*08a0*/ 	.word	0x00013900


	//   ....[68]....
        /*08a4*/ 	.word	0x00013930


	//   ....[69]....
        /*08a8*/ 	.word	0x00015420


	//   ....[70]....
        /*08ac*/ 	.word	0x00016080


	//   ....[71]....
        /*08b0*/ 	.word	0x000160a0


	//   ....[72]....
        /*08b4*/ 	.word	0x00016180


	//   ....[73]....
        /*08b8*/ 	.word	0x00016190


	//   ....[74]....
        /*08bc*/ 	.word	0x00016240


	//   ....[75]....
        /*08c0*/ 	.word	0x00016250


	//   ....[76]....
        /*08c4*/ 	.word	0x00016300


	//   ....[77]....
        /*08c8*/ 	.word	0x00016310


	//   ....[78]....
        /*08cc*/ 	.word	0x000163c0


	//   ....[79]....
        /*08d0*/ 	.word	0x000163d0


	//   ....[80]....
        /*08d4*/ 	.word	0x00016480


	//   ....[81]....
        /*08d8*/ 	.word	0x00016490


	//   ....[82]....
        /*08dc*/ 	.word	0x00016540


	//   ....[83]....
        /*08e0*/ 	.word	0x00016550


	//   ....[84]....
        /*08e4*/ 	.word	0x000165a0


	//   ....[85]....
        /*08e8*/ 	.word	0x000165f0


	//   ....[86]....
        /*08ec*/ 	.word	0x00019c40


	//   ....[87]....
        /*08f0*/ 	.word	0x00019c70


	//   ....[88]....
        /*08f4*/ 	.word	0x00019cd0


	//   ....[89]....
        /*08f8*/ 	.word	0x00019d00


	//   ....[90]....
        /*08fc*/ 	.word	0x00019d30


	//   ....[91]....
        /*0900*/ 	.word	0x00019d60


	//   ....[92]....
        /*0904*/ 	.word	0x00019d90


	//   ....[93]....
        /*0908*/ 	.word	0x00019dc0


	//   ....[94]....
        /*090c*/ 	.word	0x00019f90


	//   ....[95]....
        /*0910*/ 	.word	0x00019fc0


	//   ....[96]....
        /*0914*/ 	.word	0x00019ff0


	//   ....[97]....
        /*0918*/ 	.word	0x0001a020


	//   ....[98]....
        /*091c*/ 	.word	0x0001a050


	//   ....[99]....
        /*0920*/ 	.word	0x0001a080


	//   ....[100]....
        /*0924*/ 	.word	0x0001a150


	//   ....[101]....
        /*0928*/ 	.word	0x0001a170


	//   ....[102]....
        /*092c*/ 	.word	0x0001a180


	//   ....[103]....
        /*0930*/ 	.word	0x0001a200


	//   ....[104]....
        /*0934*/ 	.word	0x0001ad50


	//   ....[105]....
        /*0938*/ 	.word	0x0001b340


	//   ....[106]....
        /*093c*/ 	.word	0x0001b520


	//   ....[107]....
        /*0940*/ 	.word	0x0001b570


	//   ....[108]....
        /*0944*/ 	.word	0x0001b6b0


	//   ....[109]....
        /*0948*/ 	.word	0x0001b700


	//   ....[110]....
        /*094c*/ 	.word	0x0001b840


	//   ....[111]....
        /*0950*/ 	.word	0x0001b890


	//   ....[112]....
        /*0954*/ 	.word	0x0001b9d0


	//   ....[113]....
        /*0958*/ 	.word	0x0001ba20


	//   ....[114]....
        /*095c*/ 	.word	0x0001bb60


	//   ....[115]....
        /*0960*/ 	.word	0x0001bbb0


	//   ....[116]....
        /*0964*/ 	.word	0x0001bcf0


	//   ....[117]....
        /*0968*/ 	.word	0x0001bd40


	//   ....[118]....
        /*096c*/ 	.word	0x0001be60


	//   ....[119]....
        /*0970*/ 	.word	0x0001bed0


	//   ....[120]....
        /*0974*/ 	.word	0x0001bff0


	//   ....[121]....
        /*0978*/ 	.word	0x0001c040


	//   ....[122]....
        /*097c*/ 	.word	0x0001c370


	//   ....[123]....
        /*0980*/ 	.word	0x0001c410


	//   ....[124]....
        /*0984*/ 	.word	0x0001c5b0


	//   ....[125]....
        /*0988*/ 	.word	0x0001c630


	//   ....[126]....
        /*098c*/ 	.word	0x0001c6b0


	//   ....[127]....
        /*0990*/ 	.word	0x0001c730


	//   ....[128]....
        /*0994*/ 	.word	0x0001c7b0


	//   ....[129]....
        /*0998*/ 	.word	0x0001c840


	//   ....[130]....
        /*099c*/ 	.word	0x0001c8e0


	//   ....[131]....
        /*09a0*/ 	.word	0x0001c990


	//   ....[132]....
        /*09a4*/ 	.word	0x0001ca10


	//   ....[133]....
        /*09a8*/ 	.word	0x0001ca90


	//   ....[134]....
        /*09ac*/ 	.word	0x0001cb10


	//   ....[135]....
        /*09b0*/ 	.word	0x0001cba0


	//   ....[136]....
        /*09b4*/ 	.word	0x0001cc20


	//   ....[137]....
        /*09b8*/ 	.word	0x0001ccd0


	//   ....[138]....
        /*09bc*/ 	.word	0x0001cd20


	//   ....[139]....
        /*09c0*/ 	.word	0x0001cde0


	//   ....[140]....
        /*09c4*/ 	.word	0x0001cf10


	//----- nvinfo : EIATTR_REG_RECONFIG
	.align		4
.L_295:
        /*09c8*/ 	.byte	0x01, 0x54
	.zero		2


	//----- nvinfo : EIATTR_SYSCALL_OFFSETS
	.align		4
        /*09cc*/ 	.byte	0x04, 0x46
        /*09ce*/ 	.short	(.L_297 - .L_296)


	//   ....[0]....
.L_296:
        /*09d0*/ 	.word	0x00002290


	//   ....[1]....
        /*09d4*/ 	.word	0x00015030


	//   ....[2]....
        /*09d8*/ 	.word	0x00015180


	//   ....[3]....
        /*09dc*/ 	.word	0x00015280


	//   ....[4]....
        /*09e0*/ 	.word	0x00015c10


	//----- nvinfo : EIATTR_MBARRIER_INSTR_OFFSETS
	.align		4
.L_297:
        /*09e4*/ 	.byte	0x04, 0x39
        /*09e6*/ 	.short	(.L_299 - .L_298)


	//   ....[0]....
.L_298:
        /*09e8*/ 	.word	0x00000270
        /*09ec*/ 	.word	0x000000ff
        /*09f0*/ 	.word	0x00038800
        /*09f4*/ 	.short	0x0100
        /*09f6*/ 	.byte	0x08
	.zero		1


	//   ....[1]....
        /*09f8*/ 	.word	0x00000280
        /*09fc*/ 	.word	0x000000ff
        /*0a00*/ 	.word	0x00038820
        /*0a04*/ 	.short	0x0100
        /*0a06*/ 	.byte	0x08
	.zero		1


	//   ....[2]....
        /*0a08*/ 	.word	0x00000370
        /*0a0c*/ 	.word	0x000000ff
        /*0a10*/ 	.word	0x00038830
        /*0a14*/ 	.short	0x0100
        /*0a16*/ 	.byte	0x08
	.zero		1


	//   ....[3]....
        /*0a18*/ 	.word	0x00000380
        /*0a1c*/ 	.word	0x000000ff
        /*0a20*/ 	.word	0x00038840
        /*0a24*/ 	.short	0x0100
        /*0a26*/ 	.byte	0x08
	.zero		1


	//   ....[4]....
        /*0a28*/ 	.word	0x00000390
        /*0a2c*/ 	.word	0x000000ff
        /*0a30*/ 	.word	0x00038838
        /*0a34*/ 	.short	0x0100
        /*0a36*/ 	.byte	0x08
	.zero		1


	//   ....[5]....
        /*0a38*/ 	.word	0x000003a0
        /*0a3c*/ 	.word	0x000000ff
        /*0a40*/ 	.word	0x00038848
        /*0a44*/ 	.short	0x0100
        /*0a46*/ 	.byte	0x08
	.zero		1


	//   ....[6]....
        /*0a48*/ 	.word	0x000004d0
        /*0a4c*/ 	.word	0x000000ff
        /*0a50*/ 	.word	0x00038850
        /*0a54*/ 	.short	0x0100
        /*0a56*/ 	.byte	0x08
	.zero		1


	//   ....[7]....
        /*0a58*/ 	.word	0x000004e0
        /*0a5c*/ 	.word	0x000000ff
        /*0a60*/ 	.word	0x00038860
        /*0a64*/ 	.short	0x0100
        /*0a66*/ 	.byte	0x08
	.zero		1


	//   ....[8]....
        /*0a68*/ 	.word	0x000004f0
        /*0a6c*/ 	.word	0x000000ff
        /*0a70*/ 	.word	0x00038858
        /*0a74*/ 	.short	0x0100
        /*0a76*/ 	.byte	0x08
	.zero		1


	//   ....[9]....
        /*0a78*/ 	.word	0x00000500
        /*0a7c*/ 	.word	0x000000ff
        /*0a80*/ 	.word	0x00038868
        /*0a84*/ 	.short	0x0100
        /*0a86*/ 	.byte	0x08
	.zero		1


	//   ....[10]....
        /*0a88*/ 	.word	0x000005f0
        /*0a8c*/ 	.word	0x000000ff
        /*0a90*/ 	.word	0x00038870
        /*0a94*/ 	.short	0x0100
        /*0a96*/ 	.byte	0x06
	.zero		1


	//   ....[11]....
        /*0a98*/ 	.word	0x00000600
        /*0a9c*/ 	.word	0x000000ff
        /*0aa0*/ 	.word	0x00038880
        /*0aa4*/ 	.short	0x0100
        /*0aa6*/ 	.byte	0x06
	.zero		1


	//   ....[12]....
        /*0aa8*/ 	.word	0x00000610
        /*0aac*/ 	.word	0x000000ff
        /*0ab0*/ 	.word	0x00038878
        /*0ab4*/ 	.short	0x0100
        /*0ab6*/ 	.byte	0x06
	.zero		1


	//   ....[13]....
        /*0ab8*/ 	.word	0x00000620
        /*0abc*/ 	.word	0x000000ff
        /*0ac0*/ 	.word	0x00038888
        /*0ac4*/ 	.short	0x0100
        /*0ac6*/ 	.byte	0x06
	.zero		1


	//   ....[14]....
        /*0ac8*/ 	.word	0x00000750
        /*0acc*/ 	.word	0x000000ff
        /*0ad0*/ 	.word	0x00038890
        /*0ad4*/ 	.short	0x0100
        /*0ad6*/ 	.byte	0x08
	.zero		1


	//   ....[15]....
        /*0ad8*/ 	.word	0x00000760
        /*0adc*/ 	.word	0x000000ff
        /*0ae0*/ 	.word	0x000388a0
        /*0ae4*/ 	.short	0x0100
        /*0ae6*/ 	.byte	0x08
	.zero		1


	//   ....[16]....
        /*0ae8*/ 	.word	0x00000770
        /*0aec*/ 	.word	0x000000ff
        /*0af0*/ 	.word	0x00038898
        /*0af4*/ 	.short	0x0100
        /*0af6*/ 	.byte	0x08
	.zero		1


	//   ....[17]....
        /*0af8*/ 	.word	0x00000780
        /*0afc*/ 	.word	0x000000ff
        /*0b00*/ 	.word	0x000388a8
        /*0b04*/ 	.short	0x0100
        /*0b06*/ 	.byte	0x08
	.zero		1


	//   ....[18]....
        /*0b08*/ 	.word	0x000008b0
        /*0b0c*/ 	.word	0x000000ff
        /*0b10*/ 	.word	0x000388b0
        /*0b14*/ 	.short	0x0100
        /*0b16*/ 	.byte	0x08
	.zero		1


	//   ....[19]....
        /*0b18*/ 	.word	0x000008c0
        /*0b1c*/ 	.word	0x000000ff
        /*0b20*/ 	.word	0x000388c0
        /*0b24*/ 	.short	0x0100
        /*0b26*/ 	.byte	0x08
	.zero		1


	//   ....[20]....
        /*0b28*/ 	.word	0x000008d0
        /*0b2c*/ 	.word	0x000000ff
        /*0b30*/ 	.word	0x000388b8
        /*0b34*/ 	.short	0x0100
        /*0b36*/ 	.byte	0x08
	.zero		1


	//   ....[21]....
        /*0b38*/ 	.word	0x000008e0
        /*0b3c*/ 	.word	0x000000ff
        /*0b40*/ 	.word	0x000388c8
        /*0b44*/ 	.short	0x0100
        /*0b46*/ 	.byte	0x08
	.zero		1


	//   ....[22]....
        /*0b48*/ 	.word	0x00002360
        /*0b4c*/ 	.word	0x000000ff
        /*0b50*/ 	.word	0x00038800
        /*0b54*/ 	.short	0x010a
        /*0b56*/ 	.byte	0x06
	.zero		1


	//   ....[23]....
        /*0b58*/ 	.word	0x00002400
        /*0b5c*/ 	.word	0x00000000
        /*0b60*/ 	.word	0x00038830
        /*0b64*/ 	.short	0x010a
        /*0b66*/ 	.byte	0x3f
	.zero		1


	//   ....[24]....
        /*0b68*/ 	.word	0x00002470
        /*0b6c*/ 	.word	0x00000000
        /*0b70*/ 	.word	0x00038830
        /*0b74*/ 	.short	0x010a
        /*0b76*/ 	.byte	0x3f
	.zero		1


	//   ....[25]....
        /*0b78*/ 	.word	0x00004d40
        /*0b7c*/ 	.word	0x00000000
        /*0b80*/ 	.word	0x00000000
        /*0b84*/ 	.short	0x0101
        /*0b86*/ 	.byte	0x3f
	.zero		1


	//   ....[26]....
        /*0b88*/ 	.word	0x00005de0
        /*0b8c*/ 	.word	0x000000ff
        /*0b90*/ 	.word	0x00038830
        /*0b94*/ 	.short	0x010a
        /*0b96*/ 	.byte	0x04
	.zero		1


	//   ....[27]....
        /*0b98*/ 	.word	0x00005e30
        /*0b9c*/ 	.word	0x000000ff
        /*0ba0*/ 	.word	0x00038830
        /*0ba4*/ 	.short	0x010a
        /*0ba6*/ 	.byte	0x04
	.zero		1


	//   ....[28]....
        /*0ba8*/ 	.word	0x000082e0
        /*0bac*/ 	.word	0x000000ff
        /*0bb0*/ 	.word	0x00038850
        /*0bb4*/ 	.short	0x010a
        /*0bb6*/ 	.byte	0x04
	.zero		1


	//   ....[29]....
        /*0bb8*/ 	.word	0x00008320
        /*0bbc*/ 	.word	0x000000ff
        /*0bc0*/ 	.word	0x00038850
        /*0bc4*/ 	.short	0x010a
        /*0bc6*/ 	.byte	0x04
	.zero		1


	//   ....[30]....
        /*0bc8*/ 	.word	0x00009200
        /*0bcc*/ 	.word	0x00000000
        /*0bd0*/ 	.word	0x00000000
        /*0bd4*/ 	.short	0x0101
        /*0bd6*/ 	.byte	0x3f
	.zero		1


	//   ....[31]....
        /*0bd8*/ 	.word	0x00009360
        /*0bdc*/ 	.word	0x00000015
        /*0be0*/ 	.word	0x00000000
        /*0be4*/ 	.short	0x0101
        /*0be6*/ 	.byte	0x3f
	.zero		1


	//   ....[32]....
        /*0be8*/ 	.word	0x00009b00
        /*0bec*/ 	.word	0x000000ff
        /*0bf0*/ 	.word	0x00038830
        /*0bf4*/ 	.short	0x010a
        /*0bf6*/ 	.byte	0x04
	.zero		1


	//   ....[33]....
        /*0bf8*/ 	.word	0x00009b40
        /*0bfc*/ 	.word	0x000000ff
        /*0c00*/ 	.word	0x00038830
        /*0c04*/ 	.short	0x010a
        /*0c06*/ 	.byte	0x04
	.zero		1


	//   ....[34]....
        /*0c08*/ 	.word	0x0000c000
        /*0c0c*/ 	.word	0x000000ff
        /*0c10*/ 	.word	0x00038850
        /*0c14*/ 	.short	0x010a
        /*0c16*/ 	.byte	0x04
	.zero		1


	//   ....[35]....
        /*0c18*/ 	.word	0x0000c040
        /*0c1c*/ 	.word	0x000000ff
        /*0c20*/ 	.word	0x00038850
        /*0c24*/ 	.short	0x010a
        /*0c26*/ 	.byte	0x04
	.zero		1


	//   ....[36]....
        /*0c28*/ 	.word	0x0000c8f0
        /*0c2c*/ 	.word	0x000000ac
        /*0c30*/ 	.word	0x00000000
        /*0c34*/ 	.short	0x0101
        /*0c36*/ 	.byte	0x3f
	.zero		1


	//   ....[37]....
        /*0c38*/ 	.word	0x0000cbf0
        /*0c3c*/ 	.word	0x000000ac
        /*0c40*/ 	.word	0x00000000
        /*0c44*/ 	.short	0x0101
        /*0c46*/ 	.byte	0x3f
	.zero		1


	//   ....[38]....
        /*0c48*/ 	.word	0x0000d8a0
        /*0c4c*/ 	.word	0x000000ff
        /*0c50*/ 	.word	0x00038850
        /*0c54*/ 	.short	0x010a
        /*0c56*/ 	.byte	0x08
	.zero		1


	//   ....[39]....
        /*0c58*/ 	.word	0x0000d8e0
        /*0c5c*/ 	.word	0x000000ff
        /*0c60*/ 	.word	0x00038850
        /*0c64*/ 	.short	0x010a
        /*0c66*/ 	.byte	0x08
	.zero		1


	//   ....[40]....
        /*0c68*/ 	.word	0x0000ddb0
        /*0c6c*/ 	.word	0x0000000b
        /*0c70*/ 	.word	0x00000000
        /*0c74*/ 	.short	0x0101
        /*0c76*/ 	.byte	0x3f
	.zero		1


	//   ....[41]....
        /*0c78*/ 	.word	0x00010330
        /*0c7c*/ 	.word	0x000000ff
        /*0c80*/ 	.word	0x00000000
        /*0c84*/ 	.short	0x0101
        /*0c86*/ 	.byte	0x08
	.zero		1


	//   ....[42]....
        /*0c88*/ 	.word	0x00010c10
        /*0c8c*/ 	.word	0x000000ff
        /*0c90*/ 	.word	0x00000000
        /*0c94*/ 	.short	0x0101
        /*0c96*/ 	.byte	0x08
	.zero		1


	//   ....[43]....
        /*0c98*/ 	.word	0x00015680
        /*0c9c*/ 	.word	0x00000000
        /*0ca0*/ 	.word	0x00038840
        /*0ca4*/ 	.short	0x010a
        /*0ca6*/ 	.byte	0x3f
	.zero		1


	//   ....[44]....
        /*0ca8*/ 	.word	0x000166f0
        /*0cac*/ 	.word	0x00000012
        /*0cb0*/ 	.word	0x00038800
        /*0cb4*/ 	.short	0x0107
        /*0cb6*/ 	.byte	0x3f
	.zero		1


	//   ....[45]....
        /*0cb8*/ 	.word	0x00016800
        /*0cbc*/ 	.word	0x00000012
        /*0cc0*/ 	.word	0x00038800
        /*0cc4*/ 	.short	0x0101
        /*0cc6*/ 	.byte	0x3f
	.zero		1


	//   ....[46]....
        /*0cc8*/ 	.word	0x00016820
        /*0ccc*/ 	.word	0x00000012
        /*0cd0*/ 	.word	0x00038820
        /*0cd4*/ 	.short	0x010a
        /*0cd6*/ 	.byte	0x3f
	.zero		1


	//   ....[47]....
        /*0cd8*/ 	.word	0x00016bf0
        /*0cdc*/ 	.word	0x00000003
        /*0ce0*/ 	.word	0x00038840
        /*0ce4*/ 	.short	0x010a
        /*0ce6*/ 	.byte	0x3f
	.zero		1


	//   ....[48]....
        /*0ce8*/ 	.word	0x00017190
        /*0cec*/ 	.word	0x00000003
        /*0cf0*/ 	.word	0x00000060
        /*0cf4*/ 	.short	0x010a
        /*0cf6*/ 	.byte	0x3f
	.zero		1


	//   ....[49]....
        /*0cf8*/ 	.word	0x00017a10
        /*0cfc*/ 	.word	0x00000003
        /*0d00*/ 	.word	0x00038840
        /*0d04*/ 	.short	0x010a
        /*0d06*/ 	.byte	0x3f
	.zero		1


	//   ....[50]....
        /*0d08*/ 	.word	0x00017fb0
        /*0d0c*/ 	.word	0x00000002
        /*0d10*/ 	.word	0x00000060
        /*0d14*/ 	.short	0x010a
        /*0d16*/ 	.byte	0x3f
	.zero		1


	//   ....[51]....
        /*0d18*/ 	.word	0x00018770
        /*0d1c*/ 	.word	0x00000002
        /*0d20*/ 	.word	0x00038840
        /*0d24*/ 	.short	0x010a
        /*0d26*/ 	.byte	0x3f
	.zero		1


	//   ....[52]....
        /*0d28*/ 	.word	0x00018d10
        /*0d2c*/ 	.word	0x00000002
        /*0d30*/ 	.word	0x00000060
        /*0d34*/ 	.short	0x010a
        /*0d36*/ 	.byte	0x3f
	.zero		1


	//   ....[53]....
        /*0d38*/ 	.word	0x00019480
        /*0d3c*/ 	.word	0x00000000
        /*0d40*/ 	.word	0x00038860
        /*0d44*/ 	.short	0x010a
        /*0d46*/ 	.byte	0x3f
	.zero		1


	//   ....[54]....
        /*0d48*/ 	.word	0x0001acd0
        /*0d4c*/ 	.word	0x00000000
        /*0d50*/ 	.word	0x00038820
        /*0d54*/ 	.short	0x010a
        /*0d56*/ 	.byte	0x3f
	.zero		1


	//   ....[55]....
        /*0d58*/ 	.word	0x0001aee0
        /*0d5c*/ 	.word	0x00000006
        /*0d60*/ 	.word	0x00000000
        /*0d64*/ 	.short	0x010a
        /*0d66*/ 	.byte	0x3f
	.zero		1


	//   ....[56]....
        /*0d68*/ 	.word	0x0001af10
        /*0d6c*/ 	.word	0x00000007
        /*0d70*/ 	.word	0x00000000
        /*0d74*/ 	.short	0x010a
        /*0d76*/ 	.byte	0x3f
	.zero		1


	//   ....[57]....
        /*0d78*/ 	.word	0x0001af70
        /*0d7c*/ 	.word	0x00000004
        /*0d80*/ 	.word	0x00000000
        /*0d84*/ 	.short	0x010a
        /*0d86*/ 	.byte	0x3f
	.zero		1


	//   ....[58]....
        /*0d88*/ 	.word	0x0001afa0
        /*0d8c*/ 	.word	0x00000003
        /*0d90*/ 	.word	0x00000000
        /*0d94*/ 	.short	0x010a
        /*0d96*/ 	.byte	0x3f
	.zero		1


	//   ....[59]....
        /*0d98*/ 	.word	0x0001b020
        /*0d9c*/ 	.word	0x00000003
        /*0da0*/ 	.word	0x00038800
        /*0da4*/ 	.short	0x010a
        /*0da6*/ 	.byte	0x3f
	.zero		1


	//   ....[60]....
        /*0da8*/ 	.word	0x0001b070
        /*0dac*/ 	.word	0x00000000
        /*0db0*/ 	.word	0x00038830
        /*0db4*/ 	.short	0x010a
        /*0db6*/ 	.byte	0x3f
	.zero		1


	//   ....[61]....
        /*0db8*/ 	.word	0x0001b0e0
        /*0dbc*/ 	.word	0x00000098
        /*0dc0*/ 	.word	0x00038830
        /*0dc4*/ 	.short	0x010a
        /*0dc6*/ 	.byte	0x3f
	.zero		1


	//   ....[62]....
        /*0dc8*/ 	.word	0x0001b140
        /*0dcc*/ 	.word	0x00000002
        /*0dd0*/ 	.word	0x00038850
        /*0dd4*/ 	.short	0x010a
        /*0dd6*/ 	.byte	0x3f
	.zero		1


	//   ....[63]....
        /*0dd8*/ 	.word	0x0001b1a0
        /*0ddc*/ 	.word	0x00000004
        /*0de0*/ 	.word	0x00038830
        /*0de4*/ 	.short	0x010a
        /*0de6*/ 	.byte	0x3f
	.zero		1


	//   ....[64]....
        /*0de8*/ 	.word	0x0001b200
        /*0dec*/ 	.word	0x00000002
        /*0df0*/ 	.word	0x00038850
        /*0df4*/ 	.short	0x010a
        /*0df6*/ 	.byte	0x3f
	.zero		1


	//   ....[65]....
        /*0df8*/ 	.word	0x0001b260
        /*0dfc*/ 	.word	0x00000007
        /*0e00*/ 	.word	0x00038850
        /*0e04*/ 	.short	0x010a
        /*0e06*/ 	.byte	0x3f
	.zero		1


	//   ....[66]....
        /*0e08*/ 	.word	0x0001b400
        /*0e0c*/ 	.word	0x00000000
        /*0e10*/ 	.word	0x00038840
        /*0e14*/ 	.short	0x010a
        /*0e16*/ 	.byte	0x3f
	.zero		1


	//   ....[67]....
        /*0e18*/ 	.word	0x0001c080
        /*0e1c*/ 	.word	0x00000012
        /*0e20*/ 	.word	0x00038820
        /*0e24*/ 	.short	0x010a
        /*0e26*/ 	.byte	0x3f
	.zero		1


	//   ....[68]....
        /*0e28*/ 	.word	0x0001c0d0
        /*0e2c*/ 	.word	0x00000003
        /*0e30*/ 	.word	0x00038840
        /*0e34*/ 	.short	0x010a
        /*0e36*/ 	.byte	0x3f
	.zero		1


	//   ....[69]....
        /*0e38*/ 	.word	0x0001c120
        /*0e3c*/ 	.word	0x00000003
        /*0e40*/ 	.word	0x00000060
        /*0e44*/ 	.short	0x010a
        /*0e46*/ 	.byte	0x3f
	.zero		1


	//   ....[70]....
        /*0e48*/ 	.word	0x0001c170
        /*0e4c*/ 	.word	0x00000003
        /*0e50*/ 	.word	0x00038840
        /*0e54*/ 	.short	0x010a
        /*0e56*/ 	.byte	0x3f
	.zero		1


	//   ....[71]....
        /*0e58*/ 	.word	0x0001c1c0
        /*0e5c*/ 	.word	0x00000002
        /*0e60*/ 	.word	0x00000060
        /*0e64*/ 	.short	0x010a
        /*0e66*/ 	.byte	0x3f
	.zero		1


	//   ....[72]....
        /*0e68*/ 	.word	0x0001c210
        /*0e6c*/ 	.word	0x00000002
        /*0e70*/ 	.word	0x00038840
        /*0e74*/ 	.short	0x010a
        /*0e76*/ 	.byte	0x3f
	.zero		1


	//   ....[73]....
        /*0e78*/ 	.word	0x0001c260
        /*0e7c*/ 	.word	0x00000002
        /*0e80*/ 	.word	0x00000060
        /*0e84*/ 	.short	0x010a
        /*0e86*/ 	.byte	0x3f
	.zero		1


	//   ....[74]....
        /*0e88*/ 	.word	0x0001c2b0
        /*0e8c*/ 	.word	0x00000000
        /*0e90*/ 	.word	0x00038860
        /*0e94*/ 	.short	0x010a
        /*0e96*/ 	.byte	0x3f
	.zero		1


	//   ....[75]....
        /*0e98*/ 	.word	0x0001ce30
        /*0e9c*/ 	.word	0x00000000
        /*0ea0*/ 	.word	0x00038820
        /*0ea4*/ 	.short	0x010a
        /*0ea6*/ 	.byte	0x3f
	.zero		1


	//   ....[76]....
        /*0ea8*/ 	.word	0x0001cfd0
        /*0eac*/ 	.word	0x00000006
        /*0eb0*/ 	.word	0x00000000
        /*0eb4*/ 	.short	0x010a
        /*0eb6*/ 	.byte	0x3f
	.zero		1


	//   ....[77]....
        /*0eb8*/ 	.word	0x0001d020
        /*0ebc*/ 	.word	0x00000007
        /*0ec0*/ 	.word	0x00000000
        /*0ec4*/ 	.short	0x010a
        /*0ec6*/ 	.byte	0x3f
	.zero		1


	//   ....[78]....
        /*0ec8*/ 	.word	0x0001d070
        /*0ecc*/ 	.word	0x00000004
        /*0ed0*/ 	.word	0x00000000
        /*0ed4*/ 	.short	0x010a
        /*0ed6*/ 	.byte	0x3f
	.zero		1


	//----- nvinfo : EIATTR_NUM_MBARRIERS
	.align		4
.L_299:
        /*0ed8*/ 	.byte	0x03, 0x38
        /*0eda*/ 	.short	0x0016


	//----- nvinfo : EIATTR_EXIT_INSTR_OFFSETS
	.align		4
        /*0edc*/ 	.byte	0x04, 0x1c
        /*0ede*/ 	.short	(.L_301 - .L_300)


	//   ....[0]....
.L_300:
        /*0ee0*/ 	.word	0x00000a50


	//   ....[1]....
        /*0ee4*/ 	.word	0x00013210


	//   ....[2]....
        /*0ee8*/ 	.word	0x0001aff0


	//----- nvinfo : EIATTR_MAX_THREADS
	.align		4
.L_301:
        /*0eec*/ 	.byte	0x04, 0x05
        /*0eee*/ 	.short	(.L_303 - .L_302)
.L_302:
        /*0ef0*/ 	.word	0x00000180
        /*0ef4*/ 	.word	0x00000001
        /*0ef8*/ 	.word	0x00000001


	//----- nvinfo : EIATTR_CRS_STACK_SIZE
	.align		4
.L_303:
        /*0efc*/ 	.byte	0x04, 0x1e
        /*0efe*/ 	.short	(.L_305 - .L_304)
.L_304:
        /*0f00*/ 	.word	0x00000000


	//----- nvinfo : EIATTR_CBANK_PARAM_SIZE
	.align		4
.L_305:
        /*0f04*/ 	.byte	0x03, 0x19
        /*0f06*/ 	.short	0x0af0


	//----- nvinfo : EIATTR_PARAM_CBANK
	.align		4
        /*0f08*/ 	.byte	0x04, 0x0a
        /*0f0a*/ 	.short	(.L_307 - .L_306)
	.align		4
.L_306:
        /*0f0c*/ 	.word	index@(.nv.constant0._ZN7cutlass13device_kernelIN5flash11enable_sm90INS1_16FlashAttnFwdSm90INS1_25CollectiveMainloopFwdSm90ILi2EN4cute5tupleIJNS5_1CILi1EEES8_S8_EEENS6_IJNS7_ILi128EEENS7_ILi80EEENS7_ILi256EEEEEELi256ENS_10bfloat16_tEfNS_4arch4Sm90ELb1ELb0ELb0ELb1ELb0ELb0ELb0ELb1ELb1ELb1ELb1ELb0EEENS1_21CollectiveEpilogueFwdINS6_IJSA_SC_SB_EEES9_SE_SG_Li256ELb1ELb1ELb1ELb0EEENS1_36VarlenDynamicPersistentTileSchedulerILi128ELi80ELi256ELi128ELb1ELb1ELb1ELb1ELb1ELb1EEEEEEEEEvNT_6ParamsE)
        /*0f10*/ 	.short	0x0210
        /*0f12*/ 	.short	0x0af0


	//----- nvinfo : EIATTR_SW_WAR
	.align		4
.L_307:
        /*0f14*/ 	.byte	0x04, 0x36
        /*0f16*/ 	.short	(.L_309 - .L_308)
.L_308:
        /*0f18*/ 	.word	0x00000008
.L_309:


//--------------------- .nv.info._ZN7cutlass13device_kernelIN5flash11enable_sm90INS1_16FlashAttnFwdSm90INS1_25CollectiveMainloopFwdSm90ILi2EN4cute5tupleIJNS5_1CILi1EEES8_S8_EEENS6_IJNS7_ILi128EEENS7_ILi80EEENS7_ILi256EEEEEELi256ENS_10bfloat16_tEfNS_4arch4Sm90ELb1ELb0ELb0ELb1ELb0ELb1ELb0ELb1ELb1ELb1ELb1ELb0EEENS1_21CollectiveEpilogueFwdINS6_IJSA_SC_SB_EEES9_SE_SG_Li256ELb1ELb1ELb1ELb0EEENS1_36VarlenDynamicPersistentTileSchedulerILi128ELi80ELi256ELi128ELb1ELb1ELb1ELb1ELb1ELb1EEEEEEEEEvNT_6ParamsE --------------------------
	.section	.nv.info._ZN7cutlass13device_kernelIN5flash11enable_sm90INS1_16FlashAttnFwdSm90INS1_25CollectiveMainloopFwdSm90ILi2EN4cute5tupleIJNS5_1CILi1EEES8_S8_EEENS6_IJNS7_ILi128EEENS7_ILi80EEENS7_ILi256EEEEEELi256ENS_10bfloat16_tEfNS_4arch4Sm90ELb1ELb0ELb0ELb1ELb0ELb1ELb0ELb1ELb1ELb1ELb1ELb0EEENS1_21CollectiveEpilogueFwdINS6_IJSA_SC_SB_EEES9_SE_SG_Li256ELb1ELb1ELb1ELb0EEENS1_36VarlenDynamicPersistentTileSchedulerILi128ELi80ELi256ELi128ELb1ELb1ELb1ELb1ELb1ELb1EEEEEEEEEvNT_6ParamsE,"",@"SHT_CUDA_INFO"
	.sectionflags	@""
	.align	4


	//----- nvinfo : EIATTR_CUDA_API_VERSION
	.align		4
        /*0000*/ 	.byte	0x04, 0x37
        /*0002*/ 	.short	(.L_311 - .L_310)
.L_310:
        /*0004*/ 	.word	0x00000082


	//----- nvinfo : EIATTR_KPARAM_INFO
	.align		4
.L_311:
        /*0008*/ 	.byte	0x04, 0x17
        /*000a*/ 	.short	(.L_313 - .L_312)
.L_312:
        /*000c*/ 	.word	0x00000000
        /*0010*/ 	.short	0x0000
        /*0012*/ 	.short	0x0070
        /*0014*/ 	.byte	0x00, 0xf0, 0x01, 0x2a


	//----- nvinfo : EIATTR_SPARSE_MMA_MASK
	.align		4
.L_313:
        /*0018*/ 	.byte	0x03, 0x50
        /*001a*/ 	.short	0x0000


	//----- nvinfo : EIATTR_MAXREG_COUNT
	.align		4
        /*001c*/ 	.byte	0x03, 0x1b
        /*001e*/ 	.short	0x00a8


	//----- nvinfo : EIATTR_NUM_BARRIERS
	.align		4
        /*0020*/ 	.byte	0x02, 0x4c
        /*0022*/ 	.byte	0x10
	.zero		1


	//----- nvinfo : EIATTR_EXTERNS
	.align		4
        /*0024*/ 	.byte	0x04, 0x0f
        /*0026*/ 	.short	(.L_315 - .L_314)


	//   ....[0]....
	.align		4
.L_314:
        /*0028*/ 	.word	index@(__assertfail)


	//----- nvinfo : EIATTR_ANNOTATIONS
	.align		4
.L_315:
        /*002c*/ 	.byte	0x04, 0x55
        /*002e*/ 	.short	(.L_317 - .L_316)


	//   ....[0]....
.L_316:
        /* <DEDUP_REMOVED lines=154> */


	//----- nvinfo : EIATTR_MERCURY_ISA_VERSION
	.align		4
.L_317:
        /*09c0*/ 	.byte	0x03, 0x5f
        /*09c2*/ 	.short	0x0101


	//----- nvinfo : EIATTR_UNUSED_LOAD_BYTE_OFFSET
	.align		4
        /*09c4*/ 	.byte	0x04, 0x44
        /*09c6*/ 	.short	(.L_319 - .L_318)


	//   ....[0]....
.L_318:
        /*09c8*/ 	.word	0x00000aa0
        /*09cc*/ 	.word	0x0000fff0


	//   ....[1]....
        /*09d0*/ 	.word	0x00025720
        /*09d4*/ 	.word	0x0000fff0


	//----- nvinfo : EIATTR_INT_WARP_WIDE_INSTR_OFFSETS
	.align		4
.L_319:
        /*09d8*/ 	.byte	0x04, 0x31
        /*09da*/ 	.short	(.L_321 - .L_320)


	//   ....[0]....
.L_320:
        /*09dc*/ 	.word	0x00000190


	//   ....[1]....
        /*09e0*/ 	.word	0x000001d0


	//   ....[2]....
        /*09e4*/ 	.word	0x00000240


	//   ....[3]....
        /*09e8*/ 	.word	0x0002dae0


	//   ....[4]....
        /*09ec*/ 	.word	0x0002db80


	//   ....[5]....
        /*09f0*/ 	.word	0x00032010


	//   ....[6]....
        /*09f4*/ 	.word	0x00032080


	//----- nvinfo : EIATTR_COOP_GROUP_MASK_REGIDS
	.align		4
.L_321:
        /*09f8*/ 	.byte	0x04, 0x29
        /*09fa*/ 	.short	(.L_323 - .L_322)


	//   ....[0]....
.L_322:
        /*09fc*/ 	.word	0xffffffff


	//   ....[1]....
        /*0a00*/ 	.word	0xffffffff


	//   ....[2]....
        /*0a04*/ 	.word	0xffffffff


	//   ....[3]....
        /*0a08*/ 	.word	0xffffffff


	//   ....[4]....
        /*0a0c*/ 	.word	0xffffffff


	//   ....[5]....
        /*0a10*/ 	.word	0xffffffff


	//   ....[6]....
        /*0a14*/ 	.word	0xffffffff


	//   ....[7]....
        /*0a18*/ 	.word	0xffffffff


	//   ....[8]....
        /*0a1c*/ 	.word	0xffffffff


	//   ....[9]....
        /*0a20*/ 	.word	0xffffffff


	//   ....[10]....
        /*0a24*/ 	.word	0xffffffff


	//   ....[11]....
        /*0a28*/ 	.word	0xffffffff


	//   ....[12]....
        /*0a2c*/ 	.word	0xffffffff


	//   ....[13]....
        /*0a30*/ 	.word	0xffffffff


	//   ....[14]....
        /*0a34*/ 	.word	0xffffffff


	//   ....[15]....
        /*0a38*/ 	.word	0xffffffff


	//   ....[16]....
        /*0a3c*/ 	.word	0xffffffff


	//   ....[17]....
        /*0a40*/ 	.word	0xffffffff


	//   ....[18]....
        /*0a44*/ 	.word	0xffffffff


	//   ....[19]....
        /*0a48*/ 	.word	0xffffffff


	//   ....[20]....
        /*0a4c*/ 	.word	0xffffffff


	//   ....[21]....
        /*0a50*/ 	.word	0xffffffff


	//   ....[22]....
        /*0a54*/ 	.word	0xffffffff


	//   ....[23]....
        /*0a58*/ 	.word	0xffffffff


	//   ....[24]....
        /*0a5c*/ 	.word	0xffffffff


	//   ....[25]....
        /*0a60*/ 	.word	0xffffffff


	//   ....[26]....
        /*0a64*/ 	.word	0xffffffff


	//   ....[27]....
        /*0a68*/ 	.word	0xffffffff


	//   ....[28]....
        /*0a6c*/ 	.word	0xffffffff


	//   ....[29]....
        /*0a70*/ 	.word	0xffffffff


	//   ....[30]....
        /*0a74*/ 	.word	0xffffffff


	//   ....[31]....
        /*0a78*/ 	.word	0xffffffff


	//   ....[32]....
        /*0a7c*/ 	.word	0xffffffff


	//   ....[33]....
        /*0a80*/ 	.word	0xffffffff


	//   ....[34]....
        /*0a84*/ 	.word	0xffffffff


	//   ....[35]....
        /*0a88*/ 	.word	0xffffffff


	//   ....[36]....
        /*0a8c*/ 	.word	0xffffffff


	//   ....[37]....
        /*0a90*/ 	.word	0xffffffff


	//   ....[38]....
        /*0a94*/ 	.word	0xffffffff


	//   ....[39]....
        /*0a98*/ 	.word	0xffffffff


	//   ....[40]....
        /*0a9c*/ 	.word	0xffffffff


	//   ....[41]....
        /*0aa0*/ 	.word	0xffffffff


	//   ....[42]....
        /*0aa4*/ 	.word	0xffffffff


	//   ....[43]....
        /*0aa8*/ 	.word	0xffffffff


	//   ....[44]....
        /*0aac*/ 	.word	0xffffffff


	//   ....[45]....
        /*0ab0*/ 	.word	0xffffffff


	//   ....[46]....
        /*0ab4*/ 	.word	0xffffffff


	//   ....[47]....
        /*0ab8*/ 	.word	0xffffffff


	//   ....[48]....
        /*0abc*/ 	.word	0xffffffff


	//   ....[49]....
        /*0ac0*/ 	.word	0xffffffff


	//   ....[50]....
        /*0ac4*/ 	.word	0xffffffff


	//   ....[51]....
        /*0ac8*/ 	.word	0xffffffff


	//   ....[52]....
        /*0acc*/ 	.word	0xffffffff


	//   ....[53]....
        /*0ad0*/ 	.word	0xffffffff


	//   ....[54]....
        /*0ad4*/ 	.word	0xffffffff


	//   ....[55]....
        /*0ad8*/ 	.word	0xffffffff


	//   ....[56]....
        /*0adc*/ 	.word	0xffffffff


	//   ....[57]....
        /*0ae0*/ 	.word	0xffffffff


	//   ....[58]....
        /*0ae4*/ 	.word	0xffffffff


	//   ....[59]....
        /*0ae8*/ 	.word	0xffffffff


	//   ....[60]....
        /*0aec*/ 	.word	0xffffffff


	//   ....[61]....
        /*0af0*/ 	.word	0xffffffff


	//   ....[62]....
        /*0af4*/ 	.word	0xffffffff


	//   ....[63]....
        /*0af8*/ 	.word	0xffffffff


	//   ....[64]....
        /*0afc*/ 	.word	0xffffffff


	//   ....[65]....
        /*0b00*/ 	.word	0xffffffff


	//   ....[66]....
        /*0b04*/ 	.word	0xffffffff


	//   ....[67]....
        /*0b08*/ 	.word	0xffffffff


	//   ....[68]....
        /*0b0c*/ 	.word	0xffffffff


	//   ....[69]....
        /*0b10*/ 	.word	0xffffffff


	//   ....[70]....
        /*0b14*/ 	.word	0xffffffff


	//   ....[71]....
        /*0b18*/ 	.word	0xffffffff


	//   ....[72]....
        /*0b1c*/ 	.word	0xffffffff


	//   ....[73]....
        /*0b20*/ 	.word	0xffffffff


	//   ....[74]....
        /*0b24*/ 	.word	0xffffffff


	//   ....[75]....
        /*0b28*/ 	.word	0xffffffff


	//   ....[76]....
        /*0b2c*/ 	.word	0xffffffff


	//   ....[77]....
        /*0b30*/ 	.word	0xffffffff


	//   ....[78]....
        /*0b34*/ 	.word	0xffffffff


	//   ....[79]....
        /*0b38*/ 	.word	0xffffffff


	//   ....[80]....
        /*0b3c*/ 	.word	0xffffffff


	//   ....[81]....
        /*0b40*/ 	.word	0xffffffff


	//   ....[82]....
        /*0b44*/ 	.word	0xffffffff


	//   ....[83]....
        /*0b48*/ 	.word	0xffffffff


	//   ....[84]....
        /*0b4c*/ 	.word	0xffffffff


	//   ....[85]....
        /*0b50*/ 	.word	0xffffffff


	//   ....[86]....
        /*0b54*/ 	.word	0xffffffff


	//   ....[87]....
        /*0b58*/ 	.word	0xffffffff


	//   ....[88]....
        /*0b5c*/ 	.word	0xffffffff


	//   ....[89]....
        /*0b60*/ 	.word	0xffffffff


	//   ....[90]....
        /*0b64*/ 	.word	0xffffffff


	//   ....[91]....
        /*0b68*/ 	.word	0xffffffff


	//   ....[92]....
        /*0b6c*/ 	.word	0xffffffff


	//   ....[93]....
        /*0b70*/ 	.word	0xffffffff


	//   ....[94]....
        /*0b74*/ 	.word	0xffffffff


	//   ....[95]....
        /*0b78*/ 	.word	0xffffffff


	//   ....[96]....
        /*0b7c*/ 	.word	0xffffffff


	//   ....[97]....
        /*0b80*/ 	.word	0xffffffff


	//   ....[98]....
        /*0b84*/ 	.word	0xffffffff


	//   ....[99]....
        /*0b88*/ 	.word	0xffffffff


	//   ....[100]....
        /*0b8c*/ 	.word	0xffffffff


	//   ....[101]....
        /*0b90*/ 	.word	0xffffffff


	//   ....[102]....
        /*0b94*/ 	.word	0xffffffff


	//   ....[103]....
        /*0b98*/ 	.word	0xffffffff


	//   ....[104]....
        /*0b9c*/ 	.word	0xffffffff


	//   ....[105]....
        /*0ba0*/ 	.word	0xffffffff


	//   ....[106]....
        /*0ba4*/ 	.word	0xffffffff


	//   ....[107]....
        /*0ba8*/ 	.word	0xffffffff


	//   ....[108]....
        /*0bac*/ 	.word	0xffffffff


	//   ....[109]....
        /*0bb0*/ 	.word	0xffffffff


	//   ....[110]....
        /*0bb4*/ 	.word	0xffffffff


	//   ....[111]....
        /*0bb8*/ 	.word	0xffffffff


	//   ....[112]....
        /*0bbc*/ 	.word	0xffffffff


	//   ....[113]....
        /*0bc0*/ 	.word	0xffffffff


	//   ....[114]....
        /*0bc4*/ 	.word	0xffffffff


	//   ....[115]....
        /*0bc8*/ 	.word	0xffffffff


	//   ....[116]....
        /*0bcc*/ 	.word	0xffffffff


	//   ....[117]....
        /*0bd0*/ 	.word	0xffffffff


	//   ....[118]....
        /*0bd4*/ 	.word	0xffffffff


	//   ....[119]....
        /*0bd8*/ 	.word	0xffffffff


	//   ....[120]....
        /*0bdc*/ 	.word	0xffffffff


	//   ....[121]....
        /*0be0*/ 	.word	0xffffffff


	//   ....[122]....
        /*0be4*/ 	.word	0xffffffff


	//   ....[123]....
        /*0be8*/ 	.word	0xffffffff


	//   ....[124]....
        /*0bec*/ 	.word	0xffffffff


	//   ....[125]....
        /*0bf0*/ 	.word	0xffffffff


	//   ....[126]....
        /*0bf4*/ 	.word	0xffffffff


	//   ....[127]....
        /*0bf8*/ 	.word	0xffffffff


	//   ....[128]....
        /*0bfc*/ 	.word	0xffffffff


	//   ....[129]....
        /*0c00*/ 	.word	0xffffffff


	//   ....[130]....
        /*0c04*/ 	.word	0xffffffff


	//   ....[131]....
        /*0c08*/ 	.word	0xffffffff


	//   ....[132]....
        /*0c0c*/ 	.word	0xffffffff


	//   ....[133]....
        /*0c10*/ 	.word	0xffffffff


	//   ....[134]....
        /*0c14*/ 	.word	0xffffffff


	//   ....[135]....
        /*0c18*/ 	.word	0xffffffff


	//   ....[136]....
        /*0c1c*/ 	.word	0xffffffff


	//   ....[137]....
        /*0c20*/ 	.word	0xffffffff


	//   ....[138]....
        /*0c24*/ 	.word	0x0500000f


	//   ....[139]....
        /*0c28*/ 	.word	0x0500000f


	//   ....[140]....
        /*0c2c*/ 	.word	0x0500000f


	//   ....[141]....
        /*0c30*/ 	.word	0x0500000f


	//   ....[142]....
        /*0c34*/ 	.word	0x0500000f


	//   ....[143]....
        /*0c38*/ 	.word	0x0500000f


	//   ....[144]....
        /*0c3c*/ 	.word	0x0500000f


	//   ....[145]....
        /*0c40*/ 	.word	0x0500000f


	//   ....[146]....
        /*0c44*/ 	.word	0x0500000f


	//   ....[147]....
        /*0c48*/ 	.word	0x0500000f


	//   ....[148]....
        /*0c4c*/ 	.word	0x0500000f


	//   ....[149]....
        /*0c50*/ 	.word	0x0500000f


	//   ....[150]....
        /*0c54*/ 	.word	0x0500000f


	//   ....[151]....
        /*0c58*/ 	.word	0x0500000f


	//   ....[152]....
        /*0c5c*/ 	.word	0x0500000f


	//   ....[153]....
        /*0c60*/ 	.word	0x0500000f


	//   ....[154]....
        /*0c64*/ 	.word	0x0500000f


	//   ....[155]....
        /*0c68*/ 	.word	0x0500000f


	//   ....[156]....
        /*0c6c*/ 	.word	0x0500000f


	//   ....[157]....
        /*0c70*/ 	.word	0x0500000f


	//   ....[158]....
        /*0c74*/ 	.word	0x0500000f


	//   ....[159]....
        /*0c78*/ 	.word	0x0500000f


	//   ....[160]....
        /*0c7c*/ 	.word	0x0500000f


	//   ....[161]....
        /*0c80*/ 	.word	0x0500000f


	//   ....[162]....
        /*0c84*/ 	.word	0x0500000f


	//   ....[163]....
        /*0c88*/ 	.word	0x0500000f


	//   ....[164]....
        /*0c8c*/ 	.word	0x0500000f


	//   ....[165]....
        /*0c90*/ 	.word	0x0500000f


	//   ....[166]....
        /*0c94*/ 	.word	0x0500000f


	//   ....[167]....
        /*0c98*/ 	.word	0x0500000f


	//   ....[168]....
        /*0c9c*/ 	.word	0x0500000f


	//   ....[169]....
        /*0ca0*/ 	.word	0x0500000f


	//   ....[170]....
        /*0ca4*/ 	.word	0x0500000f


	//   ....[171]....
        /*0ca8*/ 	.word	0x0500000f


	//   ....[172]....
        /*0cac*/ 	.word	0x0500000f


	//   ....[173]....
        /*0cb0*/ 	.word	0x0500000f


	//   ....[174]....
        /*0cb4*/ 	.word	0x0500000f


	//   ....[175]....
        /*0cb8*/ 	.word	0x0500000f


	//   ....[176]....
        /*0cbc*/ 	.word	0x0500000f


	//   ....[177]....
        /*0cc0*/ 	.word	0x0500000f


	//   ....[178]....
        /*0cc4*/ 	.word	0x0500000f


	//   ....[179]....
        /*0cc8*/ 	.word	0x0500000f


	//   ....[180]....
        /*0ccc*/ 	.word	0x0500000f


	//   ....[181]....
        /*0cd0*/ 	.word	0x0500000f


	//   ....[182]....
        /*0cd4*/ 	.word	0x0500000f


	//   ....[183]....
        /*0cd8*/ 	.word	0x0500000f


	//   ....[184]....
        /*0cdc*/ 	.word	0x0500000f


	//   ....[185]....
        /*0ce0*/ 	.word	0x0500000f


	//   ....[186]....
        /*0ce4*/ 	.word	0x0500000f


	//   ....[187]....
        /*0ce8*/ 	.word	0x0500000f


	//   ....[188]....
        /*0cec*/ 	.word	0x0500000f


	//   ....[189]....
        /*0cf0*/ 	.word	0x0500000f


	//   ....[190]....
        /*0cf4*/ 	.word	0x0500000f


	//   ....[191]....
        /*0cf8*/ 	.word	0x0500000f


	//   ....[192]....
        /*0cfc*/ 	.word	0x0500000f


	//   ....[193]....
        /*0d00*/ 	.word	0x0500000f


	//   ....[194]....
        /*0d04*/ 	.word	0x0500000f


	//   ....[195]....
        /*0d08*/ 	.word	0x0500000f


	//   ....[196]....
        /*0d0c*/ 	.word	0x0500000f


	//   ....[197]....
        /*0d10*/ 	.word	0x0500000f


	//   ....[198]....
        /*0d14*/ 	.word	0x0500000f


	//   ....[199]....
        /*0d18*/ 	.word	0x0500000f


	//   ....[200]....
        /*0d1c*/ 	.word	0x0500000f


	//   ....[201]....
        /*0d20*/ 	.word	0x0500000f


	//   ....[202]....
        /*0d24*/ 	.word	0x0500000f


	//   ....[203]....
        /*0d28*/ 	.word	0x0500000f


	//   ....[204]....
        /*0d2c*/ 	.word	0x0500000f


	//   ....[205]....
        /*0d30*/ 	.word	0x0500000f


	//   ....[206]....
        /*0d34*/ 	.word	0x0500000f


	//----- nvinfo : EIATTR_COOP_GROUP_INSTR_OFFSETS
	.align		4
.L_323:
        /*0d38*/ 	.byte	0x04, 0x28
        /*0d3a*/ 	.short	(.L_325 - .L_324)


	//   ....[0]....
.L_324:
        /*0d3c*/ 	.word	0x00000060


	//   ....[1]....
        /*0d40*/ 	.word	0x000001a0


	//   ....[2]....
        /*0d44*/ 	.word	0x000001f0


	//   ....[3]....
        /*0d48*/ 	.word	0x00000420


	//   ....[4]....
        /*0d4c*/ 	.word	0x00000580


	//   ....[5]....
        /*0d50*/ 	.word	0x000006a0


	//   ....[6]....
        /*0d54*/ 	.word	0x00000800


	//   ....[7]....
        /*0d58*/ 	.word	0x0000c0a0


	//   ....[8]....
        /*0d5c*/ 	.word	0x0000c790


	//   ....[9]....
        /*0d60*/ 	.word	0x0000c7a0


	//   ....[10]....
        /*0d64*/ 	.word	0x0000c7b0


	//   ....[11]....
        /*0d68*/ 	.word	0x0000c7c0


	//   ....[12]....
        /*0d6c*/ 	.word	0x0000cda0


	//   ....[13]....
        /*0d70*/ 	.word	0x0000cdb0


	//   ....[14]....
        /*0d74*/ 	.word	0x0000cdc0


	//   ....[15]....
        /*0d78*/ 	.word	0x0000cdd0


	//   ....[16]....
        /*0d7c*/ 	.word	0x0000d350


	//   ....[17]....
        /*0d80*/ 	.word	0x0000d360


	//   ....[18]....
        /*0d84*/ 	.word	0x0000d370


	//   ....[19]....
        /*0d88*/ 	.word	0x0000d380


	//   ....[20]....
        /*0d8c*/ 	.word	0x0000d920


	//   ....[21]....
        /*0d90*/ 	.word	0x0000d930


	//   ....[22]....
        /*0d94*/ 	.word	0x0000d940


	//   ....[23]....
        /*0d98*/ 	.word	0x0000d950


	//   ....[24]....
        /*0d9c*/ 	.word	0x000113f0


	//   ....[25]....
        /*0da0*/ 	.word	0x00011400


	//   ....[26]....
        /*0da4*/ 	.word	0x00011410


	//   ....[27]....
        /*0da8*/ 	.word	0x00011420


	//   ....[28]....
        /*0dac*/ 	.word	0x000118f0


	//   ....[29]....
        /*0db0*/ 	.word	0x00011900


	//   ....[30]....
        /*0db4*/ 	.word	0x00011910


	//   ....[31]....
        /*0db8*/ 	.word	0x00011920


	//   ....[32]....
        /*0dbc*/ 	.word	0x00011d60


	//   ....[33]....
        /*0dc0*/ 	.word	0x00011d70


	//   ....[34]....
        /*0dc4*/ 	.word	0x00011d80


	//   ....[35]....
        /*0dc8*/ 	.word	0x00011d90


	//   ....[36]....
        /*0dcc*/ 	.word	0x00012200


	//   ....[37]....
        /*0dd0*/ 	.word	0x00012210


	//   ....[38]....
        /*0dd4*/ 	.word	0x00012220


	//   ....[39]....
        /*0dd8*/ 	.word	0x00012230


	//   ....[40]....
        /*0ddc*/ 	.word	0x00019020


	//   ....[41]....
        /*0de0*/ 	.word	0x00019920


	//   ....[42]....
        /*0de4*/ 	.word	0x00019930


	//   ....[43]....
        /*0de8*/ 	.word	0x00019980


	//   ....[44]....
        /*0dec*/ 	.word	0x00019f90


	//   ....[45]....
        /*0df0*/ 	.word	0x0001a070


	//   ....[46]....
        /*0df4*/ 	.word	0x0001e4d0


	//   ....[47]....
        /*0df8*/ 	.word	0x0001e890


	//   ....[48]....
        /*0dfc*/ 	.word	0x0001e8f0


	//   ....[49]....
        /*0e00*/ 	.word	0x0001eb90


	//   ....[50]....
        /*0e04*/ 	.word	0x0001eec0


	//   ....[51]....
        /*0e08*/ 	.word	0x0001ef20


	//   ....[52]....
        /*0e0c*/ 	.word	0x000234d0


	//   ....[53]....
        /*0e10*/ 	.word	0x000234f0


	//   ....[54]....
        /*0e14*/ 	.word	0x00023710


	//   ....[55]....
        /*0e18*/ 	.word	0x00023810


	//   ....[56]....
        /*0e1c*/ 	.word	0x00024a50


	//   ....[57]....
        /*0e20*/ 	.word	0x00024b50


	//   ....[58]....
        /*0e24*/ 	.word	0x00024d50


	//   ....[59]....
        /*0e28*/ 	.word	0x00024d70


	//   ....[60]....
        /*0e2c*/ 	.word	0x000267e0


	//   ....[61]....
        /*0e30*/ 	.word	0x000267f0


	//   ....[62]....
        /*0e34*/ 	.word	0x00026800


	//   ....[63]....
        /*0e38*/ 	.word	0x00026810


	//   ....[64]....
        /*0e3c*/ 	.word	0x00027270


	//   ....[65]....
        /*0e40*/ 	.word	0x00027280


	//   ....[66]....
        /*0e44*/ 	.word	0x000273e0


	//   ....[67]....
        /*0e48*/ 	.word	0x00027400


	//   ....[68]....
        /*0e4c*/ 	.word	0x00027550


	//   ....[69]....
        /*0e50*/ 	.word	0x00027570


	//   ....[70]....
        /*0e54*/ 	.word	0x000276d0


	//   ....[71]....
        /*0e58*/ 	.word	0x000276f0


	//   ....[72]....
        /*0e5c*/ 	.word	0x00027d50


	//   ....[73]....
        /*0e60*/ 	.word	0x00027df0


	//   ....[74]....
        /*0e64*/ 	.word	0x00028950


	//   ....[75]....
        /*0e68*/ 	.word	0x00028960


	//   ....[76]....
        /*0e6c*/ 	.word	0x00029a90


	//   ....[77]....
        /*0e70*/ 	.word	0x00029aa0


	//   ....[78]....
        /*0e74*/ 	.word	0x00029c00


	//   ....[79]....
        /*0e78*/ 	.word	0x00029c20


	//   ....[80]....
        /*0e7c*/ 	.word	0x00029d70


	//   ....[81]....
        /*0e80*/ 	.word	0x00029d90


	//   ....[82]....
        /*0e84*/ 	.word	0x00029ef0


	//   ....[83]....
        /*0e88*/ 	.word	0x00029f10


	//   ....[84]....
        /*0e8c*/ 	.word	0x0002a0f0


	//   ....[85]....
        /*0e90*/ 	.word	0x0002a330


	//   ....[86]....
        /*0e94*/ 	.word	0x0002a360


	//   ....[87]....
        /*0e98*/ 	.word	0x0002a390


	//   ....[88]....
        /*0e9c*/ 	.word	0x0002a3c0


	//   ....[89]....
        /*0ea0*/ 	.word	0x0002a3f0


	//   ....[90]....
        /*0ea4*/ 	.word	0x0002a420


	//   ....[91]....
        /*0ea8*/ 	.word	0x0002a5d0


	//   ....[92]....
        /*0eac*/ 	.word	0x0002a600


	//   ....[93]....
        /*0eb0*/ 	.word	0x0002a630


	//   ....[94]....
        /*0eb4*/ 	.word	0x0002a660


	//   ....[95]....
        /*0eb8*/ 	.word	0x0002a690


	//   ....[96]....
        /*0ebc*/ 	.word	0x0002a6c0


	//   ....[97]....
        /*0ec0*/ 	.word	0x0002a760


	//   ....[98]....
        /*0ec4*/ 	.word	0x0002a790


	//   ....[99]....
        /*0ec8*/ 	.word	0x0002a7a0


	//   ....[100]....
        /*0ecc*/ 	.word	0x0002a7d0


	//   ....[101]....
        /*0ed0*/ 	.word	0x0002be50


	//   ....[102]....
        /*0ed4*/ 	.word	0x0002e0e0


	//   ....[103]....
        /*0ed8*/ 	.word	0x0002ed80


	//   ....[104]....
        /*0edc*/ 	.word	0x0002eda0


	//   ....[105]....
        /*0ee0*/ 	.word	0x0002ee80


	//   ....[106]....
        /*0ee4*/ 	.word	0x0002ee90


	//   ....[107]....
        /*0ee8*/ 	.word	0x0002ef40


	//   ....[108]....
        /*0eec*/ 	.word	0x0002ef50


	//   ....[109]....
        /*0ef0*/ 	.word	0x0002f000


	//   ....[110]....
        /*0ef4*/ 	.word	0x0002f010


	//   ....[111]....
        /*0ef8*/ 	.word	0x0002f0c0


	//   ....[112]....
        /*0efc*/ 	.word	0x0002f0d0


	//   ....[113]....
        /*0f00*/ 	.word	0x0002f180


	//   ....[114]....
        /*0f04*/ 	.word	0x0002f190


	//   ....[115]....
        /*0f08*/ 	.word	0x0002f240


	//   ....[116]....
        /*0f0c*/ 	.word	0x0002f250


	//   ....[117]....
        /*0f10*/ 	.word	0x0002f2a0


	//   ....[118]....
        /*0f14*/ 	.word	0x0002f2f0


	//   ....[119]....
        /*0f18*/ 	.word	0x00032950


	//   ....[120]....
        /*0f1c*/ 	.word	0x00032980


	//   ....[121]....
        /*0f20*/ 	.word	0x000329e0


	//   ....[122]....
        /*0f24*/ 	.word	0x00032a10


	//   ....[123]....
        /*0f28*/ 	.word	0x00032a40


	//   ....[124]....
        /*0f2c*/ 	.word	0x00032a70


	//   ....[125]....
        /*0f30*/ 	.word	0x00032aa0


	//   ....[126]....
        /*0f34*/ 	.word	0x00032ad0


	//   ....[127]....
        /*0f38*/ 	.word	0x00032ca0


	//   ....[128]....
        /*0f3c*/ 	.word	0x00032cd0


	//   ....[129]....
        /*0f40*/ 	.word	0x00032d00


	//   ....[130]....
        /*0f44*/ 	.word	0x00032d30


	//   ....[131]....
        /*0f48*/ 	.word	0x00032d60


	//   ....[132]....
        /*0f4c*/ 	.word	0x00032d90


	//   ....[133]....
        /*0f50*/ 	.word	0x00032e60


	//   ....[134]....
        /*0f54*/ 	.word	0x00032e80


	//   ....[135]....
        /*0f58*/ 	.word	0x00032e90


	//   ....[136]....
        /*0f5c*/ 	.word	0x00032f10


	//   ....[137]....
        /*0f60*/ 	.word	0x00033a60


	//   ....[138]....
        /*0f64*/ 	.word	0x00033ea0


	//   ....[139]....
        /*0f68*/ 	.word	0x00033f30


	//   ....[140]....
        /*0f6c*/ 	.word	0x00033f80


	//   ....[141]....
        /*0f70*/ 	.word	0x00033fd0


	//   ....[142]....
        /*0f74*/ 	.word	0x00034070


	//   ....[143]....
        /*0f78*/ 	.word	0x00034100


	//   ....[144]....
        /*0f7c*/ 	.word	0x00034150


	//   ....[145]....
        /*0f80*/ 	.word	0x000341a0


	//   ....[146]....
        /*0f84*/ 	.word	0x00034240


	//   ....[147]....
        /*0f88*/ 	.word	0x000342d0


	//   ....[148]....
        /*0f8c*/ 	.word	0x00034320


	//   ....[149]....
        /*0f90*/ 	.word	0x00034370


	//   ....[150]....
        /*0f94*/ 	.word	0x00034410


	//   ....[151]....
        /*0f98*/ 	.word	0x000344a0


	//   ....[152]....
        /*0f9c*/ 	.word	0x000344f0


	//   ....[153]....
        /*0fa0*/ 	.word	0x00034540


	//   ....[154]....
        /*0fa4*/ 	.word	0x00034630


	//   ....[155]....
        /*0fa8*/ 	.word	0x000346c0


	//   ....[156]....
        /*0fac*/ 	.word	0x00034710


	//   ....[157]....
        /*0fb0*/ 	.word	0x00034760


	//   ....[158]....
        /*0fb4*/ 	.word	0x000347f0


	//   ....[159]....
        /*0fb8*/ 	.word	0x00034880


	//   ....[160]....
        /*0fbc*/ 	.word	0x000348d0


	//   ....[161]....
        /*0fc0*/ 	.word	0x00034920


	//   ....[162]....
        /*0fc4*/ 	.word	0x000349b0


	//   ....[163]....
        /*0fc8*/ 	.word	0x00034a40


	//   ....[164]....
        /*0fcc*/ 	.word	0x00034a90


	//   ....[165]....
        /*0fd0*/ 	.word	0x00034ae0


	//   ....[166]....
        /*0fd4*/ 	.word	0x00034b80


	//   ....[167]....
        /*0fd8*/ 	.word	0x00034c10


	//   ....[168]....
        /*0fdc*/ 	.word	0x00034c60


	//   ....[169]....
        /*0fe0*/ 	.word	0x00034cb0


	//   ....[170]....
        /*0fe4*/ 	.word	0x00034fb0


	//   ....[171]....
        /*0fe8*/ 	.word	0x00035290


	//   ....[172]....
        /*0fec*/ 	.word	0x00035470


	//   ....[173]....
        /*0ff0*/ 	.word	0x000354c0


	//   ....[174]....
        /*0ff4*/ 	.word	0x00035600


	//   ....[175]....
        /*0ff8*/ 	.word	0x00035650


	//   ....[176]....
        /*0ffc*/ 	.word	0x00035790


	//   ....[177]....
        /*1000*/ 	.word	0x000357e0


	//   ....[178]....
        /*1004*/ 	.word	0x00035920


	//   ....[179]....
        /*1008*/ 	.word	0x00035970


	//   ....[180]....
        /*100c*/ 	.word	0x00035ab0


	//   ....[181]....
        /*1010*/ 	.word	0x00035b00


	//   ....[182]....
        /*1014*/ 	.word	0x00035c40


	//   ....[183]....
        /*1018*/ 	.word	0x00035c90


	//   ....[184]....
        /*101c*/ 	.word	0x00035db0


	//   ....[185]....
        /*1020*/ 	.word	0x00035e20


	//   ....[186]....
        /*1024*/ 	.word	0x00035f40


	//   ....[187]....
        /*1028*/ 	.word	0x00035f90


	//   ....[188]....
        /*102c*/ 	.word	0x000362c0


	//   ....[189]....
        /*1030*/ 	.word	0x00036360


	//   ....[190]....
        /*1034*/ 	.word	0x00036510


	//   ....[191]....
        /*1038*/ 	.word	0x00036590


	//   ....[192]....
        /*103c*/ 	.word	0x00036610


	//   ....[193]....
        /*1040*/ 	.word	0x00036690


	//   ....[194]....
        /*1044*/ 	.word	0x00036710


	//   ....[195]....
        /*1048*/ 	.word	0x000367a0


	//   ....[196]....
        /*104c*/ 	.word	0x00036840


	//   ....[197]....
        /*1050*/ 	.word	0x000368f0


	//   ....[198]....
        /*1054*/ 	.word	0x00036970


	//   ....[199]....
        /*1058*/ 	.word	0x000369f0


	//   ....[200]....
        /*105c*/ 	.word	0x00036a70


	//   ....[201]....
        /*1060*/ 	.word	0x00036b00


	//   ....[202]....
        /*1064*/ 	.word	0x00036b80


	//   ....[203]....
        /*1068*/ 	.word	0x00036c30


	//   ....[204]....
        /*106c*/ 	.word	0x00036c80


	//   ....[205]....
        /*1070*/ 	.word	0x00036d40


	//   ....[206]....
        /*1074*/ 	.word	0x00036e70


	//----- nvinfo : EIATTR_REG_RECONFIG
	.align		4
.L_325:
        /*1078*/ 	.byte	0x01, 0x54
	.zero		2


	//----- nvinfo : EIATTR_SYSCALL_OFFSETS
	.align		4
        /*107c*/ 	.byte	0x04, 0x46
        /*107e*/ 	.short	(.L_327 - .L_326)


	//   ....[0]....
.L_326:
        /*1080*/ 	.word	0x00002310


	//   ....[1]....
        /*1084*/ 	.word	0x00002460


	//   ....[2]....
        /*1088*/ 	.word	0x0000c210


	//   ....[3]....
        /*108c*/ 	.word	0x0000c540


	//   ....[4]....
        /*1090*/ 	.word	0x0002dcf0


	//   ....[5]....
        /*1094*/ 	.word	0x0002de40


	//   ....[6]....
        /*1098*/ 	.word	0x0002df30


	//   ....[7]....
        /*109c*/ 	.word	0x0002e910


	//----- nvinfo : EIATTR_MBARRIER_INSTR_OFFSETS
	.align		4
.L_327:
        /*10a0*/ 	.byte	0x04, 0x39
        /*10a2*/ 	.short	(.L_329 - .L_328)


	//   ....[0]....
.L_328:
        /*10a4*/ 	.word	0x000002d0
        /*10a8*/ 	.word	0x000000ff
        /*10ac*/ 	.word	0x00038800
        /*10b0*/ 	.short	0x0100
        /*10b2*/ 	.byte	0x08
	.zero		1


	//   ....[1]....
        /*10b4*/ 	.word	0x000002e0
        /*10b8*/ 	.word	0x000000ff
        /*10bc*/ 	.word	0x00038820
        /*10c0*/ 	.short	0x0100
        /*10c2*/ 	.byte	0x08
	.zero		1


	//   ....[2]....
        /*10c4*/ 	.word	0x000003d0
        /*10c8*/ 	.word	0x000000ff
        /*10cc*/ 	.word	0x00038830
        /*10d0*/ 	.short	0x0100
        /*10d2*/ 	.byte	0x08
	.zero		1


	//   ....[3]....
        /*10d4*/ 	.word	0x000003e0
        /*10d8*/ 	.word	0x000000ff
        /*10dc*/ 	.word	0x00038840
        /*10e0*/ 	.short	0x0100
        /*10e2*/ 	.byte	0x08
	.zero		1


	//   ....[4]....
        /*10e4*/ 	.word	0x000003f0
        /*10e8*/ 	.word	0x000000ff
        /*10ec*/ 	.word	0x00038838
        /*10f0*/ 	.short	0x0100
        /*10f2*/ 	.byte	0x08
	.zero		1


	//   ....[5]....
        /*10f4*/ 	.word	0x00000400
        /*10f8*/ 	.word	0x000000ff
        /*10fc*/ 	.word	0x00038848
        /*1100*/ 	.short	0x0100
        /*1102*/ 	.byte	0x08
	.zero		1


	//   ....[6]....
        /*1104*/ 	.word	0x00000530
        /*1108*/ 	.word	0x000000ff
        /*110c*/ 	.word	0x00038850
        /*1110*/ 	.short	0x0100
        /*1112*/ 	.byte	0x08
	.zero		1


	//   ....[7]....
        /*1114*/ 	.word	0x00000540
        /*1118*/ 	.word	0x000000ff
        /*111c*/ 	.word	0x00038860
        /*1120*/ 	.short	0x0100
        /*1122*/ 	.byte	0x08
	.zero		1


	//   ....[8]....
        /*1124*/ 	.word	0x00000550
        /*1128*/ 	.word	0x000000ff
        /*112c*/ 	.word	0x00038858
        /*1130*/ 	.short	0x0100
        /*1132*/ 	.byte	0x08
	.zero		1


	//   ....[9]....
        /*1134*/ 	.word	0x00000560
        /*1138*/ 	.word	0x000000ff
        /*113c*/ 	.word	0x00038868
        /*1140*/ 	.short	0x0100
        /*1142*/ 	.byte	0x08
	.zero		1


	//   ....[10]....
        /*1144*/ 	.word	0x00000650
        /*1148*/ 	.word	0x000000ff
        /*114c*/ 	.word	0x00038870
        /*1150*/ 	.short	0x0100
        /*1152*/ 	.byte	0x06
	.zero		1


	//   ....[11]....
        /*1154*/ 	.word	0x00000660
        /*1158*/ 	.word	0x000000ff
        /*115c*/ 	.word	0x00038880
        /*1160*/ 	.short	0x0100
        /*1162*/ 	.byte	0x06
	.zero		1


	//   ....[12]....
        /*1164*/ 	.word	0x00000670
        /*1168*/ 	.word	0x000000ff
        /*116c*/ 	.word	0x00038878
        /*1170*/ 	.short	0x0100
        /*1172*/ 	.byte	0x06
	.zero		1


	//   ....[13]....
        /*1174*/ 	.word	0x00000680
        /*1178*/ 	.word	0x000000ff
        /*117c*/ 	.word	0x00038888
        /*1180*/ 	.short	0x0100
        /*1182*/ 	.byte	0x06
	.zero		1


	//   ....[14]....
        /*1184*/ 	.word	0x000007b0
        /*1188*/ 	.word	0x000000ff
        /*118c*/ 	.word	0x00038890
        /*1190*/ 	.short	0x0100
        /*1192*/ 	.byte	0x08
	.zero		1


	//   ....[15]....
        /*1194*/ 	.word	0x000007c0
        /*1198*/ 	.word	0x000000ff
        /*119c*/ 	.word	0x000388a0
        /*11a0*/ 	.short	0x0100
        /*11a2*/ 	.byte	0x08
	.zero		1


	//   ....[16]....
        /*11a4*/ 	.word	0x000007d0
        /*11a8*/ 	.word	0x000000ff
        /*11ac*/ 	.word	0x00038898
        /*11b0*/ 	.short	0x0100
        /*11b2*/ 	.byte	0x08
	.zero		1


	//   ....[17]....
        /*11b4*/ 	.word	0x000007e0
        /*11b8*/ 	.word	0x000000ff
        /*11bc*/ 	.word	0x000388a8
        /*11c0*/ 	.short	0x0100
        /*11c2*/ 	.byte	0x08
	.zero		1


	//   ....[18]....
        /*11c4*/ 	.word	0x00000910
        /*11c8*/ 	.word	0x000000ff
        /*11cc*/ 	.word	0x000388b0
        /*11d0*/ 	.short	0x0100
        /*11d2*/ 	.byte	0x08
	.zero		1


	//   ....[19]....
        /*11d4*/ 	.word	0x00000920
        /*11d8*/ 	.word	0x000000ff
        /*11dc*/ 	.word	0x000388c0
        /*11e0*/ 	.short	0x0100
        /*11e2*/ 	.byte	0x08
	.zero		1


	//   ....[20]....
        /*11e4*/ 	.word	0x00000930
        /*11e8*/ 	.word	0x000000ff
        /*11ec*/ 	.word	0x000388b8
        /*11f0*/ 	.short	0x0100
        /*11f2*/ 	.byte	0x08
	.zero		1


	//   ....[21]....
        /*11f4*/ 	.word	0x00000940
        /*11f8*/ 	.word	0x000000ff
        /*11fc*/ 	.word	0x000388c8
        /*1200*/ 	.short	0x0100
        /*1202*/ 	.byte	0x08
	.zero		1


	//   ....[22]....
        /*1204*/ 	.word	0x00003f70
        /*1208*/ 	.word	0x00000000
        /*120c*/ 	.word	0x00038890
        /*1210*/ 	.short	0x010a
        /*1212*/ 	.byte	0x3f
	.zero		1


	//   ....[23]....
        /*1214*/ 	.word	0x00007780
        /*1218*/ 	.word	0x00000000
        /*121c*/ 	.word	0x00038890
        /*1220*/ 	.short	0x010a
        /*1222*/ 	.byte	0x3f
	.zero		1


	//   ....[24]....
        /*1224*/ 	.word	0x0000abc0
        /*1228*/ 	.word	0x00000000
        /*122c*/ 	.word	0x00038890
        /*1230*/ 	.short	0x010a
        /*1232*/ 	.byte	0x3f
	.zero		1


	//   ....[25]....
        /*1234*/ 	.word	0x0000b020
        /*1238*/ 	.word	0x00000024
        /*123c*/ 	.word	0x00000000
        /*1240*/ 	.short	0x0101
        /*1242*/ 	.byte	0x3f
	.zero		1


	//   ....[26]....
        /*1244*/ 	.word	0x0000b060
        /*1248*/ 	.word	0x00000000
        /*124c*/ 	.word	0x000388b0
        /*1250*/ 	.short	0x010a
        /*1252*/ 	.byte	0x3f
	.zero		1


	//   ....[27]....
        /*1254*/ 	.word	0x0000b7d0
        /*1258*/ 	.word	0x00000000
        /*125c*/ 	.word	0x00000000
        /*1260*/ 	.short	0x0101
        /*1262*/ 	.byte	0x3f
	.zero		1


	//   ....[28]....
        /*1264*/ 	.word	0x0000c2a0
        /*1268*/ 	.word	0x00000010
        /*126c*/ 	.word	0x00038800
        /*1270*/ 	.short	0x010a
        /*1272*/ 	.byte	0x3f
	.zero		1


	//   ....[29]....
        /*1274*/ 	.word	0x0000c2f0
        /*1278*/ 	.word	0x00000010
        /*127c*/ 	.word	0x00038800
        /*1280*/ 	.short	0x010a
        /*1282*/ 	.byte	0x3f
	.zero		1


	//   ....[30]....
        /*1284*/ 	.word	0x0000dd80
        /*1288*/ 	.word	0x00000010
        /*128c*/ 	.word	0x00038800
        /*1290*/ 	.short	0x010a
        /*1292*/ 	.byte	0x3f
	.zero		1


	//   ....[31]....
        /*1294*/ 	.word	0x00012530
        /*1298*/ 	.word	0x00000010
        /*129c*/ 	.word	0x00038800
        /*12a0*/ 	.short	0x010a
        /*12a2*/ 	.byte	0x3f
	.zero		1


	//   ....[32]....
        /*12a4*/ 	.word	0x00016170
        /*12a8*/ 	.word	0x00000000
        /*12ac*/ 	.word	0x00038830
        /*12b0*/ 	.short	0x010a
        /*12b2*/ 	.byte	0x3f
	.zero		1


	//   ....[33]....
        /*12b4*/ 	.word	0x000161e0
        /*12b8*/ 	.word	0x00000000
        /*12bc*/ 	.word	0x00038830
        /*12c0*/ 	.short	0x010a
        /*12c2*/ 	.byte	0x3f
	.zero		1


	//   ....[34]....
        /*12c4*/ 	.word	0x00019870
        /*12c8*/ 	.word	0x00000000
        /*12cc*/ 	.word	0x00000000
        /*12d0*/ 	.short	0x0101
        /*12d2*/ 	.byte	0x3f
	.zero		1


	//   ....[35]....
        /*12d4*/ 	.word	0x0001aa60
        /*12d8*/ 	.word	0x0000000b
        /*12dc*/ 	.word	0x00038830
        /*12e0*/ 	.short	0x010a
        /*12e2*/ 	.byte	0x3f
	.zero		1


	//   ....[36]....
        /*12e4*/ 	.word	0x0001aae0
        /*12e8*/ 	.word	0x0000000b
        /*12ec*/ 	.word	0x00038830
        /*12f0*/ 	.short	0x010a
        /*12f2*/ 	.byte	0x3f
	.zero		1


	//   ....[37]....
        /*12f4*/ 	.word	0x0001e1e0
        /*12f8*/ 	.word	0x00000009
        /*12fc*/ 	.word	0x00038850
        /*1300*/ 	.short	0x010a
        /*1302*/ 	.byte	0x3f
	.zero		1


	//   ....[38]....
        /*1304*/ 	.word	0x0001e230
        /*1308*/ 	.word	0x00000009
        /*130c*/ 	.word	0x00038850
        /*1310*/ 	.short	0x010a
        /*1312*/ 	.byte	0x3f
	.zero		1


	//   ....[39]....
        /*1314*/ 	.word	0x0001f0f0
        /*1318*/ 	.word	0x00000000
        /*131c*/ 	.word	0x00000000
        /*1320*/ 	.short	0x0101
        /*1322*/ 	.byte	0x3f
	.zero		1


	//   ....[40]....
        /*1324*/ 	.word	0x0001f240
        /*1328*/ 	.word	0x00000009
        /*132c*/ 	.word	0x00000000
        /*1330*/ 	.short	0x0101
        /*1332*/ 	.byte	0x3f
	.zero		1


	//   ....[41]....
        /*1334*/ 	.word	0x0001f960
        /*1338*/ 	.word	0x00000004
        /*133c*/ 	.word	0x00038830
        /*1340*/ 	.short	0x010a
        /*1342*/ 	.byte	0x3f
	.zero		1


	//   ....[42]....
        /*1344*/ 	.word	0x0001f9e0
        /*1348*/ 	.word	0x00000004
        /*134c*/ 	.word	0x00038830
        /*1350*/ 	.short	0x010a
        /*1352*/ 	.byte	0x3f
	.zero		1


	//   ....[43]....
        /*1354*/ 	.word	0x000230e0
        /*1358*/ 	.word	0x00000009
        /*135c*/ 	.word	0x00038850
        /*1360*/ 	.short	0x010a
        /*1362*/ 	.byte	0x3f
	.zero		1


	//   ....[44]....
        /*1364*/ 	.word	0x00023130
        /*1368*/ 	.word	0x00000009
        /*136c*/ 	.word	0x00038850
        /*1370*/ 	.short	0x010a
        /*1372*/ 	.byte	0x3f
	.zero		1


	//   ....[45]....
        /*1374*/ 	.word	0x00023a20
        /*1378*/ 	.word	0x000000a5
        /*137c*/ 	.word	0x00000000
        /*1380*/ 	.short	0x0101
        /*1382*/ 	.byte	0x3f
	.zero		1


	//   ....[46]....
        /*1384*/ 	.word	0x00023c00
        /*1388*/ 	.word	0x000000a5
        /*138c*/ 	.word	0x00000000
        /*1390*/ 	.short	0x0101
        /*1392*/ 	.byte	0x3f
	.zero		1


	//   ....[47]....
        /*1394*/ 	.word	0x00024970
        /*1398*/ 	.word	0x0000000a
        /*139c*/ 	.word	0x00038850
        /*13a0*/ 	.short	0x010a
        /*13a2*/ 	.byte	0x3f
	.zero		1


	//   ....[48]....
        /*13a4*/ 	.word	0x000249c0
        /*13a8*/ 	.word	0x0000000a
        /*13ac*/ 	.word	0x00038850
        /*13b0*/ 	.short	0x010a
        /*13b2*/ 	.byte	0x3f
	.zero		1


	//   ....[49]....
        /*13b4*/ 	.word	0x00024eb0
        /*13b8*/ 	.word	0x0000000a
        /*13bc*/ 	.word	0x00000000
        /*13c0*/ 	.short	0x0101
        /*13c2*/ 	.byte	0x3f
	.zero		1


	//   ....[50]....
        /*13c4*/ 	.word	0x00027260
        /*13c8*/ 	.word	0x00000008
        /*13cc*/ 	.word	0x00000000
        /*13d0*/ 	.short	0x0101
        /*13d2*/ 	.byte	0x3f
	.zero		1


	//   ....[51]....
        /*13d4*/ 	.word	0x00027d70
        /*13d8*/ 	.word	0x00000002
        /*13dc*/ 	.word	0x00000000
        /*13e0*/ 	.short	0x0101
        /*13e2*/ 	.byte	0x3f
	.zero		1


	//   ....[52]....
        /*13e4*/ 	.word	0x0002bf30
        /*13e8*/ 	.word	0x00000012
        /*13ec*/ 	.word	0x00038820
        /*13f0*/ 	.short	0x010a
        /*13f2*/ 	.byte	0x3f
	.zero		1


	//   ....[53]....
        /*13f4*/ 	.word	0x0002c000
        /*13f8*/ 	.word	0x00000006
        /*13fc*/ 	.word	0x000388a0
        /*1400*/ 	.short	0x010a
        /*1402*/ 	.byte	0x3f
	.zero		1


	//   ....[54]....
        /*1404*/ 	.word	0x0002c540
        /*1408*/ 	.word	0x00000006
        /*140c*/ 	.word	0x000388c0
        /*1410*/ 	.short	0x010a
        /*1412*/ 	.byte	0x3f
	.zero		1


	//   ....[55]....
        /*1414*/ 	.word	0x0002cbd0
        /*1418*/ 	.word	0x00000006
        /*141c*/ 	.word	0x000388a0
        /*1420*/ 	.short	0x010a
        /*1422*/ 	.byte	0x3f
	.zero		1


	//   ....[56]....
        /*1424*/ 	.word	0x0002d100
        /*1428*/ 	.word	0x00000006
        /*142c*/ 	.word	0x000388c0
        /*1430*/ 	.short	0x010a
        /*1432*/ 	.byte	0x3f
	.zero		1


	//   ....[57]....
        /*1434*/ 	.word	0x0002e360
        /*1438*/ 	.word	0x00000000
        /*143c*/ 	.word	0x00038840
        /*1440*/ 	.short	0x010a
        /*1442*/ 	.byte	0x3f
	.zero		1


	//   ....[58]....
        /*1444*/ 	.word	0x0002f3f0
        /*1448*/ 	.word	0x00000012
        /*144c*/ 	.word	0x00038800
        /*1450*/ 	.short	0x0107
        /*1452*/ 	.byte	0x3f
	.zero		1


	//   ....[59]....
        /*1454*/ 	.word	0x0002f500
        /*1458*/ 	.word	0x00000012
        /*145c*/ 	.word	0x00038800
        /*1460*/ 	.short	0x0101
        /*1462*/ 	.byte	0x3f
	.zero		1


	//   ....[60]....
        /*1464*/ 	.word	0x0002f520
        /*1468*/ 	.word	0x00000012
        /*146c*/ 	.word	0x00038820
        /*1470*/ 	.short	0x010a
        /*1472*/ 	.byte	0x3f
	.zero		1


	//   ....[61]....
        /*1474*/ 	.word	0x0002f8f0
        /*1478*/ 	.word	0x00000003
        /*147c*/ 	.word	0x00038840
        /*1480*/ 	.short	0x010a
        /*1482*/ 	.byte	0x3f
	.zero		1


	//   ....[62]....
        /*1484*/ 	.word	0x0002fe90
        /*1488*/ 	.word	0x00000003
        /*148c*/ 	.word	0x00000060
        /*1490*/ 	.short	0x010a
        /*1492*/ 	.byte	0x3f
	.zero		1


	//   ....[63]....
        /*1494*/ 	.word	0x00030710
        /*1498*/ 	.word	0x00000003
        /*149c*/ 	.word	0x00038840
        /*14a0*/ 	.short	0x010a
        /*14a2*/ 	.byte	0x3f
	.zero		1


	//   ....[64]....
        /*14a4*/ 	.word	0x00030cb0
        /*14a8*/ 	.word	0x00000002
        /*14ac*/ 	.word	0x00000060
        /*14b0*/ 	.short	0x010a
        /*14b2*/ 	.byte	0x3f
	.zero		1


	//   ....[65]....
        /*14b4*/ 	.word	0x00031470
        /*14b8*/ 	.word	0x00000002
        /*14bc*/ 	.word	0x00038840
        /*14c0*/ 	.short	0x010a
        /*14c2*/ 	.byte	0x3f
	.zero		1


	//   ....[66]....
        /*14c4*/ 	.word	0x00031a10
        /*14c8*/ 	.word	0x00000002
        /*14cc*/ 	.word	0x00000060
        /*14d0*/ 	.short	0x010a
        /*14d2*/ 	.byte	0x3f
	.zero		1


	//   ....[67]....
        /*14d4*/ 	.word	0x00032180
        /*14d8*/ 	.word	0x00000000
        /*14dc*/ 	.word	0x00038860
        /*14e0*/ 	.short	0x010a
        /*14e2*/ 	.byte	0x3f
	.zero		1


	//   ....[68]....
        /*14e4*/ 	.word	0x000339e0
        /*14e8*/ 	.word	0x00000000
        /*14ec*/ 	.word	0x00038820
        /*14f0*/ 	.short	0x010a
        /*14f2*/ 	.byte	0x3f
	.zero		1


	//   ....[69]....
        /*14f4*/ 	.word	0x00033be0
        /*14f8*/ 	.word	0x00000006
        /*14fc*/ 	.word	0x00000000
        /*1500*/ 	.short	0x010a
        /*1502*/ 	.byte	0x3f
	.zero		1


	//   ....[70]....
        /*1504*/ 	.word	0x00033c10
        /*1508*/ 	.word	0x00000007
        /*150c*/ 	.word	0x00000000
        /*1510*/ 	.short	0x010a
        /*1512*/ 	.byte	0x3f
	.zero		1


	//   ....[71]....
        /*1514*/ 	.word	0x00033c70
        /*1518*/ 	.word	0x00000004
        /*151c*/ 	.word	0x00000000
        /*1520*/ 	.short	0x010a
        /*1522*/ 	.byte	0x3f
	.zero		1


	//   ....[72]....
        /*1524*/ 	.word	0x00033ca0
        /*1528*/ 	.word	0x00000003
        /*152c*/ 	.word	0x00000000
        /*1530*/ 	.short	0x010a
        /*1532*/ 	.byte	0x3f
	.zero		1


	//   ....[73]....
        /*1534*/ 	.word	0x00033d00
        /*1538*/ 	.word	0x00000000
        /*153c*/ 	.word	0x00038890
        /*1540*/ 	.short	0x010a
        /*1542*/ 	.byte	0x3f
	.zero		1


	//   ....[74]....
        /*1544*/ 	.word	0x00033d50
        /*1548*/ 	.word	0x00000000
        /*154c*/ 	.word	0x00038890
        /*1550*/ 	.short	0x010a
        /*1552*/ 	.byte	0x3f
	.zero		1


	//   ....[75]....
        /*1554*/ 	.word	0x00033da0
        /*1558*/ 	.word	0x00000000
        /*155c*/ 	.word	0x00038890
        /*1560*/ 	.short	0x010a
        /*1562*/ 	.byte	0x3f
	.zero		1


	//   ....[76]....
        /*1564*/ 	.word	0x00033df0
        /*1568*/ 	.word	0x00000000
        /*156c*/ 	.word	0x000388b0
        /*1570*/ 	.short	0x010a
        /*1572*/ 	.byte	0x3f
	.zero		1


	//   ....[77]....
        /*1574*/ 	.word	0x00034580
        /*1578*/ 	.word	0x00000010
        /*157c*/ 	.word	0x00038800
        /*1580*/ 	.short	0x010a
        /*1582*/ 	.byte	0x3f
	.zero		1


	//   ....[78]....
        /*1584*/ 	.word	0x00034cf0
        /*1588*/ 	.word	0x00000010
        /*158c*/ 	.word	0x00038800
        /*1590*/ 	.short	0x010a
        /*1592*/ 	.byte	0x3f
	.zero		1


	//   ....[79]....
        /*1594*/ 	.word	0x00034d40
        /*1598*/ 	.word	0x00000000
        /*159c*/ 	.word	0x00038830
        /*15a0*/ 	.short	0x010a
        /*15a2*/ 	.byte	0x3f
	.zero		1


	//   ....[80]....
        /*15a4*/ 	.word	0x00034d90
        /*15a8*/ 	.word	0x0000000b
        /*15ac*/ 	.word	0x00038830
        /*15b0*/ 	.short	0x010a
        /*15b2*/ 	.byte	0x3f
	.zero		1


	//   ....[81]....
        /*15b4*/ 	.word	0x00034de0
        /*15b8*/ 	.word	0x00000009
        /*15bc*/ 	.word	0x00038850
        /*15c0*/ 	.short	0x010a
        /*15c2*/ 	.byte	0x3f
	.zero		1


	//   ....[82]....
        /*15c4*/ 	.word	0x00034e30
        /*15c8*/ 	.word	0x00000004
        /*15cc*/ 	.word	0x00038830
        /*15d0*/ 	.short	0x010a
        /*15d2*/ 	.byte	0x3f
	.zero		1


	//   ....[83]....
        /*15d4*/ 	.word	0x00034e80
        /*15d8*/ 	.word	0x00000009
        /*15dc*/ 	.word	0x00038850
        /*15e0*/ 	.short	0x010a
        /*15e2*/ 	.byte	0x3f
	.zero		1


	//   ....[84]....
        /*15e4*/ 	.word	0x00034ed0
        /*15e8*/ 	.word	0x0000000a
        /*15ec*/ 	.word	0x00038850
        /*15f0*/ 	.short	0x010a
        /*15f2*/ 	.byte	0x3f
	.zero		1


	//   ....[85]....
        /*15f4*/ 	.word	0x00035070
        /*15f8*/ 	.word	0x00000012
        /*15fc*/ 	.word	0x00038820
        /*1600*/ 	.short	0x010a
        /*1602*/ 	.byte	0x3f
	.zero		1


	//   ....[86]....
        /*1604*/ 	.word	0x000350c0
        /*1608*/ 	.word	0x00000006
        /*160c*/ 	.word	0x000388a0
        /*1610*/ 	.short	0x010a
        /*1612*/ 	.byte	0x3f
	.zero		1


	//   ....[87]....
        /*1614*/ 	.word	0x00035110
        /*1618*/ 	.word	0x00000006
        /*161c*/ 	.word	0x000388c0
        /*1620*/ 	.short	0x010a
        /*1622*/ 	.byte	0x3f
	.zero		1


	//   ....[88]....
        /*1624*/ 	.word	0x00035160
        /*1628*/ 	.word	0x00000006
        /*162c*/ 	.word	0x000388a0
        /*1630*/ 	.short	0x010a
        /*1632*/ 	.byte	0x3f
	.zero		1


	//   ....[89]....
        /*1634*/ 	.word	0x000351b0
        /*1638*/ 	.word	0x00000006
        /*163c*/ 	.word	0x000388c0
        /*1640*/ 	.short	0x010a
        /*1642*/ 	.byte	0x3f
	.zero		1


	//   ....[90]....
        /*1644*/ 	.word	0x00035350
        /*1648*/ 	.word	0x00000000
        /*164c*/ 	.word	0x00038840
        /*1650*/ 	.short	0x010a
        /*1652*/ 	.byte	0x3f
	.zero		1


	//   ....[91]....
        /*1654*/ 	.word	0x00035fd0
        /*1658*/ 	.word	0x00000012
        /*165c*/ 	.word	0x00038820
        /*1660*/ 	.short	0x010a
        /*1662*/ 	.byte	0x3f
	.zero		1


	//   ....[92]....
        /*1664*/ 	.word	0x00036020
        /*1668*/ 	.word	0x00000003
        /*166c*/ 	.word	0x00038840
        /*1670*/ 	.short	0x010a
        /*1672*/ 	.byte	0x3f
	.zero		1


	//   ....[93]....
        /*1674*/ 	.word	0x00036070
        /*1678*/ 	.word	0x00000003
        /*167c*/ 	.word	0x00000060
        /*1680*/ 	.short	0x010a
        /*1682*/ 	.byte	0x3f
	.zero		1


	//   ....[94]....
        /*1684*/ 	.word	0x000360c0
        /*1688*/ 	.word	0x00000003
        /*168c*/ 	.word	0x00038840
        /*1690*/ 	.short	0x010a
        /*1692*/ 	.byte	0x3f
	.zero		1


	//   ....[95]....
        /*1694*/ 	.word	0x00036110
        /*1698*/ 	.word	0x00000002
        /*169c*/ 	.word	0x00000060
        /*16a0*/ 	.short	0x010a
        /*16a2*/ 	.byte	0x3f
	.zero		1


	//   ....[96]....
        /*16a4*/ 	.word	0x00036160
        /*16a8*/ 	.word	0x00000002
        /*16ac*/ 	.word	0x00038840
        /*16b0*/ 	.short	0x010a
        /*16b2*/ 	.byte	0x3f
	.zero		1


	//   ....[97]....
        /*16b4*/ 	.word	0x000361b0
        /*16b8*/ 	.word	0x00000002
        /*16bc*/ 	.word	0x00000060
        /*16c0*/ 	.short	0x010a
        /*16c2*/ 	.byte	0x3f
	.zero		1


	//   ....[98]....
        /*16c4*/ 	.word	0x00036200
        /*16c8*/ 	.word	0x00000000
        /*16cc*/ 	.word	0x00038860
        /*16d0*/ 	.short	0x010a
        /*16d2*/ 	.byte	0x3f
	.zero		1


	//   ....[99]....
        /*16d4*/ 	.word	0x00036d90
        /*16d8*/ 	.word	0x00000000
        /*16dc*/ 	.word	0x00038820
        /*16e0*/ 	.short	0x010a
        /*16e2*/ 	.byte	0x3f
	.zero		1


	//   ....[100]....
        /*16e4*/ 	.word	0x00036f30
        /*16e8*/ 	.word	0x00000006
        /*16ec*/ 	.word	0x00000000
        /*16f0*/ 	.short	0x010a
        /*16f2*/ 	.byte	0x3f
	.zero		1


	//   ....[101]....
        /*16f4*/ 	.word	0x00036f80
        /*16f8*/ 	.word	0x00000007
        /*16fc*/ 	.word	0x00000000
        /*1700*/ 	.short	0x010a
        /*1702*/ 	.byte	0x3f
	.zero		1


	//   ....[102]....
        /*1704*/ 	.word	0x00036fd0
        /*1708*/ 	.word	0x00000004
        /*170c*/ 	.word	0x00000000
        /*1710*/ 	.short	0x010a
        /*1712*/ 	.byte	0x3f
	.zero		1


	//----- nvinfo : EIATTR_NUM_MBARRIERS
	.align		4
.L_329:
        /*1714*/ 	.byte	0x03, 0x38
        /*1716*/ 	.short	0x0016


	//----- nvinfo : EIATTR_EXIT_INSTR_OFFSETS
	.align		4
        /*1718*/ 	.byte	0x04, 0x1c
        /*171a*/ 	.short	(.L_331 - .L_330)


	//   ....[0]....
.L_330:
        /*171c*/ 	.word	0x00033cf0


	//----- nvinfo : EIATTR_MAX_THREADS
	.align		4
.L_331:
        /*1720*/ 	.byte	0x04, 0x05
        /*1722*/ 	.short	(.L_333 - .L_332)
.L_332:
        /*1724*/ 	.word	0x00000180
        /*1728*/ 	.word	0x00000001
        /*172c*/ 	.word	0x00000001


	//----- nvinfo : EIATTR_CRS_STACK_SIZE
	.align		4
.L_333:
        /*1730*/ 	.byte	0x04, 0x1e
        /*1732*/ 	.short	(.L_335 - .L_334)
.L_334:
        /*1734*/ 	.word	0x00000000


	//----- nvinfo : EIATTR_CBANK_PARAM_SIZE
	.align		4
.L_335:
        /*1738*/ 	.byte	0x03, 0x19
        /*173a*/ 	.short	0x0af0


	//----- nvinfo : EIATTR_PARAM_CBANK
	.align		4
        /*173c*/ 	.byte	0x04, 0x0a
        /*173e*/ 	.short	(.L_337 - .L_336)
	.align		4
.L_336:
        /*1740*/ 	.word	index@(.nv.constant0._ZN7cutlass13device_kernelIN5flash11enable_sm90INS1_16FlashAttnFwdSm90INS1_25CollectiveMainloopFwdSm90ILi2EN4cute5tupleIJNS5_1CILi1EEES8_S8_EEENS6_IJNS7_ILi128EEENS7_ILi80EEENS7_ILi256EEEEEELi256ENS_10bfloat16_tEfNS_4arch4Sm90ELb1ELb0ELb0ELb1ELb0ELb1ELb0ELb1ELb1ELb1ELb1ELb0EEENS1_21CollectiveEpilogueFwdINS6_IJSA_SC_SB_EEES9_SE_SG_Li256ELb1ELb1ELb1ELb0EEENS1_36VarlenDynamicPersistentTileSchedulerILi128ELi80ELi256ELi128ELb1ELb1ELb1ELb1ELb1ELb1EEEEEEEEEvNT_6ParamsE)
        /*1744*/ 	.short	0x0210
        /*1746*/ 	.short	0x0af0


	//----- nvinfo : EIATTR_SW_WAR
	.align		4
.L_337:
        /*1748*/ 	.byte	0x04, 0x36
        /*174a*/ 	.short	(.L_339 - .L_338)
.L_338:
        /*174c*/ 	.word	0x00000008
.L_339:


//--------------------- .nv.callgraph             --------------------------
	.section	.nv.callgraph,"",@"SHT_CUDA_CALLGRAPH"
	.align	4
	.sectionentsize	8
	.align		4
        /*0000*/ 	.word	0x00000000
	.align		4
        /*0004*/ 	.word	0xffffffff
	.align		4
        /*0008*/ 	.word	index@(_ZN7cutlass13device_kernelIN5flash11enable_sm90INS1_16FlashAttnFwdSm90INS1_25CollectiveMainloopFwdSm90ILi2EN4cute5tupleIJNS5_1CILi1EEES8_S8_EEENS6_IJNS7_ILi128EEENS7_ILi80EEENS7_ILi256EEEEEELi256ENS_10bfloat16_tEfNS_4arch4Sm90ELb0ELb0ELb0ELb0ELb0ELb0ELb0ELb1ELb1ELb1ELb1ELb0EEENS1_21CollectiveEpilogueFwdINS6_IJSA_SC_SB_EEES9_SE_SG_Li256ELb0ELb1ELb1ELb0EEENS1_19SingleTileSchedulerILb0ELb1ELb1ELi128EEEEEEEEEvNT_6ParamsE)
	.align		4
        /*000c*/ 	.word	index@(__assertfail)
	.align		4
        /*0010*/ 	.word	index@(_ZN7cutlass13device_kernelIN5flash11enable_sm90INS1_16FlashAttnFwdSm90INS1_25CollectiveMainloopFwdSm90ILi2EN4cute5tupleIJNS5_1CILi1EEES8_S8_EEENS6_IJNS7_ILi128EEENS7_ILi80EEENS7_ILi256EEEEEELi256ENS_10bfloat16_tEfNS_4arch4Sm90ELb0ELb0ELb0ELb1ELb0ELb0ELb0ELb1ELb1ELb1ELb1ELb0EEENS1_21CollectiveEpilogueFwdINS6_IJSA_SC_SB_EEES9_SE_SG_Li256ELb1ELb1ELb1ELb0EEENS1_36VarlenDynamicPersistentTileSchedulerILi128ELi80ELi256ELi128ELb1ELb1ELb1ELb0ELb1ELb1EEEEEEEEEvNT_6ParamsE)
	.align		4
        /*0014*/ 	.word	index@(__assertfail)
	.align		4
        /*0018*/ 	.word	index@(_ZN7cutlass13device_kernelIN5flash11enable_sm90INS1_16FlashAttnFwdSm90INS1_25CollectiveMainloopFwdSm90ILi2EN4cute5tupleIJNS5_1CILi1EEES8_S8_EEENS6_IJNS7_ILi128EEENS7_ILi80EEENS7_ILi256EEEEEELi256ENS_10bfloat16_tEfNS_4arch4Sm90ELb0ELb0ELb0ELb1ELb0ELb1ELb0ELb1ELb1ELb1ELb1ELb0EEENS1_21CollectiveEpilogueFwdINS6_IJSA_SC_SB_EEES9_SE_SG_Li256ELb1ELb1ELb1ELb0EEENS1_36VarlenDynamicPersistentTileSchedulerILi128ELi80ELi256ELi128ELb1ELb1ELb1ELb0ELb1ELb1EEEEEEEEEvNT_6ParamsE)
	.align		4
        /*001c*/ 	.word	index@(__assertfail)
	.align		4
        /*0020*/ 	.word	index@(_ZN7cutlass13device_kernelIN5flash11enable_sm90INS1_16FlashAttnFwdSm90INS1_25CollectiveMainloopFwdSm90ILi2EN4cute5tupleIJNS5_1CILi1EEES8_S8_EEENS6_IJNS7_ILi128EEENS7_ILi64EEENS7_ILi256EEEEEELi256ENS_10bfloat16_tEfNS_4arch4Sm90ELb0ELb1ELb0ELb0ELb0ELb0ELb0ELb1ELb1ELb1ELb1ELb0EEENS1_21CollectiveEpilogueFwdINS6_IJSA_SC_SB_EEES9_SE_SG_Li256ELb0ELb1ELb1ELb0EEENS1_19SingleTileSchedulerILb0ELb1ELb1ELi128EEEEEEEEEvNT_6ParamsE)
	.align		4
        /*0024*/ 	.word	index@(__assertfail)
	.align		4
        /*0028*/ 	.word	index@(_ZN7cutlass13device_kernelIN5flash11enable_sm90INS1_16FlashAttnFwdSm90INS1_25CollectiveMainloopFwdSm90ILi2EN4cute5tupleIJNS5_1CILi1EEES8_S8_EEENS6_IJNS7_ILi128EEENS7_ILi64EEENS7_ILi256EEEEEELi256ENS_10bfloat16_tEfNS_4arch4Sm90ELb0ELb1ELb0ELb1ELb0ELb0ELb0ELb1ELb1ELb1ELb1ELb0EEENS1_21CollectiveEpilogueFwdINS6_IJSA_SC_SB_EEES9_SE_SG_Li256ELb1ELb1ELb1ELb0EEENS1_36VarlenDynamicPersistentTileSchedulerILi128ELi64ELi256ELi128ELb1ELb1ELb1ELb1ELb0ELb1EEEEEEEEEvNT_6ParamsE)
	.align		4
        /*002c*/ 	.word	index@(__assertfail)
	.align		4
        /*0030*/ 	.word	index@(_ZN7cutlass13device_kernelIN5flash11enable_sm90INS1_16FlashAttnFwdSm90INS1_25CollectiveMainloopFwdSm90ILi2EN4cute5tupleIJNS5_1CILi1EEES8_S8_EEENS6_IJNS7_ILi128EEENS7_ILi64EEENS7_ILi256EEEEEELi256ENS_10bfloat16_tEfNS_4arch4Sm90ELb0ELb1ELb0ELb1ELb0ELb1ELb0ELb1ELb1ELb1ELb1ELb0EEENS1_21CollectiveEpilogueFwdINS6_IJSA_SC_SB_EEES9_SE_SG_Li256ELb1ELb1ELb1ELb0EEENS1_36VarlenDynamicPersistentTileSchedulerILi128ELi64ELi256ELi128ELb1ELb1ELb1ELb1ELb0ELb1EEEEEEEEEvNT_6ParamsE)
	.align		4
        /*0034*/ 	.word	index@(__assertfail)
	.align		4
        /*0038*/ 	.word	index@(_ZN7cutlass13device_kernelIN5flash11enable_sm90INS1_16FlashAttnFwdSm90INS1_25CollectiveMainloopFwdSm90ILi2EN4cute5tupleIJNS5_1CILi1EEES8_S8_EEENS6_IJNS7_ILi128EEENS7_ILi80EEENS7_ILi256EEEEEELi256ENS_10bfloat16_tEfNS_4arch4Sm90ELb1ELb0ELb0ELb0ELb0ELb0ELb0ELb1ELb1ELb1ELb1ELb0EEENS1_21CollectiveEpilogueFwdINS6_IJSA_SC_SB_EEES9_SE_SG_Li256ELb0ELb1ELb1ELb0EEENS1_19SingleTileSchedulerILb0ELb1ELb1ELi128EEEEEEEEEvNT_6ParamsE)
	.align		4
        /*003c*/ 	.word	index@(__assertfail)
	.align		4
        /*0040*/ 	.word	index@(_ZN7cutlass13device_kernelIN5flash11enable_sm90INS1_16FlashAttnFwdSm90INS1_25CollectiveMainloopFwdSm90ILi2EN4cute5tupleIJNS5_1CILi1EEES8_S8_EEENS6_IJNS7_ILi128EEENS7_ILi80EEENS7_ILi256EEEEEELi256ENS_10bfloat16_tEfNS_4arch4Sm90ELb1ELb0ELb0ELb1ELb0ELb0ELb0ELb1ELb1ELb1ELb1ELb0EEENS1_21CollectiveEpilogueFwdINS6_IJSA_SC_SB_EEES9_SE_SG_Li256ELb1ELb1ELb1ELb0EEENS1_36VarlenDynamicPersistentTileSchedulerILi128ELi80ELi256ELi128ELb1ELb1ELb1ELb1ELb1ELb1EEEEEEEEEvNT_6ParamsE)
	.align		4
        /*0044*/ 	.word	index@(__assertfail)
	.align		4
        /*0048*/ 	.word	index@(_ZN7cutlass13device_kernelIN5flash11enable_sm90INS1_16FlashAttnFwdSm90INS1_25CollectiveMainloopFwdSm90ILi2EN4cute5tupleIJNS5_1CILi1EEES8_S8_EEENS6_IJNS7_ILi128EEENS7_ILi80EEENS7_ILi256EEEEEELi256ENS_10bfloat16_tEfNS_4arch4Sm90ELb1ELb0ELb0ELb1ELb0ELb1ELb0ELb1ELb1ELb1ELb1ELb0EEENS1_21CollectiveEpilogueFwdINS6_IJSA_SC_SB_EEES9_SE_SG_Li256ELb1ELb1ELb1ELb0EEENS1_36VarlenDynamicPersistentTileSchedulerILi128ELi80ELi256ELi128ELb1ELb1ELb1ELb1ELb1ELb1EEEEEEEEEvNT_6ParamsE)
	.align		4
        /*004c*/ 	.word	index@(__assertfail)
	.align		4
        /*0050*/ 	.word	0x00000000
	.align		4
        /*0054*/ 	.word	0xfffffffe
	.align		4
        /*0058*/ 	.word	0x00000000
	.align		4
        /*005c*/ 	.word	0xfffffffd
	.align		4
        /*0060*/ 	.word	0x00000000
	.align		4
        /*0064*/ 	.word	0xfffffffc


//--------------------- .nv.constant4             --------------------------
	.section	.nv.constant4,"a",@progbits
	.align	8
	.align		8
.nv.constant4:
        /*0000*/ 	.dword	__assertfail
	.align		8
        /*0008*/ 	.dword	__unnamed_1
	.align		8
        /*0010*/ 	.dword	__unnamed_2
	.align		8
        /*0018*/ 	.dword	__unnamed_3
	.align		8
        /*0020*/ 	.dword	__unnamed_4
	.align		8
        /*0028*/ 	.dword	__unnamed_5
	.align		8
        /*0030*/ 	.dword	__unnamed_6
	.align		8
        /*0038*/ 	.dword	__unnamed_7
	.align		8
        /*0040*/ 	.dword	__unnamed_8
	.align		8
        /*0048*/ 	.dword	__unnamed_9
	.align		8
        /*0050*/ 	.dword	_ZN72_INTERNAL_782a7624_36_flash_fwd_hdim256_bf16_split_sm90_cu_b81ac279_32744cuda3std3__45__cpo5beginE
	.align		8
        /*0058*/ 	.dword	_ZN72_INTERNAL_782a7624_36_flash_fwd_hdim256_bf16_split_sm90_cu_b81ac279_32744cuda3std3__45__cpo3endE
	.align		8
        /*0060*/ 	.dword	_ZN72_INTERNAL_782a7624_36_flash_fwd_hdim256_bf16_split_sm90_cu_b81ac279_32744cuda3std3__45__cpo6cbeginE
	.align		8
        /*0068*/ 	.dword	_ZN72_INTERNAL_782a7624_36_flash_fwd_hdim256_bf16_split_sm90_cu_b81ac279_32744cuda3std3__45__cpo4cendE
	.align		8
        /*0070*/ 	.dword	_ZN72_INTERNAL_782a7624_36_flash_fwd_hdim256_bf16_split_sm90_cu_b81ac279_32744cuda3std3__474_GLOBAL__N__782a7624_36_flash_fwd_hdim256_bf16_split_sm90_cu_b81ac279_32746ignoreE
	.align		8
        /*0078*/ 	.dword	_ZN72_INTERNAL_782a7624_36_flash_fwd_hdim256_bf16_split_sm90_cu_b81ac279_32744cuda3std3__419piecewise_constructE
	.align		8
        /*0080*/ 	.dword	_ZN72_INTERNAL_782a7624_36_flash_fwd_hdim256_bf16_split_sm90_cu_b81ac279_32744cuda3std3__48in_placeE
	.align		8
        /*0088*/ 	.dword	_ZN72_INTERNAL_782a7624_36_flash_fwd_hdim256_bf16_split_sm90_cu_b81ac279_32744cuda3std6ranges3__45__cpo4swapE
	.align		8
        /*0090*/ 	.dword	_ZN72_INTERNAL_782a7624_36_flash_fwd_hdim256_bf16_split_sm90_cu_b81ac279_32744cuda3std6ranges3__45__cpo9iter_moveE
	.align		8
        /*0098*/ 	.dword	_ZN72_INTERNAL_782a7624_36_flash_fwd_hdim256_bf16_split_sm90_cu_b81ac279_32744cute7productE
	.align		8
        /*00a0*/ 	.dword	_ZN72_INTERNAL_782a7624_36_flash_fwd_hdim256_bf16_split_sm90_cu_b81ac279_32744cute1_E
	.align		8
        /*00a8*/ 	.dword	$str$20
	.align		8
        /*00b0*/ 	.dword	$str$21


//--------------------- .text._ZN7cutlass13device_kernelIN5flash11enable_sm90INS1_16FlashAttnFwdSm90INS1_25CollectiveMainloopFwdSm90ILi2EN4cute5tupleIJNS5_1CILi1EEES8_S8_EEENS6_IJNS7_ILi128EEENS7_ILi80EEENS7_ILi256EEEEEELi256ENS_10bfloat16_tEfNS_4arch4Sm90ELb0ELb0ELb0ELb0ELb0ELb0ELb0ELb1ELb1ELb1ELb1ELb0EEENS1_21CollectiveEpilogueFwdINS6_IJSA_SC_SB_EEES9_SE_SG_Li256ELb0ELb1ELb1ELb0EEENS1_19SingleTileSchedulerILb0ELb1ELb1ELi128EEEEEEEEEvNT_6ParamsE --------------------------
	.section	.text._ZN7cutlass13device_kernelIN5flash11enable_sm90INS1_16FlashAttnFwdSm90INS1_25CollectiveMainloopFwdSm90ILi2EN4cute5tupleIJNS5_1CILi1EEES8_S8_EEENS6_IJNS7_ILi128EEENS7_ILi80EEENS7_ILi256EEEEEELi256ENS_10bfloat16_tEfNS_4arch4Sm90ELb0ELb0ELb0ELb0ELb0ELb0ELb0ELb1ELb1ELb1ELb1ELb0EEENS1_21CollectiveEpilogueFwdINS6_IJSA_SC_SB_EEES9_SE_SG_Li256ELb0ELb1ELb1ELb0EEENS1_19SingleTileSchedulerILb0ELb1ELb1ELi128EEEEEEEEEvNT_6ParamsE,"ax",@progbits
	.align	128
.text._ZN7cutlass13device_kernelIN5flash11enable_sm90INS1_16FlashAttnFwdSm90INS1_25CollectiveMainloopFwdSm90ILi2EN4cute5tupleIJNS5_1CILi1EEES8_S8_EEENS6_IJNS7_ILi128EEENS7_ILi80EEENS7_ILi256EEEEEELi256ENS_10bfloat16_tEfNS_4arch4Sm90ELb0ELb0ELb0ELb0ELb0ELb0ELb0ELb1ELb1ELb1ELb1ELb0EEENS1_21CollectiveEpilogueFwdINS6_IJSA_SC_SB_EEES9_SE_SG_Li256ELb0ELb1ELb1ELb0EEENS1_19SingleTileSchedulerILb0ELb1ELb1ELi128EEEEEEEEEvNT_6ParamsE:
        .type           _ZN7cutlass13device_kernelIN5flash11enable_sm90INS1_16FlashAttnFwdSm90INS1_25CollectiveMainloopFwdSm90ILi2EN4cute5tupleIJNS5_1CILi1EEES8_S8_EEENS6_IJNS7_ILi128EEENS7_ILi80EEENS7_ILi256EEEEEELi256ENS_10bfloat16_tEfNS_4arch4Sm90ELb0ELb0ELb0ELb0ELb0ELb0ELb0ELb1ELb1ELb1ELb1ELb0EEENS1_21CollectiveEpilogueFwdINS6_IJSA_SC_SB_EEES9_SE_SG_Li256ELb0ELb1ELb1ELb0EEENS1_19SingleTileSchedulerILb0ELb1ELb1ELi128EEEEEEEEEvNT_6ParamsE,@function
        .size           _ZN7cutlass13device_kernelIN5flash11enable_sm90INS1_16FlashAttnFwdSm90INS1_25CollectiveMainloopFwdSm90ILi2EN4cute5tupleIJNS5_1CILi1EEES8_S8_EEENS6_IJNS7_ILi128EEENS7_ILi80EEENS7_ILi256EEEEEELi256ENS_10bfloat16_tEfNS_4arch4Sm90ELb0ELb0ELb0ELb0ELb0ELb0ELb0ELb1ELb1ELb1ELb1ELb0EEENS1_21CollectiveEpilogueFwdINS6_IJSA_SC_SB_EEES9_SE_SG_Li256ELb0ELb1ELb1ELb0EEENS1_19SingleTileSchedulerILb0ELb1ELb1ELi128EEEEEEEEEvNT_6ParamsE,(.L_x_3200 - _ZN7cutlass13device_kernelIN5flash11enable_sm90INS1_16FlashAttnFwdSm90INS1_25CollectiveMainloopFwdSm90ILi2EN4cute5tupleIJNS5_1CILi1EEES8_S8_EEENS6_IJNS7_ILi128EEENS7_ILi80EEENS7_ILi256EEEEEELi256ENS_10bfloat16_tEfNS_4arch4Sm90ELb0ELb0ELb0ELb0ELb0ELb0ELb0ELb1ELb1ELb1ELb1ELb0EEENS1_21CollectiveEpilogueFwdINS6_IJSA_SC_SB_EEES9_SE_SG_Li256ELb0ELb1ELb1ELb0EEENS1_19SingleTileSchedulerILb0ELb1ELb1ELi128EEEEEEEEEvNT_6ParamsE)
        .other          _ZN7cutlass13device_kernelIN5flash11enable_sm90INS1_16FlashAttnFwdSm90INS1_25CollectiveMainloopFwdSm90ILi2EN4cute5tupleIJNS5_1CILi1EEES8_S8_EEENS6_IJNS7_ILi128EEENS7_ILi80EEENS7_ILi256EEEEEELi256ENS_10bfloat16_tEfNS_4arch4Sm90ELb0ELb0ELb0ELb0ELb0ELb0ELb0ELb1ELb1ELb1ELb1ELb0EEENS1_21CollectiveEpilogueFwdINS6_IJSA_SC_SB_EEES9_SE_SG_Li256ELb0ELb1ELb1ELb0EEENS1_19SingleTileSchedulerILb0ELb1ELb1ELi128EEEEEEEEEvNT_6ParamsE,@"STO_CUDA_ENTRY STV_DEFAULT"
_ZN7cutlass13device_kernelIN5flash11enable_sm90INS1_16FlashAttnFwdSm90INS1_25CollectiveMainloopFwdSm90ILi2EN4cute5tupleIJNS5_1CILi1EEES8_S8_EEENS6_IJNS7_ILi128EEENS7_ILi80EEENS7_ILi256EEEEEELi256ENS_10bfloat16_tEfNS_4arch4Sm90ELb0ELb0ELb0ELb0ELb0ELb0ELb0ELb1ELb1ELb1ELb1ELb0EEENS1_21CollectiveEpilogueFwdINS6_IJSA_SC_SB_EEES9_SE_SG_Li256ELb0ELb1ELb1ELb0EEENS1_19SingleTileSchedulerILb0ELb1ELb1ELi128EEEEEEEEEvNT_6ParamsE:
[----:B------:R-:W0:Y:S02]  /*0000*/  LDC R1, c[0x0][0x28] ;  /* 0x00000a00ff017b82 */ /* 0x000e240000000800 */
[----:B0-----:R-:W-:Y:S01]  /*0010*/  VIADD R1, R1, 0xffffffe8 ;  /* 0xffffffe801017836 */ /* 0x001fe20000000000 */
[----:B------:R-:W0:Y:S01]  /*0020*/  S2R R3, SR_TID.X ;  /* 0x0000000000037919 */ /* 0x000e220000002100 */
[----:B------:R-:W-:Y:S01]  /*0030*/  ELECT P0, URZ, PT ;  /* 0x00000000003f782f */ /* 0x000fe20003800000 */
[----:B------:R-:W-:Y:S01]  /*0040*/  BSSY B0, `(.L_x_0) ;  /* 0x000000d000007945 */ /* 0x000fe20003800000 */
[----:B0-----:R-:W-:-:S05]  /*0050*/  SHF.R.U32.HI R0, RZ, 0x5, R3 ;  /* 0x00000005ff007819 */ /* 0x001fca0000011603 */
[----:B------:R-:W0:Y:S02]  /*0060*/  SHFL.IDX PT, R2, R0, RZ, 0x1f ;  /* 0x00001fff00027589 */ /* 0x000e2400000e0000 */
[----:B0-----:R-:W-:-:S13]  /*0070*/  ISETP.EQ.AND P0, PT, R2, RZ, P0 ;  /* 0x000000ff0200720c */ /* 0x001fda0000702270 */
[----:B------:R-:W-:Y:S05]  /*0080*/  @!P0 BRA `(.L_x_1) ;  /* 0x0000000000208947 */ /* 0x000fea0003800000 */
[----:B------:R-:W-:Y:S02]  /*0090*/  ULDC.64 UR4, c[0x0][0x198] ;  /* 0x0000660000047ab9 */ /* 0x000fe40000000a00 */
[----:B------:R-:W-:Y:S02]  /*00a0*/  UIADD3 UR6, UP0, UR4, 0x370, URZ ;  /* 0x0000037004067890 */ /* 0x000fe4000ff1e03f */
[----:B------:R-:W-:Y:S02]  /*00b0*/  UIADD3 UR4, UP1, UR4, 0x470, URZ ;  /* 0x0000047004047890 */ /* 0x000fe4000ff3e03f */
[----:B------:R-:W-:Y:S02]  /*00c0*/  UIADD3.X UR7, URZ, UR5, URZ, UP0, !UPT ;  /* 0x000000053f077290 */ /* 0x000fe400087fe43f */
[----:B------:R-:W-:-:S07]  /*00d0*/  UIADD3.X UR5, URZ, UR5, URZ, UP1, !UPT ;  /* 0x000000053f057290 */ /* 0x000fce0008ffe43f */
[----:B------:R0:W-:Y:S02]  /*00e0*/  UTMACCTL.PF [UR6] ;  /* 0x00000000060079b9 */ /* 0x0001e40008040000 */
[----:B------:R0:W-:Y:S02]  /*00f0*/  UTMACCTL.PF [UR4] ;  /* 0x00000000040079b9 */ /* 0x0001e40008040000 */
[----:B0-----:R-:W-:Y:S01]  /*0100*/  NOP ;  /* 0x0000000000007918 */ /* 0x001fe20000000000 */
.L_x_1:
[----:B------:R-:W-:Y:S05]  /*0110*/  BSYNC B0 ;  /* 0x0000000000007941 */ /* 0x000fea0003800000 */
.L_x_0:
[----:B------:R-:W-:Y:S01]  /*0120*/  VOTEU.ANY UP0, P0 ;  /* 0x00000000003f7886 */ /* 0x000fe20000000100 */
[----:B------:R-:W0:Y:S01]  /*0130*/  SHFL.IDX PT, R2, R0, RZ, 0x1f ;  /* 0x00001fff00027589 */ /* 0x000e2200000e0000 */
[----:B------:R-:W-:Y:S01]  /*0140*/  UMOV UR4, 0x80 ;  /* 0x0000008000047882 */ /* 0x000fe20000000000 */
[----:B------:R-:W-:Y:S01]  /*0150*/  UMOV UR7, 0x100 ;  /* 0x0000010000077882 */ /* 0x000fe20000000000 */
[----:B------:R-:W-:Y:S01]  /*0160*/  VOTEU.ANY UP1, P0 ;  /* 0x00000000003f7886 */ /* 0x000fe20000020100 */
[----:B------:R-:W1:Y:S01]  /*0170*/  @UP0 S2UR UR8, SR_CgaCtaId ;  /* 0x00000000000809c3 */ /* 0x000e620000008800 */
[----:B------:R-:W-:Y:S01]  /*0180*/  @UP0 UMOV UR6, 0x400 ;  /* 0x0000040000060882 */ /* 0x000fe20000000000 */
[----:B------:R-:W-:-:S04]  /*0190*/  @UP0 UIADD3 UR4, -UR4, 0x100000, URZ ;  /* 0x0010000004040890 */ /* 0x000fc8000fffe13f */
[----:B------:R-:W-:Y:S02]  /*01a0*/  @UP0 USHF.L.U32 UR5, UR4, 0xb, URZ ;  /* 0x0000000b04050899 */ /* 0x000fe4000800063f */
[----:B------:R-:W-:Y:S01]  /*01b0*/  @UP0 USHF.L.U32 UR4, UR4, 0x1, URZ ;  /* 0x0000000104040899 */ /* 0x000fe2000800063f */
[----:B0-----:R-:W-:Y:S02]  /*01c0*/  ISETP.NE.AND P1, PT, R2, RZ, PT ;  /* 0x000000ff0200720c */ /* 0x001fe40003f25270 */
[----:B------:R-:W-:Y:S01]  /*01d0*/  SHF.R.U32.HI R2, RZ, 0x7, R3 ;  /* 0x00000007ff027819 */ /* 0x000fe20000011603 */
[----:B-1----:R-:W-:Y:S02]  /*01e0*/  @UP0 ULEA UR8, UR8, UR6, 0x18 ;  /* 0x0000000608080291 */ /* 0x002fe4000f8ec03f */
[----:B------:R-:W-:-:S04]  /*01f0*/  @UP0 UIADD3 UR6, -UR7, 0x100000, URZ ;  /* 0x0010000007060890 */ /* 0x000fc8000fffe13f */
[----:B------:R-:W-:Y:S02]  /*0200*/  @UP0 USHF.L.U32 UR7, UR6, 0xb, URZ ;  /* 0x0000000b06070899 */ /* 0x000fe4000800063f */
[----:B------:R-:W-:Y:S01]  /*0210*/  @UP0 USHF.L.U32 UR6, UR6, 0x1, URZ ;  /* 0x0000000106060899 */ /* 0x000fe2000800063f */
[----:B------:R-:W-:Y:S01]  /*0220*/  VOTEU.ANY UP0, P0 ;  /* 0x00000000003f7886 */ /* 0x000fe20000000100 */
[----:B------:R-:W0:Y:S04]  /*0230*/  SHFL.IDX PT, R2, R2, RZ, 0x1f ;  /* 0x00001fff02027589 */ /* 0x000e2800000e0000 */
[----:B------:R-:W1:Y:S02]  /*0240*/  FENCE.VIEW.ASYNC.S ;  /* 0x00000000000073c6 */ /* 0x000e640000000000 */
[----:B-1----:R1:W2:Y:S04]  /*0250*/  @UP0 SYNCS.EXCH.64 URZ, [UR8+0x38800], UR4 ;  /* 0x03880004083f05b2 */ /* 0x0022a80008000100 */
[----:B------:R1:W3:Y:S01]  /*0260*/  @UP1 SYNCS.EXCH.64 URZ, [UR8+0x38820], UR6 ;  /* 0x03882006083f15b2 */ /* 0x0002e20008000100 */
[----:B------:R-:W-:Y:S05]  /*0270*/  @P1 BRA `(.L_x_2) ;  /* 0x0000000000481947 */ /* 0x000fea0003800000 */
[----:B-1----:R-:W1:Y:S01]  /*0280*/  S2UR UR5, SR_CgaCtaId ;  /* 0x00000000000579c3 */ /* 0x002e620000008800 */
[----:B------:R-:W-:Y:S01]  /*0290*/  UMOV UR4, 0x400 ;  /* 0x0000040000047882 */ /* 0x000fe20000000000 */
[----:B------:R-:W-:Y:S01]  /*02a0*/  UMOV UR6, 0x1 ;  /* 0x0000000100067882 */ /* 0x000fe20000000000 */
[----:B------:R-:W-:Y:S01]  /*02b0*/  UMOV UR7, 0x2 ;  /* 0x0000000200077882 */ /* 0x000fe20000000000 */
[----:B------:R-:W-:Y:S01]  /*02c0*/  ELECT P0, URZ, PT ;  /* 0x00000000003f782f */ /* 0x000fe20003800000 */
[----:B-1----:R-:W-:Y:S02]  /*02d0*/  ULEA UR8, UR5, UR4, 0x18 ;  /* 0x0000000405087291 */ /* 0x002fe4000f8ec03f */
[----:B------:R-:W-:-:S04]  /*02e0*/  UIADD3 UR4, -UR6, 0x100000, URZ ;  /* 0x0010000006047890 */ /* 0x000fc8000fffe13f */
[----:B------:R-:W-:Y:S02]  /*02f0*/  USHF.L.U32 UR5, UR4, 0xb, URZ ;  /* 0x0000000b04057899 */ /* 0x000fe4000800063f */
[----:B------:R-:W-:Y:S02]  /*0300*/  USHF.L.U32 UR4, UR4, 0x1, URZ ;  /* 0x0000000104047899 */ /* 0x000fe4000800063f */
[----:B------:R-:W-:-:S04]  /*0310*/  UIADD3 UR6, -UR7, 0x100000, URZ ;  /* 0x0010000007067890 */ /* 0x000fc8000fffe13f */
[----:B------:R-:W-:Y:S02]  /*0320*/  USHF.L.U32 UR7, UR6, 0xb, URZ ;  /* 0x0000000b06077899 */ /* 0x000fe4000800063f */
[----:B------:R-:W-:Y:S01]  /*0330*/  USHF.L.U32 UR6, UR6, 0x1, URZ ;  /* 0x0000000106067899 */ /* 0x000fe2000800063f */
[----:B------:R-:W1:Y:S03]  /*0340*/  FENCE.VIEW.ASYNC.S ;  /* 0x00000000000073c6 */ /* 0x000e660000000000 */
[----:B-1----:R4:W1:Y:S08]  /*0350*/  SYNCS.EXCH.64 URZ, [UR8+0x38830], UR4 ;  /* 0x03883004083f75b2 */ /* 0x0028700008000100 */
[----:B------:R4:W0:Y:S01]  /*0360*/  SYNCS.EXCH.64 URZ, [UR8+0x38840], UR6 ;  /* 0x03884006083f75b2 */ /* 0x0008220008000100 */
[----:B------:R4:W0:Y:S01]  /*0370*/  SYNCS.EXCH.64 URZ, [UR8+0x38838], UR4 ;  /* 0x03883804083f75b2 */ /* 0x0008220008000100 */
[----:B------:R4:W0:Y:S02]  /*0380*/  SYNCS.EXCH.64 URZ, [UR8+0x38848], UR6 ;  /* 0x03884806083f75b2 */ /* 0x0008240008000100 */
[----:B----4-:R-:W-:Y:S01]  /*0390*/  NOP ;  /* 0x0000000000007918 */ /* 0x010fe20000000000 */
.L_x_2:
[----:B------:R-:W4:Y:S01]  /*03a0*/  SHFL.IDX PT, R3, R0, RZ, 0x1f ;  /* 0x00001fff00037589 */ /* 0x000f2200000e0000 */
[----:B------:R-:W-:Y:S01]  /*03b0*/  NOP ;  /* 0x0000000000007918 */ /* 0x000fe20000000000 */
[----:B----4-:R-:W-:-:S13]  /*03c0*/  ISETP.NE.AND P0, PT, R3, RZ, PT ;  /* 0x000000ff0300720c */ /* 0x010fda0003f05270 */
        /* <DEDUP_REMOVED lines=19> */
.L_x_3:
[----:B------:R-:W4:Y:S01]  /*0500*/  SHFL.IDX PT, R3, R0, RZ, 0x1f ;  /* 0x00001fff00037589 */ /* 0x000f2200000e0000 */
[----:B------:R-:W-:Y:S01]  /*0510*/  NOP ;  /* 0x0000000000007918 */ /* 0x000fe20000000000 */
[----:B----4-:R-:W-:-:S13]  /*0520*/  ISETP.NE.AND P0, PT, R3, RZ, PT ;  /* 0x000000ff0300720c */ /* 0x010fda0003f05270 */
[----:B------:R-:W-:Y:S05]  /*0530*/  @P0 BRA `(.L_x_4) ;  /* 0x0000000000380947 */ /* 0x000fea0003800000 */
[----:B-1----:R-:W1:Y:S01]  /*0540*/  S2UR UR5, SR_CgaCtaId ;  /* 0x00000000000579c3 */ /* 0x002e620000008800 */
[----:B------:R-:W-:Y:S01]  /*0550*/  UMOV UR4, 0x400 ;  /* 0x0000040000047882 */ /* 0x000fe20000000000 */
[----:B------:R-:W-:Y:S01]  /*0560*/  UMOV UR7, 0x1 ;  /* 0x0000000100077882 */ /* 0x000fe20000000000 */
[----:B------:R-:W-:Y:S01]  /*0570*/  ELECT P0, URZ, PT ;  /* 0x00000000003f782f */ /* 0x000fe20003800000 */
[----:B-1----:R-:W-:Y:S02]  /*0580*/  ULEA UR6, UR5, UR4, 0x18 ;  /* 0x0000000405067291 */ /* 0x002fe4000f8ec03f */
[----:B------:R-:W-:-:S04]  /*0590*/  UIADD3 UR4, -UR7, 0x100000, URZ ;  /* 0x0010000007047890 */ /* 0x000fc8000fffe13f */
[----:B------:R-:W-:Y:S02]  /*05a0*/  USHF.L.U32 UR5, UR4, 0xb, URZ ;  /* 0x0000000b04057899 */ /* 0x000fe4000800063f */
[----:B------:R-:W-:Y:S01]  /*05b0*/  USHF.L.U32 UR4, UR4, 0x1, URZ ;  /* 0x0000000104047899 */ /* 0x000fe2000800063f */
[----:B------:R-:W1:Y:S11]  /*05c0*/  FENCE.VIEW.ASYNC.S ;  /* 0x00000000000073c6 */ /* 0x000e760000000000 */
[----:B-1----:R4:W1:Y:S01]  /*05d0*/  SYNCS.EXCH.64 URZ, [UR6+0x38870], UR4 ;  /* 0x03887004063f75b2 */ /* 0x0028620008000100 */
[----:B------:R4:W0:Y:S01]  /*05e0*/  SYNCS.EXCH.64 URZ, [UR6+0x38880], UR4 ;  /* 0x03888004063f75b2 */ /* 0x0008220008000100 */
[----:B------:R4:W0:Y:S01]  /*05f0*/  SYNCS.EXCH.64 URZ, [UR6+0x38878], UR4 ;  /* 0x03887804063f75b2 */ /* 0x0008220008000100 */
[----:B------:R4:W0:Y:S02]  /*0600*/  SYNCS.EXCH.64 URZ, [UR6+0x38888], UR4 ;  /* 0x03888804063f75b2 */ /* 0x0008240008000100 */
[----:B----4-:R-:W-:Y:S01]  /*0610*/  NOP ;  /* 0x0000000000007918 */ /* 0x010fe20000000000 */
.L_x_4:
        /* <DEDUP_REMOVED lines=22> */
.L_x_5:
        /* <DEDUP_REMOVED lines=22> */
.L_x_6:
[----:B0-----:R-:W-:Y:S01]  /*08e0*/  ISETP.NE.AND P0, PT, R2, RZ, PT ;  /* 0x000000ff0200720c */ /* 0x001fe20003f05270 */
[----:B------:R-:W-:Y:S01]  /*08f0*/  IMAD.MOV.U32 R2, RZ, RZ, 0x1 ;  /* 0x00000001ff027424 */ /* 0x000fe200078e00ff */
[----:B------:R-:W-:Y:S01]  /*0900*/  NOP ;  /* 0x0000000000007918 */ /* 0x000fe20000000000 */
[----:B------:R-:W-:Y:S03]  /*0910*/  BSSY B6, `(.L_x_7) ;  /* 0x000104d000067945 */ /* 0x000fe60003800000 */
[----:B------:R-:W-:-:S05]  /*0920*/  SEL R2, R2, 0x2, !P0 ;  /* 0x0000000202027807 */ /* 0x000fca0004000000 */
[----:B------:R0:W-:Y:S01]  /*0930*/  STL [R1+0x14], R2 ;  /* 0x0000140201007387 */ /* 0x0001e20000100800 */
[----:B-123--:R-:W-:Y:S06]  /*0940*/  BAR.SYNC.DEFER_BLOCKING 0x0 ;  /* 0x0000000000007b1d */ /* 0x00efec0000010000 */
[----:B------:R-:W-:Y:S05]  /*0950*/  @!P0 BRA `(.L_x_8) ;  /* 0x000000bc00308947 */ /* 0x000fea0003800000 */
.L_x_9:
[----:B------:R-:W-:-:S08]  /*0960*/  NOP ;  /* 0x0000000000007918 */ /* 0x000fd00000000000 */
[----:B------:R-:W1:Y:S02]  /*0970*/  USETMAXREG.TRY_ALLOC.CTAPOOL UP0, 0xf0 ;  /* 0x000000f0000079c8 */ /* 0x000e640008000600 */
[----:B-1----:R-:W-:-:S13]  /*0980*/  PLOP3.LUT P0, PT, PT, PT, UP0, 0x80, 0x0 ;  /* 0x000000000000781c */ /* 0x002fda0003f0f008 */
[----:B------:R-:W-:Y:S05]  /*0990*/  @!P0 BRA `(.L_x_9) ;  /* 0xfffffffc00f08947 */ /* 0x000fea000383ffff */
[----:B0-----:R-:W0:Y:S08]  /*09a0*/  LDC R2, c[0x0][0xc50] ;  /* 0x00031400ff027b82 */ /* 0x001e300000000800 */
[----:B------:R-:W1:Y:S08]  /*09b0*/  S2UR UR4, SR_CTAID.Y ;  /* 0x00000000000479c3 */ /* 0x000e700000002600 */
[----:B------:R-:W2:Y:S08]  /*09c0*/  S2UR UR5, SR_CTAID.Z ;  /* 0x00000000000579c3 */ /* 0x000eb00000002700 */
[----:B------:R-:W-:Y:S06]  /*09d0*/  BAR.ARV 0x8, 0x180 ;  /* 0x0206000000007b1d */ /* 0x000fec0000002000 */
[----:B0-----:R-:W-:Y:S01]  /*09e0*/  ISETP.NE.AND P0, PT, R2, 0x1, PT ;  /* 0x000000010200780c */ /* 0x001fe20003f05270 */
[----:B-1----:R-:W-:-:S12]  /*09f0*/  IMAD.U32 R18, RZ, RZ, UR4 ;  /* 0x00000004ff127e24 */ /* 0x002fd8000f8e00ff */
[----:B------:R-:W0:Y:S08]  /*0a00*/  @P0 LDC R0, c[0x0][0xc54] ;  /* 0x00031500ff000b82 */ /* 0x000e300000000800 */
[----:B------:R-:W1:Y:S01]  /*0a10*/  @P0 LDC R3, c[0x0][0xc58] ;  /* 0x00031600ff030b82 */ /* 0x000e620000000800 */
[----:B0-----:R-:W-:-:S05]  /*0a20*/  @P0 IMAD.HI.U32 R0, R0, UR4, RZ ;  /* 0x0000000400000c27 */ /* 0x001fca000f8e00ff */
[----:B-1----:R-:W-:Y:S02]  /*0a30*/  @P0 SHF.R.U32.HI R18, RZ, R3, R0 ;  /* 0x00000003ff120219 */ /* 0x002fe40000011600 */
[----:B--2---:R-:W-:-:S03]  /*0a40*/  ISETP.LE.AND P0, PT, RZ, UR5, PT ;  /* 0x00000005ff007c0c */ /* 0x004fc6000bf03270 */
[----:B------:R-:W-:-:S04]  /*0a50*/  IMAD.MOV R3, RZ, RZ, -R18 ;  /* 0x000000ffff037224 */ /* 0x000fc800078e0a12 */
[----:B------:R-:W-:-:S06]  /*0a60*/  IMAD R2, R2, R3, UR4 ;  /* 0x0000000402027e24 */ /* 0x000fcc000f8e0203 */
[----:B------:R-:W-:Y:S05]  /*0a70*/  @!P0 BRA `(.L_x_10) ;  /* 0x0000010000d88947 */ /* 0x000fea0003800000 */
[----:B------:R-:W0:Y:S01]  /*0a80*/  LDC.64 R4, c[0x0][0x418] ;  /* 0x00010600ff047b82 */ /* 0x000e220000000a00 */
[----:B------:R-:W-:Y:S01]  /*0a90*/  LOP3.LUT R17, R2, 0xffff, RZ, 0xc0, !PT ;  /* 0x0000ffff02117812 */ /* 0x000fe200078ec0ff */
[----:B------:R-:W-:-:S06]  /*0aa0*/  IMAD.MOV.U32 R22, RZ, RZ, RZ ;  /* 0x000000ffff167224 */ /* 0x000fcc00078e00ff */
[----:B------:R-:W1:Y:S08]  /*0ab0*/  LDC R19, c[0x0][0x424] ;  /* 0x00010900ff137b82 */ /* 0x000e700000000800 */
[----:B------:R-:W2:Y:S01]  /*0ac0*/  LDC R0, c[0x0][0x2f0] ;  /* 0x0000bc00ff007b82 */ /* 0x000ea20000000800 */
[----:B0-----:R-:W-:-:S04]  /*0ad0*/  ISETP.NE.U32.AND P0, PT, R4, RZ, PT ;  /* 0x000000ff0400720c */ /* 0x001fc80003f05070 */
[----:B------:R-:W-:-:S04]  /*0ae0*/  ISETP.NE.AND.EX P0, PT, R5, RZ, PT, P0 ;  /* 0x000000ff0500720c */ /* 0x000fc80003f05300 */
[----:B-1----:R-:W-:-:S05]  /*0af0*/  SEL R19, R19, 0x1, P0 ;  /* 0x0000000113137807 */ /* 0x002fca0000000000 */
[----:B--2---:R-:W-:-:S04]  /*0b00*/  IMAD R19, R19, R0, RZ ;  /* 0x0000000013137224 */ /* 0x004fc800078e02ff */
[C---:B------:R-:W-:Y:S01]  /*0b10*/  VIADD R0, R19.reuse, 0x4f ;  /* 0x0000004f13007836 */ /* 0x040fe20000000000 */
[----:B------:R-:W-:-:S03]  /*0b20*/  ISETP.GE.AND P0, PT, R19, 0x1, PT ;  /* 0x000000011300780c */ /* 0x000fc60003f06270 */
[----:B------:R-:W-:-:S05]  /*0b30*/  IMAD.HI R0, R0, 0x66666667, RZ ;  /* 0x6666666700007827 */ /* 0x000fca00078e02ff */
[----:B------:R-:W-:-:S04]  /*0b40*/  SHF.R.U32.HI R3, RZ, 0x1f, R0 ;  /* 0x0000001fff037819 */ /* 0x000fc80000011600 */
[----:B------:R-:W-:Y:S01]  /*0b50*/  LEA.HI.SX32 R0, R0, R3, 0x1b ;  /* 0x0000000300007211 */ /* 0x000fe200078fdaff */
[----:B------:R-:W-:Y:S06]  /*0b60*/  @!P0 BRA `(.L_x_11) ;  /* 0x0000000000788947 */ /* 0x000fec0003800000 */
[----:B------:R-:W-:-:S04]  /*0b70*/  SHF.R.U32.HI R5, RZ, 0x10, R2 ;  /* 0x00000010ff057819 */ /* 0x000fc80000011602 */
[----:B------:R-:W-:-:S13]  /*0b80*/  ISETP.NE.AND P0, PT, R5, RZ, PT ;  /* 0x000000ff0500720c */ /* 0x000fda0003f05270 */
[----:B------:R-:W0:Y:S02]  /*0b90*/  @!P0 LDC R5, c[0x0][0x9f0] ;  /* 0x00027c00ff058b82 */ /* 0x000e240000000800 */
[-C--:B0-----:R-:W-:Y:S02]  /*0ba0*/  IABS R7, R5.reuse ;  /* 0x0000000500077213 */ /* 0x081fe40000000000 */
[----:B------:R-:W-:Y:S02]  /*0bb0*/  IADD3 R4, R0, -0x1, R5 ;  /* 0xffffffff00047810 */ /* 0x000fe40007ffe005 */
[----:B------:R-:W0:Y:S01]  /*0bc0*/  I2F.RP R6, R7 ;  /* 0x0000000700067306 */ /* 0x000e220000209400 */
[----:B------:R-:W-:-:S05]  /*0bd0*/  IABS R10, R5 ;  /* 0x00000005000a7213 */ /* 0x000fca0000000000 */
[----:B------:R-:W-:Y:S02]  /*0be0*/  IMAD.MOV R10, RZ, RZ, -R10 ;  /* 0x000000ffff0a7224 */ /* 0x000fe400078e0a0a */
[----:B0-----:R-:W0:Y:S02]  /*0bf0*/  MUFU.RCP R6, R6 ;  /* 0x0000000600067308 */ /* 0x001e240000001000 */
[----:B0-----:R-:W-:Y:S02]  /*0c00*/  IADD3 R2, R6, 0xffffffe, RZ ;  /* 0x0ffffffe06027810 */ /* 0x001fe40007ffe0ff */
[----:B------:R-:W-:-:S04]  /*0c10*/  IABS R6, R4 ;  /* 0x0000000400067213 */ /* 0x000fc80000000000 */
[----:B------:R0:W1:Y:S01]  /*0c20*/  F2I.FTZ.U32.TRUNC.NTZ R3, R2 ;  /* 0x0000000200037305 */ /* 0x000062000021f000 */
[----:B------:R-:W-:-:S04]  /*0c30*/  LOP3.LUT R4, R4, R5, RZ, 0x3c, !PT ;  /* 0x0000000504047212 */ /* 0x000fc800078e3cff */
[----:B------:R-:W-:Y:S01]  /*0c40*/  ISETP.GE.AND P2, PT, R4, RZ, PT ;  /* 0x000000ff0400720c */ /* 0x000fe20003f46270 */
[----:B0-----:R-:W-:Y:S02]  /*0c50*/  IMAD.MOV.U32 R2, RZ, RZ, RZ ;  /* 0x000000ffff027224 */ /* 0x001fe400078e00ff */
[----:B-1----:R-:W-:-:S04]  /*0c60*/  IMAD.MOV R8, RZ, RZ, -R3 ;  /* 0x000000ffff087224 */ /* 0x002fc800078e0a03 */
[----:B------:R-:W-:-:S04]  /*0c70*/  IMAD R9, R8, R7, RZ ;  /* 0x0000000708097224 */ /* 0x000fc800078e02ff */
[----:B------:R-:W-:-:S04]  /*0c80*/  IMAD.HI.U32 R3, R3, R9, R2 ;  /* 0x0000000903037227 */ /* 0x000fc800078e0002 */
[----:B------:R-:W-:Y:S02]  /*0c90*/  IMAD.MOV.U32 R2, RZ, RZ, R10 ;  /* 0x000000ffff027224 */ /* 0x000fe400078e000a */
[----:B------:R-:W-:-:S04]  /*0ca0*/  IMAD.HI.U32 R3, R3, R6, RZ ;  /* 0x0000000603037227 */ /* 0x000fc800078e00ff */
[----:B------:R-:W-:-:S05]  /*0cb0*/  IMAD R2, R3, R2, R6 ;  /* 0x0000000203027224 */ /* 0x000fca00078e0206 */
[----:B------:R-:W-:-:S13]  /*0cc0*/  ISETP.GT.U32.AND P1, PT, R7, R2, PT ;  /* 0x000000020700720c */ /* 0x000fda0003f24070 */
[----:B------:R-:W-:Y:S02]  /*0cd0*/  @!P1 IMAD.IADD R2, R2, 0x1, -R7 ;  /* 0x0000000102029824 */ /* 0x000fe400078e0a07 */
[----:B------:R-:W-:Y:S01]  /*0ce0*/  @!P1 VIADD R3, R3, 0x1 ;  /* 0x0000000103039836 */ /* 0x000fe20000000000 */
[----:B------:R-:W-:Y:S02]  /*0cf0*/  ISETP.NE.AND P1, PT, R5, RZ, PT ;  /* 0x000000ff0500720c */ /* 0x000fe40003f25270 */
[----:B------:R-:W-:-:S13]  /*0d00*/  ISETP.GE.U32.AND P0, PT, R2, R7, PT ;  /* 0x000000070200720c */ /* 0x000fda0003f06070 */
[----:B------:R-:W-:-:S05]  /*0d10*/  @P0 IADD3 R3, R3, 0x1, RZ ;  /* 0x0000000103030810 */ /* 0x000fca0007ffe0ff */
[----:B------:R-:W-:Y:S01]  /*0d20*/  @!P2 IMAD.MOV R3, RZ, RZ, -R3 ;  /* 0x000000ffff03a224 */ /* 0x000fe200078e0a03 */
[----:B------:R-:W-:-:S05]  /*0d30*/  @!P1 LOP3.LUT R3, RZ, R5, RZ, 0x33, !PT ;  /* 0x00000005ff039212 */ /* 0x000fca00078e33ff */
[----:B------:R-:W-:-:S07]  /*0d40*/  IMAD.MOV.U32 R22, RZ, RZ, R3 ;  /* 0x000000ffff167224 */ /* 0x000fce00078e0003 */
.L_x_11:
[----:B------:R-:W0:Y:S01]  /*0d50*/  S2R R2, SR_TID.X ;  /* 0x0000000000027919 */ /* 0x000e220000002100 */
[-C--:B------:R-:W-:Y:S01]  /*0d60*/  IMAD R17, R17, R22.reuse, RZ ;  /* 0x0000001611117224 */ /* 0x080fe200078e02ff */
[----:B------:R-:W-:Y:S01]  /*0d70*/  PLOP3.LUT P0, PT, PT, PT, PT, 0x80, 0x0 ;  /* 0x000000000000781c */ /* 0x000fe20003f0f070 */
[----:B------:R-:W-:Y:S01]  /*0d80*/  IMAD.MOV.U32 R3, RZ, RZ, RZ ;  /* 0x000000ffff037224 */ /* 0x000fe200078e00ff */
[----:B------:R-:W-:Y:S02]  /*0d90*/  CS2R R150, SRZ ;  /* 0x0000000000967805 */ /* 0x000fe4000001ff00 */
[----:B------:R-:W-:Y:S02]  /*0da0*/  CS2R R148, SRZ ;  /* 0x0000000000947805 */ /* 0x000fe4000001ff00 */
[----:B------:R-:W-:Y:S01]  /*0db0*/  VIADDMNMX R22, R17, R22, R0, PT ;  /* 0x0000001611167246 */ /* 0x000fe20003800100 */
[----:B------:R-:W-:Y:S01]  /*0dc0*/  IMAD.MOV.U32 R0, RZ, RZ, RZ ;  /* 0x000000ffff007224 */ /* 0x000fe200078e00ff */
[----:B------:R-:W-:-:S02]  /*0dd0*/  CS2R R146, SRZ ;  /* 0x0000000000927805 */ /* 0x000fc4000001ff00 */
[----:B------:R-:W-:Y:S02]  /*0de0*/  CS2R R144, SRZ ;  /* 0x0000000000907805 */ /* 0x000fe4000001ff00 */
[----:B------:R-:W-:Y:S02]  /*0df0*/  ISETP.GT.AND P1, PT, R22, R17, PT ;  /* 0x000000111600720c */ /* 0x000fe40003f24270 */
[----:B------:R-:W-:Y:S02]  /*0e00*/  CS2R R142, SRZ ;  /* 0x00000000008e7805 */ /* 0x000fe4000001ff00 */
[----:B------:R-:W-:Y:S02]  /*0e10*/  CS2R R140, SRZ ;  /* 0x00000000008c7805 */ /* 0x000fe4000001ff00 */
[----:B------:R-:W-:Y:S02]  /*0e20*/  CS2R R138, SRZ ;  /* 0x00000000008a7805 */ /* 0x000fe4000001ff00 */
[----:B------:R-:W-:-:S02]  /*0e30*/  CS2R R136, SRZ ;  /* 0x0000000000887805 */ /* 0x000fc4000001ff00 */
[----:B------:R-:W-:Y:S02]  /*0e40*/  CS2R R134, SRZ ;  /* 0x0000000000867805 */ /* 0x000fe4000001ff00 */
[----:B------:R-:W-:Y:S02]  /*0e50*/  CS2R R132, SRZ ;  /* 0x0000000000847805 */ /* 0x000fe4000001ff00 */
        /* <DEDUP_REMOVED lines=14> */
[----:B------:R-:W-:Y:S01]  /*0f40*/  CS2R R102, SRZ ;  /* 0x0000000000667805 */ /* 0x000fe2000001ff00 */
[----:B0-----:R-:W-:Y:S01]  /*0f50*/  VIADD R23, R2, 0xffffff80 ;  /* 0xffffff8002177836 */ /* 0x001fe20000000000 */
        /* <DEDUP_REMOVED lines=38> */
[----:B------:R-:W-:Y:S01]  /*11c0*/  CS2R R24, SRZ ;  /* 0x0000000000187805 */ /* 0x000fe2000001ff00 */
[----:B------:R-:W-:Y:S06]  /*11d0*/  @!P1 BRA `(.L_x_12) ;  /* 0x0000008c00e09947 */ /* 0x000fec0003800000 */
[----:B------:R-:W-:Y:S01]  /*11e0*/  SHF.R.S32.HI R0, RZ, 0x1f, R23 ;  /* 0x0000001fff007819 */ /* 0x000fe20000011417 */
[----:B------:R-:W0:Y:S01]  /*11f0*/  S2UR UR7, SR_CgaCtaId ;  /* 0x00000000000779c3 */ /* 0x000e220000008800 */
[----:B------:R-:W-:Y:S02]  /*1200*/  UMOV UR6, 0x400 ;  /* 0x0000040000067882 */ /* 0x000fe40000000000 */
[----:B------:R-:W-:-:S04]  /*1210*/  LEA.HI R64, R0, R23, RZ, 0x7 ;  /* 0x0000001700407211 */ /* 0x000fc800078f38ff */
[----:B------:R-:W-:-:S06]  /*1220*/  SHF.R.S32.HI R0, RZ, 0x7, R64 ;  /* 0x00000007ff007819 */ /* 0x000fcc0000011440 */
[----:B------:R-:W1:Y:S01]  /*1230*/  SHFL.IDX PT, R0, R0, RZ, 0x1f ;  /* 0x00001fff00007589 */ /* 0x000e6200000e0000 */
[----:B0-----:R-:W-:-:S04]  /*1240*/  ULEA UR8, UR7, UR6, 0x18 ;  /* 0x0000000607087291 */ /* 0x001fc8000f8ec03f */
[----:B------:R-:W-:Y:S02]  /*1250*/  UIADD3 UR6, UR8, 0x14400, URZ ;  /* 0x0001440008067890 */ /* 0x000fe4000fffe03f */
[----:B------:R-:W-:Y:S02]  /*1260*/  IMAD.U32 R16, RZ, RZ, UR8 ;  /* 0x00000008ff107e24 */ /* 0x000fe4000f8e00ff */
[----:B------:R-:W-:Y:S01]  /*1270*/  ULOP3.LUT UP0, URZ, UR6, 0x9f, URZ, 0xc0, !UPT ;  /* 0x0000009f063f7892 */ /* 0x000fe2000f80c03f */
[----:B-1----:R-:W-:-:S05]  /*1280*/  R2UR UR4, R0 ;  /* 0x00000000000472ca */ /* 0x002fca00000e0000 */
[----:B------:R-:W-:-:S08]  /*1290*/  PLOP3.LUT P0, PT, PT, PT, UP0, 0x80, 0x0 ;  /* 0x000000000000781c */ /* 0x000fd00003f0f008 */
[----:B------:R-:W-:-:S04]  /*12a0*/  ULEA.HI UR5, UR4, UR4, URZ, 0x1 ;  /* 0x0000000404057291 */ /* 0x000fc8000f8f083f */
[----:B------:R-:W-:-:S04]  /*12b0*/  ULOP3.LUT UR5, UR5, 0x1e, URZ, 0xc0, !UPT ;  /* 0x0000001e05057892 */ /* 0x000fc8000f8ec03f */
[----:B------:R-:W-:-:S04]  /*12c0*/  UIADD3 UR5, UR4, -UR5, URZ ;  /* 0x8000000504057290 */ /* 0x000fc8000fffe03f */
[----:B------:R-:W-:-:S04]  /*12d0*/  ULEA UR5, UR5, UR6, 0xd ;  /* 0x0000000605057291 */ /* 0x000fc8000f8e683f */
[----:B------:R-:W-:-:S04]  /*12e0*/  USHF.R.U32.HI UR5, URZ, 0x4, UR5 ;  /* 0x000000043f057899 */ /* 0x000fc80008011605 */
[----:B------:R-:W-:Y:S01]  /*12f0*/  ULOP3.LUT UR36, UR5, 0x3fff, URZ, 0xc0, !UPT ;  /* 0x00003fff05247892 */ /* 0x000fe2000f8ec03f */
[----:B------:R-:W-:Y:S11]  /*1300*/  @!P0 BRA `(.L_x_13) ;  /* 0x0000000000408947 */ /* 0x000ff60003800000 */
[----:B------:R-:W-:Y:S01]  /*1310*/  MOV R0, 0x0 ;  /* 0x0000000000007802 */ /* 0x000fe20000000f00 */
[----:B------:R-:W-:Y:S01]  /*1320*/  ULDC.64 UR4, c[0x4][0xa8] ;  /* 0x01002a0000047ab9 */ /* 0x000fe20000000a00 */
[----:B------:R-:W-:Y:S01]  /*1330*/  ULDC.64 UR6, c[0x4][0x28] ;  /* 0x01000a0000067ab9 */ /* 0x000fe20000000a00 */
[----:B------:R-:W-:Y:S01]  /*1340*/  MOV R4, UR4 ;  /* 0x0000000400047c02 */ /* 0x000fe20008000f00 */
[----:B------:R0:W1:Y:S01]  /*1350*/  LDC.64 R2, c[0x4][R0] ;  /* 0x0100000000027b82 */ /* 0x0000620000000a00 */
[----:B------:R-:W-:Y:S01]  /*1360*/  IMAD.U32 R5, RZ, RZ, UR5 ;  /* 0x00000005ff057e24 */ /* 0x000fe2000f8e00ff */
[----:B------:R-:W-:Y:S01]  /*1370*/  ULDC.64 UR4, c[0x4][0xb0] ;  /* 0x01002c0000047ab9 */ /* 0x000fe20000000a00 */
[----:B------:R-:W-:Y:S01]  /*1380*/  IMAD.U32 R10, RZ, RZ, UR6 ;  /* 0x00000006ff0a7e24 */ /* 0x000fe2000f8e00ff */
[----:B------:R-:W-:Y:S01]  /*1390*/  MOV R12, 0x1 ;  /* 0x00000001000c7802 */ /* 0x000fe20000000f00 */
[----:B------:R-:W-:Y:S02]  /*13a0*/  IMAD.U32 R6, RZ, RZ, UR4 ;  /* 0x00000004ff067e24 */ /* 0x000fe4000f8e00ff */
[----:B------:R-:W-:-:S02]  /*13b0*/  IMAD.U32 R7, RZ, RZ, UR5 ;  /* 0x00000005ff077e24 */ /* 0x000fc4000f8e00ff */
[----:B------:R-:W-:Y:S02]  /*13c0*/  IMAD.U32 R11, RZ, RZ, UR7 ;  /* 0x00000007ff0b7e24 */ /* 0x000fe4000f8e00ff */
[----:B------:R-:W-:Y:S02]  /*13d0*/  IMAD.MOV.U32 R8, RZ, RZ, 0x70 ;  /* 0x00000070ff087424 */ /* 0x000fe400078e00ff */
[----:B0-----:R-:W-:-:S07]  /*13e0*/  IMAD.MOV.U32 R13, RZ, RZ, RZ ;  /* 0x000000ffff0d7224 */ /* 0x001fce00078e00ff */
[----:B------:R-:W-:-:S07]  /*13f0*/  LEPC R20, `(.L_x_13) ;  /* 0x000000001014794e */ /* 0x000fce0000000000 */
[----:B-1----:R-:W-:Y:S05]  /*1400*/  CALL.ABS.NOINC R2 ;  /* 0x0000000002007343 */ /* 0x002fea0003c00000 */
.L_x_13:
[----:B------:R-:W2:Y:S01]  /*1410*/  LDL.LU R20, [R1+0x14] ;  /* 0x0000140001147983 */ /* 0x000ea20000300800 */
[----:B------:R-:W-:Y:S02]  /*1420*/  R2UR UR4, R16 ;  /* 0x00000000100472ca */ /* 0x000fe400000e0000 */
[----:B------:R-:W-:-:S11]  /*1430*/  SHF.L.U32 R2, RZ, 0x1f, RZ ;  /* 0x0000001fff027819 */ /* 0x000fd600000006ff */
[----:B------:R-:W0:Y:S01]  /*1440*/  SYNCS.PHASECHK.TRANS64.TRYWAIT P1, [UR4+0x38800], R2 ;  /* 0x03880002ff0075a7 */ /* 0x000e220008020144 */
[----:B--2---:R-:W-:-:S04]  /*1450*/  LOP3.LUT R0, R20, 0x1, RZ, 0xfc, !PT ;  /* 0x0000000114007812 */ /* 0x004fc800078efcff */
[----:B------:R-:W-:Y:S01]  /*1460*/  ISETP.NE.AND P0, PT, R0, 0x3, PT ;  /* 0x000000030000780c */ /* 0x000fe20003f05270 */
[----:B0-----:R-:W-:-:S12]  /*1470*/  @!P1 BRA `(.L_x_14) ;  /* 0x000000f800609947 */ /* 0x001fd80003800000 */
.L_x_132:
[----:B------:R-:W-:Y:S05]  /*1480*/  @!P0 BRA `(.L_x_15) ;  /* 0x0000000000048947 */ /* 0x000fea0003800000 */
[----:B------:R-:W-:Y:S01]  /*1490*/  BPT.TRAP 0x1 ;  /* 0x000000040000795c */ /* 0x000fe20000300000 */
.L_x_15:
[----:B------:R-:W-:-:S13]  /*14a0*/  R2UR UR4, R16 ;  /* 0x00000000100472ca */ /* 0x000fda00000e0000 */
[----:B------:R1:W2:Y:S01]  /*14b0*/  SYNCS.PHASECHK.TRANS64.TRYWAIT P2, [UR4+0x38830], R2 ;  /* 0x03883002ff0075a7 */ /* 0x0002a20008040144 */
[----:B------:R-:W-:Y:S05]  /*14c0*/  @!P0 BRA `(.L_x_16) ;  /* 0x0000000000048947 */ /* 0x000fea0003800000 */
[----:B------:R-:W-:Y:S01]  /*14d0*/  BPT.TRAP 0x1 ;  /* 0x000000040000795c */ /* 0x000fe20000300000 */
.L_x_16:
[----:B------:R-:W3:Y:S01]  /*14e0*/  S2R R0, SR_TID.X ;  /* 0x0000000000007919 */ /* 0x000ee20000002100 */
[----:B------:R-:W-:Y:S01]  /*14f0*/  IMAD.U32 R4, RZ, RZ, UR36 ;  /* 0x00000024ff047e24 */ /* 0x000fe2000f8e00ff */
[----:B---3--:R-:W-:-:S04]  /*1500*/  LOP3.LUT R0, R0, 0x7f, RZ, 0xc0, !PT ;  /* 0x0000007f00007812 */ /* 0x008fc800078ec0ff */
[----:B------:R-:W-:Y:S01]  /*1510*/  ISETP.NE.AND P1, PT, R0, RZ, PT ;  /* 0x000000ff0000720c */ /* 0x000fe20003f25270 */
[----:B--2---:R-:W-:-:S12]  /*1520*/  @P2 BRA `(.L_x_17) ;  /* 0x00000000000c2947 */ /* 0x004fd80003800000 */
[----:B------:R-:W-:-:S13]  /*1530*/  R2UR UR4, R16 ;  /* 0x00000000100472ca */ /* 0x000fda00000e0000 */
[----:B------:R-:W2:Y:S02]  /*1540*/  SYNCS.PHASECHK.TRANS64.TRYWAIT P2, [UR4+0x38830], R2 ;  /* 0x03883002ff0075a7 */ /* 0x000ea40008040144 */
[----:B--2---:R-:W-:Y:S05]  /*1550*/  @!P2 BRA `(.L_x_18) ;  /* 0x000000f80044a947 */ /* 0x004fea0003800000 */
.L_x_17:
[----:B------:R-:W-:Y:S05]  /*1560*/  WARPSYNC.ALL ;  /* 0x0000000000007948 */ /* 0x000fea0003800000 */
[----:B------:R-:W-:Y:S01]  /*1570*/  IMAD.MOV.U32 R9, RZ, RZ, RZ ;  /* 0x000000ffff097224 */ /* 0x000fe200078e00ff */
[----:B------:R-:W-:Y:S01]  /*1580*/  LOP3.LUT R4, R4, 0x10000, RZ, 0xfc, !PT ;  /* 0x0001000004047812 */ /* 0x000fe200078efcff */
[----:B------:R-:W-:Y:S02]  /*1590*/  IMAD.MOV.U32 R151, RZ, RZ, RZ ;  /* 0x000000ffff977224 */ /* 0x000fe400078e00ff */
[----:B------:R-:W-:Y:S01]  /*15a0*/  IMAD.MOV.U32 R5, RZ, RZ, 0x40000040 ;  /* 0x40000040ff057424 */ /* 0x000fe200078e00ff */
[----:B------:R-:W-:Y:S01]  /*15b0*/  R2UR UR60, R16 ;  /* 0x00000000103c72ca */ /* 0x000fe200000e0000 */
[----:B------:R-:W-:Y:S01]  /*15c0*/  WARPGROUP.ARRIVE ;  /* 0x00000000000079c5 */ /* 0x000fe20000000000 */
[C---:B------:R-:W-:Y:S01]  /*15d0*/  R2UR UR8, R4.reuse ;  /* 0x00000000040872ca */ /* 0x040fe200000e0000 */
[----:B------:R-:W-:Y:S01]  /*15e0*/  UMOV UR11, 0x40000040 ;  /* 0x40000040000b7882 */ /* 0x000fe20000000000 */
        /* <DEDUP_REMOVED lines=8> */
[----:B------:R-:W-:Y:S01]  /*1670*/  R2UR UR17, R5 ;  /* 0x00000000051172ca */ /* 0x000fe200000e0000 */
[----:B------:R-:W-:Y:S01]  /*1680*/  UIADD3 UR4, UR60, 0x24400, URZ ;  /* 0x000244003c047890 */ /* 0x000fe2000fffe03f */
[----:B------:R-:W-:Y:S01]  /*1690*/  R2UR UR6, R4 ;  /* 0x00000000040672ca */ /* 0x000fe200000e0000 */
[----:B------:R-:W-:Y:S01]  /*16a0*/  UMOV UR25, 0x40000040 ;  /* 0x4000004000197882 */ /* 0x000fe20000000000 */
[----:B------:R-:W-:Y:S01]  /*16b0*/  MOV R13, UR21 ;  /* 0x00000015000d7c02 */ /* 0x000fe20008000f00 */
[----:B------:R-:W-:Y:S01]  /*16c0*/  USHF.R.U32.HI UR4, URZ, 0x4, UR4 ;  /* 0x000000043f047899 */ /* 0x000fe20008011604 */
[----:B------:R-:W-:Y:S01]  /*16d0*/  LOP3.LUT R64, R64, 0xffffff80, RZ, 0xc0, !PT ;  /* 0xffffff8040407812 */ /* 0x000fe200078ec0ff */
[----:B------:R-:W-:Y:S01]  /*16e0*/  UMOV UR27, 0x40000040 ;  /* 0x40000040001b7882 */ /* 0x000fe20000000000 */
[----:B------:R-:W-:Y:S01]  /*16f0*/  UMOV UR29, 0x40000040 ;  /* 0x40000040001d7882 */ /* 0x000fe20000000000 */
[----:B------:R-:W-:Y:S01]  /*1700*/  ULOP3.LUT UR4, UR4, 0x3fff, URZ, 0xc0, !UPT ;  /* 0x00003fff04047892 */ /* 0x000fe2000f8ec03f */
[----:B------:R-:W-:Y:S01]  /*1710*/  IMAD.MOV.U32 R0, RZ, RZ, -0x2 ;  /* 0xfffffffeff007424 */ /* 0x000fe200078e00ff */
[----:B------:R-:W-:Y:S01]  /*1720*/  UMOV UR31, 0x40000040 ;  /* 0x40000040001f7882 */ /* 0x000fe20000000000 */
[----:B------:R-:W-:Y:S01]  /*1730*/  UMOV UR33, 0x40000040 ;  /* 0x4000004000217882 */ /* 0x000fe20000000000 */
[----:B------:R-:W-:Y:S01]  /*1740*/  ULOP3.LUT UR61, UR4, 0x10000, URZ, 0xfc, !UPT ;  /* 0x00010000043d7892 */ /* 0x000fe2000f8efc3f */
[----:B------:R-:W-:Y:S01]  /*1750*/  IMAD.IADD R64, R23, 0x1, -R64 ;  /* 0x0000000117407824 */ /* 0x000fe200078e0a40 */
[----:B------:R-:W-:Y:S01]  /*1760*/  UIADD3 UR5, UR6, 0x2, URZ ;  /* 0x0000000206057890 */ /* 0x000fe2000fffe03f */
[----:B------:R-:W-:Y:S01]  /*1770*/  P2R R20, PR, RZ, 0x1 ;  /* 0x00000001ff147803 */ /* 0x000fe20000000000 */
[----:B------:R-:W-:Y:S01]  /*1780*/  UIADD3 UR4, UR61, 0x80, URZ ;  /* 0x000000803d047890 */ /* 0x000fe2000fffe03f */
[----:B------:R-:W-:Y:S01]  /*1790*/  MOV R150, R151 ;  /* 0x0000009700967202 */ /* 0x000fe20000000f00 */
[----:B------:R-:W-:Y:S01]  /*17a0*/  UIADD3 UR7, UR6, 0x4, URZ ;  /* 0x0000000406077890 */ /* 0x000fe2000fffe03f */
[----:B0-----:R-:W-:Y:S01]  /*17b0*/  SHF.R.S32.HI R3, RZ, 0x1f, R64 ;  /* 0x0000001fff037819 */ /* 0x001fe20000011440 */
[----:B------:R-:W-:Y:S01]  /*17c0*/  UMOV UR10, UR61 ;  /* 0x0000003d000a7c82 */ /* 0x000fe20008000000 */
[----:B------:R-:W-:Y:S01]  /*17d0*/  UMOV UR20, UR5 ;  /* 0x0000000500147c82 */ /* 0x000fe20008000000 */
[----:B------:R-:W-:Y:S01]  /*17e0*/  HGMMA.64x16x16.F32.BF16 R56, gdesc[UR8], RZ, !UPT, gsb0 ;  /* 0x00200000083879f0 */ /* 0x000fe2000c0018ff */
[----:B------:R-:W-:Y:S01]  /*17f0*/  UMOV UR14, UR4 ;  /* 0x00000004000e7c82 */ /* 0x000fe20008000000 */
[----:B------:R-:W-:Y:S01]  /*1800*/  R2UR UR8, R4 ;  /* 0x00000000040872ca */ /* 0x000fe200000e0000 */
[----:B------:R-:W-:Y:S01]  /*1810*/  UIADD3 UR4, UR61, 0x100, URZ ;  /* 0x000001003d047890 */ /* 0x000fe2000fffe03f */
[----:B------:R-:W-:Y:S01]  /*1820*/  R2UR UR9, R5 ;  /* 0x00000000050972ca */ /* 0x000fe200000e0000 */
[----:B------:R-:W-:Y:S01]  /*1830*/  UMOV UR11, 0x40000040 ;  /* 0x40000040000b7882 */ /* 0x000fe20000000000 */
[----:B------:R-:W-:Y:S01]  /*1840*/  UMOV UR5, 0x40000040 ;  /* 0x4000004000057882 */ /* 0x000fe20000000000 */
[----:B------:R-:W-:Y:S01]  /*1850*/  IMAD.U32 R12, RZ, RZ, UR20 ;  /* 0x00000014ff0c7e24 */ /* 0x000fe2000f8e00ff */
[----:B------:R-:W-:Y:S01]  /*1860*/  UIADD3 UR22, UR61, 0x284, URZ ;  /* 0x000002843d167890 */ /* 0x000fe2000fffe03f */
[----:B------:R-:W-:Y:S01]  /*1870*/  LEA.HI R3, R3, R64, RZ, 0x2 ;  /* 0x0000004003037211 */ /* 0x000fe200078f10ff */
[----:B------:R-:W-:Y:S01]  /*1880*/  UMOV UR10, UR4 ;  /* 0x00000004000a7c82 */ /* 0x000fe20008000000 */
[----:B------:R-:W-:Y:S01]  /*1890*/  UIADD3 UR4, UR61, 0x180, URZ ;  /* 0x000001803d047890 */ /* 0x000fe2000fffe03f */
[--C-:B------:R-:W-:Y:S01]  /*18a0*/  IMAD.MOV.U32 R149, RZ, RZ, R151.reuse ;  /* 0x000000ffff957224 */ /* 0x100fe200078e0097 */
[----:B------:R-:W-:Y:S01]  /*18b0*/  UIADD3 UR24, UR6, 0x406, URZ ;  /* 0x0000040606187890 */ /* 0x000fe2000fffe03f */
[----:B------:R-:W-:Y:S01]  /*18c0*/  LOP3.LUT R3, R3, 0x7ffffffc, RZ, 0xc0, !PT ;  /* 0x7ffffffc03037812 */ /* 0x000fe200078ec0ff */
[----:B------:R-:W-:Y:S01]  /*18d0*/  UIADD3 UR26, UR61, 0x286, URZ ;  /* 0x000002863d1a7890 */ /* 0x000fe2000fffe03f */
[--C-:B------:R-:W-:Y:S01]  /*18e0*/  IMAD.MOV.U32 R148, RZ, RZ, R151.reuse ;  /* 0x000000ffff947224 */ /* 0x100fe200078e0097 */
[----:B------:R-:W-:Y:S01]  /*18f0*/  UIADD3 UR28, UR6, 0x800, URZ ;  /* 0x00000800061c7890 */ /* 0x000fe2000fffe03f */
[----:B------:R-:W-:Y:S01]  /*1900*/  IMAD.MOV.U32 R147, RZ, RZ, R151 ;  /* 0x000000ffff937224 */ /* 0x000fe200078e0097 */
[----:B------:R-:W-:Y:S01]  /*1910*/  UIADD3 UR30, UR61, 0x500, URZ ;  /* 0x000005003d1e7890 */ /* 0x000fe2000fffe03f */
[----:B------:R-:W-:Y:S01]  /*1920*/  IMAD.IADD R3, R64, 0x1, -R3 ;  /* 0x0000000140037824 */ /* 0x000fe200078e0a03 */
[----:B------:R-:W-:Y:S01]  /*1930*/  UIADD3 UR32, UR6, 0x802, URZ ;  /* 0x0000080206207890 */ /* 0x000fe2000fffe03f */
[--C-:B------:R-:W-:Y:S01]  /*1940*/  IMAD.MOV.U32 R146, RZ, RZ, R151.reuse ;  /* 0x000000ffff927224 */ /* 0x100fe200078e0097 */
[----:B------:R-:W-:Y:S01]  /*1950*/  UIADD3 UR34, UR61, 0x502, URZ ;  /* 0x000005023d227890 */ /* 0x000fe2000fffe03f */
[----:B------:R-:W-:Y:S01]  /*1960*/  IMAD R0, R3, R0, 0x50 ;  /* 0x0000005003007424 */ /* 0x000fe200078e0200 */
[----:B------:R-:W-:Y:S01]  /*1970*/  UMOV UR35, 0x40000040 ;  /* 0x4000004000237882 */ /* 0x000fe20000000000 */
[----:B------:R-:W-:Y:S01]  /*1980*/  UIADD3 UR36, UR6, 0x804, URZ ;  /* 0x0000080406247890 */ /* 0x000fe2000fffe03f */
[----:B------:R-:W-:Y:S01]  /*1990*/  IMAD.MOV.U32 R145, RZ, RZ, R151 ;  /* 0x000000ffff917224 */ /* 0x000fe200078e0097 */
[----:B------:R-:W-:Y:S01]  /*19a0*/  UIADD3 UR38, UR61, 0x504, URZ ;  /* 0x000005043d267890 */ /* 0x000fe2000fffe03f */
[----:B------:R-:W-:Y:S01]  /*19b0*/  IMAD.IADD R19, R19, 0x1, R0 ;  /* 0x0000000113137824 */ /* 0x000fe200078e0200 */
[----:B------:R-:W-:Y:S01]  /*19c0*/  UMOV UR37, 0x40000040 ;  /* 0x4000004000257882 */ /* 0x000fe20000000000 */
[----:B------:R-:W-:Y:S01]  /*19d0*/  UMOV UR39, 0x40000040 ;  /* 0x4000004000277882 */ /* 0x000fe20000000000 */
[----:B------:R-:W-:Y:S01]  /*19e0*/  UIADD3 UR40, UR6, 0x806, URZ ;  /* 0x0000080606287890 */ /* 0x000fe2000fffe03f */
[----:B------:R-:W-:Y:S01]  /*19f0*/  IMAD R19, R22, -0x50, R19 ;  /* 0xffffffb016137824 */ /* 0x000fe200078e0213 */
[----:B------:R-:W-:Y:S01]  /*1a00*/  UIADD3 UR42, UR61, 0x506, URZ ;  /* 0x000005063d2a7890 */ /* 0x000fe2000fffe03f */
[----:B------:R-:W-:Y:S01]  /*1a10*/  IMAD.MOV.U32 R144, RZ, RZ, R151 ;  /* 0x000000ffff907224 */ /* 0x000fe200078e0097 */
[----:B------:R-:W-:Y:S01]  /*1a20*/  UMOV UR41, 0x40000040 ;  /* 0x4000004000297882 */ /* 0x000fe20000000000 */
[----:B------:R-:W-:Y:S01]  /*1a30*/  UMOV UR43, 0x40000040 ;  /* 0x40000040002b7882 */ /* 0x000fe20000000000 */
[----:B------:R-:W-:Y:S01]  /*1a40*/  UIADD3 UR44, UR6, 0xc00, URZ ;  /* 0x00000c00062c7890 */ /* 0x000fe2000fffe03f */
[C---:B------:R-:W-:Y:S01]  /*1a50*/  ISETP.GT.AND P6, PT, R19.reuse, RZ, PT ;  /* 0x000000ff1300720c */ /* 0x040fe20003fc4270 */
[----:B------:R-:W-:Y:S01]  /*1a60*/  UIADD3 UR46, UR61, 0x780, URZ ;  /* 0x000007803d2e7890 */ /* 0x000fe2000fffe03f */
[C---:B------:R-:W-:Y:S01]  /*1a70*/  ISETP.GT.AND P5, PT, R19.reuse, 0x1, PT ;  /* 0x000000011300780c */ /* 0x040fe20003fa4270 */
[----:B------:R-:W-:Y:S01]  /*1a80*/  UMOV UR45, 0x40000040 ;  /* 0x40000040002d7882 */ /* 0x000fe20000000000 */
[----:B------:R-:W-:Y:S01]  /*1a90*/  UMOV UR47, 0x40000040 ;  /* 0x40000040002f7882 */ /* 0x000fe20000000000 */
[----:B------:R-:W-:Y:S01]  /*1aa0*/  UIADD3 UR48, UR6, 0xc02, URZ ;  /* 0x00000c0206307890 */ /* 0x000fe2000fffe03f */
[C---:B------:R-:W-:Y:S01]  /*1ab0*/  ISETP.GT.AND P4, PT, R19.reuse, 0x8, PT ;  /* 0x000000081300780c */ /* 0x040fe20003f84270 */
[----:B------:R-:W-:Y:S01]  /*1ac0*/  UIADD3 UR50, UR61, 0x782, URZ ;  /* 0x000007823d327890 */ /* 0x000fe2000fffe03f */
[C---:B------:R-:W-:Y:S01]  /*1ad0*/  ISETP.GT.AND P3, PT, R19.reuse, 0x9, PT ;  /* 0x000000091300780c */ /* 0x040fe20003f64270 */
[----:B------:R-:W-:Y:S01]  /*1ae0*/  UMOV UR49, 0x40000040 ;  /* 0x4000004000317882 */ /* 0x000fe20000000000 */
[----:B------:R-:W-:Y:S01]  /*1af0*/  UMOV UR51, 0x40000040 ;  /* 0x4000004000337882 */ /* 0x000fe20000000000 */
[----:B------:R-:W-:Y:S01]  /*1b00*/  UIADD3 UR52, UR6, 0xc04, URZ ;  /* 0x00000c0406347890 */ /* 0x000fe2000fffe03f */
[----:B------:R-:W-:Y:S01]  /*1b10*/  ISETP.GT.AND P2, PT, R19, 0x10, PT ;  /* 0x000000101300780c */ /* 0x000fe20003f44270 */
[----:B------:R-:W-:-:S02]  /*1b20*/  WARPGROUP.DEPBAR.LE gsb0, 0x0 ;  /* 0x00008000000079c5 */ /* 0x000fc40000010000 */
[----:B------:R-:W-:Y:S01]  /*1b30*/  WARPGROUP.ARRIVE ;  /* 0x00000000000079c5 */ /* 0x000fe20000000000 */
[----:B------:R-:W-:Y:S01]  /*1b40*/  UIADD3 UR54, UR61, 0x784, URZ ;  /* 0x000007843d367890 */ /* 0x000fe2000fffe03f */
[-C--:B------:R-:W-:Y:S01]  /*1b50*/  MOV R143, R151.reuse ;  /* 0x00000097008f7202 */ /* 0x080fe20000000f00 */
[----:B------:R-:W-:Y:S01]  /*1b60*/  UMOV UR53, 0x40000040 ;  /* 0x4000004000357882 */ /* 0x000fe20000000000 */
[----:B------:R-:W-:Y:S01]  /*1b70*/  UMOV UR55, 0x40000040 ;  /* 0x4000004000377882 */ /* 0x000fe20000000000 */
[----:B------:R-:W-:Y:S01]  /*1b80*/  UIADD3 UR58, UR61, 0x786, URZ ;  /* 0x000007863d3a7890 */ /* 0x000fe2000fffe03f */
[----:B------:R-:W-:Y:S01]  /*1b90*/  HGMMA.64x16x16.F32.BF16 R48, gdesc[UR12], RZ, !UPT, gsb0 ;  /* 0x002000000c3079f0 */ /* 0x000fe2000c0018ff */
[----:B------:R-:W-:Y:S01]  /*1ba0*/  R2UR UR12, R4 ;  /* 0x00000000040c72ca */ /* 0x000fe200000e0000 */
[----:B------:R-:W-:Y:S01]  /*1bb0*/  UMOV UR14, UR4 ;  /* 0x00000004000e7c82 */ /* 0x000fe20008000000 */
[----:B------:R-:W-:Y:S01]  /*1bc0*/  R2UR UR13, R5 ;  /* 0x00000000050d72ca */ /* 0x000fe200000e0000 */
[----:B------:R-:W-:Y:S01]  /*1bd0*/  UMOV UR15, 0x40000040 ;  /* 0x40000040000f7882 */ /* 0x000fe20000000000 */
[----:B------:R-:W-:Y:S01]  /*1be0*/  UIADD3 UR4, UR61, 0x202, URZ ;  /* 0x000002023d047890 */ /* 0x000fe2000fffe03f */
[--C-:B------:R-:W-:Y:S01]  /*1bf0*/  IMAD.MOV.U32 R142, RZ, RZ, R151.reuse ;  /* 0x000000ffff8e7224 */ /* 0x100fe200078e0097 */
[----:B------:R-:W-:Y:S01]  /*1c00*/  UMOV UR59, 0x40000040 ;  /* 0x40000040003b7882 */ /* 0x000fe20000000000 */
[--C-:B------:R-:W-:Y:S01]  /*1c10*/  IMAD.MOV.U32 R141, RZ, RZ, R151.reuse ;  /* 0x000000ffff8d7224 */ /* 0x100fe200078e0097 */
[-C--:B------:R-:W-:Y:S01]  /*1c20*/  MOV R136, R151.reuse ;  /* 0x0000009700887202 */ /* 0x080fe20000000f00 */
        /* <DEDUP_REMOVED lines=15> */
[----:B------:R-:W-:Y:S01]  /*1d20*/  MOV R66, R151 ;  /* 0x0000009700427202 */ /* 0x000fe20000000f00 */
[----:B------:R-:W-:-:S02]  /*1d30*/  IMAD.MOV.U32 R131, RZ, RZ, R151 ;  /* 0x000000ffff837224 */ /* 0x000fc400078e0097 */
[--C-:B------:R-:W-:Y:S02]  /*1d40*/  IMAD.MOV.U32 R130, RZ, RZ, R151.reuse ;  /* 0x000000ffff827224 */ /* 0x100fe400078e0097 */
[--C-:B------:R-:W-:Y:S02]  /*1d50*/  IMAD.MOV.U32 R128, RZ, RZ, R151.reuse ;  /* 0x000000ffff807224 */ /* 0x100fe400078e0097 */
[--C-:B------:R-:W-:Y:S02]  /*1d60*/  IMAD.MOV.U32 R127, RZ, RZ, R151.reuse ;  /* 0x000000ffff7f7224 */ /* 0x100fe400078e0097 */
[--C-:B------:R-:W-:Y:S02]  /*1d70*/  IMAD.MOV.U32 R126, RZ, RZ, R151.reuse ;  /* 0x000000ffff7e7224 */ /* 0x100fe400078e0097 */
[--C-:B------:R-:W-:Y:S02]  /*1d80*/  IMAD.MOV.U32 R125, RZ, RZ, R151.reuse ;  /* 0x000000ffff7d7224 */ /* 0x100fe400078e0097 */
[----:B------:R-:W-:-:S02]  /*1d90*/  IMAD.MOV.U32 R124, RZ, RZ, R151 ;  /* 0x000000ffff7c7224 */ /* 0x000fc400078e0097 */
[--C-:B------:R-:W-:Y:S02]  /*1da0*/  IMAD.MOV.U32 R123, RZ, RZ, R151.reuse ;  /* 0x000000ffff7b7224 */ /* 0x100fe400078e0097 */
[--C-:B------:R-:W-:Y:S02]  /*1db0*/  IMAD.MOV.U32 R121, RZ, RZ, R151.reuse ;  /* 0x000000ffff797224 */ /* 0x100fe400078e0097 */
[--C-:B------:R-:W-:Y:S02]  /*1dc0*/  IMAD.MOV.U32 R120, RZ, RZ, R151.reuse ;  /* 0x000000ffff787224 */ /* 0x100fe400078e0097 */
[--C-:B------:R-:W-:Y:S02]  /*1dd0*/  IMAD.MOV.U32 R119, RZ, RZ, R151.reuse ;  /* 0x000000ffff777224 */ /* 0x100fe400078e0097 */
[--C-:B------:R-:W-:Y:S02]  /*1de0*/  IMAD.MOV.U32 R118, RZ, RZ, R151.reuse ;  /* 0x000000ffff767224 */ /* 0x100fe400078e0097 */
[----:B------:R-:W-:Y:S01]  /*1df0*/  IMAD.MOV.U32 R117, RZ, RZ, R151 ;  /* 0x000000ffff757224 */ /* 0x000fe200078e0097 */
[----:B------:R-:W-:-:S02]  /*1e00*/  WARPGROUP.DEPBAR.LE gsb0, 0x0 ;  /* 0x00008000000079c5 */ /* 0x000fc40000010000 */
[----:B------:R-:W-:Y:S01]  /*1e10*/  WARPGROUP.ARRIVE ;  /* 0x00000000000079c5 */ /* 0x000fe20000000000 */
[--C-:B------:R-:W-:Y:S02]  /*1e20*/  IMAD.MOV.U32 R116, RZ, RZ, R151.reuse ;  /* 0x000000ffff747224 */ /* 0x100fe400078e0097 */
[--C-:B------:R-:W-:Y:S02]  /*1e30*/  IMAD.MOV.U32 R114, RZ, RZ, R151.reuse ;  /* 0x000000ffff727224 */ /* 0x100fe400078e0097 */
[--C-:B------:R-:W-:Y:S01]  /*1e40*/  IMAD.MOV.U32 R113, RZ, RZ, R151.reuse ;  /* 0x000000ffff717224 */ /* 0x100fe200078e0097 */
[----:B------:R-:W-:Y:S01]  /*1e50*/  HGMMA.64x16x16.F32.BF16 R40, gdesc[UR8], RZ, !UPT, gsb0 ;  /* 0x00200000082879f0 */ /* 0x000fe2000c0018ff */
[----:B------:R-:W-:Y:S01]  /*1e60*/  UIADD3 UR8, UR61, 0x200, URZ ;  /* 0x000002003d087890 */ /* 0x000fe2000fffe03f */
[--C-:B------:R-:W-:Y:S01]  /*1e70*/  IMAD.MOV.U32 R112, RZ, RZ, R151.reuse ;  /* 0x000000ffff707224 */ /* 0x100fe200078e0097 */
[----:B------:R-:W-:Y:S01]  /*1e80*/  UIADD3 UR10, UR61, 0x2, URZ ;  /* 0x000000023d0a7890 */ /* 0x000fe2000fffe03f */
[--C-:B------:R-:W-:Y:S01]  /*1e90*/  IMAD.MOV.U32 R111, RZ, RZ, R151.reuse ;  /* 0x000000ffff6f7224 */ /* 0x100fe200078e0097 */
[----:B------:R-:W-:Y:S01]  /*1ea0*/  UMOV UR9, UR21 ;  /* 0x0000001500097c82 */ /* 0x000fe20008000000 */
[----:B------:R-:W-:Y:S01]  /*1eb0*/  UMOV UR11, 0x40000040 ;  /* 0x40000040000b7882 */ /* 0x000fe20000000000 */
[--C-:B------:R-:W-:Y:S01]  /*1ec0*/  IMAD.MOV.U32 R110, RZ, RZ, R151.reuse ;  /* 0x000000ffff6e7224 */ /* 0x100fe200078e0097 */
[----:B------:R-:W-:Y:S01]  /*1ed0*/  UMOV UR18, UR8 ;  /* 0x0000000800127c82 */ /* 0x000fe20008000000 */
[----:B------:R-:W-:Y:S01]  /*1ee0*/  UMOV UR8, UR20 ;  /* 0x0000001400087c82 */ /* 0x000fe20008000000 */
        /* <DEDUP_REMOVED lines=20> */
[--C-:B------:R-:W-:Y:S01]  /*2030*/  IMAD.MOV.U32 R82, RZ, RZ, R151.reuse ;  /* 0x000000ffff527224 */ /* 0x100fe200078e0097 */
[----:B------:R-:W-:Y:S02]  /*2040*/  WARPGROUP.DEPBAR.LE gsb0, 0x0 ;  /* 0x00008000000079c5 */ /* 0x000fe40000010000 */
        /* <DEDUP_REMOVED lines=9> */
[----:B------:R-:W-:Y:S01]  /*20e0*/  UIADD3 UR14, UR61, 0x280, URZ ;  /* 0x000002803d0e7890 */ /* 0x000fe2000fffe03f */
[--C-:B------:R-:W-:Y:S01]  /*20f0*/  IMAD.MOV.U32 R68, RZ, RZ, R151.reuse ;  /* 0x000000ffff447224 */ /* 0x100fe200078e0097 */
[----:B------:R-:W-:Y:S01]  /*2100*/  UMOV UR15, 0x40000040 ;  /* 0x40000040000f7882 */ /* 0x000fe20000000000 */
[----:B------:R-:W-:Y:S01]  /*2110*/  IMAD.MOV.U32 R64, RZ, RZ, R151 ;  /* 0x000000ffff407224 */ /* 0x000fe200078e0097 */
[----:B------:R-:W-:-:S02]  /*2120*/  WARPGROUP.DEPBAR.LE gsb0, 0x0 ;  /* 0x00008000000079c5 */ /* 0x000fc40000010000 */
[----:B------:R-:W-:-:S06]  /*2130*/  WARPGROUP.ARRIVE ;  /* 0x00000000000079c5 */ /* 0x000fcc0000000000 */
[----:B------:R-:W-:Y:S01]  /*2140*/  HGMMA.64x16x16.F32.BF16 R24, gdesc[UR16], RZ, !UPT, gsb0 ;  /* 0x00200000101879f0 */ /* 0x000fe2000c0018ff */
[----:B------:R-:W-:Y:S02]  /*2150*/  UIADD3 UR16, UR6, 0x402, URZ ;  /* 0x0000040206107890 */ /* 0x000fe4000fffe03f */
[----:B------:R-:W-:Y:S01]  /*2160*/  UIADD3 UR18, UR61, 0x282, URZ ;  /* 0x000002823d127890 */ /* 0x000fe2000fffe03f */
[----:B------:R-:W-:Y:S01]  /*2170*/  UMOV UR17, 0x40000040 ;  /* 0x4000004000117882 */ /* 0x000fe20000000000 */
[----:B------:R-:W-:Y:S01]  /*2180*/  UMOV UR19, 0x40000040 ;  /* 0x4000004000137882 */ /* 0x000fe20000000000 */
[----:B------:R-:W-:Y:S02]  /*2190*/  WARPGROUP.DEPBAR.LE gsb0, 0x0 ;  /* 0x00008000000079c5 */ /* 0x000fe40000010000 */
[----:B------:R-:W-:-:S06]  /*21a0*/  WARPGROUP.ARRIVE ;  /* 0x00000000000079c5 */ /* 0x000fcc0000000000 */
[----:B------:R-:W-:Y:S01]  /*21b0*/  HGMMA.64x16x16.F32.BF16 R56, gdesc[UR8], R56, gsb0 ;  /* 0x00200000083879f0 */ /* 0x000fe20008001838 */
[----:B------:R-:W-:Y:S01]  /*21c0*/  UIADD3 UR10, UR61, 0x82, URZ ;  /* 0x000000823d0a7890 */ /* 0x000fe2000fffe03f */
[----:B------:R-:W-:Y:S01]  /*21d0*/  UMOV UR8, UR20 ;  /* 0x0000001400087c82 */ /* 0x000fe20008000000 */
[----:B------:R-:W-:Y:S01]  /*21e0*/  UMOV UR9, UR21 ;  /* 0x0000001500097c82 */ /* 0x000fe20008000000 */
        /* <DEDUP_REMOVED lines=18> */
[----:B------:R-:W-:Y:S01]  /*2310*/  UMOV UR8, UR20 ;  /* 0x0000001400087c82 */ /* 0x000fe20008000000 */
[----:B------:R-:W-:Y:S01]  /*2320*/  UMOV UR9, UR21 ;  /* 0x0000001500097c82 */ /* 0x000fe20008000000 */
[----:B------:R-:W-:Y:S01]  /*2330*/  UMOV UR10, UR4 ;  /* 0x00000004000a7c82 */ /* 0x000fe20008000000 */
[----:B------:R-:W-:Y:S01]  /*2340*/  UMOV UR11, 0x40000040 ;  /* 0x40000040000b7882 */ /* 0x000fe20000000000 */
[----:B------:R-:W-:Y:S01]  /*2350*/  UMOV UR4, UR7 ;  /* 0x0000000700047c82 */ /* 0x000fe20008000000 */
[----:B------:R-:W-:Y:S02]  /*2360*/  UIADD3 UR7, UR61, 0x204, URZ ;  /* 0x000002043d077890 */ /* 0x000fe4000fffe03f */
[----:B------:R-:W-:Y:S01]  /*2370*/  UIADD3 UR20, UR6, 0x404, URZ ;  /* 0x0000040406147890 */ /* 0x000fe2000fffe03f */
[----:B------:R-:W-:Y:S01]  /*2380*/  UMOV UR21, 0x40000040 ;  /* 0x4000004000157882 */ /* 0x000fe20000000000 */
[----:B------:R-:W-:-:S02]  /*2390*/  WARPGROUP.DEPBAR.LE gsb0, 0x0 ;  /* 0x00008000000079c5 */ /* 0x000fc40000010000 */
[----:B------:R-:W-:-:S06]  /*23a0*/  WARPGROUP.ARRIVE ;  /* 0x00000000000079c5 */ /* 0x000fcc0000000000 */
[----:B------:R-:W-:Y:S01]  /*23b0*/  HGMMA.64x16x16.F32.BF16 R24, gdesc[UR8], R24, gsb0 ;  /* 0x00200000081879f0 */ /* 0x000fe20008001818 */
[----:B------:R-:W-:Y:S01]  /*23c0*/  UMOV UR8, UR4 ;  /* 0x0000000400087c82 */ /* 0x000fe20008000000 */
[----:B------:R-:W-:Y:S01]  /*23d0*/  UMOV UR9, UR5 ;  /* 0x0000000500097c82 */ /* 0x000fe20008000000 */
[----:B------:R-:W-:Y:S01]  /*23e0*/  UMOV UR10, UR12 ;  /* 0x0000000c000a7c82 */ /* 0x000fe20008000000 */
[----:B------:R-:W-:Y:S01]  /*23f0*/  UMOV UR11, 0x40000040 ;  /* 0x40000040000b7882 */ /* 0x000fe20000000000 */
[----:B------:R-:W-:Y:S01]  /*2400*/  UIADD3 UR12, UR6, 0x6, URZ ;  /* 0x00000006060c7890 */ /* 0x000fe2000fffe03f */
        /* <DEDUP_REMOVED lines=32> */
[----:B------:R-:W-:Y:S01]  /*2610*/  UMOV UR8, UR12 ;  /* 0x0000000c00087c82 */ /* 0x000fe20008000000 */
[----:B------:R-:W-:Y:S01]  /*2620*/  UMOV UR9, 0x40000040 ;  /* 0x4000004000097882 */ /* 0x000fe20000000000 */
[----:B------:R-:W-:Y:S01]  /*2630*/  UMOV UR10, UR13 ;  /* 0x0000000d000a7c82 */ /* 0x000fe20008000000 */
[----:B------:R-:W-:Y:S01]  /*2640*/  UMOV UR11, 0x40000040 ;  /* 0x40000040000b7882 */ /* 0x000fe20000000000 */
[----:B------:R-:W-:Y:S01]  /*2650*/  UIADD3 UR12, UR6, 0x400, URZ ;  /* 0x00000400060c7890 */ /* 0x000fe2000fffe03f */
[----:B------:R-:W-:Y:S01]  /*2660*/  UMOV UR13, 0x40000040 ;  /* 0x40000040000d7882 */ /* 0x000fe20000000000 */
[----:B------:R-:W-:Y:S02]  /*2670*/  WARPGROUP.DEPBAR.LE gsb0, 0x0 ;  /* 0x00008000000079c5 */ /* 0x000fe40000010000 */
[----:B------:R-:W-:-:S06]  /*2680*/  WARPGROUP.ARRIVE ;  /* 0x00000000000079c5 */ /* 0x000fcc0000000000 */
[----:B------:R-:W-:Y:S01]  /*2690*/  HGMMA.64x16x16.F32.BF16 R56, gdesc[UR8], R56, gsb0 ;  /* 0x00200000083879f0 */ /* 0x000fe20008001838 */
        /* <DEDUP_REMOVED lines=15> */
[----:B------:R-:W-:Y:S01]  /*2790*/  UMOV UR10, UR7 ;  /* 0x00000007000a7c82 */ /* 0x000fe20008000000 */
[----:B------:R-:W-:Y:S01]  /*27a0*/  UMOV UR11, 0x40000040 ;  /* 0x40000040000b7882 */ /* 0x000fe20000000000 */
[----:B------:R-:W-:Y:S01]  /*27b0*/  UIADD3 UR7, UR61, 0x480, URZ ;  /* 0x000004803d077890 */ /* 0x000fe2000fffe03f */
[----:B------:R-:W-:Y:S02]  /*27c0*/  WARPGROUP.DEPBAR.LE gsb0, 0x0 ;  /* 0x00008000000079c5 */ /* 0x000fe40000010000 */
[----:B------:R-:W-:-:S06]  /*27d0*/  WARPGROUP.ARRIVE ;  /* 0x00000000000079c5 */ /* 0x000fcc0000000000 */
[----:B------:R-:W-:Y:S01]  /*27e0*/  HGMMA.64x16x16.F32.BF16 R24, gdesc[UR8], R24, gsb0 ;  /* 0x00200000081879f0 */ /* 0x000fe20008001818 */
[----:B------:R-:W-:Y:S02]  /*27f0*/  UMOV UR11, 0x40000040 ;  /* 0x40000040000b7882 */ /* 0x000fe40000000000 */
[----:B------:R-:W-:Y:S01]  /*2800*/  UMOV UR57, UR11 ;  /* 0x0000000b00397c82 */ /* 0x000fe20008000000 */
[----:B------:R-:W-:Y:S01]  /*2810*/  IMAD.U32 R11, RZ, RZ, UR11 ;  /* 0x0000000bff0b7e24 */ /* 0x000fe2000f8e00ff */
        /* <DEDUP_REMOVED lines=23> */
[----:B------:R-:W-:Y:S03]  /*2990*/  HGMMA.64x16x16.F32.BF16 R24, gdesc[UR12], R24, gsb0 ;  /* 0x002000000c1879f0 */ /* 0x000fe60008001818 */
        /* <DEDUP_REMOVED lines=212> */
[----:B------:R-:W-:Y:S02]  /*36e0*/  UIADD3 UR7, UR6, 0xc06, URZ ;  /* 0x00000c0606077890 */ /* 0x000fe4000fffe03f */
[----:B------:R-:W-:-:S05]  /*36f0*/  UIADD3 UR6, UR61, 0x984, URZ ;  /* 0x000009843d067890 */ /* 0x000fca000fffe03f */
[----:B------:R-:W-:Y:S02]  /*3700*/  UMOV UR10, UR7 ;  /* 0x00000007000a7c82 */ /* 0x000fe40008000000 */
[----:B------:R-:W-:Y:S01]  /*3710*/  UMOV UR56, UR10 ;  /* 0x0000000a00387c82 */ /* 0x000fe20008000000 */
[----:B------:R-:W-:Y:S01]  /*3720*/  IMAD.U32 R10, RZ, RZ, UR10 ;  /* 0x0000000aff0a7e24 */ /* 0x000fe2000f8e00ff */
        /* <DEDUP_REMOVED lines=23> */
[----:B------:R-:W-:Y:S02]  /*38a0*/  ULDC UR6, c[0x0][0x988] ;  /* 0x0002620000067ab9 */ /* 0x000fe40000000800 */
[----:B-1----:R-:W-:Y:S01]  /*38b0*/  MOV R2, UR6 ;  /* 0x0000000600027c02 */ /* 0x002fe20008000f00 */
[----:B------:R-:W-:Y:S02]  /*38c0*/  WARPGROUP.DEPBAR.LE gsb0, 0x0 ;  /* 0x00008000000079c5 */ /* 0x000fe40000010000 */
[----:B------:R-:W-:-:S06]  /*38d0*/  WARPGROUP.ARRIVE ;  /* 0x00000000000079c5 */ /* 0x000fcc0000000000 */
[----:B------:R-:W-:Y:S03]  /*38e0*/  HGMMA.64x16x16.F32.BF16 R24, gdesc[UR52], R24, gsb0 ;  /* 0x00200000341879f0 */ /* 0x000fe60008001818 */
        /* <DEDUP_REMOVED lines=8> */
[----:B------:R-:W-:Y:S01]  /*3970*/  WARPGROUP.ARRIVE ;  /* 0x00000000000079c5 */ /* 0x000fe20000000000 */
[----:B------:R-:W-:Y:S01]  /*3980*/  FSEL R7, R58, -INF , P6 ;  /* 0xff8000003a077808 */ /* 0x000fe20003000000 */
[----:B------:R-:W-:Y:S01]  /*3990*/  IMAD.MOV.U32 R58, RZ, RZ, R151 ;  /* 0x000000ffff3a7224 */ /* 0x000fe200078e0097 */
[----:B------:R-:W-:-:S02]  /*39a0*/  FSEL R59, R59, -INF , P5 ;  /* 0xff8000003b3b7808 */ /* 0x000fc40002800000 */
[----:B------:R-:W-:Y:S01]  /*39b0*/  FSEL R21, R62, -INF , P4 ;  /* 0xff8000003e157808 */ /* 0x000fe20002000000 */
[----:B------:R-:W-:Y:S01]  /*39c0*/  HGMMA.64x16x16.F32.BF16 R48, gdesc[UR56], R48, gsb0 ;  /* 0x00200000383079f0 */ /* 0x000fe20008001830 */
[----:B------:R-:W-:Y:S01]  /*39d0*/  UIADD3 UR58, UR61, 0x886, URZ ;  /* 0x000008863d3a7890 */ /* 0x000fe2000fffe03f */
[----:B------:R-:W-:Y:S01]  /*39e0*/  FMNMX.FTZ R0, R7, R59, !PT ;  /* 0x0000003b07007209 */ /* 0x000fe20007810000 */
[----:B------:R-:W-:Y:S01]  /*39f0*/  UMOV UR56, UR10 ;  /* 0x0000000a00387c82 */ /* 0x000fe20008000000 */
[----:B------:R-:W-:Y:S01]  /*3a00*/  UMOV UR57, UR11 ;  /* 0x0000000b00397c82 */ /* 0x000fe20008000000 */
[----:B------:R-:W-:Y:S01]  /*3a10*/  UMOV UR59, 0x40000040 ;  /* 0x40000040003b7882 */ /* 0x000fe20000000000 */
[----:B------:R-:W-:Y:S01]  /*3a20*/  FSEL R63, R63, -INF , P3 ;  /* 0xff8000003f3f7808 */ /* 0x000fe20001800000 */
[--C-:B------:R-:W-:Y:S01]  /*3a30*/  IMAD.MOV.U32 R62, RZ, RZ, R151.reuse ;  /* 0x000000ffff3e7224 */ /* 0x100fe200078e0097 */
[----:B------:R-:W-:Y:S02]  /*3a40*/  FMNMX.FTZ R0, R21, R0, !PT ;  /* 0x0000000015007209 */ /* 0x000fe40007810000 */
[----:B------:R-:W-:Y:S01]  /*3a50*/  FSEL R3, R56, -INF , P6 ;  /* 0xff80000038037808 */ /* 0x000fe20003000000 */
[----:B------:R-:W-:Y:S01]  /*3a60*/  IMAD.MOV.U32 R56, RZ, RZ, R151 ;  /* 0x000000ffff387224 */ /* 0x000fe200078e0097 */
[----:B------:R-:W-:-:S02]  /*3a70*/  ISETP.GT.AND P6, PT, R19, 0x11, PT ;  /* 0x000000111300780c */ /* 0x000fc40003fc4270 */
[----:B------:R-:W-:Y:S02]  /*3a80*/  FMNMX.FTZ R0, R63, R0, !PT ;  /* 0x000000003f007209 */ /* 0x000fe40007810000 */
[----:B------:R-:W-:Y:S02]  /*3a90*/  FSEL R57, R57, -INF , P5 ;  /* 0xff80000039397808 */ /* 0x000fe40002800000 */
[C---:B------:R-:W-:Y:S02]  /*3aa0*/  ISETP.GT.AND P5, PT, R19.reuse, 0x18, PT ;  /* 0x000000181300780c */ /* 0x040fe40003fa4270 */
[----:B------:R-:W-:Y:S01]  /*3ab0*/  FSEL R15, R60, -INF , P4 ;  /* 0xff8000003c0f7808 */ /* 0x000fe20002000000 */
[----:B------:R-:W-:Y:S01]  /*3ac0*/  IMAD.MOV.U32 R60, RZ, RZ, R151 ;  /* 0x000000ffff3c7224 */ /* 0x000fe200078e0097 */
[----:B------:R-:W-:Y:S02]  /*3ad0*/  ISETP.GT.AND P4, PT, R19, 0x19, PT ;  /* 0x000000191300780c */ /* 0x000fe40003f84270 */
[----:B------:R-:W-:-:S02]  /*3ae0*/  FSEL R61, R61, -INF , P3 ;  /* 0xff8000003d3d7808 */ /* 0x000fc40001800000 */
[----:B------:R-:W-:Y:S01]  /*3af0*/  ISETP.GT.AND P3, PT, R19, 0x20, PT ;  /* 0x000000201300780c */ /* 0x000fe20003f64270 */
[----:B------:R-:W-:Y:S02]  /*3b00*/  WARPGROUP.DEPBAR.LE gsb0, 0x0 ;  /* 0x00008000000079c5 */ /* 0x000fe40000010000 */
[----:B------:R-:W-:Y:S01]  /*3b10*/  WARPGROUP.ARRIVE ;  /* 0x00000000000079c5 */ /* 0x000fe20000000000 */
[----:B------:R-:W-:Y:S01]  /*3b20*/  FSEL R65, R50, -INF , P2 ;  /* 0xff80000032417808 */ /* 0x000fe20001000000 */
[--C-:B------:R-:W-:Y:S01]  /*3b30*/  IMAD.MOV.U32 R50, RZ, RZ, R151.reuse ;  /* 0x000000ffff327224 */ /* 0x100fe200078e0097 */
[----:B------:R-:W-:Y:S02]  /*3b40*/  FSEL R51, R51, -INF , P6 ;  /* 0xff80000033337808 */ /* 0x000fe40003000000 */
[----:B------:R-:W-:Y:S01]  /*3b50*/  FMNMX.FTZ R0, R65, R0, !PT ;  /* 0x0000000041007209 */ /* 0x000fe20007810000 */
[----:B------:R-:W-:Y:S01]  /*3b60*/  HGMMA.64x16x16.F32.BF16 R40, gdesc[UR56], R40, gsb0 ;  /* 0x00200000382879f0 */ /* 0x000fe20008001828 */
[----:B------:R-:W-:Y:S01]  /*3b70*/  UIADD3 UR58, UR61, 0x906, URZ ;  /* 0x000009063d3a7890 */ /* 0x000fe2000fffe03f */
[----:B------:R-:W-:Y:S01]  /*3b80*/  FSEL R67, R54, -INF , P5 ;  /* 0xff80000036437808 */ /* 0x000fe20002800000 */
[----:B------:R-:W-:Y:S01]  /*3b90*/  UMOV UR56, UR10 ;  /* 0x0000000a00387c82 */ /* 0x000fe20008000000 */
[----:B------:R-:W-:Y:S01]  /*3ba0*/  UMOV UR57, UR11 ;  /* 0x0000000b00397c82 */ /* 0x000fe20008000000 */
[----:B------:R-:W-:Y:S01]  /*3bb0*/  UMOV UR59, 0x40000040 ;  /* 0x40000040003b7882 */ /* 0x000fe20000000000 */
[----:B------:R-:W-:Y:S01]  /*3bc0*/  FMNMX.FTZ R0, R51, R0, !PT ;  /* 0x0000000033007209 */ /* 0x000fe20007810000 */
[----:B------:R-:W-:Y:S01]  /*3bd0*/  IMAD.MOV.U32 R54, RZ, RZ, R151 ;  /* 0x000000ffff367224 */ /* 0x000fe200078e0097 */
[----:B------:R-:W-:-:S02]  /*3be0*/  FSEL R55, R55, -INF , P4 ;  /* 0xff80000037377808 */ /* 0x000fc40002000000 */
[----:B------:R-:W-:Y:S02]  /*3bf0*/  FMNMX.FTZ R0, R67, R0, !PT ;  /* 0x0000000043007209 */ /* 0x000fe40007810000 */
[----:B------:R-:W-:Y:S01]  /*3c00*/  FSEL R23, R48, -INF , P2 ;  /* 0xff80000030177808 */ /* 0x000fe20001000000 */
[----:B------:R-:W-:Y:S01]  /*3c10*/  IMAD.MOV.U32 R48, RZ, RZ, R151 ;  /* 0x000000ffff307224 */ /* 0x000fe200078e0097 */
[----:B------:R-:W-:Y:S02]  /*3c20*/  ISETP.GT.AND P2, PT, R19, 0x21, PT ;  /* 0x000000211300780c */ /* 0x000fe40003f44270 */
[----:B------:R-:W-:Y:S02]  /*3c30*/  FMNMX.FTZ R0, R55, R0, !PT ;  /* 0x0000000037007209 */ /* 0x000fe40007810000 */
[----:B------:R-:W-:Y:S02]  /*3c40*/  FSEL R49, R49, -INF , P6 ;  /* 0xff80000031317808 */ /* 0x000fe40003000000 */
[----:B------:R-:W-:-:S02]  /*3c50*/  ISETP.GT.AND P6, PT, R19, 0x28, PT ;  /* 0x000000281300780c */ /* 0x000fc40003fc4270 */
[----:B------:R-:W-:Y:S02]  /*3c60*/  FSEL R53, R53, -INF , P4 ;  /* 0xff80000035357808 */ /* 0x000fe40002000000 */
[----:B------:R-:W-:Y:S01]  /*3c70*/  ISETP.GT.AND P4, PT, R19, 0x30, PT ;  /* 0x000000301300780c */ /* 0x000fe20003f84270 */
[----:B------:R-:W-:Y:S02]  /*3c80*/  WARPGROUP.DEPBAR.LE gsb0, 0x0 ;  /* 0x00008000000079c5 */ /* 0x000fe40000010000 */
[----:B------:R-:W-:Y:S01]  /*3c90*/  WARPGROUP.ARRIVE ;  /* 0x00000000000079c5 */ /* 0x000fe20000000000 */
[----:B------:R-:W-:Y:S01]  /*3ca0*/  FSEL R69, R42, -INF , P3 ;  /* 0xff8000002a457808 */ /* 0x000fe20001800000 */
[----:B------:R-:W-:Y:S01]  /*3cb0*/  IMAD.U32 R42, RZ, RZ, UR60 ;  /* 0x0000003cff2a7e24 */ /* 0x000fe2000f8e00ff */
        /* <DEDUP_REMOVED lines=8> */
[----:B------:R-:W-:-:S02]  /*3d40*/  ISETP.GT.AND P5, PT, R19, 0x29, PT ;  /* 0x000000291300780c */ /* 0x000fc40003fa4270 */
[----:B------:R-:W-:Y:S01]  /*3d50*/  FSEL R73, R46, -INF , P6 ;  /* 0xff8000002e497808 */ /* 0x000fe20003000000 */
[----:B------:R-:W-:Y:S01]  /*3d60*/  IMAD.MOV.U32 R46, RZ, RZ, R151 ;  /* 0x000000ffff2e7224 */ /* 0x000fe200078e0097 */
[----:B------:R-:W-:Y:S02]  /*3d70*/  FMNMX.FTZ R0, R71, R0, !PT ;  /* 0x0000000047007209 */ /* 0x000fe40007810000 */
[----:B------:R-:W-:Y:S02]  /*3d80*/  FSEL R75, R47, -INF , P5 ;  /* 0xff8000002f4b7808 */ /* 0x000fe40002800000 */
[----:B------:R-:W-:Y:S02]  /*3d90*/  FMNMX.FTZ R0, R73, R0, !PT ;  /* 0x0000000049007209 */ /* 0x000fe40007810000 */
[----:B------:R-:W-:Y:S02]  /*3da0*/  FSEL R47, R40, -INF , P3 ;  /* 0xff800000282f7808 */ /* 0x000fe40001800000 */
[----:B------:R-:W-:-:S02]  /*3db0*/  ISETP.GT.AND P3, PT, R19, 0x31, PT ;  /* 0x000000311300780c */ /* 0x000fc40003f64270 */
[----:B------:R-:W-:Y:S02]  /*3dc0*/  FMNMX.FTZ R0, R75, R0, !PT ;  /* 0x000000004b007209 */ /* 0x000fe40007810000 */
[----:B------:R-:W-:Y:S02]  /*3dd0*/  FSEL R41, R41, -INF , P2 ;  /* 0xff80000029297808 */ /* 0x000fe40001000000 */
[----:B------:R-:W-:Y:S02]  /*3de0*/  ISETP.GT.AND P2, PT, R19, 0x38, PT ;  /* 0x000000381300780c */ /* 0x000fe40003f44270 */
[----:B------:R-:W-:Y:S02]  /*3df0*/  FSEL R45, R45, -INF , P5 ;  /* 0xff8000002d2d7808 */ /* 0x000fe40002800000 */
[----:B------:R-:W-:Y:S02]  /*3e00*/  ISETP.GT.AND P5, PT, R19, 0x40, PT ;  /* 0x000000401300780c */ /* 0x000fe40003fa4270 */
[----:B------:R-:W-:Y:S01]  /*3e10*/  MOV R52, R151 ;  /* 0x0000009700347202 */ /* 0x000fe20000000f00 */
[----:B------:R-:W-:-:S02]  /*3e20*/  WARPGROUP.DEPBAR.LE gsb0, 0x0 ;  /* 0x00008000000079c5 */ /* 0x000fc40000010000 */
[----:B------:R-:W-:Y:S01]  /*3e30*/  WARPGROUP.ARRIVE ;  /* 0x00000000000079c5 */ /* 0x000fe20000000000 */
[----:B------:R-:W-:Y:S02]  /*3e40*/  FSEL R77, R34, -INF , P4 ;  /* 0xff800000224d7808 */ /* 0x000fe40002000000 */
[----:B------:R-:W-:Y:S02]  /*3e50*/  FSEL R79, R35, -INF , P3 ;  /* 0xff800000234f7808 */ /* 0x000fe40001800000 */
[----:B------:R-:W-:Y:S01]  /*3e60*/  FMNMX.FTZ R0, R77, R0, !PT ;  /* 0x000000004d007209 */ /* 0x000fe20007810000 */
[----:B------:R-:W-:Y:S01]  /*3e70*/  HGMMA.64x16x16.F32.BF16 R24, gdesc[UR56], R24, gsb0 ;  /* 0x00200000381879f0 */ /* 0x000fe20008001818 */
[----:B------:R-:W-:Y:S01]  /*3e80*/  FSEL R35, R44, -INF , P6 ;  /* 0xff8000002c237808 */ /* 0x000fe20003000000 */
[----:B------:R-:W-:Y:S01]  /*3e90*/  IMAD.MOV.U32 R44, RZ, RZ, R151 ;  /* 0x000000ffff2c7224 */ /* 0x000fe200078e0097 */
[----:B------:R-:W-:Y:S02]  /*3ea0*/  ISETP.GT.AND P6, PT, R19, 0x39, PT ;  /* 0x000000391300780c */ /* 0x000fe40003fc4270 */
[----:B------:R-:W-:-:S02]  /*3eb0*/  FSEL R81, R38, -INF , P2 ;  /* 0xff80000026517808 */ /* 0x000fc40001000000 */
[----:B------:R-:W-:Y:S02]  /*3ec0*/  FMNMX.FTZ R0, R79, R0, !PT ;  /* 0x000000004f007209 */ /* 0x000fe40007810000 */
[----:B------:R-:W-:Y:S02]  /*3ed0*/  FSEL R83, R39, -INF , P6 ;  /* 0xff80000027537808 */ /* 0x000fe40003000000 */
[----:B------:R-:W-:Y:S02]  /*3ee0*/  FMNMX.FTZ R0, R81, R0, !PT ;  /* 0x0000000051007209 */ /* 0x000fe40007810000 */
[----:B------:R-:W-:Y:S02]  /*3ef0*/  FSEL R39, R32, -INF , P4 ;  /* 0xff80000020277808 */ /* 0x000fe40002000000 */
[----:B------:R-:W-:Y:S02]  /*3f00*/  ISETP.GT.AND P4, PT, R19, 0x41, PT ;  /* 0x000000411300780c */ /* 0x000fe40003f84270 */
[----:B------:R-:W-:-:S02]  /*3f10*/  FMNMX.FTZ R0, R83, R0, !PT ;  /* 0x0000000053007209 */ /* 0x000fc40007810000 */
[----:B------:R-:W-:Y:S02]  /*3f20*/  FSEL R33, R33, -INF , P3 ;  /* 0xff80000021217808 */ /* 0x000fe40001800000 */
[----:B------:R-:W-:Y:S02]  /*3f30*/  ISETP.GT.AND P3, PT, R19, 0x48, PT ;  /* 0x000000481300780c */ /* 0x000fe40003f64270 */
[----:B------:R-:W-:Y:S01]  /*3f40*/  FSEL R37, R37, -INF , P6 ;  /* 0xff80000025257808 */ /* 0x000fe20003000000 */
[----:B------:R-:W-:Y:S02]  /*3f50*/  WARPGROUP.DEPBAR.LE gsb0, 0x0 ;  /* 0x00008000000079c5 */ /* 0x000fe40000010000 */
[----:B------:R-:W-:Y:S02]  /*3f60*/  FSEL R85, R26, -INF , P5 ;  /* 0xff8000001a557808 */ /* 0x000fe40002800000 */
[----:B------:R-:W-:Y:S02]  /*3f70*/  FSEL R87, R27, -INF , P4 ;  /* 0xff8000001b577808 */ /* 0x000fe40002000000 */
[----:B------:R-:W-:-:S02]  /*3f80*/  FMNMX.FTZ R0, R85, R0, !PT ;  /* 0x0000000055007209 */ /* 0x000fc40007810000 */
[----:B------:R-:W-:Y:S02]  /*3f90*/  FSEL R27, R36, -INF , P2 ;  /* 0xff800000241b7808 */ /* 0x000fe40001000000 */
[----:B------:R-:W-:Y:S02]  /*3fa0*/  ISETP.GT.AND P2, PT, R19, 0x49, PT ;  /* 0x000000491300780c */ /* 0x000fe40003f44270 */
[----:B------:R-:W-:Y:S02]  /*3fb0*/  FSEL R89, R30, -INF , P3 ;  /* 0xff8000001e597808 */ /* 0x000fe40001800000 */
[----:B------:R-:W-:Y:S02]  /*3fc0*/  FMNMX.FTZ R0, R87, R0, !PT ;  /* 0x0000000057007209 */ /* 0x000fe40007810000 */
[----:B------:R-:W-:Y:S02]  /*3fd0*/  FSEL R31, R31, -INF , P2 ;  /* 0xff8000001f1f7808 */ /* 0x000fe40001000000 */
[----:B------:R-:W-:-:S02]  /*3fe0*/  FMNMX.FTZ R0, R89, R0, !PT ;  /* 0x0000000059007209 */ /* 0x000fc40007810000 */
[----:B------:R-:W-:Y:S02]  /*3ff0*/  FSEL R25, R25, -INF , P4 ;  /* 0xff80000019197808 */ /* 0x000fe40002000000 */
[----:B------:R-:W-:Y:S02]  /*4000*/  FMNMX.FTZ R8, R31, R0, !PT ;  /* 0x000000001f087209 */ /* 0x000fe40007810000 */
[----:B------:R-:W-:-:S03]  /*4010*/  FSEL R29, R29, -INF , P2 ;  /* 0xff8000001d1d7808 */ /* 0x000fc60001000000 */
[----:B------:R-:W0:Y:S02]  /*4020*/  SHFL.BFLY PT, R19, R8, 0x2, 0x1f ;  /* 0x0c401f0008137f89 */ /* 0x000e2400000e0000 */
[----:B0-----:R-:W-:-:S05]  /*4030*/  FMNMX.FTZ R19, R8, R19, !PT ;  /* 0x0000001308137209 */ /* 0x001fca0007810000 */
[----:B------:R-:W0:Y:S02]  /*4040*/  SHFL.BFLY PT, R6, R19, 0x1, 0x1f ;  /* 0x0c201f0013067f89 */ /* 0x000e2400000e0000 */
[----:B0-----:R-:W-:Y:S02]  /*4050*/  FMNMX.FTZ R6, R19, R6, !PT ;  /* 0x0000000613067209 */ /* 0x001fe40007810000 */
[----:B------:R-:W-:Y:S02]  /*4060*/  FSEL R19, R24, -INF , P5 ;  /* 0xff80000018137808 */ /* 0x000fe40002800000 */
[C---:B------:R-:W-:Y:S01]  /*4070*/  FSETP.NEU.FTZ.AND P0, PT, R6.reuse, -INF , PT ;  /* 0xff8000000600780b */ /* 0x040fe20003f1d000 */
[----:B------:R-:W-:-:S05]  /*4080*/  FMUL.FTZ R0, R6, R2 ;  /* 0x0000000206007220 */ /* 0x000fca0000410000 */
[----:B------:R-:W-:Y:S02]  /*4090*/  FSEL R14, R0, RZ, P0 ;  /* 0x000000ff000e7208 */ /* 0x000fe40000000000 */
[----:B------:R-:W-:Y:S02]  /*40a0*/  FMNMX.FTZ R0, R3, R57, !PT ;  /* 0x0000003903007209 */ /* 0x000fe40007810000 */
[----:B------:R-:W-:Y:S01]  /*40b0*/  ISETP.NE.AND P0, PT, R20, RZ, PT ;  /* 0x000000ff1400720c */ /* 0x000fe20003f05270 */
[--C-:B------:R-:W-:Y:S01]  /*40c0*/  FFMA.FTZ R21, R21, R2, -R14.reuse ;  /* 0x0000000215157223 */ /* 0x100fe2000001080e */
[----:B------:R-:W-:Y:S01]  /*40d0*/  FMNMX.FTZ R0, R15, R0, !PT ;  /* 0x000000000f007209 */ /* 0x000fe20007810000 */
[-CC-:B------:R-:W-:Y:S01]  /*40e0*/  FFMA.FTZ R7, R7, R2.reuse, -R14.reuse ;  /* 0x0000000207077223 */ /* 0x180fe2000001080e */
[--C-:B------:R-:W-:Y:S01]  /*40f0*/  FFMA.FTZ R59, R59, R2, -R14.reuse ;  /* 0x000000023b3b7223 */ /* 0x100fe2000001080e */
[----:B------:R0:W-:Y:S01]  /*4100*/  MUFU.EX2 R211, R21 ;  /* 0x0000001500d37308 */ /* 0x0001e20000000800 */
[----:B------:R-:W-:Y:S01]  /*4110*/  FMNMX.FTZ R0, R61, R0, !PT ;  /* 0x000000003d007209 */ /* 0x000fe20007810000 */
[-CC-:B------:R-:W-:Y:S01]  /*4120*/  FFMA.FTZ R63, R63, R2.reuse, -R14.reuse ;  /* 0x000000023f3f7223 */ /* 0x180fe2000001080e */
[-CC-:B------:R-:W-:Y:S01]  /*4130*/  FFMA.FTZ R65, R65, R2.reuse, -R14.reuse ;  /* 0x0000000241417223 */ /* 0x180fe2000001080e */
[--C-:B------:R-:W-:Y:S01]  /*4140*/  FFMA.FTZ R51, R51, R2, -R14.reuse ;  /* 0x0000000233337223 */ /* 0x100fe2000001080e */
[----:B------:R-:W-:Y:S01]  /*4150*/  FMNMX.FTZ R0, R23, R0, !PT ;  /* 0x0000000017007209 */ /* 0x000fe20007810000 */
[-CC-:B------:R-:W-:Y:S01]  /*4160*/  FFMA.FTZ R67, R67, R2.reuse, -R14.reuse ;  /* 0x0000000243437223 */ /* 0x180fe2000001080e */
[--C-:B------:R-:W-:Y:S01]  /*4170*/  FFMA.FTZ R55, R55, R2, -R14.reuse ;  /* 0x0000000237377223 */ /* 0x100fe2000001080e */
[----:B------:R-:W-:Y:S01]  /*4180*/  MUFU.EX2 R209, R7 ;  /* 0x0000000700d17308 */ /* 0x000fe20000000800 */
[----:B------:R-:W-:Y:S01]  /*4190*/  FMNMX.FTZ R0, R49, R0, !PT ;  /* 0x0000000031007209 */ /* 0x000fe20007810000 */
[-CC-:B------:R-:W-:Y:S01]  /*41a0*/  FFMA.FTZ R69, R69, R2.reuse, -R14.reuse ;  /* 0x0000000245457223 */ /* 0x180fe2000001080e */
[----:B0-----:R-:W-:Y:S01]  /*41b0*/  FSEL R21, R28, -INF , P3 ;  /* 0xff8000001c157808 */ /* 0x001fe20001800000 */
        /* <DEDUP_REMOVED lines=16> */
[----:B------:R-:W-:Y:S01]  /*42c0*/  FFMA.FTZ R14, R31, R2, -R14 ;  /* 0x000000021f0e7223 */ /* 0x000fe2000001080e */
[----:B------:R-:W-:-:S02]  /*42d0*/  FMNMX.FTZ R0, R35, R0, !PT ;  /* 0x0000000023007209 */ /* 0x000fc40007810000 */
[----:B0-----:R-:W-:Y:S01]  /*42e0*/  MOV R59, R151 ;  /* 0x00000097003b7202 */ /* 0x001fe20000000f00 */
[----:B------:R-:W-:Y:S01]  /*42f0*/  MUFU.EX2 R65, R65 ;  /* 0x0000004100417308 */ /* 0x000fe20000000800 */
[----:B------:R-:W-:Y:S01]  /*4300*/  FMNMX.FTZ R0, R45, R0, !PT ;  /* 0x000000002d007209 */ /* 0x000fe20007810000 */
[----:B-1----:R-:W-:-:S03]  /*4310*/  IMAD.MOV.U32 R63, RZ, RZ, R151 ;  /* 0x000000ffff3f7224 */ /* 0x002fc600078e0097 */
[----:B------:R-:W-:-:S03]  /*4320*/  FMNMX.FTZ R0, R39, R0, !PT ;  /* 0x0000000027007209 */ /* 0x000fc60007810000 */
[----:B------:R0:W1:Y:S01]  /*4330*/  MUFU.EX2 R24, R51 ;  /* 0x0000003300187308 */ /* 0x0000620000000800 */
[----:B------:R-:W-:-:S04]  /*4340*/  FMNMX.FTZ R0, R33, R0, !PT ;  /* 0x0000000021007209 */ /* 0x000fc80007810000 */
[----:B------:R-:W-:-:S03]  /*4350*/  FMNMX.FTZ R0, R27, R0, !PT ;  /* 0x000000001b007209 */ /* 0x000fc60007810000 */
[----:B------:R-:W-:Y:S01]  /*4360*/  MUFU.EX2 R67, R67 ;  /* 0x0000004300437308 */ /* 0x000fe20000000800 */
[----:B------:R-:W-:Y:S01]  /*4370*/  FMNMX.FTZ R0, R37, R0, !PT ;  /* 0x0000000025007209 */ /* 0x000fe20007810000 */
[----:B0-----:R-:W-:-:S03]  /*4380*/  IMAD.MOV.U32 R51, RZ, RZ, R151 ;  /* 0x000000ffff337224 */ /* 0x001fc600078e0097 */
[----:B------:R-:W-:-:S03]  /*4390*/  FMNMX.FTZ R0, R19, R0, !PT ;  /* 0x0000000013007209 */ /* 0x000fc60007810000 */
[----:B------:R0:W2:Y:S01]  /*43a0*/  MUFU.EX2 R28, R55 ;  /* 0x00000037001c7308 */ /* 0x0000a20000000800 */
[----:B------:R-:W-:Y:S02]  /*43b0*/  FMNMX.FTZ R0, R25, R0, !PT ;  /* 0x0000000019007209 */ /* 0x000fe40007810000 */
[----:B-1----:R-:W-:Y:S02]  /*43c0*/  F2FP.BF16.F32.PACK_AB R205, R24, R65 ;  /* 0x0000004118cd723e */ /* 0x002fe400000010ff */
[----:B------:R-:W-:-:S03]  /*43d0*/  FMNMX.FTZ R0, R21, R0, !PT ;  /* 0x0000000015007209 */ /* 0x000fc60007810000 */
[----:B------:R-:W-:Y:S01]  /*43e0*/  MUFU.EX2 R69, R69 ;  /* 0x0000004500457308 */ /* 0x000fe20000000800 */
[----:B------:R-:W-:Y:S01]  /*43f0*/  FMNMX.FTZ R0, R29, R0, !PT ;  /* 0x000000001d007209 */ /* 0x000fe20007810000 */
[----:B0-----:R-:W-:-:S04]  /*4400*/  IMAD.MOV.U32 R55, RZ, RZ, R151 ;  /* 0x000000ffff377224 */ /* 0x001fc800078e0097 */
[----:B------:R-:W0:Y:S02]  /*4410*/  SHFL.BFLY PT, R7, R0, 0x2, 0x1f ;  /* 0x0c401f0000077f89 */ /* 0x000e2400000e0000 */
[----:B------:R-:W-:Y:S01]  /*4420*/  MUFU.EX2 R40, R14 ;  /* 0x0000000e00287308 */ /* 0x000fe20000000800 */
[----:B--2---:R-:W-:-:S07]  /*4430*/  F2FP.BF16.F32.PACK_AB R207, R28, R67 ;  /* 0x000000431ccf723e */ /* 0x004fce00000010ff */
[----:B------:R1:W2:Y:S08]  /*4440*/  MUFU.EX2 R30, R71 ;  /* 0x00000047001e7308 */ /* 0x0002b00000000800 */
[----:B------:R-:W-:Y:S01]  /*4450*/  MUFU.EX2 R73, R73 ;  /* 0x0000004900497308 */ /* 0x000fe20000000800 */
[----:B-1----:R-:W-:Y:S01]  /*4460*/  IMAD.MOV.U32 R71, RZ, RZ, R151 ;  /* 0x000000ffff477224 */ /* 0x002fe200078e0097 */
[----:B0-----:R-:W-:-:S06]  /*4470*/  FMNMX.FTZ R8, R0, R7, !PT ;  /* 0x0000000700087209 */ /* 0x001fcc0007810000 */
[----:B------:R0:W1:Y:S01]  /*4480*/  MUFU.EX2 R32, R75 ;  /* 0x0000004b00207308 */ /* 0x0000620000000800 */
[----:B--2---:R-:W-:Y:S01]  /*4490*/  F2FP.BF16.F32.PACK_AB R201, R30, R69 ;  /* 0x000000451ec9723e */ /* 0x004fe200000010ff */
[----:B------:R-:W2:Y:S06]  /*44a0*/  SHFL.BFLY PT, R7, R8, 0x1, 0x1f ;  /* 0x0c201f0008077f89 */ /* 0x000eac00000e0000 */
[----:B------:R-:W-:Y:S01]  /*44b0*/  MUFU.EX2 R77, R77 ;  /* 0x0000004d004d7308 */ /* 0x000fe20000000800 */
[----:B0-----:R-:W-:-:S07]  /*44c0*/  IMAD.MOV.U32 R75, RZ, RZ, R151 ;  /* 0x000000ffff4b7224 */ /* 0x001fce00078e0097 */
[----:B------:R0:W3:Y:S01]  /*44d0*/  MUFU.EX2 R34, R79 ;  /* 0x0000004f00227308 */ /* 0x0000e20000000800 */
[----:B-1----:R-:W-:-:S07]  /*44e0*/  F2FP.BF16.F32.PACK_AB R203, R32, R73 ;  /* 0x0000004920cb723e */ /* 0x002fce00000010ff */
[----:B------:R-:W-:Y:S01]  /*44f0*/  MUFU.EX2 R81, R81 ;  /* 0x0000005100517308 */ /* 0x000fe20000000800 */
[----:B0-----:R-:W-:Y:S01]  /*4500*/  IMAD.MOV.U32 R79, RZ, RZ, R151 ;  /* 0x000000ffff4f7224 */ /* 0x001fe200078e0097 */
[----:B--2---:R-:W-:-:S04]  /*4510*/  FMNMX.FTZ R7, R8, R7, !PT ;  /* 0x0000000708077209 */ /* 0x004fc80007810000 */
[C---:B------:R-:W-:Y:S01]  /*4520*/  FSETP.NEU.FTZ.AND P2, PT, R7.reuse, -INF , PT ;  /* 0xff8000000700780b */ /* 0x040fe20003f5d000 */
[----:B------:R-:W-:Y:S01]  /*4530*/  FMUL.FTZ R0, R7, R2 ;  /* 0x0000000207007220 */ /* 0x000fe20000410000 */
[----:B------:R0:W-:Y:S01]  /*4540*/  MUFU.EX2 R36, R83 ;  /* 0x0000005300247308 */ /* 0x0001e20000000800 */
[----:B---3--:R-:W-:-:S03]  /*4550*/  F2FP.BF16.F32.PACK_AB R197, R34, R77 ;  /* 0x0000004d22c5723e */ /* 0x008fc600000010ff */
[----:B------:R-:W-:Y:S01]  /*4560*/  FSEL R8, R0, RZ, P2 ;  /* 0x000000ff00087208 */ /* 0x000fe20001000000 */
[----:B------:R-:W-:Y:S01]  /*4570*/  FADD.FTZ R0, R209, R20 ;  /* 0x00000014d1007221 */ /* 0x000fe20000010000 */
[----:B------:R-:W-:Y:S01]  /*4580*/  F2FP.BF16.F32.PACK_AB R209, R20, R209 ;  /* 0x000000d114d1723e */ /* 0x000fe200000010ff */
[----:B------:R-:W-:Y:S01]  /*4590*/  VIADD R20, R22, 0xfffffffe ;  /* 0xfffffffe16147836 */ /* 0x000fe20000000000 */
[----:B------:R-:W-:Y:S01]  /*45a0*/  MUFU.EX2 R85, R85 ;  /* 0x0000005500557308 */ /* 0x000fe20000000800 */
[-CC-:B------:R-:W-:Y:S01]  /*45b0*/  FFMA.FTZ R3, R3, R2.reuse, -R8.reuse ;  /* 0x0000000203037223 */ /* 0x180fe20000010808 */
[-CC-:B------:R-:W-:Y:S01]  /*45c0*/  FFMA.FTZ R57, R57, R2.reuse, -R8.reuse ;  /* 0x0000000239397223 */ /* 0x180fe20000010808 */
[-CC-:B------:R-:W-:Y:S01]  /*45d0*/  FFMA.FTZ R15, R15, R2.reuse, -R8.reuse ;  /* 0x000000020f0f7223 */ /* 0x180fe20000010808 */
[-CC-:B------:R-:W-:Y:S01]  /*45e0*/  FFMA.FTZ R61, R61, R2.reuse, -R8.reuse ;  /* 0x000000023d3d7223 */ /* 0x180fe20000010808 */
[-C--:B------:R-:W-:Y:S01]  /*45f0*/  FFMA.FTZ R23, R23, R2.reuse, -R8 ;  /* 0x0000000217177223 */ /* 0x080fe20000010808 */
[----:B------:R-:W-:Y:S01]  /*4600*/  FADD.FTZ R31, R211, R0 ;  /* 0x00000000d31f7221 */ /* 0x000fe20000010000 */
[-CC-:B------:R-:W-:Y:S01]  /*4610*/  FFMA.FTZ R49, R49, R2.reuse, -R8.reuse ;  /* 0x0000000231317223 */ /* 0x180fe20000010808 */
[----:B------:R-:W-:Y:S01]  /*4620*/  MUFU.EX2 R3, R3 ;  /* 0x0000000300037308 */ /* 0x000fe20000000800 */
[-CC-:B------:R-:W-:Y:S01]  /*4630*/  FFMA.FTZ R43, R43, R2.reuse, -R8.reuse ;  /* 0x000000022b2b7223 */ /* 0x180fe20000010808 */
[----:B------:R-:W-:Y:S01]  /*4640*/  FADD.FTZ R0, R26, R31 ;  /* 0x0000001f1a007221 */ /* 0x000fe20000010000 */
[-CC-:B------:R-:W-:Y:S01]  /*4650*/  FFMA.FTZ R41, R41, R2.reuse, -R8.reuse ;  /* 0x0000000229297223 */ /* 0x180fe20000010808 */
[-CC-:B------:R-:W-:Y:S01]  /*4660*/  FFMA.FTZ R53, R53, R2.reuse, -R8.reuse ;  /* 0x0000000235357223 */ /* 0x180fe20000010808 */
[-C--:B------:R-:W-:Y:S01]  /*4670*/  FFMA.FTZ R47, R47, R2.reuse, -R8 ;  /* 0x000000022f2f7223 */ /* 0x080fe20000010808 */
[----:B------:R-:W-:Y:S01]  /*4680*/  FADD.FTZ R31, R65, R0 ;  /* 0x00000000411f7221 */ /* 0x000fe20000010000 */
[-CC-:B------:R-:W-:Y:S01]  /*4690*/  FFMA.FTZ R35, R35, R2.reuse, -R8.reuse ;  /* 0x0000000223237223 */ /* 0x180fe20000010808 */
[----:B------:R-:W1:Y:S01]  /*46a0*/  MUFU.EX2 R208, R57 ;  /* 0x0000003900d07308 */ /* 0x000e620000000800 */
[-CC-:B------:R-:W-:Y:S01]  /*46b0*/  FFMA.FTZ R45, R45, R2.reuse, -R8.reuse ;  /* 0x000000022d2d7223 */ /* 0x180fe20000010808 */
[----:B------:R-:W-:Y:S01]  /*46c0*/  FADD.FTZ R14, R24, R31 ;  /* 0x0000001f180e7221 */ /* 0x000fe20000010000 */
[-CC-:B------:R-:W-:Y:S01]  /*46d0*/  FFMA.FTZ R39, R39, R2.reuse, -R8.reuse ;  /* 0x0000000227277223 */ /* 0x180fe20000010808 */
[-CC-:B------:R-:W-:Y:S01]  /*46e0*/  FFMA.FTZ R33, R33, R2.reuse, -R8.reuse ;  /* 0x0000000221217223 */ /* 0x180fe20000010808 */
[-CC-:B------:R-:W-:Y:S01]  /*46f0*/  FFMA.FTZ R27, R27, R2.reuse, -R8.reuse ;  /* 0x000000021b1b7223 */ /* 0x180fe20000010808 */
[-CC-:B------:R-:W-:Y:S01]  /*4700*/  FFMA.FTZ R37, R37, R2.reuse, -R8.reuse ;  /* 0x0000000225257223 */ /* 0x180fe20000010808 */
[-CC-:B------:R-:W-:Y:S01]  /*4710*/  FFMA.FTZ R19, R19, R2.reuse, -R8.reuse ;  /* 0x0000000213137223 */ /* 0x180fe20000010808 */
[----:B------:R-:W2:Y:S01]  /*4720*/  MUFU.EX2 R15, R15 ;  /* 0x0000000f000f7308 */ /* 0x000ea20000000800 */
[-CC-:B------:R-:W-:Y:S01]  /*4730*/  FFMA.FTZ R25, R25, R2.reuse, -R8.reuse ;  /* 0x0000000219197223 */ /* 0x180fe20000010808 */
[-CC-:B------:R-:W-:Y:S01]  /*4740*/  FFMA.FTZ R21, R21, R2.reuse, -R8.reuse ;  /* 0x0000000215157223 */ /* 0x180fe20000010808 */
[----:B------:R-:W-:Y:S01]  /*4750*/  FFMA.FTZ R8, R29, R2, -R8 ;  /* 0x000000021d087223 */ /* 0x000fe20000010808 */
[----:B------:R-:W-:Y:S01]  /*4760*/  ISETP.GE.AND P2, PT, R20, R17, PT ;  /* 0x000000111400720c */ /* 0x000fe20003f46270 */
[--C-:B0-----:R-:W-:Y:S01]  /*4770*/  IMAD.MOV.U32 R83, RZ, RZ, R151.reuse ;  /* 0x000000ffff537224 */ /* 0x101fe200078e0097 */
[----:B------:R-:W-:Y:S01]  /*4780*/  F2FP.BF16.F32.PACK_AB R211, R26, R211 ;  /* 0x000000d31ad3723e */ /* 0x000fe200000010ff */
[--C-:B------:R-:W-:Y:S01]  /*4790*/  IMAD.MOV.U32 R65, RZ, RZ, R151.reuse ;  /* 0x000000ffff417224 */ /* 0x100fe200078e0097 */
[----:B------:R0:W3:Y:S01]  /*47a0*/  MUFU.EX2 R210, R61 ;  /* 0x0000003d00d27308 */ /* 0x0000e20000000800 */
[----:B-1----:R-:W-:Y:S01]  /*47b0*/  FADD.FTZ R0, R3, R208 ;  /* 0x000000d003007221 */ /* 0x002fe20000010000 */
[----:B------:R-:W-:Y:S01]  /*47c0*/  F2FP.BF16.F32.PACK_AB R199, R36, R81 ;  /* 0x0000005124c7723e */ /* 0x000fe200000010ff */
[--C-:B------:R-:W-:Y:S01]  /*47d0*/  IMAD.MOV.U32 R57, RZ, RZ, R151.reuse ;  /* 0x000000ffff397224 */ /* 0x100fe200078e0097 */
[----:B------:R-:W-:Y:S01]  /*47e0*/  F2FP.BF16.F32.PACK_AB R208, R208, R3 ;  /* 0x00000003d0d0723e */ /* 0x000fe200000010ff */
[----:B------:R-:W-:Y:S01]  /*47f0*/  IMAD.MOV.U32 R3, RZ, RZ, 0x3f800000 ;  /* 0x3f800000ff037424 */ /* 0x000fe200078e00ff */
[----:B------:R-:W-:Y:S01]  /*4800*/  MOV R24, R151 ;  /* 0x0000009700187202 */ /* 0x000fe20000000f00 */
[--C-:B------:R-:W-:Y:S01]  /*4810*/  IMAD.MOV.U32 R26, RZ, RZ, R151.reuse ;  /* 0x000000ffff1a7224 */ /* 0x100fe200078e0097 */
[----:B------:R-:W1:Y:S01]  /*4820*/  MUFU.EX2 R23, R23 ;  /* 0x0000001700177308 */ /* 0x000e620000000800 */
[----:B--2---:R-:W-:Y:S01]  /*4830*/  FADD.FTZ R31, R15, R0 ;  /* 0x000000000f1f7221 */ /* 0x004fe20000010000 */
[----:B0-----:R-:W-:-:S06]  /*4840*/  IMAD.MOV.U32 R61, RZ, RZ, R151 ;  /* 0x000000ffff3d7224 */ /* 0x001fcc00078e0097 */
[----:B------:R0:W2:Y:S01]  /*4850*/  MUFU.EX2 R204, R49 ;  /* 0x0000003100cc7308 */ /* 0x0000a20000000800 */
[C---:B---3--:R-:W-:Y:S01]  /*4860*/  FADD.FTZ R0, R210.reuse, R31 ;  /* 0x0000001fd2007221 */ /* 0x048fe20000010000 */
[----:B------:R-:W-:-:S06]  /*4870*/  F2FP.BF16.F32.PACK_AB R210, R210, R15 ;  /* 0x0000000fd2d2723e */ /* 0x000fcc00000010ff */
[----:B------:R-:W3:Y:S01]  /*4880*/  MUFU.EX2 R43, R43 ;  /* 0x0000002b002b7308 */ /* 0x000ee20000000800 */
[----:B-1----:R-:W-:Y:S01]  /*4890*/  FADD.FTZ R31, R23, R0 ;  /* 0x00000000171f7221 */ /* 0x002fe20000010000 */
[----:B------:R-:W-:Y:S02]  /*48a0*/  @!P1 VIADD R0, R42, 0x38840 ;  /* 0x000388402a009836 */ /* 0x000fe40000000000 */
[----:B0-----:R-:W-:-:S03]  /*48b0*/  IMAD.MOV.U32 R49, RZ, RZ, R151 ;  /* 0x000000ffff317224 */ /* 0x001fc600078e0097 */
[----:B------:R-:W-:Y:S01]  /*48c0*/  @!P1 PRMT R0, RZ, 0x654, R0 ;  /* 0x00000654ff009816 */ /* 0x000fe20000000000 */
[----:B------:R0:W-:Y:S03]  /*48d0*/  MUFU.EX2 R200, R41 ;  /* 0x0000002900c87308 */ /* 0x0001e60000000800 */
[----:B------:R1:W-:Y:S05]  /*48e0*/  @!P1 SYNCS.ARRIVE.TRANS64.RED.A1T0 RZ, [R0+URZ], RZ ;  /* 0x000000ff00ff99a7 */ /* 0x0003ea000810043f */
[----:B------:R4:W1:Y:S01]  /*48f0*/  MUFU.EX2 R206, R53 ;  /* 0x0000003500ce7308 */ /* 0x0008620000000800 */
[----:B0-----:R-:W-:Y:S01]  /*4900*/  FADD.FTZ R41, R67, R14 ;  /* 0x0000000e43297221 */ /* 0x001fe20000010000 */
[----:B------:R-:W-:-:S03]  /*4910*/  IMAD.MOV.U32 R67, RZ, RZ, R151 ;  /* 0x000000ffff437224 */ /* 0x000fc600078e0097 */
[----:B------:R-:W-:Y:S01]  /*4920*/  FADD.FTZ R14, R28, R41 ;  /* 0x000000291c0e7221 */ /* 0x000fe20000010000 */
[----:B------:R-:W-:Y:S02]  /*4930*/  IMAD.MOV.U32 R28, RZ, RZ, R151 ;  /* 0x000000ffff1c7224 */ /* 0x000fe400078e0097 */
[----:B------:R-:W0:Y:S01]  /*4940*/  MUFU.EX2 R47, R47 ;  /* 0x0000002f002f7308 */ /* 0x000e220000000800 */
[----:B------:R-:W-:Y:S01]  /*4950*/  FADD.FTZ R41, R69, R14 ;  /* 0x0000000e45297221 */ /* 0x000fe20000010000 */
[C---:B--2---:R-:W-:Y:S01]  /*4960*/  FADD.FTZ R14, R204.reuse, R31 ;  /* 0x0000001fcc0e7221 */ /* 0x044fe20000010000 */
[----:B------:R-:W-:Y:S01]  /*4970*/  F2FP.BF16.F32.PACK_AB R204, R204, R23 ;  /* 0x00000017cccc723e */ /* 0x000fe200000010ff */
[----:B------:R-:W-:Y:S02]  /*4980*/  IMAD.MOV.U32 R69, RZ, RZ, R151 ;  /* 0x000000ffff457224 */ /* 0x000fe400078e0097 */
[----:B------:R-:W-:Y:S01]  /*4990*/  FADD.FTZ R42, R30, R41 ;  /* 0x000000291e2a7221 */ /* 0x000fe20000010000 */
[----:B---3--:R-:W-:Y:S01]  /*49a0*/  FADD.FTZ R31, R43, R14 ;  /* 0x0000000e2b1f7221 */ /* 0x008fe20000010000 */
[--C-:B----4-:R-:W-:Y:S01]  /*49b0*/  IMAD.MOV.U32 R53, RZ, RZ, R151.reuse ;  /* 0x000000ffff357224 */ /* 0x110fe200078e0097 */
[----:B------:R-:W2:Y:S01]  /*49c0*/  MUFU.EX2 R35, R35 ;  /* 0x0000002300237308 */ /* 0x000ea20000000800 */
[----:B------:R-:W-:-:S02]  /*49d0*/  IMAD.MOV.U32 R41, RZ, RZ, R151 ;  /* 0x000000ffff297224 */ /* 0x000fc400078e0097 */
[C---:B-1----:R-:W-:Y:S01]  /*49e0*/  FADD.FTZ R0, R206.reuse, R31 ;  /* 0x0000001fce007221 */ /* 0x042fe20000010000 */
[----:B------:R-:W-:Y:S01]  /*49f0*/  F2FP.BF16.F32.PACK_AB R206, R206, R43 ;  /* 0x0000002bcece723e */ /* 0x000fe200000010ff */
[--C-:B------:R-:W-:Y:S02]  /*4a00*/  IMAD.MOV.U32 R43, RZ, RZ, R151.reuse ;  /* 0x000000ffff2b7224 */ /* 0x100fe400078e0097 */
[----:B------:R-:W-:Y:S01]  /*4a10*/  IMAD.MOV.U32 R30, RZ, RZ, R151 ;  /* 0x000000ffff1e7224 */ /* 0x000fe200078e0097 */
[----:B------:R1:W3:Y:S01]  /*4a20*/  MUFU.EX2 R202, R45 ;  /* 0x0000002d00ca7308 */ /* 0x0002e20000000800 */
[----:B0-----:R-:W-:-:S04]  /*4a30*/  FADD.FTZ R31, R47, R0 ;  /* 0x000000002f1f7221 */ /* 0x001fc80000010000 */
[C---:B------:R-:W-:Y:S01]  /*4a40*/  FADD.FTZ R0, R200.reuse, R31 ;  /* 0x0000001fc8007221 */ /* 0x040fe20000010000 */
[----:B------:R-:W-:Y:S01]  /*4a50*/  F2FP.BF16.F32.PACK_AB R200, R200, R47 ;  /* 0x0000002fc8c8723e */ /* 0x000fe200000010ff */
[----:B------:R-:W-:Y:S01]  /*4a60*/  IMAD.MOV.U32 R47, RZ, RZ, R151 ;  /* 0x000000ffff2f7224 */ /* 0x000fe200078e0097 */
[----:B------:R-:W0:Y:S01]  /*4a70*/  MUFU.EX2 R39, R39 ;  /* 0x0000002700277308 */ /* 0x000e220000000800 */
[----:B--2---:R-:W-:Y:S01]  /*4a80*/  FADD.FTZ R29, R35, R0 ;  /* 0x00000000231d7221 */ /* 0x004fe20000010000 */
[----:B-1----:R-:W-:-:S06]  /*4a90*/  MOV R45, R151 ;  /* 0x00000097002d7202 */ /* 0x002fcc0000000f00 */
[----:B------:R1:W2:Y:S01]  /*4aa0*/  MUFU.EX2 R196, R33 ;  /* 0x0000002100c47308 */ /* 0x0002a20000000800 */
[C---:B---3--:R-:W-:Y:S01]  /*4ab0*/  FADD.FTZ R0, R202.reuse, R29 ;  /* 0x0000001dca007221 */ /* 0x048fe20000010000 */
[----:B------:R-:W-:Y:S01]  /*4ac0*/  F2FP.BF16.F32.PACK_AB R202, R202, R35 ;  /* 0x00000023caca723e */ /* 0x000fe200000010ff */
[----:B------:R-:W-:-:S05]  /*4ad0*/  IMAD.MOV.U32 R35, RZ, RZ, R151 ;  /* 0x000000ffff237224 */ /* 0x000fca00078e0097 */
[----:B------:R-:W3:Y:S01]  /*4ae0*/  MUFU.EX2 R27, R27 ;  /* 0x0000001b001b7308 */ /* 0x000ee20000000800 */
[----:B-1----:R-:W-:Y:S01]  /*4af0*/  FADD.FTZ R33, R73, R42 ;  /* 0x0000002a49217221 */ /* 0x002fe20000010000 */
[----:B0-----:R-:W-:Y:S01]  /*4b00*/  FADD.FTZ R29, R39, R0 ;  /* 0x00000000271d7221 */ /* 0x001fe20000010000 */
[----:B------:R-:W-:Y:S01]  /*4b10*/  MOV R73, R151 ;  /* 0x0000009700497202 */ /* 0x000fe20000000f00 */
[----:B------:R-:W-:Y:S02]  /*4b20*/  IMAD.MOV.U32 R42, RZ, RZ, R151 ;  /* 0x000000ffff2a7224 */ /* 0x000fe400078e0097 */
[----:B------:R-:W-:Y:S01]  /*4b30*/  FADD.FTZ R14, R32, R33 ;  /* 0x00000021200e7221 */ /* 0x000fe20000010000 */
[----:B------:R-:W-:Y:S01]  /*4b40*/  IMAD.MOV.U32 R32, RZ, RZ, R151 ;  /* 0x000000ffff207224 */ /* 0x000fe200078e0097 */
[----:B------:R0:W-:Y:S02]  /*4b50*/  MUFU.EX2 R198, R37 ;  /* 0x0000002500c67308 */ /* 0x0001e40000000800 */
[----:B------:R-:W-:Y:S01]  /*4b60*/  FADD.FTZ R33, R77, R14 ;  /* 0x0000000e4d217221 */ /* 0x000fe20000010000 */
[C---:B--2---:R-:W-:Y:S01]  /*4b70*/  FADD.FTZ R0, R196.reuse, R29 ;  /* 0x0000001dc4007221 */ /* 0x044fe20000010000 */
[----:B------:R-:W-:Y:S01]  /*4b80*/  F2FP.BF16.F32.PACK_AB R196, R196, R39 ;  /* 0x00000027c4c4723e */ /* 0x000fe200000010ff */
[----:B------:R-:W-:-:S02]  /*4b90*/  IMAD.MOV.U32 R77, RZ, RZ, R151 ;  /* 0x000000ffff4d7224 */ /* 0x000fc400078e0097 */
[----:B------:R-:W-:Y:S01]  /*4ba0*/  FADD.FTZ R14, R34, R33 ;  /* 0x00000021220e7221 */ /* 0x000fe20000010000 */
[--C-:B------:R-:W-:Y:S01]  /*4bb0*/  IMAD.MOV.U32 R39, RZ, RZ, R151.reuse ;  /* 0x000000ffff277224 */ /* 0x100fe200078e0097 */
[----:B------:R-:W-:Y:S02]  /*4bc0*/  MUFU.EX2 R19, R19 ;  /* 0x0000001300137308 */ /* 0x000fe40000000800 */
[----:B------:R-:W-:Y:S01]  /*4bd0*/  FADD.FTZ R31, R81, R14 ;  /* 0x0000000e511f7221 */ /* 0x000fe20000010000 */
[--C-:B------:R-:W-:Y:S02]  /*4be0*/  IMAD.MOV.U32 R81, RZ, RZ, R151.reuse ;  /* 0x000000ffff517224 */ /* 0x100fe400078e0097 */
[----:B0-----:R-:W-:Y:S02]  /*4bf0*/  IMAD.MOV.U32 R37, RZ, RZ, R151 ;  /* 0x000000ffff257224 */ /* 0x001fe400078e0097 */
[----:B------:R-:W-:Y:S01]  /*4c00*/  FADD.FTZ R14, R36, R31 ;  /* 0x0000001f240e7221 */ /* 0x000fe20000010000 */
[--C-:B------:R-:W-:Y:S01]  /*4c10*/  IMAD.MOV.U32 R36, RZ, RZ, R151.reuse ;  /* 0x000000ffff247224 */ /* 0x100fe200078e0097 */
[----:B------:R0:W1:Y:S02]  /*4c20*/  MUFU.EX2 R38, R87 ;  /* 0x0000005700267308 */ /* 0x0000640000000800 */
[----:B------:R-:W-:Y:S01]  /*4c30*/  FADD.FTZ R31, R85, R14 ;  /* 0x0000000e551f7221 */ /* 0x000fe20000010000 */
[----:B------:R-:W-:-:S02]  /*4c40*/  IMAD.MOV.U32 R34, RZ, RZ, R151 ;  /* 0x000000ffff227224 */ /* 0x000fc400078e0097 */
[----:B------:R-:W-:-:S03]  /*4c50*/  IMAD.MOV.U32 R33, RZ, RZ, R151 ;  /* 0x000000ffff217224 */ /* 0x000fc600078e0097 */
[----:B------:R3:W2:Y:S01]  /*4c60*/  MUFU.EX2 R192, R25 ;  /* 0x0000001900c07308 */ /* 0x0006a20000000800 */
[----:B0-----:R-:W-:-:S07]  /*4c70*/  MOV R87, R151 ;  /* 0x0000009700577202 */ /* 0x001fce0000000f00 */
[----:B------:R-:W0:Y:S01]  /*4c80*/  MUFU.EX2 R89, R89 ;  /* 0x0000005900597308 */ /* 0x000e220000000800 */
[----:B---3--:R-:W-:Y:S01]  /*4c90*/  FADD.FTZ R25, R27, R0 ;  /* 0x000000001b197221 */ /* 0x008fe20000010000 */
[C---:B-1----:R-:W-:Y:S01]  /*4ca0*/  FADD.FTZ R14, R38.reuse, R31 ;  /* 0x0000001f260e7221 */ /* 0x042fe20000010000 */
[----:B------:R-:W-:Y:S01]  /*4cb0*/  F2FP.BF16.F32.PACK_AB R193, R38, R85 ;  /* 0x0000005526c1723e */ /* 0x000fe200000010ff */
[----:B------:R-:W-:Y:S02]  /*4cc0*/  IMAD.MOV.U32 R85, RZ, RZ, R151 ;  /* 0x000000ffff557224 */ /* 0x000fe400078e0097 */
[C---:B------:R-:W-:Y:S01]  /*4cd0*/  FADD.FTZ R0, R198.reuse, R25 ;  /* 0x00000019c6007221 */ /* 0x040fe20000010000 */
[----:B------:R-:W-:Y:S01]  /*4ce0*/  F2FP.BF16.F32.PACK_AB R198, R198, R27 ;  /* 0x0000001bc6c6723e */ /* 0x000fe200000010ff */
[----:B------:R-:W-:Y:S01]  /*4cf0*/  IMAD.MOV.U32 R27, RZ, RZ, R151 ;  /* 0x000000ffff1b7224 */ /* 0x000fe200078e0097 */
[----:B------:R-:W1:Y:S01]  /*4d00*/  MUFU.EX2 R21, R21 ;  /* 0x0000001500157308 */ /* 0x000e620000000800 */
[----:B------:R-:W-:Y:S01]  /*4d10*/  FADD.FTZ R25, R19, R0 ;  /* 0x0000000013197221 */ /* 0x000fe20000010000 */
[----:B------:R-:W-:-:S02]  /*4d20*/  MOV R38, R151 ;  /* 0x0000009700267202 */ /* 0x000fc40000000f00 */
[----:B------:R-:W-:Y:S01]  /*4d30*/  MOV R31, R151 ;  /* 0x00000097001f7202 */ /* 0x000fe20000000f00 */
[C---:B--2---:R-:W-:Y:S01]  /*4d40*/  FADD.FTZ R0, R192.reuse, R25 ;  /* 0x00000019c0007221 */ /* 0x044fe20000010000 */
[----:B------:R-:W-:Y:S01]  /*4d50*/  F2FP.BF16.F32.PACK_AB R192, R192, R19 ;  /* 0x00000013c0c0723e */ /* 0x000fe200000010ff */
[--C-:B------:R-:W-:Y:S01]  /*4d60*/  IMAD.MOV.U32 R25, RZ, RZ, R151.reuse ;  /* 0x000000ffff197224 */ /* 0x100fe200078e0097 */
[----:B------:R-:W2:Y:S01]  /*4d70*/  MUFU.EX2 R8, R8 ;  /* 0x0000000800087308 */ /* 0x000ea20000000800 */
[----:B0-----:R-:W-:Y:S01]  /*4d80*/  FADD.FTZ R29, R89, R14 ;  /* 0x0000000e591d7221 */ /* 0x001fe20000010000 */
[C---:B------:R-:W-:Y:S01]  /*4d90*/  F2FP.BF16.F32.PACK_AB R195, R40.reuse, R89 ;  /* 0x0000005928c3723e */ /* 0x040fe200000010ff */
[----:B------:R-:W-:Y:S02]  /*4da0*/  IMAD.MOV.U32 R89, RZ, RZ, R151 ;  /* 0x000000ffff597224 */ /* 0x000fe400078e0097 */
[----:B------:R-:W-:Y:S01]  /*4db0*/  FADD.FTZ R14, R40, R29 ;  /* 0x0000001d280e7221 */ /* 0x000fe20000010000 */
[----:B------:R-:W-:-:S02]  /*4dc0*/  IMAD.MOV.U32 R40, RZ, RZ, R151 ;  /* 0x000000ffff287224 */ /* 0x000fc400078e0097 */
[----:B------:R-:W-:Y:S02]  /*4dd0*/  IMAD.MOV.U32 R29, RZ, RZ, R151 ;  /* 0x000000ffff1d7224 */ /* 0x000fe400078e0097 */
[----:B-1----:R-:W-:Y:S01]  /*4de0*/  FADD.FTZ R15, R21, R0 ;  /* 0x00000000150f7221 */ /* 0x002fe20000010000 */
[----:B------:R-:W-:-:S03]  /*4df0*/  IMAD.MOV.U32 R0, RZ, RZ, 0x3f800000 ;  /* 0x3f800000ff007424 */ /* 0x000fc600078e00ff */
[C---:B--2---:R-:W-:Y:S01]  /*4e00*/  FADD.FTZ R15, R8.reuse, R15 ;  /* 0x0000000f080f7221 */ /* 0x044fe20000010000 */
[----:B------:R-:W-:Y:S01]  /*4e10*/  F2FP.BF16.F32.PACK_AB R194, R8, R21 ;  /* 0x0000001508c2723e */ /* 0x000fe200000010ff */
[----:B------:R-:W-:Y:S01]  /*4e20*/  IMAD.MOV.U32 R8, RZ, RZ, RZ ;  /* 0x000000ffff087224 */ /* 0x000fe200078e00ff */
[----:B------:R-:W-:Y:S06]  /*4e30*/  @!P2 BRA `(.L_x_19) ;  /* 0x0000003c009ca947 */ /* 0x000fec0003800000 */
[----:B------:R-:W-:Y:S01]  /*4e40*/  UMOV UR6, URZ ;  /* 0x0000003f00067c82 */ /* 0x000fe20008000000 */
[----:B------:R-:W-:Y:S01]  /*4e50*/  IMAD.MOV.U32 R19, RZ, RZ, R6 ;  /* 0x000000ffff137224 */ /* 0x000fe200078e0006 */
[----:B------:R-:W-:Y:S01]  /*4e60*/  CS2R R150, SRZ ;  /* 0x0000000000967805 */ /* 0x000fe2000001ff00 */
[----:B------:R-:W-:Y:S01]  /*4e70*/  IMAD.MOV.U32 R21, RZ, RZ, R7 ;  /* 0x000000ffff157224 */ /* 0x000fe200078e0007 */
[----:B------:R-:W-:Y:S01]  /*4e80*/  CS2R R146, SRZ ;  /* 0x0000000000927805 */ /* 0x000fe2000001ff00 */
[----:B------:R-:W-:Y:S01]  /*4e90*/  IMAD.MOV.U32 R22, RZ, RZ, RZ ;  /* 0x000000ffff167224 */ /* 0x000fe200078e00ff */
[----:B------:R-:W-:Y:S01]  /*4ea0*/  CS2R R142, SRZ ;  /* 0x00000000008e7805 */ /* 0x000fe2000001ff00 */
[----:B------:R-:W-:Y:S01]  /*4eb0*/  IMAD.MOV.U32 R0, RZ, RZ, 0x3f800000 ;  /* 0x3f800000ff007424 */ /* 0x000fe200078e00ff */
[----:B------:R-:W-:Y:S01]  /*4ec0*/  CS2R R138, SRZ ;  /* 0x00000000008a7805 */ /* 0x000fe2000001ff00 */
[----:B------:R-:W-:Y:S01]  /*4ed0*/  IMAD.MOV.U32 R3, RZ, RZ, 0x3f800000 ;  /* 0x3f800000ff037424 */ /* 0x000fe200078e00ff */
        /* <DEDUP_REMOVED lines=60> */
[----:B------:R-:W-:-:S07]  /*52a0*/  IMAD.U32 R214, RZ, RZ, UR6 ;  /* 0x00000006ffd67e24 */ /* 0x000fce000f8e00ff */
.L_x_28:
[----:B------:R-:W-:-:S13]  /*52b0*/  R2UR UR6, R214 ;  /* 0x00000000d60672ca */ /* 0x000fda00000e0000 */
[----:B------:R-:W-:-:S04]  /*52c0*/  UIADD3 UR6, UR6, 0x1, URZ ;  /* 0x0000000106067890 */ /* 0x000fc8000fffe03f */
[----:B------:R-:W-:-:S04]  /*52d0*/  UISETP.NE.AND UP0, UPT, UR6, 0x2, UPT ;  /* 0x000000020600788c */ /* 0x000fc8000bf05270 */
[----:B------:R-:W-:Y:S02]  /*52e0*/  USEL UR7, URZ, 0x1, UP0 ;  /* 0x000000013f077887 */ /* 0x000fe40008000000 */
[----:B------:R-:W-:-:S04]  /*52f0*/  USEL UR6, UR6, URZ, UP0 ;  /* 0x0000003f06067287 */ /* 0x000fc80008000000 */
[----:B------:R-:W-:Y:S02]  /*5300*/  LOP3.LUT R8, R22, UR7, RZ, 0x3c, !PT ;  /* 0x0000000716087c12 */ /* 0x000fe4000f8e3cff */
[----:B------:R-:W-:Y:S01]  /*5310*/  MOV R9, UR6 ;  /* 0x0000000600097c02 */ /* 0x000fe20008000f00 */
[----:B------:R-:W-:Y:S06]  /*5320*/  @!P0 BRA `(.L_x_20) ;  /* 0x0000000000048947 */ /* 0x000fec0003800000 */
[----:B------:R-:W-:Y:S01]  /*5330*/  BPT.TRAP 0x1 ;  /* 0x000000040000795c */ /* 0x000fe20000300000 */
.L_x_20:
[----:B------:R-:W-:Y:S02]  /*5340*/  R2UR UR7, R16 ;  /* 0x00000000100772ca */ /* 0x000fe400000e0000 */
[----:B------:R-:W-:-:S11]  /*5350*/  SHF.L.U32 R2, R8, 0x1f, RZ ;  /* 0x0000001f08027819 */ /* 0x000fd600000006ff */
[----:B------:R-:W-:-:S06]  /*5360*/  ULEA UR6, UR6, UR7, 0x3 ;  /* 0x0000000706067291 */ /* 0x000fcc000f8e183f */
[----:B------:R-:W-:-:S03]  /*5370*/  IMAD.U32 R215, RZ, RZ, UR6 ;  /* 0x00000006ffd77e24 */ /* 0x000fc6000f8e00ff */
[----:B------:R0:W1:Y:S01]  /*5380*/  SYNCS.PHASECHK.TRANS64.TRYWAIT P2, [UR6+0x38830], R2 ;  /* 0x03883002ff0075a7 */ /* 0x0000620008040146 */
[----:B------:R-:W-:Y:S05]  /*5390*/  @!P0 BRA `(.L_x_21) ;  /* 0x0000000000048947 */ /* 0x000fea0003800000 */
[----:B------:R-:W-:Y:S01]  /*53a0*/  BPT.TRAP 0x1 ;  /* 0x000000040000795c */ /* 0x000fe20000300000 */
.L_x_21:
[----:B-1----:R-:W-:Y:S05]  /*53b0*/  @P2 BRA `(.L_x_22) ;  /* 0x00000000000c2947 */ /* 0x002fea0003800000 */
[----:B------:R-:W-:-:S13]  /*53c0*/  R2UR UR6, R215 ;  /* 0x00000000d70672ca */ /* 0x000fda00000e0000 */
[----:B------:R-:W1:Y:S02]  /*53d0*/  SYNCS.PHASECHK.TRANS64.TRYWAIT P2, [UR6+0x38830], R2 ;  /* 0x03883002ff0075a7 */ /* 0x000e640008040146 */
[----:B-1----:R-:W-:Y:S05]  /*53e0*/  @!P2 BRA `(.L_x_23) ;  /* 0x000000b800bca947 */ /* 0x002fea0003800000 */
.L_x_22:
[----:B------:R-:W-:Y:S01]  /*53f0*/  R2UR UR60, R9 ;  /* 0x00000000093c72ca */ /* 0x000fe200000e0000 */
[----:B------:R-:W-:Y:S01]  /*5400*/  WARPGROUP.ARRIVE ;  /* 0x00000000000079c5 */ /* 0x000fe20000000000 */
[C---:B------:R-:W-:Y:S01]  /*5410*/  R2UR UR56, R4.reuse ;  /* 0x00000000043872ca */ /* 0x040fe200000e0000 */
[----:B------:R-:W-:Y:S01]  /*5420*/  UMOV UR59, 0x40000040 ;  /* 0x40000040003b7882 */ /* 0x000fe20000000000 */
[C---:B------:R-:W-:Y:S01]  /*5430*/  R2UR UR57, R5.reuse ;  /* 0x00000000053972ca */ /* 0x040fe200000e0000 */
[----:B------:R-:W-:Y:S01]  /*5440*/  UMOV UR43, 0x40000040 ;  /* 0x40000040002b7882 */ /* 0x000fe20000000000 */
[----:B01----:R-:W-:Y:S01]  /*5450*/  MOV R2, UR41 ;  /* 0x0000002900027c02 */ /* 0x003fe20008000f00 */
[----:B------:R-:W-:Y:S01]  /*5460*/  UMOV UR47, 0x40000040 ;  /* 0x40000040002f7882 */ /* 0x000fe20000000000 */
[----:B------:R-:W-:Y:S01]  /*5470*/  MOV R6, UR40 ;  /* 0x0000002800067c02 */ /* 0x000fe20008000f00 */
[----:B------:R-:W-:Y:S01]  /*5480*/  UMOV UR51, 0x40000040 ;  /* 0x4000004000337882 */ /* 0x000fe20000000000 */
[C---:B------:R-:W-:Y:S01]  /*5490*/  R2UR UR40, R4.reuse ;  /* 0x00000000042872ca */ /* 0x040fe200000e0000 */
[----:B------:R-:W-:Y:S01]  /*54a0*/  UMOV UR55, 0x40000040 ;  /* 0x4000004000377882 */ /* 0x000fe20000000000 */
[C---:B------:R-:W-:Y:S01]  /*54b0*/  R2UR UR41, R5.reuse ;  /* 0x00000000052972ca */ /* 0x040fe200000e0000 */
[----:B------:R-:W-:Y:S01]  /*54c0*/  UIMAD UR60, UR60, 0xa00, UR61 ;  /* 0x00000a003c3c78a4 */ /* 0x000fe2000f8e023d */
[----:B------:R-:W-:Y:S01]  /*54d0*/  MOV R7, UR45 ;  /* 0x0000002d00077c02 */ /* 0x000fe20008000f00 */
[----:B------:R-:W-:Y:S01]  /*54e0*/  UMOV UR15, 0x40000040 ;  /* 0x40000040000f7882 */ /* 0x000fe20000000000 */
[----:B------:R-:W-:Y:S01]  /*54f0*/  MOV R23, UR44 ;  /* 0x0000002c00177c02 */ /* 0x000fe20008000f00 */
[----:B------:R-:W-:Y:S01]  /*5500*/  UIADD3 UR6, UR60, 0x80, URZ ;  /* 0x000000803c067890 */ /* 0x000fe2000fffe03f */
[C---:B------:R-:W-:Y:S01]  /*5510*/  R2UR UR44, R4.reuse ;  /* 0x00000000042c72ca */ /* 0x040fe200000e0000 */
[----:B------:R-:W-:Y:S01]  /*5520*/  UIADD3 UR7, UR60, 0x100, URZ ;  /* 0x000001003c077890 */ /* 0x000fe2000fffe03f */
[C---:B------:R-:W-:Y:S01]  /*5530*/  R2UR UR45, R5.reuse ;  /* 0x00000000052d72ca */ /* 0x040fe200000e0000 */
[----:B------:R-:W-:Y:S01]  /*5540*/  UMOV UR58, UR60 ;  /* 0x0000003c003a7c82 */ /* 0x000fe20008000000 */
[----:B------:R-:W-:Y:S01]  /*5550*/  MOV R152, UR49 ;  /* 0x0000003100987c02 */ /* 0x000fe20008000f00 */
[----:B------:R-:W-:Y:S01]  /*5560*/  HGMMA.64x16x16.F32.BF16 R184, gdesc[UR56], RZ, !UPT, gsb0 ;  /* 0x0020000038b879f0 */ /* 0x000fe2000c0018ff */
[----:B------:R-:W-:Y:S01]  /*5570*/  UMOV UR42, UR6 ;  /* 0x00000006002a7c82 */ /* 0x000fe20008000000 */
[----:B------:R-:W-:Y:S01]  /*5580*/  MOV R153, UR48 ;  /* 0x0000003000997c02 */ /* 0x000fe20008000f00 */
[----:B------:R-:W-:Y:S01]  /*5590*/  UMOV UR46, UR7 ;  /* 0x00000007002e7c82 */ /* 0x000fe20008000000 */
[C---:B------:R-:W-:Y:S01]  /*55a0*/  R2UR UR48, R4.reuse ;  /* 0x00000000043072ca */ /* 0x040fe200000e0000 */
[----:B------:R-:W-:Y:S01]  /*55b0*/  UIADD3 UR6, UR60, 0x180, URZ ;  /* 0x000001803c067890 */ /* 0x000fe2000fffe03f */
[C---:B------:R-:W-:Y:S01]  /*55c0*/  R2UR UR49, R5.reuse ;  /* 0x00000000053172ca */ /* 0x040fe200000e0000 */
[----:B------:R-:W-:Y:S01]  /*55d0*/  UIADD3 UR58, UR60, 0x200, URZ ;  /* 0x000002003c3a7890 */ /* 0x000fe2000fffe03f */
[----:B------:R-:W-:Y:S01]  /*55e0*/  R2UR UR56, R4 ;  /* 0x00000000043872ca */ /* 0x000fe200000e0000 */
[----:B------:R-:W-:Y:S01]  /*55f0*/  UMOV UR59, 0x40000040 ;  /* 0x40000040003b7882 */ /* 0x000fe20000000000 */
[----:B------:R-:W-:Y:S01]  /*5600*/  R2UR UR57, R5 ;  /* 0x00000000053972ca */ /* 0x000fe200000e0000 */
[----:B------:R-:W-:Y:S01]  /*5610*/  UIADD3 UR7, UR60, 0x182, URZ ;  /* 0x000001823c077890 */ /* 0x000fe2000fffe03f */
[----:B------:R-:W-:Y:S01]  /*5620*/  MOV R212, UR53 ;  /* 0x0000003500d47c02 */ /* 0x000fe20008000f00 */
[----:B------:R-:W-:Y:S01]  /*5630*/  UMOV UR50, UR6 ;  /* 0x0000000600327c82 */ /* 0x000fe20008000000 */
[----:B------:R-:W-:Y:S01]  /*5640*/  MOV R213, UR52 ;  /* 0x0000003400d57c02 */ /* 0x000fe20008000f00 */
[----:B------:R-:W-:Y:S01]  /*5650*/  UIADD3 UR6, UR60, 0x2, URZ ;  /* 0x000000023c067890 */ /* 0x000fe2000fffe03f */
[----:B------:R-:W-:Y:S01]  /*5660*/  R2UR UR52, R12 ;  /* 0x000000000c3472ca */ /* 0x000fe200000e0000 */
[----:B------:R-:W-:Y:S01]  /*5670*/  UIADD3 UR14, UR60, 0x280, URZ ;  /* 0x000002803c0e7890 */ /* 0x000fe2000fffe03f */
[----:B------:R-:W-:Y:S01]  /*5680*/  R2UR UR53, R13 ;  /* 0x000000000d3572ca */ /* 0x000fe200000e0000 */
[----:B------:R-:W-:Y:S01]  /*5690*/  UIADD3 UR18, UR60, 0x282, URZ ;  /* 0x000002823c127890 */ /* 0x000fe2000fffe03f */
[-C--:B------:R-:W-:Y:S01]  /*56a0*/  FMUL.FTZ R24, R24, R3.reuse ;  /* 0x0000000318187220 */ /* 0x080fe20000410000 */
[----:B------:R-:W-:Y:S01]  /*56b0*/  UMOV UR19, 0x40000040 ;  /* 0x4000004000137882 */ /* 0x000fe20000000000 */
[----:B------:R-:W-:Y:S01]  /*56c0*/  UMOV UR54, UR6 ;  /* 0x0000000600367c82 */ /* 0x000fe20008000000 */
[----:B------:R-:W-:Y:S01]  /*56d0*/  UIADD3 UR6, UR60, 0x102, URZ ;  /* 0x000001023c067890 */ /* 0x000fe2000fffe03f */
[-C--:B------:R-:W-:Y:S01]  /*56e0*/  FMUL.FTZ R25, R25, R3.reuse ;  /* 0x0000000319197220 */ /* 0x080fe20000410000 */
[----:B------:R-:W-:Y:S01]  /*56f0*/  UIADD3 UR22, UR60, 0x284, URZ ;  /* 0x000002843c167890 */ /* 0x000fe2000fffe03f */
[-C--:B------:R-:W-:Y:S01]  /*5700*/  FMUL.FTZ R28, R28, R3.reuse ;  /* 0x000000031c1c7220 */ /* 0x080fe20000410000 */
[----:B------:R-:W-:Y:S01]  /*5710*/  UMOV UR23, 0x40000040 ;  /* 0x4000004000177882 */ /* 0x000fe20000000000 */
[----:B------:R-:W-:Y:S01]  /*5720*/  UIADD3 UR26, UR60, 0x286, URZ ;  /* 0x000002863c1a7890 */ /* 0x000fe2000fffe03f */
[-C--:B------:R-:W-:Y:S01]  /*5730*/  FMUL.FTZ R29, R29, R3.reuse ;  /* 0x000000031d1d7220 */ /* 0x080fe20000410000 */
[----:B------:R-:W-:Y:S01]  /*5740*/  UMOV UR10, UR52 ;  /* 0x00000034000a7c82 */ /* 0x000fe20008000000 */
[----:B------:R-:W-:Y:S01]  /*5750*/  UMOV UR11, UR53 ;  /* 0x00000035000b7c82 */ /* 0x000fe20008000000 */
[----:B------:R-:W-:Y:S01]  /*5760*/  UMOV UR27, 0x40000040 ;  /* 0x40000040001b7882 */ /* 0x000fe20000000000 */
[----:B------:R-:W-:Y:S01]  /*5770*/  UIADD3 UR30, UR60, 0x500, URZ ;  /* 0x000005003c1e7890 */ /* 0x000fe2000fffe03f */
[-C--:B------:R-:W-:Y:S01]  /*5780*/  FMUL.FTZ R32, R32, R3.reuse ;  /* 0x0000000320207220 */ /* 0x080fe20000410000 */
[----:B------:R-:W-:Y:S01]  /*5790*/  UMOV UR31, 0x40000040 ;  /* 0x40000040001f7882 */ /* 0x000fe20000000000 */
[----:B------:R-:W-:Y:S01]  /*57a0*/  UIADD3 UR34, UR60, 0x502, URZ ;  /* 0x000005023c227890 */ /* 0x000fe2000fffe03f */
[-C--:B------:R-:W-:Y:S01]  /*57b0*/  FMUL.FTZ R33, R33, R3.reuse ;  /* 0x0000000321217220 */ /* 0x080fe20000410000 */
[----:B------:R-:W-:Y:S01]  /*57c0*/  UMOV UR35, 0x40000040 ;  /* 0x4000004000237882 */ /* 0x000fe20000000000 */
[----:B------:R-:W-:Y:S01]  /*57d0*/  UIADD3 UR38, UR60, 0x504, URZ ;  /* 0x000005043c267890 */ /* 0x000fe2000fffe03f */
[-C--:B------:R-:W-:Y:S01]  /*57e0*/  FMUL.FTZ R36, R36, R3.reuse ;  /* 0x0000000324247220 */ /* 0x080fe20000410000 */
[----:B------:R-:W-:Y:S01]  /*57f0*/  UMOV UR39, 0x40000040 ;  /* 0x4000004000277882 */ /* 0x000fe20000000000 */
[-C--:B------:R-:W-:Y:S01]  /*5800*/  FMUL.FTZ R37, R37, R3.reuse ;  /* 0x0000000325257220 */ /* 0x080fe20000410000 */
        /* <DEDUP_REMOVED lines=8> */
[----:B------:R-:W-:Y:S01]  /*5890*/  FMUL.FTZ R56, R56, R3 ;  /* 0x0000000338387220 */ /* 0x000fe20000410000 */
[----:B------:R-:W-:-:S02]  /*58a0*/  WARPGROUP.DEPBAR.LE gsb0, 0x0 ;  /* 0x00008000000079c5 */ /* 0x000fc40000010000 */
[----:B------:R-:W-:Y:S01]  /*58b0*/  WARPGROUP.ARRIVE ;  /* 0x00000000000079c5 */ /* 0x000fe20000000000 */
[-C--:B------:R-:W-:Y:S01]  /*58c0*/  FMUL.FTZ R57, R57, R3.reuse ;  /* 0x0000000339397220 */ /* 0x080fe20000410000 */
[-C--:B------:R-:W-:Y:S01]  /*58d0*/  FMUL.FTZ R60, R60, R3.reuse ;  /* 0x000000033c3c7220 */ /* 0x080fe20000410000 */
[-C--:B------:R-:W-:Y:S01]  /*58e0*/  FMUL.FTZ R61, R61, R3.reuse ;  /* 0x000000033d3d7220 */ /* 0x080fe20000410000 */
[-C--:B------:R-:W-:Y:S01]  /*58f0*/  FMUL.FTZ R64, R64, R3.reuse ;  /* 0x0000000340407220 */ /* 0x080fe20000410000 */
[-C--:B------:R-:W-:Y:S01]  /*5900*/  FMUL.FTZ R65, R65, R3.reuse ;  /* 0x0000000341417220 */ /* 0x080fe20000410000 */
[----:B------:R-:W-:Y:S01]  /*5910*/  HGMMA.64x16x16.F32.BF16 R176, gdesc[UR40], RZ, !UPT, gsb0 ;  /* 0x0020000028b079f0 */ /* 0x000fe2000c0018ff */
[----:B------:R-:W-:Y:S01]  /*5920*/  R2UR UR41, R2 ;  /* 0x00000000022972ca */ /* 0x000fe200000e0000 */
[----:B------:R-:W-:Y:S01]  /*5930*/  UIADD3 UR42, UR60, 0x506, URZ ;  /* 0x000005063c2a7890 */ /* 0x000fe2000fffe03f */
[----:B------:R-:W-:Y:S01]  /*5940*/  R2UR UR40, R6 ;  /* 0x00000000062872ca */ /* 0x000fe200000e0000 */
[----:B------:R-:W-:Y:S01]  /*5950*/  UMOV UR43, 0x40000040 ;  /* 0x40000040002b7882 */ /* 0x000fe20000000000 */
[----:B------:R-:W-:Y:S01]  /*5960*/  MOV R2, UR9 ;  /* 0x0000000900027c02 */ /* 0x000fe20008000f00 */
[-C--:B------:R-:W-:Y:S01]  /*5970*/  FMUL.FTZ R68, R68, R3.reuse ;  /* 0x0000000344447220 */ /* 0x080fe20000410000 */
[----:B------:R-:W-:Y:S01]  /*5980*/  MOV R6, UR8 ;  /* 0x0000000800067c02 */ /* 0x000fe20008000f00 */
        /* <DEDUP_REMOVED lines=118> */
[----:B------:R-:W-:Y:S01]  /*60f0*/  FMUL.FTZ R151, R151, R0 ;  /* 0x0000000097977220 */ /* 0x000fe20000410000 */
[----:B------:R-:W-:-:S02]  /*6100*/  WARPGROUP.DEPBAR.LE gsb0, 0x0 ;  /* 0x00008000000079c5 */ /* 0x000fc40000010000 */
[----:B------:R-:W-:-:S06]  /*6110*/  WARPGROUP.ARRIVE ;  /* 0x00000000000079c5 */ /* 0x000fcc0000000000 */
[----:B------:R-:W-:Y:S01]  /*6120*/  HGMMA.64x16x16.F32.BF16 R152, gdesc[UR56], RZ, !UPT, gsb0 ;  /* 0x00200000389879f0 */ /* 0x000fe2000c0018ff */
[----:B------:R-:W-:Y:S01]  /*6130*/  UIADD3 UR58, UR60, 0x82, URZ ;  /* 0x000000823c3a7890 */ /* 0x000fe2000fffe03f */
[----:B------:R-:W-:Y:S01]  /*6140*/  UMOV UR56, UR10 ;  /* 0x0000000a00387c82 */ /* 0x000fe20008000000 */
[----:B------:R-:W-:Y:S01]  /*6150*/  UMOV UR57, UR11 ;  /* 0x0000000b00397c82 */ /* 0x000fe20008000000 */
[----:B------:R-:W-:Y:S01]  /*6160*/  UMOV UR59, 0x40000040 ;  /* 0x40000040003b7882 */ /* 0x000fe20000000000 */
[----:B------:R-:W-:Y:S02]  /*6170*/  WARPGROUP.DEPBAR.LE gsb0, 0x0 ;  /* 0x00008000000079c5 */ /* 0x000fe40000010000 */
[----:B------:R-:W-:-:S06]  /*6180*/  WARPGROUP.ARRIVE ;  /* 0x00000000000079c5 */ /* 0x000fcc0000000000 */
[----:B------:R-:W-:Y:S01]  /*6190*/  HGMMA.64x16x16.F32.BF16 R184, gdesc[UR52], R184, gsb0 ;  /* 0x0020000034b879f0 */ /* 0x000fe200080018b8 */
[----:B------:R-:W-:Y:S01]  /*61a0*/  R2UR UR53, R212 ;  /* 0x00000000d43572ca */ /* 0x000fe200000e0000 */
[----:B------:R-:W-:Y:S01]  /*61b0*/  UIADD3 UR54, UR60, 0x784, URZ ;  /* 0x000007843c367890 */ /* 0x000fe2000fffe03f */
[----:B------:R-:W-:Y:S01]  /*61c0*/  R2UR UR52, R213 ;  /* 0x00000000d53472ca */ /* 0x000fe200000e0000 */
        /* <DEDUP_REMOVED lines=13> */
[----:B------:R-:W-:Y:S01]  /*62a0*/  UMOV UR57, UR11 ;  /* 0x0000000b00397c82 */ /* 0x000fe20008000000 */
[----:B------:R-:W-:Y:S01]  /*62b0*/  UMOV UR58, UR7 ;  /* 0x00000007003a7c82 */ /* 0x000fe20008000000 */
[----:B------:R-:W-:Y:S01]  /*62c0*/  UMOV UR59, 0x40000040 ;  /* 0x40000040003b7882 */ /* 0x000fe20000000000 */
        /* <DEDUP_REMOVED lines=8> */
[----:B------:R-:W-:Y:S02]  /*6350*/  UIADD3 UR6, UR60, 0x4, URZ ;  /* 0x000000043c067890 */ /* 0x000fe4000fffe03f */
[----:B------:R-:W-:Y:S02]  /*6360*/  UIADD3 UR10, UR60, 0x84, URZ ;  /* 0x000000843c0a7890 */ /* 0x000fe4000fffe03f */
[----:B------:R-:W-:Y:S01]  /*6370*/  UIADD3 UR11, UR60, 0x104, URZ ;  /* 0x000001043c0b7890 */ /* 0x000fe2000fffe03f */
[----:B------:R-:W-:-:S02]  /*6380*/  WARPGROUP.DEPBAR.LE gsb0, 0x0 ;  /* 0x00008000000079c5 */ /* 0x000fc40000010000 */
        /* <DEDUP_REMOVED lines=27> */
[----:B------:R-:W-:Y:S01]  /*6540*/  UMOV UR11, 0x40000040 ;  /* 0x40000040000b7882 */ /* 0x000fe20000000000 */
[----:B------:R-:W-:Y:S02]  /*6550*/  WARPGROUP.DEPBAR.LE gsb0, 0x0 ;  /* 0x00008000000079c5 */ /* 0x000fe40000010000 */
[----:B------:R-:W-:-:S06]  /*6560*/  WARPGROUP.ARRIVE ;  /* 0x00000000000079c5 */ /* 0x000fcc0000000000 */
[----:B------:R-:W-:Y:S01]  /*6570*/  HGMMA.64x16x16.F32.BF16 R152, gdesc[UR4], R152, gsb0 ;  /* 0x00200000049879f0 */ /* 0x000fe20008001898 */
[----:B------:R-:W-:Y:S02]  /*6580*/  UIADD3 UR6, UR60, 0x86, URZ ;  /* 0x000000863c067890 */ /* 0x000fe4000fffe03f */
        /* <DEDUP_REMOVED lines=28> */
[----:B------:R-:W-:Y:S01]  /*6750*/  R2UR UR8, R10 ;  /* 0x000000000a0872ca */ /* 0x000fe200000e0000 */
[----:B------:R-:W-:Y:S01]  /*6760*/  UMOV UR11, 0x40000040 ;  /* 0x40000040000b7882 */ /* 0x000fe20000000000 */
[----:B------:R-:W-:Y:S01]  /*6770*/  R2UR UR9, R11 ;  /* 0x000000000b0972ca */ /* 0x000fe200000e0000 */
        /* <DEDUP_REMOVED lines=287> */
[----:B------:R-:W-:-:S07]  /*7970*/  UIADD3 UR6, UR60, 0x786, URZ ;  /* 0x000007863c067890 */ /* 0x000fce000fffe03f */
[----:B------:R-:W-:Y:S01]  /*7980*/  UMOV UR10, UR6 ;  /* 0x00000006000a7c82 */ /* 0x000fe20008000000 */
[----:B------:R-:W-:Y:S01]  /*7990*/  UIADD3 UR6, UR60, 0x886, URZ ;  /* 0x000008863c067890 */ /* 0x000fe2000fffe03f */
[----:B------:R-:W-:Y:S02]  /*79a0*/  WARPGROUP.DEPBAR.LE gsb0, 0x0 ;  /* 0x00008000000079c5 */ /* 0x000fe40000010000 */
[----:B------:R-:W-:-:S06]  /*79b0*/  WARPGROUP.ARRIVE ;  /* 0x00000000000079c5 */ /* 0x000fcc0000000000 */
[----:B------:R-:W-:Y:S01]  /*79c0*/  HGMMA.64x16x16.F32.BF16 R160, gdesc[UR52], R160, gsb0 ;  /* 0x0020000034a079f0 */ /* 0x000fe200080018a0 */
[----:B------:R-:W-:Y:S01]  /*79d0*/  UMOV UR54, UR7 ;  /* 0x0000000700367c82 */ /* 0x000fe20008000000 */
[----:B------:R-:W-:Y:S01]  /*79e0*/  UMOV UR55, 0x40000040 ;  /* 0x4000004000377882 */ /* 0x000fe20000000000 */
[----:B------:R-:W-:Y:S02]  /*79f0*/  UIADD3 UR7, UR60, 0x906, URZ ;  /* 0x000009063c077890 */ /* 0x000fe4000fffe03f */
        /* <DEDUP_REMOVED lines=8> */
[----:B------:R-:W-:Y:S01]  /*7a80*/  UMOV UR11, UR9 ;  /* 0x00000009000b7c82 */ /* 0x000fe20008000000 */
[----:B------:R-:W-:Y:S01]  /*7a90*/  UMOV UR56, UR10 ;  /* 0x0000000a00387c82 */ /* 0x000fe20008000000 */
[----:B------:R-:W-:Y:S01]  /*7aa0*/  UMOV UR57, UR11 ;  /* 0x0000000b00397c82 */ /* 0x000fe20008000000 */
[----:B------:R-:W-:Y:S02]  /*7ab0*/  R2UR UR9, R2 ;  /* 0x00000000020972ca */ /* 0x000fe400000e0000 */
[----:B------:R-:W-:Y:S01]  /*7ac0*/  R2UR UR8, R6 ;  /* 0x00000000060872ca */ /* 0x000fe200000e0000 */
[----:B------:R-:W-:Y:S02]  /*7ad0*/  WARPGROUP.DEPBAR.LE gsb0, 0x0 ;  /* 0x00008000000079c5 */ /* 0x000fe40000010000 */
[----:B------:R-:W-:-:S06]  /*7ae0*/  WARPGROUP.ARRIVE ;  /* 0x00000000000079c5 */ /* 0x000fcc0000000000 */
[----:B------:R-:W-:Y:S01]  /*7af0*/  HGMMA.64x16x16.F32.BF16 R176, gdesc[UR56], R176, gsb0 ;  /* 0x0020000038b079f0 */ /* 0x000fe200080018b0 */
[----:B------:R-:W-:Y:S01]  /*7b00*/  UMOV UR56, UR10 ;  /* 0x0000000a00387c82 */ /* 0x000fe20008000000 */
        /* <DEDUP_REMOVED lines=19> */
[----:B------:R-:W-:Y:S03]  /*7c40*/  HGMMA.64x16x16.F32.BF16 R152, gdesc[UR56], R152, gsb0 ;  /* 0x00200000389879f0 */ /* 0x000fe60008001898 */
[----:B------:R-:W-:Y:S02]  /*7c50*/  WARPGROUP.DEPBAR.LE gsb0, 0x0 ;  /* 0x00008000000079c5 */ /* 0x000fe40000010000 */
[----:B------:R-:W-:Y:S05]  /*7c60*/  @!P0 BRA `(.L_x_24) ;  /* 0x0000000000048947 */ /* 0x000fea0003800000 */
[----:B------:R-:W-:Y:S01]  /*7c70*/  BPT.TRAP 0x1 ;  /* 0x000000040000795c */ /* 0x000fe20000300000 */
.L_x_24:
[----:B------:R-:W-:Y:S02]  /*7c80*/  R2UR UR7, R16 ;  /* 0x00000000100772ca */ /* 0x000fe400000e0000 */
[----:B------:R-:W-:Y:S02]  /*7c90*/  R2UR UR6, R214 ;  /* 0x00000000d60672ca */ /* 0x000fe400000e0000 */
[----:B------:R-:W-:-:S11]  /*7ca0*/  SHF.L.U32 R0, R22, 0x1f, RZ ;  /* 0x0000001f16007819 */ /* 0x000fd600000006ff */
[----:B------:R-:W-:-:S09]  /*7cb0*/  ULEA UR7, UR6, UR7, 0x3 ;  /* 0x0000000706077291 */ /* 0x000fd2000f8e183f */
[----:B------:R0:W1:Y:S01]  /*7cc0*/  SYNCS.PHASECHK.TRANS64.TRYWAIT P2, [UR7+0x38850], R0 ;  /* 0x03885000ff0075a7 */ /* 0x0000620008040147 */
[----:B------:R-:W-:Y:S05]  /*7cd0*/  @!P0 BRA `(.L_x_25) ;  /* 0x0000000000048947 */ /* 0x000fea0003800000 */
[----:B------:R-:W-:Y:S01]  /*7ce0*/  BPT.TRAP 0x1 ;  /* 0x000000040000795c */ /* 0x000fe20000300000 */
.L_x_25:
[----:B-1----:R-:W-:Y:S05]  /*7cf0*/  @P2 BRA `(.L_x_26) ;  /* 0x0000000000082947 */ /* 0x002fea0003800000 */
[----:B------:R-:W1:Y:S02]  /*7d00*/  SYNCS.PHASECHK.TRANS64.TRYWAIT P2, [UR7+0x38850], R0 ;  /* 0x03885000ff0075a7 */ /* 0x000e640008040147 */
[----:B-1----:R-:W-:Y:S05]  /*7d10*/  @!P2 BRA `(.L_x_27) ;  /* 0x00000090008ca947 */ /* 0x002fea0003800000 */
.L_x_26:
[----:B------:R-:W-:Y:S01]  /*7d20*/  R2UR UR6, R16 ;  /* 0x00000000100672ca */ /* 0x000fe200000e0000 */
[----:B------:R-:W-:Y:S01]  /*7d30*/  WARPGROUP.ARRIVE ;  /* 0x00000000000079c5 */ /* 0x000fe20000000000 */
[----:B------:R-:W-:Y:S01]  /*7d40*/  R2UR UR10, R214 ;  /* 0x00000000d60a72ca */ /* 0x000fe200000e0000 */
[----:B------:R-:W-:Y:S01]  /*7d50*/  UMOV UR11, 0x40000040 ;  /* 0x40000040000b7882 */ /* 0x000fe20000000000 */
[----:B01----:R-:W-:Y:S01]  /*7d60*/  FMNMX.FTZ R0, R184, R21, !PT ;  /* 0x00000015b8007209 */ /* 0x003fe20007810000 */
[----:B------:R-:W0:Y:S01]  /*7d70*/  LDC R2, c[0x0][0x988] ;  /* 0x00026200ff027b82 */ /* 0x000e220000000800 */
[----:B------:R-:W-:Y:S02]  /*7d80*/  R2UR UR14, R215 ;  /* 0x00000000d70e72ca */ /* 0x000fe400000e0000 */
[----:B------:R-:W-:Y:S02]  /*7d90*/  FMNMX.FTZ R3, R185, R0, !PT ;  /* 0x00000000b9037209 */ /* 0x000fe40007810000 */
[C---:B------:R-:W-:Y:S01]  /*7da0*/  ISETP.GT.AND P2, PT, R20.reuse, R17, PT ;  /* 0x000000111400720c */ /* 0x040fe20003f44270 */
[----:B------:R-:W-:Y:S01]  /*7db0*/  VIADD R20, R20, 0xffffffff ;  /* 0xffffffff14147836 */ /* 0x000fe20000000000 */
[----:B------:R-:W-:Y:S01]  /*7dc0*/  FMNMX.FTZ R0, R188, R3, !PT ;  /* 0x00000003bc007209 */ /* 0x000fe20007810000 */
[----:B------:R-:W-:-:S03]  /*7dd0*/  UIADD3 UR6, UR6, 0x400, URZ ;  /* 0x0000040006067890 */ /* 0x000fc6000fffe03f */
[----:B------:R-:W-:Y:S01]  /*7de0*/  FMNMX.FTZ R3, R189, R0, !PT ;  /* 0x00000000bd037209 */ /* 0x000fe20007810000 */
[----:B------:R-:W-:-:S03]  /*7df0*/  USHF.R.U32.HI UR6, URZ, 0x4, UR6 ;  /* 0x000000043f067899 */ /* 0x000fc60008011606 */
[----:B------:R-:W-:Y:S01]  /*7e00*/  FMNMX.FTZ R0, R176, R3, !PT ;  /* 0x00000003b0007209 */ /* 0x000fe20007810000 */
[----:B------:R-:W-:-:S03]  /*7e10*/  ULOP3.LUT UR6, UR6, 0x3fff, URZ, 0xc0, !UPT ;  /* 0x00003fff06067892 */ /* 0x000fc6000f8ec03f */
[----:B------:R-:W-:Y:S01]  /*7e20*/  FMNMX.FTZ R3, R177, R0, !PT ;  /* 0x00000000b1037209 */ /* 0x000fe20007810000 */
[----:B------:R-:W-:-:S03]  /*7e30*/  ULOP3.LUT UR6, UR6, 0x2800000, URZ, 0xfc, !UPT ;  /* 0x0280000006067892 */ /* 0x000fc6000f8efc3f */
[----:B------:R-:W-:Y:S01]  /*7e40*/  FMNMX.FTZ R0, R180, R3, !PT ;  /* 0x00000003b4007209 */ /* 0x000fe20007810000 */
[----:B------:R-:W-:-:S03]  /*7e50*/  UIMAD UR6, UR10, 0xa00, UR6 ;  /* 0x00000a000a0678a4 */ /* 0x000fc6000f8e0206 */
[----:B------:R-:W-:-:S04]  /*7e60*/  FMNMX.FTZ R3, R181, R0, !PT ;  /* 0x00000000b5037209 */ /* 0x000fc80007810000 */
[----:B------:R-:W-:Y:S01]  /*7e70*/  UMOV UR10, UR6 ;  /* 0x00000006000a7c82 */ /* 0x000fe20008000000 */
[----:B------:R-:W-:Y:S01]  /*7e80*/  FMNMX.FTZ R0, R168, R3, !PT ;  /* 0x00000003a8007209 */ /* 0x000fe20007810000 */
[----:B------:R-:W-:Y:S01]  /*7e90*/  HGMMA.64x256x16.F32.BF16 R24, R208, gdesc[UR8].tnspB, R24, gsb0 ;  /* 0x43e00008d0187df0 */ /* 0x000fe20008001818 */
[----:B------:R-:W-:Y:S01]  /*7ea0*/  UIADD3 UR10, UR6, 0x80, URZ ;  /* 0x00000080060a7890 */ /* 0x000fe2000fffe03f */
[----:B------:R-:W-:Y:S01]  /*7eb0*/  UMOV UR11, 0x40000040 ;  /* 0x40000040000b7882 */ /* 0x000fe20000000000 */
[----:B------:R-:W-:-:S04]  /*7ec0*/  FMNMX.FTZ R3, R169, R0, !PT ;  /* 0x00000000a9037209 */ /* 0x000fc80007810000 */
        /* <DEDUP_REMOVED lines=9> */
[----:B------:R-:W-:Y:S02]  /*7f60*/  FMNMX.FTZ R6, R157, R0, !PT ;  /* 0x000000009d067209 */ /* 0x000fe40007810000 */
[----:B------:R-:W-:-:S03]  /*7f70*/  FMNMX.FTZ R0, R186, R19, !PT ;  /* 0x00000013ba007209 */ /* 0x000fc60007810000 */
[----:B------:R-:W1:Y:S02]  /*7f80*/  SHFL.BFLY PT, R3, R6, 0x2, 0x1f ;  /* 0x0c401f0006037f89 */ /* 0x000e6400000e0000 */
[----:B-1----:R-:W-:Y:S02]  /*7f90*/  FMNMX.FTZ R22, R6, R3, !PT ;  /* 0x0000000306167209 */ /* 0x002fe40007810000 */
[----:B------:R-:W-:-:S03]  /*7fa0*/  FMNMX.FTZ R3, R187, R0, !PT ;  /* 0x00000000bb037209 */ /* 0x000fc60007810000 */
[----:B------:R-:W1:Y:S01]  /*7fb0*/  SHFL.BFLY PT, R7, R22, 0x1, 0x1f ;  /* 0x0c201f0016077f89 */ /* 0x000e6200000e0000 */
[----:B------:R-:W-:Y:S02]  /*7fc0*/  FMNMX.FTZ R0, R190, R3, !PT ;  /* 0x00000003be007209 */ /* 0x000fe40007810000 */
[----:B-1----:R-:W-:-:S05]  /*7fd0*/  FMNMX.FTZ R7, R22, R7, !PT ;  /* 0x0000000716077209 */ /* 0x002fca0007810000 */
[----:B------:R-:W-:-:S04]  /*7fe0*/  FADD.FTZ R21, -R7, R21 ;  /* 0x0000001507157221 */ /* 0x000fc80000010100 */
[----:B0-----:R-:W-:Y:S01]  /*7ff0*/  FMUL.FTZ R6, R21, R2 ;  /* 0x0000000215067220 */ /* 0x001fe20000410000 */
[----:B------:R-:W-:-:S03]  /*8000*/  FMNMX.FTZ R21, R191, R0, !PT ;  /* 0x00000000bf157209 */ /* 0x000fc60007810000 */
[----:B------:R-:W-:Y:S01]  /*8010*/  MUFU.EX2 R3, R6 ;  /* 0x0000000600037308 */ /* 0x000fe20000000800 */
[----:B------:R-:W-:-:S04]  /*8020*/  FMNMX.FTZ R0, R178, R21, !PT ;  /* 0x00000015b2007209 */ /* 0x000fc80007810000 */
[----:B------:R-:W-:-:S04]  /*8030*/  FMNMX.FTZ R21, R179, R0, !PT ;  /* 0x00000000b3157209 */ /* 0x000fc80007810000 */
[----:B------:R-:W-:-:S04]  /*8040*/  FMNMX.FTZ R0, R182, R21, !PT ;  /* 0x00000015b6007209 */ /* 0x000fc80007810000 */
[----:B------:R-:W-:-:S04]  /*8050*/  FMNMX.FTZ R23, R183, R0, !PT ;  /* 0x00000000b7177209 */ /* 0x000fc80007810000 */
[----:B------:R-:W-:-:S04]  /*8060*/  FMNMX.FTZ R0, R170, R23, !PT ;  /* 0x00000017aa007209 */ /* 0x000fc80007810000 */
[----:B------:R-:W-:-:S04]  /*8070*/  FMNMX.FTZ R23, R171, R0, !PT ;  /* 0x00000000ab177209 */ /* 0x000fc80007810000 */
[----:B------:R-:W-:Y:S01]  /*8080*/  FMNMX.FTZ R0, R174, R23, !PT ;  /* 0x00000017ae007209 */ /* 0x000fe20007810000 */
[----:B------:R-:W-:Y:S02]  /*8090*/  WARPGROUP.DEPBAR.LE gsb0, 0x0 ;  /* 0x00008000000079c5 */ /* 0x000fe40000010000 */
[----:B------:R-:W-:-:S06]  /*80a0*/  WARPGROUP.ARRIVE ;  /* 0x00000000000079c5 */ /* 0x000fcc0000000000 */
[----:B------:R-:W-:Y:S01]  /*80b0*/  HGMMA.64x256x16.F32.BF16 R24, R204, gdesc[UR8].tnspB, R24, gsb0 ;  /* 0x43e00008cc187df0 */ /* 0x000fe20008001818 */
[----:B------:R-:W-:Y:S01]  /*80c0*/  UIADD3 UR10, UR6, 0x100, URZ ;  /* 0x00000100060a7890 */ /* 0x000fe2000fffe03f */
[----:B------:R-:W-:Y:S01]  /*80d0*/  UMOV UR11, 0x40000040 ;  /* 0x40000040000b7882 */ /* 0x000fe20000000000 */
[----:B------:R-:W-:Y:S02]  /*80e0*/  WARPGROUP.DEPBAR.LE gsb0, 0x0 ;  /* 0x00008000000079c5 */ /* 0x000fe40000010000 */
[----:B------:R-:W-:-:S15]  /*80f0*/  WARPGROUP.ARRIVE ;  /* 0x00000000000079c5 */ /* 0x000fde0000000000 */
[----:B------:R-:W-:-:S08]  /*8100*/  NOP ;  /* 0x0000000000007918 */ /* 0x000fd00000000000 */
[----:B------:R-:W-:Y:S01]  /*8110*/  HGMMA.64x256x16.F32.BF16 R24, R200, gdesc[UR8].tnspB, R24, gsb0 ;  /* 0x43e00008c8187df0 */ /* 0x000fe20008001818 */
[----:B------:R-:W-:Y:S01]  /*8120*/  UIADD3 UR10, UR6, 0x180, URZ ;  /* 0x00000180060a7890 */ /* 0x000fe2000fffe03f */
[----:B------:R-:W-:Y:S01]  /*8130*/  UMOV UR11, 0x40000040 ;  /* 0x40000040000b7882 */ /* 0x000fe20000000000 */
[----:B------:R-:W-:Y:S01]  /*8140*/  UIADD3 UR6, UR6, 0x200, URZ ;  /* 0x0000020006067890 */ /* 0x000fe2000fffe03f */
[----:B------:R-:W-:Y:S02]  /*8150*/  WARPGROUP.DEPBAR.LE gsb0, 0x0 ;  /* 0x00008000000079c5 */ /* 0x000fe40000010000 */
[----:B------:R-:W-:-:S15]  /*8160*/  WARPGROUP.ARRIVE ;  /* 0x00000000000079c5 */ /* 0x000fde0000000000 */
[----:B------:R-:W-:-:S07]  /*8170*/  NOP ;  /* 0x0000000000007918 */ /* 0x000fce0000000000 */
[----:B------:R-:W-:Y:S01]  /*8180*/  HGMMA.64x256x16.F32.BF16 R24, R196, gdesc[UR8].tnspB, R24, gsb0 ;  /* 0x43e00008c4187df0 */ /* 0x000fe20008001818 */
[----:B------:R-:W-:Y:S01]  /*8190*/  UMOV UR10, UR6 ;  /* 0x00000006000a7c82 */ /* 0x000fe20008000000 */
[----:B------:R-:W-:Y:S01]  /*81a0*/  UMOV UR11, 0x40000040 ;  /* 0x40000040000b7882 */ /* 0x000fe20000000000 */
[----:B------:R-:W-:-:S13]  /*81b0*/  R2UR UR6, R9 ;  /* 0x00000000090672ca */ /* 0x000fda00000e0000 */
[----:B------:R-:W-:Y:S01]  /*81c0*/  MOV R214, UR6 ;  /* 0x0000000600d67c02 */ /* 0x000fe20008000f00 */
[----:B------:R-:W-:Y:S02]  /*81d0*/  WARPGROUP.DEPBAR.LE gsb0, 0x0 ;  /* 0x00008000000079c5 */ /* 0x000fe40000010000 */
[----:B------:R-:W-:Y:S01]  /*81e0*/  WARPGROUP.ARRIVE ;  /* 0x00000000000079c5 */ /* 0x000fe20000000000 */
[----:B------:R-:W-:-:S04]  /*81f0*/  FMUL.FTZ R197, R7, R2 ;  /* 0x0000000207c57220 */ /* 0x000fc80000410000 */
[----:B------:R-:W-:-:S04]  /*8200*/  FFMA.FTZ R22, R185, R2, -R197 ;  /* 0x00000002b9167223 */ /* 0x000fc800000108c5 */
[----:B------:R-:W-:Y:S01]  /*8210*/  HGMMA.64x256x16.F32.BF16 R24, R192, gdesc[UR8].tnspB, R24, gsb0 ;  /* 0x43e00008c0187df0 */ /* 0x000fe20008001818 */
[----:B------:R-:W-:Y:S01]  /*8220*/  FMNMX.FTZ R185, R175, R0, !PT ;  /* 0x00000000afb97209 */ /* 0x000fe20007810000 */
[-CC-:B------:R-:W-:Y:S01]  /*8230*/  FFMA.FTZ R208, R184, R2.reuse, -R197.reuse ;  /* 0x00000002b8d07223 */ /* 0x180fe200000108c5 */
[----:B------:R0:W-:Y:S01]  /*8240*/  MUFU.EX2 R21, R22 ;  /* 0x0000001600157308 */ /* 0x0001e20000000800 */
[-CC-:B------:R-:W-:Y:S01]  /*8250*/  FFMA.FTZ R210, R188, R2.reuse, -R197.reuse ;  /* 0x00000002bcd27223 */ /* 0x180fe200000108c5 */
[----:B------:R-:W-:Y:S01]  /*8260*/  FMNMX.FTZ R0, R162, R185, !PT ;  /* 0x000000b9a2007209 */ /* 0x000fe20007810000 */
[-CC-:B------:R-:W-:Y:S01]  /*8270*/  FFMA.FTZ R189, R189, R2.reuse, -R197.reuse ;  /* 0x00000002bdbd7223 */ /* 0x180fe200000108c5 */
[-CC-:B------:R-:W-:Y:S01]  /*8280*/  FFMA.FTZ R204, R176, R2.reuse, -R197.reuse ;  /* 0x00000002b0cc7223 */ /* 0x180fe200000108c5 */
[--C-:B------:R-:W-:Y:S01]  /*8290*/  FFMA.FTZ R177, R177, R2, -R197.reuse ;  /* 0x00000002b1b17223 */ /* 0x100fe200000108c5 */
[----:B------:R-:W-:Y:S01]  /*82a0*/  FMNMX.FTZ R185, R163, R0, !PT ;  /* 0x00000000a3b97209 */ /* 0x000fe20007810000 */
[-CC-:B------:R-:W-:Y:S01]  /*82b0*/  FFMA.FTZ R206, R180, R2.reuse, -R197.reuse ;  /* 0x00000002b4ce7223 */ /* 0x180fe200000108c5 */
[-CC-:B------:R-:W-:Y:S01]  /*82c0*/  FFMA.FTZ R181, R181, R2.reuse, -R197.reuse ;  /* 0x00000002b5b57223 */ /* 0x180fe200000108c5 */
[-CC-:B0-----:R-:W-:Y:S01]  /*82d0*/  FFMA.FTZ R22, R152, R2.reuse, -R197.reuse ;  /* 0x0000000298167223 */ /* 0x181fe200000108c5 */
[----:B------:R-:W-:Y:S01]  /*82e0*/  FMNMX.FTZ R0, R166, R185, !PT ;  /* 0x000000b9a6007209 */ /* 0x000fe20007810000 */
[-CC-:B------:R-:W-:Y:S01]  /*82f0*/  FFMA.FTZ R200, R168, R2.reuse, -R197.reuse ;  /* 0x00000002a8c87223 */ /* 0x180fe200000108c5 */
[-CC-:B------:R-:W-:Y:S01]  /*8300*/  FFMA.FTZ R169, R169, R2.reuse, -R197.reuse ;  /* 0x00000002a9a97223 */ /* 0x180fe200000108c5 */
[--C-:B------:R-:W-:Y:S01]  /*8310*/  FFMA.FTZ R202, R172, R2, -R197.reuse ;  /* 0x00000002acca7223 */ /* 0x100fe200000108c5 */
[----:B------:R-:W-:Y:S01]  /*8320*/  FMNMX.FTZ R185, R167, R0, !PT ;  /* 0x00000000a7b97209 */ /* 0x000fe20007810000 */
[-CC-:B------:R-:W-:Y:S01]  /*8330*/  FFMA.FTZ R173, R173, R2.reuse, -R197.reuse ;  /* 0x00000002adad7223 */ /* 0x180fe200000108c5 */
[-CC-:B------:R-:W-:Y:S01]  /*8340*/  FFMA.FTZ R196, R160, R2.reuse, -R197.reuse ;  /* 0x00000002a0c47223 */ /* 0x180fe200000108c5 */
[-CC-:B------:R-:W-:Y:S01]  /*8350*/  FFMA.FTZ R161, R161, R2.reuse, -R197.reuse ;  /* 0x00000002a1a17223 */ /* 0x180fe200000108c5 */
[----:B------:R-:W-:Y:S01]  /*8360*/  FMNMX.FTZ R0, R154, R185, !PT ;  /* 0x000000b99a007209 */ /* 0x000fe20007810000 */
[-CC-:B------:R-:W-:Y:S01]  /*8370*/  FFMA.FTZ R198, R164, R2.reuse, -R197.reuse ;  /* 0x00000002a4c67223 */ /* 0x180fe200000108c5 */
[-CC-:B------:R-:W-:Y:S01]  /*8380*/  FFMA.FTZ R165, R165, R2.reuse, -R197.reuse ;  /* 0x00000002a5a57223 */ /* 0x180fe200000108c5 */
[--C-:B------:R-:W-:Y:S01]  /*8390*/  FFMA.FTZ R153, R153, R2, -R197.reuse ;  /* 0x0000000299997223 */ /* 0x100fe200000108c5 */
[----:B------:R-:W-:Y:S01]  /*83a0*/  FMNMX.FTZ R185, R155, R0, !PT ;  /* 0x000000009bb97209 */ /* 0x000fe20007810000 */
[-CC-:B------:R-:W-:Y:S01]  /*83b0*/  FFMA.FTZ R152, R156, R2.reuse, -R197.reuse ;  /* 0x000000029c987223 */ /* 0x180fe200000108c5 */
[----:B------:R-:W-:Y:S01]  /*83c0*/  FFMA.FTZ R197, R157, R2, -R197 ;  /* 0x000000029dc57223 */ /* 0x000fe200000108c5 */
[----:B------:R-:W0:Y:S01]  /*83d0*/  MUFU.EX2 R208, R208 ;  /* 0x000000d000d07308 */ /* 0x000e220000000800 */
[----:B------:R-:W-:-:S04]  /*83e0*/  FMNMX.FTZ R0, R158, R185, !PT ;  /* 0x000000b99e007209 */ /* 0x000fc80007810000 */
[----:B------:R-:W-:-:S03]  /*83f0*/  FMNMX.FTZ R0, R159, R0, !PT ;  /* 0x000000009f007209 */ /* 0x000fc60007810000 */
[----:B------:R-:W-:Y:S02]  /*8400*/  MUFU.EX2 R210, R210 ;  /* 0x000000d200d27308 */ /* 0x000fe40000000800 */
[----:B------:R-:W1:Y:S06]  /*8410*/  SHFL.BFLY PT, R185, R0, 0x2, 0x1f ;  /* 0x0c401f0000b97f89 */ /* 0x000e6c00000e0000 */
[----:B------:R-:W-:Y:S08]  /*8420*/  MUFU.EX2 R23, R189 ;  /* 0x000000bd00177308 */ /* 0x000ff00000000800 */
[----:B------:R-:W-:Y:S08]  /*8430*/  MUFU.EX2 R204, R204 ;  /* 0x000000cc00cc7308 */ /* 0x000ff00000000800 */
[----:B------:R-:W-:Y:S01]  /*8440*/  MUFU.EX2 R177, R177 ;  /* 0x000000b100b17308 */ /* 0x000fe20000000800 */
[----:B-1----:R-:W-:-:S05]  /*8450*/  FMNMX.FTZ R185, R0, R185, !PT ;  /* 0x000000b900b97209 */ /* 0x002fca0007810000 */
[----:B------:R-:W1:Y:S02]  /*8460*/  SHFL.BFLY PT, R6, R185, 0x1, 0x1f ;  /* 0x0c201f00b9067f89 */ /* 0x000e6400000e0000 */
[----:B------:R-:W-:Y:S08]  /*8470*/  MUFU.EX2 R206, R206 ;  /* 0x000000ce00ce7308 */ /* 0x000ff00000000800 */
[----:B------:R-:W-:Y:S08]  /*8480*/  MUFU.EX2 R181, R181 ;  /* 0x000000b500b57308 */ /* 0x000ff00000000800 */
[----:B------:R-:W-:Y:S01]  /*8490*/  MUFU.EX2 R200, R200 ;  /* 0x000000c800c87308 */ /* 0x000fe20000000800 */
[----:B-1----:R-:W-:-:S07]  /*84a0*/  FMNMX.FTZ R6, R185, R6, !PT ;  /* 0x00000006b9067209 */ /* 0x002fce0007810000 */
[----:B------:R-:W-:Y:S01]  /*84b0*/  MUFU.EX2 R169, R169 ;  /* 0x000000a900a97308 */ /* 0x000fe20000000800 */
[----:B------:R-:W-:-:S04]  /*84c0*/  FADD.FTZ R157, -R6, R19 ;  /* 0x00000013069d7221 */ /* 0x000fc80000010100 */
[-C--:B------:R-:W-:Y:S01]  /*84d0*/  FMUL.FTZ R0, R157, R2.reuse ;  /* 0x000000029d007220 */ /* 0x080fe20000410000 */
[-C--:B------:R-:W-:Y:S02]  /*84e0*/  FMUL.FTZ R157, R6, R2.reuse ;  /* 0x00000002069d7220 */ /* 0x080fe40000410000 */
[----:B------:R1:W-:Y:S02]  /*84f0*/  MUFU.EX2 R19, R197 ;  /* 0x000000c500137308 */ /* 0x0003e40000000800 */
[-CC-:B------:R-:W-:Y:S01]  /*8500*/  FFMA.FTZ R209, R186, R2.reuse, -R157.reuse ;  /* 0x00000002bad17223 */ /* 0x180fe2000001089d */
[-CC-:B------:R-:W-:Y:S01]  /*8510*/  FFMA.FTZ R156, R187, R2.reuse, -R157.reuse ;  /* 0x00000002bb9c7223 */ /* 0x180fe2000001089d */
[-CC-:B------:R-:W-:Y:S01]  /*8520*/  FFMA.FTZ R211, R190, R2.reuse, -R157.reuse ;  /* 0x00000002bed37223 */ /* 0x180fe2000001089d */
[-CC-:B------:R-:W-:Y:S01]  /*8530*/  FFMA.FTZ R201, R170, R2.reuse, -R157.reuse ;  /* 0x00000002aac97223 */ /* 0x180fe2000001089d */
[-CC-:B------:R-:W-:Y:S02]  /*8540*/  FFMA.FTZ R170, R171, R2.reuse, -R157.reuse ;  /* 0x00000002abaa7223 */ /* 0x180fe4000001089d */
[----:B------:R-:W-:Y:S01]  /*8550*/  MUFU.EX2 R0, R0 ;  /* 0x0000000000007308 */ /* 0x000fe20000000800 */
[----:B------:R-:W-:Y:S01]  /*8560*/  FFMA.FTZ R160, R191, R2, -R157 ;  /* 0x00000002bfa07223 */ /* 0x000fe2000001089d */
[----:B------:R-:W-:-:S02]  /*8570*/  IMAD.U32 R171, RZ, RZ, UR14 ;  /* 0x0000000effab7e24 */ /* 0x000fc4000f8e00ff */
[-CC-:B------:R-:W-:Y:S01]  /*8580*/  FFMA.FTZ R205, R178, R2.reuse, -R157.reuse ;  /* 0x00000002b2cd7223 */ /* 0x180fe2000001089d */
[-CC-:B------:R-:W-:Y:S01]  /*8590*/  FFMA.FTZ R164, R179, R2.reuse, -R157.reuse ;  /* 0x00000002b3a47223 */ /* 0x180fe2000001089d */
[-CC-:B------:R-:W-:Y:S01]  /*85a0*/  FFMA.FTZ R203, R174, R2.reuse, -R157.reuse ;  /* 0x00000002aecb7223 */ /* 0x180fe2000001089d */
[----:B------:R-:W-:Y:S02]  /*85b0*/  @!P1 VIADD R171, R171, 0x38840 ;  /* 0x00038840abab9836 */ /* 0x000fe40000000000 */
[----:B0-----:R-:W-:Y:S01]  /*85c0*/  FFMA.FTZ R174, R3, R15, R208 ;  /* 0x0000000f03ae7223 */ /* 0x001fe200000100d0 */
[----:B------:R-:W0:Y:S01]  /*85d0*/  MUFU.EX2 R209, R209 ;  /* 0x000000d100d17308 */ /* 0x000e220000000800 */
[-CC-:B------:R-:W-:Y:S01]  /*85e0*/  FFMA.FTZ R207, R182, R2.reuse, -R157.reuse ;  /* 0x00000002b6cf7223 */ /* 0x180fe2000001089d */
[-C--:B------:R-:W-:Y:S01]  /*85f0*/  FFMA.FTZ R168, R183, R2.reuse, -R157 ;  /* 0x00000002b7a87223 */ /* 0x080fe2000001089d */
[----:B------:R-:W-:Y:S01]  /*8600*/  @!P1 PRMT R171, RZ, 0x654, R171 ;  /* 0x00000654ffab9816 */ /* 0x000fe200000000ab */
[-CC-:B-1----:R-:W-:Y:S01]  /*8610*/  FFMA.FTZ R197, R162, R2.reuse, -R157.reuse ;  /* 0x00000002a2c57223 */ /* 0x182fe2000001089d */
[-CC-:B------:R-:W-:Y:S01]  /*8620*/  FFMA.FTZ R172, R175, R2.reuse, -R157.reuse ;  /* 0x00000002afac7223 */ /* 0x180fe2000001089d */
[--C-:B------:R-:W-:Y:S01]  /*8630*/  FFMA.FTZ R163, R163, R2, -R157.reuse ;  /* 0x00000002a3a37223 */ /* 0x100fe2000001089d */
[----:B------:R-:W-:Y:S01]  /*8640*/  F2FP.BF16.F32.PACK_AB R208, R21, R208 ;  /* 0x000000d015d0723e */ /* 0x000fe200000010ff */
[----:B------:R-:W1:Y:S01]  /*8650*/  MUFU.EX2 R156, R156 ;  /* 0x0000009c009c7308 */ /* 0x000e620000000800 */
[-CC-:B------:R-:W-:Y:S01]  /*8660*/  FFMA.FTZ R166, R166, R2.reuse, -R157.reuse ;  /* 0x00000002a6a67223 */ /* 0x180fe2000001089d */
[-CC-:B------:R-:W-:Y:S01]  /*8670*/  FFMA.FTZ R167, R167, R2.reuse, -R157.reuse ;  /* 0x00000002a7a77223 */ /* 0x180fe2000001089d */
[-CC-:B------:R-:W-:Y:S01]  /*8680*/  FFMA.FTZ R154, R154, R2.reuse, -R157.reuse ;  /* 0x000000029a9a7223 */ /* 0x180fe2000001089d */
[-CC-:B------:R-:W-:Y:S01]  /*8690*/  FFMA.FTZ R155, R155, R2.reuse, -R157.reuse ;  /* 0x000000029b9b7223 */ /* 0x180fe2000001089d */
[-CC-:B------:R-:W-:Y:S01]  /*86a0*/  FFMA.FTZ R158, R158, R2.reuse, -R157.reuse ;  /* 0x000000029e9e7223 */ /* 0x180fe2000001089d */
[----:B------:R-:W-:Y:S01]  /*86b0*/  FFMA.FTZ R157, R159, R2, -R157 ;  /* 0x000000029f9d7223 */ /* 0x000fe2000001089d */
[----:B------:R-:W-:Y:S01]  /*86c0*/  IMAD.U32 R175, RZ, RZ, UR7 ;  /* 0x00000007ffaf7e24 */ /* 0x000fe2000f8e00ff */
[----:B------:R-:W2:Y:S01]  /*86d0*/  MUFU.EX2 R211, R211 ;  /* 0x000000d300d37308 */ /* 0x000ea20000000800 */
[----:B0-----:R-:W-:-:S02]  /*86e0*/  FFMA.FTZ R15, R0, R14, R209 ;  /* 0x0000000e000f7223 */ /* 0x001fc400000100d1 */
[----:B------:R-:W-:-:S05]  /*86f0*/  @!P1 VIADD R175, R175, 0x38860 ;  /* 0x00038860afaf9836 */ /* 0x000fca0000000000 */
[----:B------:R-:W0:Y:S01]  /*8700*/  MUFU.EX2 R160, R160 ;  /* 0x000000a000a07308 */ /* 0x000e220000000800 */
[C---:B-1----:R-:W-:Y:S01]  /*8710*/  FADD.FTZ R14, R156.reuse, R15 ;  /* 0x0000000f9c0e7221 */ /* 0x042fe20000010000 */
[----:B------:R-:W-:Y:S02]  /*8720*/  F2FP.BF16.F32.PACK_AB R209, R156, R209 ;  /* 0x000000d19cd1723e */ /* 0x000fe400000010ff */
[----:B------:R-:W-:-:S04]  /*8730*/  @!P1 PRMT R175, RZ, 0x654, R175 ;  /* 0x00000654ffaf9816 */ /* 0x000fc800000000af */
[----:B------:R-:W1:Y:S01]  /*8740*/  MUFU.EX2 R205, R205 ;  /* 0x000000cd00cd7308 */ /* 0x000e620000000800 */
[----:B--2---:R-:W-:-:S07]  /*8750*/  FADD.FTZ R15, R211, R14 ;  /* 0x0000000ed30f7221 */ /* 0x004fce0000010000 */
[----:B------:R-:W2:Y:S01]  /*8760*/  MUFU.EX2 R164, R164 ;  /* 0x000000a400a47308 */ /* 0x000ea20000000800 */
[C---:B0-----:R-:W-:Y:S01]  /*8770*/  FADD.FTZ R14, R160.reuse, R15 ;  /* 0x0000000fa00e7221 */ /* 0x041fe20000010000 */
[----:B------:R-:W-:-:S06]  /*8780*/  F2FP.BF16.F32.PACK_AB R211, R160, R211 ;  /* 0x000000d3a0d3723e */ /* 0x000fcc00000010ff */
[----:B------:R-:W0:Y:S01]  /*8790*/  MUFU.EX2 R207, R207 ;  /* 0x000000cf00cf7308 */ /* 0x000e220000000800 */
[----:B-1----:R-:W-:-:S07]  /*87a0*/  FADD.FTZ R15, R205, R14 ;  /* 0x0000000ecd0f7221 */ /* 0x002fce0000010000 */
[----:B------:R-:W1:Y:S01]  /*87b0*/  MUFU.EX2 R168, R168 ;  /* 0x000000a800a87308 */ /* 0x000e620000000800 */
[C---:B--2---:R-:W-:Y:S01]  /*87c0*/  FADD.FTZ R14, R164.reuse, R15 ;  /* 0x0000000fa40e7221 */ /* 0x044fe20000010000 */
[----:B------:R-:W-:-:S06]  /*87d0*/  F2FP.BF16.F32.PACK_AB R205, R164, R205 ;  /* 0x000000cda4cd723e */ /* 0x000fcc00000010ff */
[----:B------:R-:W2:Y:S01]  /*87e0*/  MUFU.EX2 R201, R201 ;  /* 0x000000c900c97308 */ /* 0x000ea20000000800 */
[----:B0-----:R-:W-:-:S07]  /*87f0*/  FADD.FTZ R15, R207, R14 ;  /* 0x0000000ecf0f7221 */ /* 0x001fce0000010000 */
[----:B------:R-:W0:Y:S01]  /*8800*/  MUFU.EX2 R170, R170 ;  /* 0x000000aa00aa7308 */ /* 0x000e220000000800 */
[C---:B-1----:R-:W-:Y:S01]  /*8810*/  FADD.FTZ R14, R168.reuse, R15 ;  /* 0x0000000fa80e7221 */ /* 0x042fe20000010000 */
[----:B------:R-:W-:-:S06]  /*8820*/  F2FP.BF16.F32.PACK_AB R207, R168, R207 ;  /* 0x000000cfa8cf723e */ /* 0x000fcc00000010ff */
[----:B------:R-:W-:Y:S01]  /*8830*/  MUFU.EX2 R202, R202 ;  /* 0x000000ca00ca7308 */ /* 0x000fe20000000800 */
[----:B--2---:R-:W-:-:S07]  /*8840*/  FADD.FTZ R15, R201, R14 ;  /* 0x0000000ec90f7221 */ /* 0x004fce0000010000 */
[----:B------:R-:W1:Y:S01]  /*8850*/  MUFU.EX2 R203, R203 ;  /* 0x000000cb00cb7308 */ /* 0x000e620000000800 */
[C---:B0-----:R-:W-:Y:S01]  /*8860*/  FADD.FTZ R14, R170.reuse, R15 ;  /* 0x0000000faa0e7221 */ /* 0x041fe20000010000 */
[----:B------:R-:W-:-:S06]  /*8870*/  F2FP.BF16.F32.PACK_AB R201, R170, R201 ;  /* 0x000000c9aac9723e */ /* 0x000fcc00000010ff */
[----:B------:R-:W-:Y:S08]  /*8880*/  MUFU.EX2 R173, R173 ;  /* 0x000000ad00ad7308 */ /* 0x000ff00000000800 */
[----:B------:R-:W0:Y:S01]  /*8890*/  MUFU.EX2 R172, R172 ;  /* 0x000000ac00ac7308 */ /* 0x000e220000000800 */
[----:B-1----:R-:W-:-:S07]  /*88a0*/  FADD.FTZ R15, R203, R14 ;  /* 0x0000000ecb0f7221 */ /* 0x002fce0000010000 */
[----:B------:R-:W-:Y:S08]  /*88b0*/  MUFU.EX2 R196, R196 ;  /* 0x000000c400c47308 */ /* 0x000ff00000000800 */
[----:B------:R-:W1:Y:S01]  /*88c0*/  MUFU.EX2 R197, R197 ;  /* 0x000000c500c57308 */ /* 0x000e620000000800 */
[C---:B0-----:R-:W-:Y:S01]  /*88d0*/  FADD.FTZ R14, R172.reuse, R15 ;  /* 0x0000000fac0e7221 */ /* 0x041fe20000010000 */
[----:B------:R-:W-:-:S06]  /*88e0*/  F2FP.BF16.F32.PACK_AB R203, R172, R203 ;  /* 0x000000cbaccb723e */ /* 0x000fcc00000010ff */
[----:B------:R-:W-:Y:S08]  /*88f0*/  MUFU.EX2 R161, R161 ;  /* 0x000000a100a17308 */ /* 0x000ff00000000800 */
[----:B------:R-:W-:Y:S01]  /*8900*/  MUFU.EX2 R198, R198 ;  /* 0x000000c600c67308 */ /* 0x000fe20000000800 */
[----:B-1----:R-:W-:-:S07]  /*8910*/  FADD.FTZ R14, R197, R14 ;  /* 0x0000000ec50e7221 */ /* 0x002fce0000010000 */
[----:B------:R-:W-:Y:S01]  /*8920*/  MUFU.EX2 R199, R166 ;  /* 0x000000a600c77308 */ /* 0x000fe20000000800 */
[----:B------:R-:W-:Y:S02]  /*8930*/  WARPGROUP.DEPBAR.LE gsb0, 0x0 ;  /* 0x00008000000079c5 */ /* 0x000fe40000010000 */
[----:B------:R0:W-:Y:S05]  /*8940*/  @!P1 SYNCS.ARRIVE.TRANS64.RED.A1T0 RZ, [R171+URZ], RZ ;  /* 0x000000ffabff99a7 */ /* 0x0001ea000810043f */
[----:B------:R-:W-:Y:S01]  /*8950*/  MUFU.EX2 R165, R165 ;  /* 0x000000a500a57308 */ /* 0x000fe20000000800 */
[----:B0-----:R-:W-:-:S07]  /*8960*/  FADD.FTZ R171, R21, R174 ;  /* 0x000000ae15ab7221 */ /* 0x001fce0000010000 */
[----:B------:R-:W-:Y:S01]  /*8970*/  MUFU.EX2 R167, R167 ;  /* 0x000000a700a77308 */ /* 0x000fe20000000800 */
[----:B------:R0:W-:Y:S01]  /*8980*/  @!P1 SYNCS.ARRIVE.TRANS64.RED.A1T0 RZ, [R175+URZ], RZ ;  /* 0x000000ffafff99a7 */ /* 0x0001e2000810043f */
[----:B------:R-:W-:Y:S01]  /*8990*/  FADD.FTZ R162, R210, R171 ;  /* 0x000000abd2a27221 */ /* 0x000fe20000010000 */
[----:B------:R-:W-:-:S03]  /*89a0*/  F2FP.BF16.F32.PACK_AB R210, R23, R210 ;  /* 0x000000d217d2723e */ /* 0x000fc600000010ff */
[----:B------:R-:W-:Y:S02]  /*89b0*/  FADD.FTZ R171, R23, R162 ;  /* 0x000000a217ab7221 */ /* 0x000fe40000010000 */
[----:B------:R1:W2:Y:S02]  /*89c0*/  MUFU.EX2 R174, R163 ;  /* 0x000000a300ae7308 */ /* 0x0002a40000000800 */
[----:B------:R-:W-:Y:S01]  /*89d0*/  FADD.FTZ R162, R204, R171 ;  /* 0x000000abcca27221 */ /* 0x000fe20000010000 */
[----:B------:R-:W-:-:S03]  /*89e0*/  F2FP.BF16.F32.PACK_AB R204, R177, R204 ;  /* 0x000000ccb1cc723e */ /* 0x000fc600000010ff */
[----:B------:R-:W-:Y:S02]  /*89f0*/  FADD.FTZ R171, R177, R162 ;  /* 0x000000a2b1ab7221 */ /* 0x000fe40000010000 */
[----:B------:R-:W-:Y:S02]  /*8a00*/  MUFU.EX2 R22, R22 ;  /* 0x0000001600167308 */ /* 0x000fe40000000800 */
[----:B------:R-:W-:Y:S01]  /*8a10*/  FADD.FTZ R162, R206, R171 ;  /* 0x000000abcea27221 */ /* 0x000fe20000010000 */
[----:B------:R-:W-:-:S03]  /*8a20*/  F2FP.BF16.F32.PACK_AB R206, R181, R206 ;  /* 0x000000ceb5ce723e */ /* 0x000fc600000010ff */
[----:B-1----:R-:W-:Y:S02]  /*8a30*/  FADD.FTZ R163, R181, R162 ;  /* 0x000000a2b5a37221 */ /* 0x002fe40000010000 */
[----:B------:R-:W1:Y:S01]  /*8a40*/  MUFU.EX2 R193, R154 ;  /* 0x0000009a00c17308 */ /* 0x000e620000000800 */
[C---:B--2---:R-:W-:Y:S01]  /*8a50*/  FADD.FTZ R14, R174.reuse, R14 ;  /* 0x0000000eae0e7221 */ /* 0x044fe20000010000 */
[----:B------:R-:W-:Y:S01]  /*8a60*/  F2FP.BF16.F32.PACK_AB R197, R174, R197 ;  /* 0x000000c5aec5723e */ /* 0x000fe200000010ff */
[----:B------:R-:W-:Y:S01]  /*8a70*/  FADD.FTZ R162, R200, R163 ;  /* 0x000000a3c8a27221 */ /* 0x000fe20000010000 */
[----:B------:R-:W-:Y:S01]  /*8a80*/  F2FP.BF16.F32.PACK_AB R200, R169, R200 ;  /* 0x000000c8a9c8723e */ /* 0x000fe200000010ff */
[----:B------:R-:W-:Y:S01]  /*8a90*/  FADD.FTZ R14, R199, R14 ;  /* 0x0000000ec70e7221 */ /* 0x000fe20000010000 */
[----:B------:R-:W-:Y:S01]  /*8aa0*/  F2FP.BF16.F32.PACK_AB R199, R167, R199 ;  /* 0x000000c7a7c7723e */ /* 0x000fe200000010ff */
[----:B------:R-:W-:Y:S01]  /*8ab0*/  FADD.FTZ R21, R169, R162 ;  /* 0x000000a2a9157221 */ /* 0x000fe20000010000 */
[----:B------:R-:W2:Y:S01]  /*8ac0*/  MUFU.EX2 R153, R153 ;  /* 0x0000009900997308 */ /* 0x000ea20000000800 */
[----:B------:R-:W-:-:S02]  /*8ad0*/  FADD.FTZ R14, R167, R14 ;  /* 0x0000000ea70e7221 */ /* 0x000fc40000010000 */
[----:B------:R-:W-:Y:S01]  /*8ae0*/  FADD.FTZ R156, R202, R21 ;  /* 0x00000015ca9c7221 */ /* 0x000fe20000010000 */
[----:B------:R-:W-:-:S03]  /*8af0*/  F2FP.BF16.F32.PACK_AB R202, R173, R202 ;  /* 0x000000caadca723e */ /* 0x000fc600000010ff */
[----:B------:R-:W-:Y:S01]  /*8b00*/  FADD.FTZ R21, R173, R156 ;  /* 0x0000009cad157221 */ /* 0x000fe20000010000 */
[----:B------:R-:W3:Y:S01]  /*8b10*/  MUFU.EX2 R155, R155 ;  /* 0x0000009b009b7308 */ /* 0x000ee20000000800 */
[----:B-1----:R-:W-:Y:S02]  /*8b20*/  FADD.FTZ R14, R193, R14 ;  /* 0x0000000ec10e7221 */ /* 0x002fe40000010000 */
[----:B------:R-:W-:Y:S01]  /*8b30*/  FADD.FTZ R156, R196, R21 ;  /* 0x00000015c49c7221 */ /* 0x000fe20000010000 */
[C---:B------:R-:W-:Y:S01]  /*8b40*/  F2FP.BF16.F32.PACK_AB R196, R161.reuse, R196 ;  /* 0x000000c4a1c4723e */ /* 0x040fe200000010ff */
[----:B------:R-:W-:Y:S02]  /*8b50*/  IMAD.MOV.U32 R21, RZ, RZ, R7 ;  /* 0x000000ffff157224 */ /* 0x000fe400078e0007 */
[----:B------:R-:W-:Y:S01]  /*8b60*/  FADD.FTZ R15, R161, R156 ;  /* 0x0000009ca10f7221 */ /* 0x000fe20000010000 */
[----:B------:R-:W1:Y:S01]  /*8b70*/  MUFU.EX2 R152, R152 ;  /* 0x0000009800987308 */ /* 0x000e620000000800 */
[----:B--2---:R-:W-:-:S02]  /*8b80*/  F2FP.BF16.F32.PACK_AB R192, R153, R22 ;  /* 0x0000001699c0723e */ /* 0x004fc400000010ff */
[----:B------:R-:W-:Y:S01]  /*8b90*/  FADD.FTZ R154, R198, R15 ;  /* 0x0000000fc69a7221 */ /* 0x000fe20000010000 */
[----:B------:R-:W-:-:S03]  /*8ba0*/  F2FP.BF16.F32.PACK_AB R198, R165, R198 ;  /* 0x000000c6a5c6723e */ /* 0x000fc600000010ff */
[----:B------:R-:W-:Y:S01]  /*8bb0*/  FADD.FTZ R15, R165, R154 ;  /* 0x0000009aa50f7221 */ /* 0x000fe20000010000 */
[----:B------:R-:W2:Y:S01]  /*8bc0*/  MUFU.EX2 R195, R158 ;  /* 0x0000009e00c37308 */ /* 0x000ea20000000800 */
[C---:B---3--:R-:W-:Y:S01]  /*8bd0*/  FADD.FTZ R14, R155.reuse, R14 ;  /* 0x0000000e9b0e7221 */ /* 0x048fe20000010000 */
[----:B------:R-:W-:Y:S01]  /*8be0*/  F2FP.BF16.F32.PACK_AB R193, R155, R193 ;  /* 0x000000c19bc1723e */ /* 0x000fe200000010ff */
[----:B------:R-:W-:Y:S01]  /*8bf0*/  FADD.FTZ R154, R22, R15 ;  /* 0x0000000f169a7221 */ /* 0x000fe20000010000 */
[----:B------:R-:W-:-:S03]  /*8c00*/  IMAD.MOV.U32 R22, RZ, RZ, R8 ;  /* 0x000000ffff167224 */ /* 0x000fc600078e0008 */
[----:B------:R-:W-:Y:S01]  /*8c10*/  FADD.FTZ R15, R153, R154 ;  /* 0x0000009a990f7221 */ /* 0x000fe20000010000 */
[----:B------:R-:W3:Y:S01]  /*8c20*/  MUFU.EX2 R157, R157 ;  /* 0x0000009d009d7308 */ /* 0x000ee20000000800 */
[----:B-1----:R-:W-:Y:S02]  /*8c30*/  F2FP.BF16.F32.PACK_AB R194, R19, R152 ;  /* 0x0000009813c2723e */ /* 0x002fe400000010ff */
[----:B------:R-:W-:-:S04]  /*8c40*/  FADD.FTZ R154, R152, R15 ;  /* 0x0000000f989a7221 */ /* 0x000fc80000010000 */
[----:B------:R-:W-:Y:S01]  /*8c50*/  FADD.FTZ R15, R19, R154 ;  /* 0x0000009a130f7221 */ /* 0x000fe20000010000 */
[----:B------:R-:W-:Y:S02]  /*8c60*/  IMAD.MOV.U32 R19, RZ, RZ, R6 ;  /* 0x000000ffff137224 */ /* 0x000fe400078e0006 */
[----:B--2---:R-:W-:-:S04]  /*8c70*/  FADD.FTZ R14, R195, R14 ;  /* 0x0000000ec30e7221 */ /* 0x004fc80000010000 */
[C---:B---3--:R-:W-:Y:S01]  /*8c80*/  FADD.FTZ R14, R157.reuse, R14 ;  /* 0x0000000e9d0e7221 */ /* 0x048fe20000010000 */
[----:B------:R-:W-:Y:S01]  /*8c90*/  F2FP.BF16.F32.PACK_AB R195, R157, R195 ;  /* 0x000000c39dc3723e */ /* 0x000fe200000010ff */
[----:B0-----:R-:W-:Y:S06]  /*8ca0*/  @P2 BRA `(.L_x_28) ;  /* 0xffffffc400802947 */ /* 0x001fec000383ffff */
.L_x_19:
[----:B------:R-:W-:Y:S06]  /*8cb0*/  BAR.ARV 0x8, 0x180 ;  /* 0x0206000000007b1d */ /* 0x000fec0000002000 */
        /* <DEDUP_REMOVED lines=128> */
[----:B------:R-:W-:Y:S06]  /*94c0*/  @!P0 BRA `(.L_x_29) ;  /* 0x0000000000048947 */ /* 0x000fec0003800000 */
[----:B------:R-:W-:Y:S01]  /*94d0*/  BPT.TRAP 0x1 ;  /* 0x000000040000795c */ /* 0x000fe20000300000 */
.L_x_29:
[----:B------:R-:W-:Y:S02]  /*94e0*/  R2UR UR4, R16 ;  /* 0x00000000100472ca */ /* 0x000fe400000e0000 */
[----:B------:R-:W-:-:S11]  /*94f0*/  SHF.L.U32 R8, R8, 0x1f, RZ ;  /* 0x0000001f08087819 */ /* 0x000fd600000006ff */
[----:B------:R-:W-:-:S04]  /*9500*/  LEA R11, R9, UR4, 0x3 ;  /* 0x00000004090b7c11 */ /* 0x000fc8000f8e18ff */
[----:B------:R0:W1:Y:S01]  /*9510*/  SYNCS.PHASECHK.TRANS64.TRYWAIT P2, [R11+URZ+0x38850], R8 ;  /* 0x038850080b0075a7 */ /* 0x000062000804017f */
[----:B------:R-:W-:Y:S05]  /*9520*/  @!P0 BRA `(.L_x_30) ;  /* 0x0000000000048947 */ /* 0x000fea0003800000 */
[----:B------:R-:W-:Y:S01]  /*9530*/  BPT.TRAP 0x1 ;  /* 0x000000040000795c */ /* 0x000fe20000300000 */
.L_x_30:
[----:B-1----:R-:W-:Y:S05]  /*9540*/  @P2 BRA `(.L_x_31) ;  /* 0x0000000000082947 */ /* 0x002fea0003800000 */
[----:B------:R-:W1:Y:S02]  /*9550*/  SYNCS.PHASECHK.TRANS64.TRYWAIT P0, [R11+URZ+0x38850], R8 ;  /* 0x038850080b0075a7 */ /* 0x000e64000800017f */
[----:B-1----:R-:W-:Y:S05]  /*9560*/  @!P0 BRA `(.L_x_32) ;  /* 0x0000007800908947 */ /* 0x002fea0003800000 */
.L_x_31:
[----:B------:R-:W-:Y:S01]  /*9570*/  R2UR UR4, R16 ;  /* 0x00000000100472ca */ /* 0x000fe200000e0000 */
[----:B------:R-:W-:Y:S01]  /*9580*/  WARPGROUP.ARRIVE ;  /* 0x00000000000079c5 */ /* 0x000fe20000000000 */
[----:B------:R-:W-:Y:S01]  /*9590*/  R2UR UR5, R9 ;  /* 0x00000000090572ca */ /* 0x000fe200000e0000 */
[----:B------:R-:W-:Y:S01]  /*95a0*/  UMOV UR7, 0x40000040 ;  /* 0x4000004000077882 */ /* 0x000fe20000000000 */
[----:B------:R-:W2:Y:S01]  /*95b0*/  SHFL.BFLY PT, R0, R15, 0x2, 0x1f ;  /* 0x0c401f000f007f89 */ /* 0x000ea200000e0000 */
[----:B------:R-:W-:-:S03]  /*95c0*/  @!P1 VIADD R12, R11, 0x38860 ;  /* 0x000388600b0c9836 */ /* 0x000fc60000000000 */
[----:B------:R-:W3:Y:S02]  /*95d0*/  SHFL.BFLY PT, R3, R14, 0x2, 0x1f ;  /* 0x0c401f000e037f89 */ /* 0x000ee400000e0000 */
[----:B------:R-:W-:-:S03]  /*95e0*/  @!P1 PRMT R12, RZ, 0x654, R12 ;  /* 0x00000654ff0c9816 */ /* 0x000fc6000000000c */
[----:B------:R-:W-:-:S04]  /*95f0*/  UIADD3 UR4, UR4, 0x400, URZ ;  /* 0x0000040004047890 */ /* 0x000fc8000fffe03f */
[----:B------:R-:W-:-:S04]  /*9600*/  USHF.R.U32.HI UR4, URZ, 0x4, UR4 ;  /* 0x000000043f047899 */ /* 0x000fc80008011604 */
[----:B------:R-:W-:-:S04]  /*9610*/  ULOP3.LUT UR4, UR4, 0x3fff, URZ, 0xc0, !UPT ;  /* 0x00003fff04047892 */ /* 0x000fc8000f8ec03f */
[----:B------:R-:W-:Y:S01]  /*9620*/  ULOP3.LUT UR4, UR4, 0x2800000, URZ, 0xfc, !UPT ;  /* 0x0280000004047892 */ /* 0x000fe2000f8efc3f */
[----:B--2---:R-:W-:-:S03]  /*9630*/  FADD.FTZ R0, R0, R15 ;  /* 0x0000000f00007221 */ /* 0x004fc60000010000 */
[----:B------:R-:W-:Y:S01]  /*9640*/  UIMAD UR4, UR5, 0xa00, UR4 ;  /* 0x00000a00050478a4 */ /* 0x000fe2000f8e0204 */
[----:B---3--:R-:W-:Y:S02]  /*9650*/  FADD.FTZ R4, R3, R14 ;  /* 0x0000000e03047221 */ /* 0x008fe40000010000 */
[----:B------:R-:W2:Y:S04]  /*9660*/  SHFL.BFLY PT, R3, R0, 0x1, 0x1f ;  /* 0x0c201f0000037f89 */ /* 0x000ea800000e0000 */
[----:B------:R-:W-:Y:S02]  /*9670*/  UMOV UR6, UR4 ;  /* 0x0000000400067c82 */ /* 0x000fe40008000000 */
[----:B------:R-:W-:Y:S01]  /*9680*/  HGMMA.64x256x16.F32.BF16 R24, R208, gdesc[UR4].tnspB, R24, gsb0 ;  /* 0x43e00004d0187df0 */ /* 0x000fe20008001818 */
[----:B------:R-:W-:Y:S01]  /*9690*/  UIADD3 UR6, UR4, 0x80, URZ ;  /* 0x0000008004067890 */ /* 0x000fe2000fffe03f */
[----:B------:R-:W3:Y:S01]  /*96a0*/  SHFL.BFLY PT, R5, R4, 0x1, 0x1f ;  /* 0x0c201f0004057f89 */ /* 0x000ee200000e0000 */
[----:B------:R-:W-:Y:S01]  /*96b0*/  UMOV UR7, 0x40000040 ;  /* 0x4000004000077882 */ /* 0x000fe20000000000 */
[----:B--2---:R-:W-:Y:S01]  /*96c0*/  FADD.FTZ R13, R0, R3 ;  /* 0x00000003000d7221 */ /* 0x004fe20000010000 */
[----:B------:R-:W-:-:S02]  /*96d0*/  IMAD.MOV.U32 R0, RZ, RZ, -0x800000 ;  /* 0xff800000ff007424 */ /* 0x000fc400078e00ff */
[----:B------:R-:W-:Y:S02]  /*96e0*/  IMAD.MOV.U32 R3, RZ, RZ, -0x800000 ;  /* 0xff800000ff037424 */ /* 0x000fe400078e00ff */
[----:B------:R-:W-:Y:S01]  /*96f0*/  FSETP.NE.FTZ.AND P0, PT, R13, RZ, PT ;  /* 0x000000ff0d00720b */ /* 0x000fe20003f15000 */
[----:B---3--:R-:W-:Y:S01]  /*9700*/  FADD.FTZ R16, R4, R5 ;  /* 0x0000000504107221 */ /* 0x008fe20000010000 */
[----:B------:R-:W-:-:S04]  /*9710*/  CS2R R4, SRZ ;  /* 0x0000000000047805 */ /* 0x000fc8000001ff00 */
[----:B------:R-:W-:-:S07]  /*9720*/  FSETP.NE.FTZ.AND P2, PT, R16, RZ, PT ;  /* 0x000000ff1000720b */ /* 0x000fce0003f55000 */
[----:B------:R-:W2:Y:S01]  /*9730*/  @P0 MUFU.LG2 R9, R13 ;  /* 0x0000000d00090308 */ /* 0x000ea20000000c00 */
[----:B01----:R-:W-:-:S05]  /*9740*/  @P0 FMUL.FTZ R8, R2, 0.69314718246459960938 ;  /* 0x3f31721802080820 */ /* 0x003fca0000410000 */
[----:B------:R-:W-:Y:S02]  /*9750*/  @P2 FMUL.FTZ R2, R2, 0.69314718246459960938 ;  /* 0x3f31721802022820 */ /* 0x000fe40000410000 */
[----:B------:R-:W0:Y:S08]  /*9760*/  @P2 MUFU.LG2 R10, R16 ;  /* 0x00000010000a2308 */ /* 0x000e300000000c00 */
[----:B------:R-:W1:Y:S01]  /*9770*/  @P0 MUFU.RCP R5, R13 ;  /* 0x0000000d00050308 */ /* 0x000e620000001000 */
[----:B--2---:R-:W-:-:S04]  /*9780*/  @P0 FMUL.FTZ R9, R9, 0.69314718246459960938 ;  /* 0x3f31721809090820 */ /* 0x004fc80000410000 */
[----:B------:R-:W-:Y:S01]  /*9790*/  @P0 FFMA.FTZ R0, R8, R7, R9 ;  /* 0x0000000708000223 */ /* 0x000fe20000010009 */
[----:B------:R-:W-:Y:S02]  /*97a0*/  PLOP3.LUT P0, PT, PT, PT, PT, 0x8, 0x0 ;  /* 0x000000000000781c */ /* 0x000fe40003f0e170 */
[----:B------:R-:W2:Y:S01]  /*97b0*/  @P2 MUFU.RCP R4, R16 ;  /* 0x0000001000042308 */ /* 0x000ea20000001000 */
[----:B0-----:R-:W-:-:S04]  /*97c0*/  @P2 FMUL.FTZ R11, R10, 0.69314718246459960938 ;  /* 0x3f3172180a0b2820 */ /* 0x001fc80000410000 */
[----:B------:R-:W-:Y:S01]  /*97d0*/  @P2 FFMA.FTZ R3, R2, R6, R11 ;  /* 0x0000000602032223 */ /* 0x000fe2000001000b */
        /* <DEDUP_REMOVED lines=18> */
[----:B------:R-:W-:Y:S02]  /*9900*/  WARPGROUP.DEPBAR.LE gsb0, 0x0 ;  /* 0x00008000000079c5 */ /* 0x000fe40000010000 */
[----:B------:R-:W-:-:S15]  /*9910*/  WARPGROUP.ARRIVE ;  /* 0x00000000000079c5 */ /* 0x000fde0000000000 */
[----:B------:R-:W-:-:S08]  /*9920*/  NOP ;  /* 0x0000000000007918 */ /* 0x000fd00000000000 */
[----:B------:R-:W-:Y:S03]  /*9930*/  HGMMA.64x256x16.F32.BF16 R24, R192, gdesc[UR4].tnspB, R24, gsb0 ;  /* 0x43e00004c0187df0 */ /* 0x000fe60008001818 */
[----:B------:R-:W-:Y:S02]  /*9940*/  WARPGROUP.DEPBAR.LE gsb0, 0x0 ;  /* 0x00008000000079c5 */ /* 0x000fe40000010000 */
[----:B------:R0:W-:Y:S01]  /*9950*/  @!P1 SYNCS.ARRIVE.TRANS64.RED.A1T0 RZ, [R12+URZ], RZ ;  /* 0x000000ff0cff99a7 */ /* 0x0001e2000810043f */
[-C--:B-1----:R-:W-:Y:S01]  /*9960*/  FMUL.FTZ R24, R24, R5.reuse ;  /* 0x0000000518187220 */ /* 0x082fe20000410000 */
        /* <DEDUP_REMOVED lines=63> */
[-C--:B--2---:R-:W-:Y:S01]  /*9d60*/  FMUL.FTZ R26, R26, R4.reuse ;  /* 0x000000041a1a7220 */ /* 0x084fe20000410000 */
        /* <DEDUP_REMOVED lines=62> */
[----:B0-----:R-:W-:-:S07]  /*a150*/  FMUL.FTZ R151, R151, R4 ;  /* 0x0000000497977220 */ /* 0x001fce0000410000 */
.L_x_12:
[----:B------:R-:W-:Y:S05]  /*a160*/  @P0 BRA `(.L_x_33) ;  /* 0x0000002000440947 */ /* 0x000fea0003800000 */
[----:B------:R-:W0:Y:S01]  /*a170*/  S2R R2, SR_TID.X ;  /* 0x0000000000027919 */ /* 0x000e220000002100 */
[----:B------:R-:W1:Y:S01]  /*a180*/  LDC R8, c[0x0][0xbe8] ;  /* 0x0002fa00ff087b82 */ /* 0x000e620000000800 */
[----:B------:R-:W-:Y:S01]  /*a190*/  SHF.R.S32.HI R15, RZ, 0x1f, R18 ;  /* 0x0000001fff0f7819 */ /* 0x000fe20000011412 */
[----:B------:R-:W-:Y:S01]  /*a1a0*/  ULDC.64 UR4, c[0x0][0xbd0] ;  /* 0x0002f40000047ab9 */ /* 0x000fe20000000a00 */
[----:B------:R-:W-:Y:S01]  /*a1b0*/  ULDC.64 UR6, c[0x0][0xb38] ;  /* 0x0002ce0000067ab9 */ /* 0x000fe20000000a00 */
[----:B------:R-:W-:Y:S01]  /*a1c0*/  ULDC.64 UR10, c[0x0][0x208] ;  /* 0x00008200000a7ab9 */ /* 0x000fe20000000a00 */
[----:B------:R-:W-:Y:S03]  /*a1d0*/  BSSY B0, `(.L_x_34) ;  /* 0x0000144000007945 */ /* 0x000fe60003800000 */
[----:B------:R-:W2:Y:S08]  /*a1e0*/  S2UR UR9, SR_CTAID.Z ;  /* 0x00000000000979c3 */ /* 0x000eb00000002700 */
[----:B------:R-:W3:Y:S08]  /*a1f0*/  LDC.64 R22, c[0x0][0xbd8] ;  /* 0x0002f600ff167b82 */ /* 0x000ef00000000a00 */
[----:B------:R-:W-:Y:S01]  /*a200*/  BAR.SYNC.DEFER_BLOCKING 0x1, 0x100 ;  /* 0x0044000000007b1d */ /* 0x000fe20000010000 */
[----:B-1----:R-:W-:-:S07]  /*a210*/  ISETP.NE.AND P0, PT, R8, 0x1, PT ;  /* 0x000000010800780c */ /* 0x002fce0003f05270 */
[----:B------:R-:W1:Y:S01]  /*a220*/  S2UR UR8, SR_CTAID.Y ;  /* 0x00000000000879c3 */ /* 0x000e620000002600 */
[----:B0-----:R-:W-:-:S07]  /*a230*/  IADD3 R7, R2, -0x80, RZ ;  /* 0xffffff8002077810 */ /* 0x001fce0007ffe0ff */
[----:B------:R-:W1:Y:S01]  /*a240*/  LDC R19, c[0x0][0xc50] ;  /* 0x00031400ff137b82 */ /* 0x000e620000000800 */
[----:B------:R-:W-:-:S04]  /*a250*/  SHF.R.S32.HI R6, RZ, 0x1f, R7 ;  /* 0x0000001fff067819 */ /* 0x000fc80000011407 */
[CC--:B------:R-:W-:Y:S02]  /*a260*/  LEA.HI R9, R6.reuse, R7.reuse, RZ, 0x7 ;  /* 0x0000000706097211 */ /* 0x0c0fe400078f38ff */
[----:B------:R-:W-:Y:S01]  /*a270*/  LEA.HI R6, R6, R7, RZ, 0x2 ;  /* 0x0000000706067211 */ /* 0x000fe200078f10ff */
[----:B------:R-:W0:Y:S01]  /*a280*/  @P0 LDC R20, c[0x0][0xbec] ;  /* 0x0002fb00ff140b82 */ /* 0x000e220000000800 */
[----:B------:R-:W-:Y:S02]  /*a290*/  LOP3.LUT R2, R9, 0xffffff80, RZ, 0xc0, !PT ;  /* 0xffffff8009027812 */ /* 0x000fe400078ec0ff */
[----:B------:R-:W-:Y:S02]  /*a2a0*/  LOP3.LUT R6, R6, 0xfffffffc, RZ, 0xc0, !PT ;  /* 0xfffffffc06067812 */ /* 0x000fe400078ec0ff */
[----:B------:R-:W-:Y:S01]  /*a2b0*/  SHF.R.S32.HI R12, RZ, 0x7, R9 ;  /* 0x00000007ff0c7819 */ /* 0x000fe20000011409 */
[C---:B------:R-:W-:Y:S02]  /*a2c0*/  IMAD.IADD R2, R7.reuse, 0x1, -R2 ;  /* 0x0000000107027824 */ /* 0x040fe400078e0a02 */
[----:B------:R-:W-:Y:S01]  /*a2d0*/  IMAD.IADD R7, R7, 0x1, -R6 ;  /* 0x0000000107077824 */ /* 0x000fe200078e0a06 */
[----:B------:R-:W4:Y:S02]  /*a2e0*/  LDC.64 R152, c[0x0][0xb40] ;  /* 0x0002d000ff987b82 */ /* 0x000f240000000a00 */
[----:B------:R-:W-:-:S04]  /*a2f0*/  SHF.R.S32.HI R11, RZ, 0x1f, R2 ;  /* 0x0000001fff0b7819 */ /* 0x000fc80000011402 */
[----:B------:R-:W-:Y:S02]  /*a300*/  LEA.HI R10, R11, R2, RZ, 0x2 ;  /* 0x000000020b0a7211 */ /* 0x000fe400078f10ff */
[----:B------:R-:W5:Y:S02]  /*a310*/  @P0 LDC R17, c[0x0][0xbf0] ;  /* 0x0002fc00ff110b82 */ /* 0x000f640000000800 */
[--C-:B------:R-:W-:Y:S02]  /*a320*/  SHF.R.S32.HI R4, RZ, 0x2, R10.reuse ;  /* 0x00000002ff047819 */ /* 0x100fe4000001140a */
[----:B------:R-:W-:-:S04]  /*a330*/  SHF.R.S32.HI R5, RZ, 0x1f, R10 ;  /* 0x0000001fff057819 */ /* 0x000fc8000001140a */
[----:B------:R-:W-:Y:S01]  /*a340*/  LEA.HI R5, R5, R4, RZ, 0x3 ;  /* 0x0000000405057211 */ /* 0x000fe200078f18ff */
[----:B------:R-:W5:Y:S03]  /*a350*/  @P0 LDC R154, c[0x0][0xbec] ;  /* 0x0002fb00ff9a0b82 */ /* 0x000f660000000800 */
[----:B------:R-:W-:-:S05]  /*a360*/  LOP3.LUT R5, R5, 0xfffffff8, RZ, 0xc0, !PT ;  /* 0xfffffff805057812 */ /* 0x000fca00078ec0ff */
[----:B------:R-:W-:Y:S01]  /*a370*/  IMAD.IADD R6, R4, 0x1, -R5 ;  /* 0x0000000104067824 */ /* 0x000fe200078e0a05 */
[----:B------:R-:W-:Y:S01]  /*a380*/  LEA.HI R4, R9, R12, RZ, 0x1 ;  /* 0x0000000c09047211 */ /* 0x000fe200078f08ff */
[----:B------:R-:W5:Y:S01]  /*a390*/  @P0 LDC R155, c[0x0][0xbf0] ;  /* 0x0002fc00ff9b0b82 */ /* 0x000f620000000800 */
[----:B------:R-:W3:Y:S01]  /*a3a0*/  S2R R9, SR_CTAID.X ;  /* 0x0000000000097919 */ /* 0x000ee20000002500 */
[----:B------:R-:W-:Y:S02]  /*a3b0*/  LEA.HI R5, R11, R2, RZ, 0x5 ;  /* 0x000000020b057211 */ /* 0x000fe400078f28ff */
[----:B------:R-:W-:Y:S02]  /*a3c0*/  LOP3.LUT R4, R4, 0x3fffffe, RZ, 0xc0, !PT ;  /* 0x03fffffe04047812 */ /* 0x000fe400078ec0ff */
[----:B------:R-:W-:Y:S02]  /*a3d0*/  SHF.R.S32.HI R5, RZ, 0x5, R5 ;  /* 0x00000005ff057819 */ /* 0x000fe40000011405 */
[----:B------:R-:W-:Y:S01]  /*a3e0*/  LEA.HI R11, R7, R7, RZ, 0x1 ;  /* 0x00000007070b7211 */ /* 0x000fe200078f08ff */
[----:B------:R-:W-:-:S02]  /*a3f0*/  IMAD.IADD R4, R12, 0x1, -R4 ;  /* 0x000000010c047824 */ /* 0x000fc400078e0a04 */
[----:B------:R-:W-:Y:S01]  /*a400*/  IMAD R5, R5, 0x10, R6 ;  /* 0x0000001005057824 */ /* 0x000fe200078e0206 */
[----:B------:R-:W-:-:S04]  /*a410*/  LOP3.LUT R12, R11, 0x1ffffffe, RZ, 0xc0, !PT ;  /* 0x1ffffffe0b0c7812 */ /* 0x000fc800078ec0ff */
[----:B------:R-:W-:Y:S01]  /*a420*/  LEA R16, R4, R5, 0x6 ;  /* 0x0000000504107211 */ /* 0x000fe200078e30ff */
[----:B------:R-:W-:Y:S02]  /*a430*/  IMAD.IADD R11, R7, 0x1, -R12 ;  /* 0x00000001070b7824 */ /* 0x000fe400078e0a0c */
[----:B------:R-:W-:Y:S02]  /*a440*/  IMAD R7, R15, UR4, RZ ;  /* 0x000000040f077c24 */ /* 0x000fe4000f8e02ff */
[----:B------:R-:W-:Y:S01]  /*a450*/  IMAD.WIDE.U32 R4, R18, UR4, RZ ;  /* 0x0000000412047c25 */ /* 0x000fe2000f8e00ff */
[----:B--2---:R-:W-:-:S03]  /*a460*/  USHF.R.S32.HI UR4, URZ, 0x1f, UR9 ;  /* 0x0000001f3f047899 */ /* 0x004fc60008011409 */
[C---:B------:R-:W-:Y:S02]  /*a470*/  IMAD R13, R18.reuse, UR5, R7 ;  /* 0x00000005120d7c24 */ /* 0x040fe4000f8e0207 */
[----:B------:R-:W-:Y:S02]  /*a480*/  IMAD R12, R11, 0x8, R16 ;  /* 0x000000080b0c7824 */ /* 0x000fe400078e0210 */
[----:B------:R-:W-:Y:S02]  /*a490*/  IMAD R15, R15, UR6, RZ ;  /* 0x000000060f0f7c24 */ /* 0x000fe4000f8e02ff */
[----:B------:R-:W-:Y:S02]  /*a4a0*/  IMAD.IADD R5, R5, 0x1, R13 ;  /* 0x0000000105057824 */ /* 0x000fe400078e020d */
[----:B---3--:R-:W-:Y:S02]  /*a4b0*/  IMAD R11, R9, 0x80, R12 ;  /* 0x00000080090b7824 */ /* 0x008fe400078e020c */
[----:B------:R-:W-:-:S04]  /*a4c0*/  IMAD.WIDE.U32 R6, R18, UR6, RZ ;  /* 0x0000000612067c25 */ /* 0x000fc8000f8e00ff */
[----:B------:R-:W-:Y:S01]  /*a4d0*/  IMAD R13, R18, UR7, R15 ;  /* 0x00000007120d7c24 */ /* 0x000fe2000f8e020f */
[----:B------:R-:W-:Y:S01]  /*a4e0*/  ULDC.64 UR6, c[0x0][0xb48] ;  /* 0x0002d20000067ab9 */ /* 0x000fe20000000a00 */
[----:B------:R-:W-:Y:S02]  /*a4f0*/  IMAD R14, R22, UR4, RZ ;  /* 0x00000004160e7c24 */ /* 0x000fe4000f8e02ff */
[----:B------:R-:W-:Y:S02]  /*a500*/  IMAD.MOV R18, RZ, RZ, -R18 ;  /* 0x000000ffff127224 */ /* 0x000fe400078e0a12 */
[----:B0-----:R-:W-:-:S04]  /*a510*/  @P0 IMAD.HI.U32 R12, R11, R20, RZ ;  /* 0x000000140b0c0227 */ /* 0x001fc800078e00ff */
[----:B------:R-:W-:Y:S02]  /*a520*/  IMAD R15, R23, UR9, R14 ;  /* 0x00000009170f7c24 */ /* 0x000fe4000f8e020e */
[----:B------:R-:W-:-:S04]  /*a530*/  IMAD.WIDE.U32 R4, R22, UR9, R4 ;  /* 0x0000000916047c25 */ /* 0x000fc8000f8e0004 */
[C---:B----4-:R-:W-:Y:S01]  /*a540*/  IMAD R14, R152.reuse, UR4, RZ ;  /* 0x00000004980e7c24 */ /* 0x050fe2000f8e02ff */
[----:B------:R-:W-:Y:S01]  /*a550*/  IADD3 R5, R5, R15, RZ ;  /* 0x0000000f05057210 */ /* 0x000fe20007ffe0ff */
[----:B-1----:R-:W-:Y:S01]  /*a560*/  IMAD R21, R19, R18, UR8 ;  /* 0x0000000813157e24 */ /* 0x002fe2000f8e0212 */
[----:B------:R-:W-:Y:S01]  /*a570*/  ULDC.64 UR4, c[0x0][0xbe0] ;  /* 0x0002f80000047ab9 */ /* 0x000fe20000000a00 */
[----:B------:R-:W-:Y:S02]  /*a580*/  IMAD.IADD R7, R7, 0x1, R13 ;  /* 0x0000000107077824 */ /* 0x000fe400078e020d */
[----:B------:R-:W-:Y:S01]  /*a590*/  IMAD.MOV.U32 R13, RZ, RZ, R11 ;  /* 0x000000ffff0d7224 */ /* 0x000fe200078e000b */
[----:B-----5:R-:W-:Y:S01]  /*a5a0*/  @P0 SHF.R.U32.HI R13, RZ, R17, R12 ;  /* 0x00000011ff0d0219 */ /* 0x020fe2000001160c */
[----:B------:R-:W-:Y:S01]  /*a5b0*/  IMAD R17, R153, UR9, R14 ;  /* 0x0000000999117c24 */ /* 0x000fe2000f8e020e */
[----:B------:R-:W-:Y:S01]  /*a5c0*/  SHF.R.S32.HI R14, RZ, 0x1f, R21 ;  /* 0x0000001fff0e7819 */ /* 0x000fe20000011415 */
[----:B------:R-:W-:Y:S01]  /*a5d0*/  IMAD.WIDE.U32 R6, R152, UR9, R6 ;  /* 0x0000000998067c25 */ /* 0x000fe2000f8e0006 */
[----:B------:R-:W-:-:S03]  /*a5e0*/  ULDC.64 UR8, c[0x0][0xb28] ;  /* 0x0002ca0000087ab9 */ /* 0x000fc60000000a00 */
[----:B------:R-:W-:-:S04]  /*a5f0*/  @P0 IMAD.HI.U32 R154, R11, R154, RZ ;  /* 0x0000009a0b9a0227 */ /* 0x000fc800078e00ff */
[----:B------:R-:W-:Y:S02]  /*a600*/  IMAD.IADD R7, R7, 0x1, R17 ;  /* 0x0000000107077824 */ /* 0x000fe400078e0211 */
[----:B------:R-:W-:Y:S01]  /*a610*/  IMAD.MOV.U32 R15, RZ, RZ, R11 ;  /* 0x000000ffff0f7224 */ /* 0x000fe200078e000b */
[----:B------:R-:W-:Y:S01]  /*a620*/  @P0 SHF.R.U32.HI R15, RZ, R155, R154 ;  /* 0x0000009bff0f0219 */ /* 0x000fe2000001169a */
[C---:B------:R-:W-:Y:S02]  /*a630*/  IMAD R12, R14.reuse, UR4, RZ ;  /* 0x000000040e0c7c24 */ /* 0x040fe4000f8e02ff */
[----:B------:R-:W-:Y:S02]  /*a640*/  IMAD R17, R14, UR6, RZ ;  /* 0x000000060e117c24 */ /* 0x000fe4000f8e02ff */
[----:B------:R-:W-:-:S04]  /*a650*/  IMAD.WIDE.U32 R4, R21, UR4, R4 ;  /* 0x0000000415047c25 */ /* 0x000fc8000f8e0004 */
[----:B------:R-:W-:Y:S01]  /*a660*/  IMAD R14, R21, UR5, R12 ;  /* 0x00000005150e7c24 */ /* 0x000fe2000f8e020c */
[----:B------:R-:W-:Y:S01]  /*a670*/  IADD3 R4, P0, R13, R4, RZ ;  /* 0x000000040d047210 */ /* 0x000fe20007f1e0ff */
[----:B------:R-:W-:Y:S01]  /*a680*/  IMAD R19, R21, UR7, R17 ;  /* 0x0000000715137c24 */ /* 0x000fe2000f8e0211 */
[--C-:B------:R-:W-:Y:S01]  /*a690*/  SHF.R.S32.HI R17, RZ, 0x1f, R13.reuse ;  /* 0x0000001fff117819 */ /* 0x100fe2000001140d */
[----:B------:R-:W-:Y:S01]  /*a6a0*/  IMAD.MOV R13, RZ, RZ, -R13 ;  /* 0x000000ffff0d7224 */ /* 0x000fe200078e0a0d */
[--C-:B------:R-:W-:Y:S01]  /*a6b0*/  SHF.R.S32.HI R12, RZ, 0x1f, R15.reuse ;  /* 0x0000001fff0c7819 */ /* 0x100fe2000001140f */
[----:B------:R-:W-:Y:S01]  /*a6c0*/  ULDC.64 UR4, c[0x0][0xb30] ;  /* 0x0002cc0000047ab9 */ /* 0x000fe20000000a00 */
[----:B------:R-:W-:Y:S01]  /*a6d0*/  IMAD.MOV R18, RZ, RZ, -R15 ;  /* 0x000000ffff127224 */ /* 0x000fe200078e0a0f */
[----:B------:R-:W-:Y:S01]  /*a6e0*/  IADD3.X R5, R17, R5, R14, P0, !PT ;  /* 0x0000000511057210 */ /* 0x000fe200007fe40e */
[----:B------:R-:W-:Y:S02]  /*a6f0*/  IMAD R13, R8, R13, R11 ;  /* 0x0000000d080d7224 */ /* 0x000fe400078e020b */
[----:B------:R-:W-:-:S02]  /*a700*/  IMAD R12, R12, UR4, RZ ;  /* 0x000000040c0c7c24 */ /* 0x000fc4000f8e02ff */
[----:B------:R-:W-:Y:S01]  /*a710*/  IMAD.WIDE.U32 R6, R21, UR6, R6 ;  /* 0x0000000615067c25 */ /* 0x000fe2000f8e0006 */
[----:B------:R-:W-:-:S03]  /*a720*/  ULDC.64 UR6, c[0x0][0xbc8] ;  /* 0x0002f20000067ab9 */ /* 0x000fc60000000a00 */
[----:B------:R-:W-:Y:S02]  /*a730*/  IMAD R11, R8, R18, R11 ;  /* 0x00000012080b7224 */ /* 0x000fe400078e020b */
[----:B------:R-:W-:Y:S01]  /*a740*/  IMAD R17, R15, UR5, R12 ;  /* 0x000000050f117c24 */ /* 0x000fe2000f8e020c */
[----:B------:R-:W-:Y:S01]  /*a750*/  SHF.R.S32.HI R12, RZ, 0x1f, R13 ;  /* 0x0000001fff0c7819 */ /* 0x000fe2000001140d */
[----:B------:R-:W-:Y:S01]  /*a760*/  IMAD.IADD R7, R7, 0x1, R19 ;  /* 0x0000000107077824 */ /* 0x000fe200078e0213 */
[----:B------:R-:W-:Y:S01]  /*a770*/  SHF.R.S32.HI R14, RZ, 0x1f, R11 ;  /* 0x0000001fff0e7819 */ /* 0x000fe2000001140b */
[----:B------:R-:W0:Y:S01]  /*a780*/  S2UR UR5, SR_CgaCtaId ;  /* 0x00000000000579c3 */ /* 0x000e220000008800 */
[----:B------:R-:W-:-:S04]  /*a790*/  IMAD.WIDE.U32 R4, R13, UR6, R4 ;  /* 0x000000060d047c25 */ /* 0x000fc8000f8e0004 */
[----:B------:R-:W-:Y:S01]  /*a7a0*/  IMAD.WIDE.U32 R6, R15, UR4, R6 ;  /* 0x000000040f067c25 */ /* 0x000fe2000f8e0006 */
[----:B------:R-:W-:-:S03]  /*a7b0*/  UMOV UR4, 0x400 ;  /* 0x0000040000047882 */ /* 0x000fc60000000000 */
[----:B------:R-:W-:Y:S02]  /*a7c0*/  IMAD R12, R12, UR6, RZ ;  /* 0x000000060c0c7c24 */ /* 0x000fe4000f8e02ff */
[----:B------:R-:W-:Y:S02]  /*a7d0*/  IMAD.IADD R7, R7, 0x1, R17 ;  /* 0x0000000107077824 */ /* 0x000fe400078e0211 */
[----:B------:R-:W-:Y:S02]  /*a7e0*/  IMAD R14, R14, UR8, RZ ;  /* 0x000000080e0e7c24 */ /* 0x000fe4000f8e02ff */
[----:B------:R-:W-:Y:S01]  /*a7f0*/  IMAD R15, R13, UR7, R12 ;  /* 0x000000070d0f7c24 */ /* 0x000fe2000f8e020c */
[----:B------:R-:W-:Y:S01]  /*a800*/  ULDC.64 UR6, c[0x0][0xba8] ;  /* 0x0002ea0000067ab9 */ /* 0x000fe20000000a00 */
[C---:B------:R-:W-:Y:S01]  /*a810*/  IMAD R17, R11.reuse, UR9, R14 ;  /* 0x000000090b117c24 */ /* 0x040fe2000f8e020e */
[----:B------:R-:W-:Y:S01]  /*a820*/  LEA R18, P0, R4, UR6, 0x2 ;  /* 0x0000000604127c11 */ /* 0x000fe2000f8010ff */
[----:B------:R-:W-:Y:S01]  /*a830*/  IMAD.WIDE.U32 R12, R11, UR8, R6 ;  /* 0x000000080b0c7c25 */ /* 0x000fe2000f8e0006 */
[----:B------:R-:W-:Y:S01]  /*a840*/  IADD3 R5, R5, R15, RZ ;  /* 0x0000000f05057210 */ /* 0x000fe20007ffe0ff */
[----:B------:R-:W-:Y:S01]  /*a850*/  ULDC.64 UR8, c[0x0][0xb00] ;  /* 0x0002c00000087ab9 */ /* 0x000fe20000000a00 */
[----:B------:R-:W-:Y:S01]  /*a860*/  ULDC UR6, c[0x0][0xa88] ;  /* 0x0002a20000067ab9 */ /* 0x000fe20000000800 */
[----:B------:R-:W-:Y:S01]  /*a870*/  IMAD.IADD R7, R13, 0x1, R17 ;  /* 0x000000010d077824 */ /* 0x000fe200078e0211 */
[----:B------:R-:W-:Y:S01]  /*a880*/  LEA R6, P1, R12, UR8, 0x2 ;  /* 0x000000080c067c11 */ /* 0x000fe2000f8210ff */
[----:B------:R-:W-:Y:S01]  /*a890*/  SHFL.IDX PT, R14, R18, 0x1, 0x1c1f ;  /* 0x003c1f00120e7f89 */ /* 0x000fe200000e0000 */
[----:B------:R-:W-:Y:S01]  /*a8a0*/  LEA.HI.X R17, R4, UR7, R5, 0x2, P0 ;  /* 0x0000000704117c11 */ /* 0x000fe200080f1405 */
[----:B------:R-:W-:Y:S01]  /*a8b0*/  IMAD R11, R9, 0x80, R16 ;  /* 0x00000080090b7824 */ /* 0x000fe200078e0210 */
[----:B------:R-:W-:Y:S01]  /*a8c0*/  LEA.HI.X R7, R12, UR9, R7, 0x2, P1 ;  /* 0x000000090c077c11 */ /* 0x000fe200088f1407 */
[----:B0-----:R-:W-:Y:S01]  /*a8d0*/  ULEA UR4, UR5, UR4, 0x18 ;  /* 0x0000000405047291 */ /* 0x001fe2000f8ec03f */
[----:B------:R-:W-:Y:S01]  /*a8e0*/  SHFL.IDX PT, R12, R18, RZ, 0x1c1f ;  /* 0x001c1fff120c7589 */ /* 0x000fe200000e0000 */
[----:B------:R-:W-:Y:S01]  /*a8f0*/  IMAD R8, R8, UR6, RZ ;  /* 0x0000000608087c24 */ /* 0x000fe2000f8e02ff */
[----:B------:R-:W-:Y:S01]  /*a900*/  LOP3.LUT P0, RZ, R2, 0x3, RZ, 0xc0, !PT ;  /* 0x0000000302ff7812 */ /* 0x000fe2000780c0ff */
[C---:B------:R-:W-:Y:S01]  /*a910*/  VIADD R9, R11.reuse, 0x8 ;  /* 0x000000080b097836 */ /* 0x040fe20000000000 */
[----:B------:R-:W0:Y:S01]  /*a920*/  SHFL.IDX PT, R13, R17, RZ, 0x1c1f ;  /* 0x001c1fff110d7589 */ /* 0x000e2200000e0000 */
[----:B------:R-:W-:Y:S01]  /*a930*/  UIADD3 UR4, UR4, 0x38820, URZ ;  /* 0x0003882004047890 */ /* 0x000fe2000fffe03f */
[----:B------:R-:W-:-:S02]  /*a940*/  ISETP.GE.OR P1, PT, R11, R8, P0 ;  /* 0x000000080b00720c */ /* 0x000fc40000726670 */
[----:B------:R1:W2:Y:S01]  /*a950*/  SHFL.IDX PT, R15, R17, 0x1, 0x1c1f ;  /* 0x003c1f00110f7f89 */ /* 0x0002a200000e0000 */
[-C--:B------:R-:W-:Y:S01]  /*a960*/  ISETP.GE.OR P0, PT, R9, R8.reuse, P0 ;  /* 0x000000080900720c */ /* 0x080fe20000706670 */
[----:B------:R-:W-:Y:S01]  /*a970*/  UPRMT UR4, URZ, 0x654, UR4 ;  /* 0x000006543f047896 */ /* 0x000fe20008000004 */
[----:B------:R-:W-:Y:S01]  /*a980*/  ISETP.GE.AND P2, PT, R11, R8, PT ;  /* 0x000000080b00720c */ /* 0x000fe20003f46270 */
[----:B------:R3:W4:Y:S01]  /*a990*/  SHFL.IDX PT, R4, R6, RZ, 0x1c1f ;  /* 0x001c1fff06047589 */ /* 0x00072200000e0000 */
[----:B-1----:R-:W-:-:S03]  /*a9a0*/  LOP3.LUT R17, R10, 0x7ffffffc, RZ, 0xc0, !PT ;  /* 0x7ffffffc0a117812 */ /* 0x002fc600078ec0ff */
[----:B------:R3:W1:Y:S03]  /*a9b0*/  SHFL.IDX PT, R5, R7, RZ, 0x1c1f ;  /* 0x001c1fff07057589 */ /* 0x00066600000e0000 */
[----:B------:R-:W-:Y:S01]  /*a9c0*/  SYNCS.ARRIVE.TRANS64.RED.A1T0 RZ, [UR4], RZ ;  /* 0x000000ffffff79a7 */ /* 0x000fe20008100404 */
[----:B------:R-:W-:-:S04]  /*a9d0*/  IMAD.IADD R2, R2, 0x1, -R17 ;  /* 0x0000000102027824 */ /* 0x000fc800078e0a11 */
[----:B------:R-:W-:Y:S01]  /*a9e0*/  IMAD.SHL.U32 R2, R2, 0x2, RZ ;  /* 0x0000000202027824 */ /* 0x000fe200078e00ff */
[----:B0-----:R3:W-:Y:S04]  /*a9f0*/  @!P1 ST.E desc[UR10][R12.64], R0 ;  /* 0x000000000c009985 */ /* 0x0017e8000c10190a */
[----:B--2---:R3:W-:Y:S01]  /*aa00*/  @!P0 ST.E desc[UR10][R14.64], R3 ;  /* 0x000000030e008985 */ /* 0x0047e2000c10190a */
[----:B------:R-:W-:Y:S05]  /*aa10*/  @P2 BRA `(.L_x_35) ;  /* 0x0000000800fc2947 */ /* 0x000fea0003800000 */
[C---:B---3--:R-:W-:Y:S01]  /*aa20*/  VIADD R0, R2.reuse, 0x8 ;  /* 0x0000000802007836 */ /* 0x048fe20000000000 */
[C---:B------:R-:W-:Y:S01]  /*aa30*/  IADD3 R3, R2.reuse, 0x10, RZ ;  /* 0x0000001002037810 */ /* 0x040fe20007ffe0ff */
[C---:B------:R-:W-:Y:S01]  /*aa40*/  VIADD R10, R2.reuse, 0x18 ;  /* 0x00000018020a7836 */ /* 0x040fe20000000000 */
[----:B------:R-:W-:Y:S01]  /*aa50*/  ULDC UR4, c[0x0][0xac8] ;  /* 0x0002b20000047ab9 */ /* 0x000fe20000000800 */
[----:B------:R-:W-:Y:S01]  /*aa60*/  VIADD R18, R2, 0x20 ;  /* 0x0000002002127836 */ /* 0x000fe20000000000 */
[----:B------:R-:W-:Y:S01]  /*aa70*/  ISETP.GE.AND P3, PT, R0, UR4, PT ;  /* 0x0000000400007c0c */ /* 0x000fe2000bf66270 */
[----:B------:R-:W-:Y:S01]  /*aa80*/  VIADD R19, R2, 0x28 ;  /* 0x0000002802137836 */ /* 0x000fe20000000000 */
[----:B------:R-:W-:Y:S01]  /*aa90*/  ISETP.GE.AND P4, PT, R3, UR4, PT ;  /* 0x0000000403007c0c */ /* 0x000fe2000bf86270 */
[----:B------:R-:W-:Y:S01]  /*aaa0*/  ULDC.64 UR6, c[0x0][0x208] ;  /* 0x0000820000067ab9 */ /* 0x000fe20000000a00 */
[----:B------:R-:W-:Y:S01]  /*aab0*/  ISETP.GE.AND P5, PT, R10, UR4, PT ;  /* 0x000000040a007c0c */ /* 0x000fe2000bfa6270 */
[C---:B------:R-:W-:Y:S01]  /*aac0*/  VIADD R20, R2.reuse, 0x40 ;  /* 0x0000004002147836 */ /* 0x040fe20000000000 */
[C---:B------:R-:W-:Y:S01]  /*aad0*/  ISETP.GE.AND P2, PT, R2.reuse, UR4, PT ;  /* 0x0000000402007c0c */ /* 0x040fe2000bf46270 */
[----:B------:R-:W-:Y:S01]  /*aae0*/  VIADD R22, R2, 0x50 ;  /* 0x0000005002167836 */ /* 0x000fe20000000000 */
[----:B------:R-:W-:Y:S01]  /*aaf0*/  ISETP.GE.AND P0, PT, R18, UR4, PT ;  /* 0x0000000412007c0c */ /* 0x000fe2000bf06270 */
[----:B------:R-:W-:Y:S01]  /*ab00*/  VIADD R23, R2, 0x58 ;  /* 0x0000005802177836 */ /* 0x000fe20000000000 */
[----:B------:R-:W-:-:S02]  /*ab10*/  ISETP.GE.AND P1, PT, R19, UR4, PT ;  /* 0x0000000413007c0c */ /* 0x000fc4000bf26270 */
[----:B------:R-:W-:Y:S02]  /*ab20*/  IADD3 R21, R2, 0x48, RZ ;  /* 0x0000004802157810 */ /* 0x000fe40007ffe0ff */
[----:B------:R-:W-:Y:S02]  /*ab30*/  @!P3 LEA.HI R0, R0, R0, RZ, 0x1 ;  /* 0x000000000000b211 */ /* 0x000fe400078f08ff */
[----:B------:R-:W-:Y:S02]  /*ab40*/  @!P4 LEA.HI R3, R3, R3, RZ, 0x1 ;  /* 0x000000030303c211 */ /* 0x000fe400078f08ff */
[----:B------:R-:W-:Y:S02]  /*ab50*/  @!P5 LEA.HI R10, R10, R10, RZ, 0x1 ;  /* 0x0000000a0a0ad211 */ /* 0x000fe400078f08ff */
[----:B------:R-:W-:Y:S01]  /*ab60*/  @!P3 LOP3.LUT R13, R0, 0xfffffffe, RZ, 0xc0, !PT ;  /* 0xfffffffe000db812 */ /* 0x000fe200078ec0ff */
[----:B------:R-:W-:Y:S01]  /*ab70*/  VIADD R0, R2, 0x30 ;  /* 0x0000003002007836 */ /* 0x000fe20000000000 */
[----:B------:R-:W-:-:S02]  /*ab80*/  @!P4 LOP3.LUT R3, R3, 0xfffffffe, RZ, 0xc0, !PT ;  /* 0xfffffffe0303c812 */ /* 0x000fc400078ec0ff */
[----:B------:R-:W-:Y:S01]  /*ab90*/  @!P5 LOP3.LUT R17, R10, 0xfffffffe, RZ, 0xc0, !PT ;  /* 0xfffffffe0a11d812 */ /* 0x000fe200078ec0ff */
[--C-:B-1--4-:R-:W-:Y:S01]  /*aba0*/  @!P2 IMAD.WIDE R10, R2, 0x4, R4.reuse ;  /* 0x00000004020aa825 */ /* 0x112fe200078e0204 */
[----:B------:R-:W-:Y:S02]  /*abb0*/  ISETP.GE.AND P6, PT, R22, UR4, PT ;  /* 0x0000000416007c0c */ /* 0x000fe4000bfc6270 */
[----:B------:R-:W-:Y:S01]  /*abc0*/  @!P0 LEA.HI R18, R18, R18, RZ, 0x1 ;  /* 0x0000001212128211 */ /* 0x000fe200078f08ff */
[--C-:B------:R-:W-:Y:S01]  /*abd0*/  @!P3 IMAD.WIDE R12, R13, 0x4, R4.reuse ;  /* 0x000000040d0cb825 */ /* 0x100fe200078e0204 */
[----:B------:R0:W-:Y:S01]  /*abe0*/  @!P2 ST.E.64 desc[UR6][R10.64], R24 ;  /* 0x000000180a00a985 */ /* 0x0001e2000c101b06 */
[----:B------:R-:W-:Y:S02]  /*abf0*/  ISETP.GE.AND P2, PT, R0, UR4, PT ;  /* 0x0000000400007c0c */ /* 0x000fe4000bf46270 */
[----:B------:R-:W-:Y:S01]  /*ac00*/  @!P4 IMAD.WIDE R14, R3, 0x4, R4 ;  /* 0x00000004030ec825 */ /* 0x000fe200078e0204 */
[----:B------:R1:W-:Y:S01]  /*ac10*/  @!P3 ST.E.64 desc[UR6][R12.64], R28 ;  /* 0x0000001c0c00b985 */ /* 0x0003e2000c101b06 */
[----:B------:R-:W-:-:S02]  /*ac20*/  @!P1 LEA.HI R19, R19, R19, RZ, 0x1 ;  /* 0x0000001313139211 */ /* 0x000fc400078f08ff */
[----:B------:R-:W-:Y:S01]  /*ac30*/  VIADD R3, R2, 0x38 ;  /* 0x0000003802037836 */ /* 0x000fe20000000000 */
[----:B------:R2:W-:Y:S01]  /*ac40*/  @!P4 ST.E.64 desc[UR6][R14.64], R32 ;  /* 0x000000200e00c985 */ /* 0x0005e2000c101b06 */
[----:B------:R-:W-:Y:S01]  /*ac50*/  @!P5 IMAD.WIDE R16, R17, 0x4, R4 ;  /* 0x000000041110d825 */ /* 0x000fe200078e0204 */
[----:B------:R-:W-:Y:S02]  /*ac60*/  ISETP.GE.AND P4, PT, R20, UR4, PT ;  /* 0x0000000414007c0c */ /* 0x000fe4000bf86270 */
[----:B------:R-:W-:Y:S02]  /*ac70*/  ISETP.GE.AND P3, PT, R3, UR4, PT ;  /* 0x0000000403007c0c */ /* 0x000fe4000bf66270 */
[----:B------:R3:W-:Y:S01]  /*ac80*/  @!P5 ST.E.64 desc[UR6][R16.64], R36 ;  /* 0x000000241000d985 */ /* 0x0007e2000c101b06 */
[----:B------:R-:W-:Y:S01]  /*ac90*/  ISETP.GE.AND P5, PT, R21, UR4, PT ;  /* 0x0000000415007c0c */ /* 0x000fe2000bfa6270 */
[----:B0-----:R-:W-:Y:S01]  /*aca0*/  VIADD R24, R2, 0x60 ;  /* 0x0000006002187836 */ /* 0x001fe20000000000 */
[----:B------:R-:W-:-:S02]  /*acb0*/  @!P0 LOP3.LUT R11, R18, 0xfffffffe, RZ, 0xc0, !PT ;  /* 0xfffffffe120b8812 */ /* 0x000fc400078ec0ff */
[----:B-1----:R-:W-:Y:S02]  /*acc0*/  @!P1 LOP3.LUT R13, R19, 0xfffffffe, RZ, 0xc0, !PT ;  /* 0xfffffffe130d9812 */ /* 0x002fe400078ec0ff */
[----:B------:R-:W-:Y:S01]  /*acd0*/  @!P2 LEA.HI R0, R0, R0, RZ, 0x1 ;  /* 0x000000000000a211 */ /* 0x000fe200078f08ff */
[--C-:B------:R-:W-:Y:S01]  /*ace0*/  @!P0 IMAD.WIDE R10, R11, 0x4, R4.reuse ;  /* 0x000000040b0a8825 */ /* 0x100fe200078e0204 */
[----:B------:R-:W-:Y:S02]  /*acf0*/  @!P4 LEA.HI R20, R20, R20, RZ, 0x1 ;  /* 0x000000141414c211 */ /* 0x000fe400078f08ff */
[----:B--2---:R-:W-:Y:S01]  /*ad00*/  @!P3 LEA.HI R14, R3, R3, RZ, 0x1 ;  /* 0x00000003030eb211 */ /* 0x004fe200078f08ff */
[----:B------:R-:W-:Y:S01]  /*ad10*/  @!P1 IMAD.WIDE R12, R13, 0x4, R4 ;  /* 0x000000040d0c9825 */ /* 0x000fe200078e0204 */
[----:B------:R-:W-:Y:S01]  /*ad20*/  @!P6 LEA.HI R22, R22, R22, RZ, 0x1 ;  /* 0x000000161616e211 */ /* 0x000fe200078f08ff */
[----:B------:R0:W-:Y:S01]  /*ad30*/  @!P0 ST.E.64 desc[UR6][R10.64], R40 ;  /* 0x000000280a008985 */ /* 0x0001e2000c101b06 */
[----:B------:R-:W-:-:S02]  /*ad40*/  @!P5 LEA.HI R21, R21, R21, RZ, 0x1 ;  /* 0x000000151515d211 */ /* 0x000fc400078f08ff */
[----:B------:R-:W-:Y:S01]  /*ad50*/  @!P2 LOP3.LUT R3, R0, 0xfffffffe, RZ, 0xc0, !PT ;  /* 0xfffffffe0003a812 */ /* 0x000fe200078ec0ff */
[----:B------:R1:W-:Y:S01]  /*ad60*/  @!P1 ST.E.64 desc[UR6][R12.64], R44 ;  /* 0x0000002c0c009985 */ /* 0x0003e2000c101b06 */
[----:B------:R-:W-:Y:S01]  /*ad70*/  @!P3 LOP3.LUT R15, R14, 0xfffffffe, RZ, 0xc0, !PT ;  /* 0xfffffffe0e0fb812 */ /* 0x000fe200078ec0ff */
[----:B------:R-:W-:Y:S01]  /*ad80*/  VIADD R0, R2, 0x68 ;  /* 0x0000006802007836 */ /* 0x000fe20000000000 */
[----:B---3--:R-:W-:Y:S01]  /*ad90*/  @!P4 LOP3.LUT R17, R20, 0xfffffffe, RZ, 0xc0, !PT ;  /* 0xfffffffe1411c812 */ /* 0x008fe200078ec0ff */
[----:B------:R-:W-:Y:S01]  /*ada0*/  VIADD R20, R2, 0x78 ;  /* 0x0000007802147836 */ /* 0x000fe20000000000 */
[----:B------:R-:W-:Y:S02]  /*adb0*/  @!P5 LOP3.LUT R21, R21, 0xfffffffe, RZ, 0xc0, !PT ;  /* 0xfffffffe1515d812 */ /* 0x000fe400078ec0ff */
[----:B------:R-:W-:Y:S01]  /*adc0*/  @!P6 LOP3.LUT R19, R22, 0xfffffffe, RZ, 0xc0, !PT ;  /* 0xfffffffe1613e812 */ /* 0x000fe200078ec0ff */
[----:B------:R-:W-:Y:S01]  /*add0*/  VIADD R22, R2, 0x88 ;  /* 0x0000008802167836 */ /* 0x000fe20000000000 */
[----:B------:R-:W-:Y:S01]  /*ade0*/  ISETP.GE.AND P1, PT, R23, UR4, PT ;  /* 0x0000000417007c0c */ /* 0x000fe2000bf26270 */
[----:B0-----:R-:W-:Y:S01]  /*adf0*/  @!P2 IMAD.WIDE R10, R3, 0x4, R4 ;  /* 0x00000004030aa825 */ /* 0x001fe200078e0204 */
[----:B------:R-:W-:-:S03]  /*ae00*/  ISETP.GE.AND P0, PT, R24, UR4, PT ;  /* 0x0000000418007c0c */ /* 0x000fc6000bf06270 */
[--C-:B-1----:R-:W-:Y:S01]  /*ae10*/  @!P3 IMAD.WIDE R12, R15, 0x4, R4.reuse ;  /* 0x000000040f0cb825 */ /* 0x102fe200078e0204 */
[----:B------:R0:W-:Y:S01]  /*ae20*/  @!P2 ST.E.64 desc[UR6][R10.64], R48 ;  /* 0x000000300a00a985 */ /* 0x0001e2000c101b06 */
[----:B------:R-:W-:Y:S02]  /*ae30*/  ISETP.GE.AND P2, PT, R0, UR4, PT ;  /* 0x0000000400007c0c */ /* 0x000fe4000bf46270 */
[--C-:B------:R-:W-:Y:S01]  /*ae40*/  @!P4 IMAD.WIDE R14, R17, 0x4, R4.reuse ;  /* 0x00000004110ec825 */ /* 0x100fe200078e0204 */
[----:B------:R1:W-:Y:S01]  /*ae50*/  @!P3 ST.E.64 desc[UR6][R12.64], R52 ;  /* 0x000000340c00b985 */ /* 0x0003e2000c101b06 */
[----:B------:R-:W-:Y:S02]  /*ae60*/  ISETP.GE.AND P3, PT, R22, UR4, PT ;  /* 0x0000000416007c0c */ /* 0x000fe4000bf66270 */
[----:B------:R-:W-:Y:S01]  /*ae70*/  @!P5 IMAD.WIDE R16, R21, 0x4, R4 ;  /* 0x000000041510d825 */ /* 0x000fe200078e0204 */
[----:B------:R2:W-:Y:S01]  /*ae80*/  @!P4 ST.E.64 desc[UR6][R14.64], R56 ;  /* 0x000000380e00c985 */ /* 0x0005e2000c101b06 */
[----:B------:R-:W-:-:S02]  /*ae90*/  IADD3 R21, R2, 0x80, RZ ;  /* 0x0000008002157810 */ /* 0x000fc40007ffe0ff */
[----:B------:R-:W-:Y:S01]  /*aea0*/  @!P6 IMAD.WIDE R18, R19, 0x4, R4 ;  /* 0x000000041312e825 */ /* 0x000fe200078e0204 */
[----:B------:R3:W-:Y:S01]  /*aeb0*/  @!P5 ST.E.64 desc[UR6][R16.64], R60 ;  /* 0x0000003c1000d985 */ /* 0x0007e2000c101b06 */
[----:B------:R-:W-:Y:S02]  /*aec0*/  ISETP.GE.AND P5, PT, R20, UR4, PT ;  /* 0x0000000414007c0c */ /* 0x000fe4000bfa6270 */
[----:B------:R-:W-:Y:S01]  /*aed0*/  VIADD R3, R2, 0x70 ;  /* 0x0000007002037836 */ /* 0x000fe20000000000 */
[----:B------:R4:W-:Y:S01]  /*aee0*/  @!P6 ST.E.64 desc[UR6][R18.64], R64 ;  /* 0x000000401200e985 */ /* 0x0009e2000c101b06 */
[----:B------:R-:W-:Y:S02]  /*aef0*/  ISETP.GE.AND P4, PT, R21, UR4, PT ;  /* 0x0000000415007c0c */ /* 0x000fe4000bf86270 */
[----:B------:R-:W-:Y:S02]  /*af00*/  @!P1 LEA.HI R23, R23, R23, RZ, 0x1 ;  /* 0x0000001717179211 */ /* 0x000fe400078f08ff */
[----:B------:R-:W-:-:S02]  /*af10*/  ISETP.GE.AND P6, PT, R3, UR4, PT ;  /* 0x0000000403007c0c */ /* 0x000fc4000bfc6270 */
[----:B------:R-:W-:Y:S02]  /*af20*/  @!P0 LEA.HI R24, R24, R24, RZ, 0x1 ;  /* 0x0000001818188211 */ /* 0x000fe400078f08ff */
[----:B0-----:R-:W-:Y:S01]  /*af30*/  @!P1 LOP3.LUT R11, R23, 0xfffffffe, RZ, 0xc0, !PT ;  /* 0xfffffffe170b9812 */ /* 0x001fe200078ec0ff */
[----:B------:R-:W-:Y:S01]  /*af40*/  VIADD R23, R2, 0x90 ;  /* 0x0000009002177836 */ /* 0x000fe20000000000 */
[----:B-1----:R-:W-:Y:S01]  /*af50*/  @!P0 LOP3.LUT R13, R24, 0xfffffffe, RZ, 0xc0, !PT ;  /* 0xfffffffe180d8812 */ /* 0x002fe200078ec0ff */
[----:B------:R-:W-:Y:S01]  /*af60*/  VIADD R24, R2, 0x98 ;  /* 0x0000009802187836 */ /* 0x000fe20000000000 */
[----:B------:R-:W-:Y:S01]  /*af70*/  @!P2 LEA.HI R0, R0, R0, RZ, 0x1 ;  /* 0x000000000000a211 */ /* 0x000fe200078f08ff */
[--C-:B------:R-:W-:Y:S01]  /*af80*/  @!P1 IMAD.WIDE R10, R11, 0x4, R4.reuse ;  /* 0x000000040b0a9825 */ /* 0x100fe200078e0204 */
[----:B------:R-:W-:Y:S02]  /*af90*/  @!P5 LEA.HI R20, R20, R20, RZ, 0x1 ;  /* 0x000000141414d211 */ /* 0x000fe400078f08ff */
[----:B------:R-:W-:Y:S01]  /*afa0*/  @!P4 LEA.HI R21, R21, R21, RZ, 0x1 ;  /* 0x000000151515c211 */ /* 0x000fe200078f08ff */
[----:B------:R-:W-:Y:S01]  /*afb0*/  @!P0 IMAD.WIDE R12, R13, 0x4, R4 ;  /* 0x000000040d0c8825 */ /* 0x000fe200078e0204 */
[----:B--2---:R-:W-:Y:S01]  /*afc0*/  @!P6 LEA.HI R14, R3, R3, RZ, 0x1 ;  /* 0x00000003030ee211 */ /* 0x004fe200078f08ff */
        /* <DEDUP_REMOVED lines=9> */
[----:B----4-:R-:W-:Y:S01]  /*b060*/  @!P3 LOP3.LUT R19, R22, 0xfffffffe, RZ, 0xc0, !PT ;  /* 0xfffffffe1613b812 */ /* 0x010fe200078ec0ff */
        /* <DEDUP_REMOVED lines=22> */
[----:B0-----:R-:W-:Y:S02]  /*b1d0*/  @!P0 LOP3.LUT R11, R23, 0xfffffffe, RZ, 0xc0, !PT ;  /* 0xfffffffe170b8812 */ /* 0x001fe400078ec0ff */
[----:B------:R-:W-:Y:S02]  /*b1e0*/  @!P2 LEA.HI R0, R0, R0, RZ, 0x1 ;  /* 0x000000000000a211 */ /* 0x000fe400078f08ff */
[----:B-1----:R-:W-:Y:S01]  /*b1f0*/  @!P1 LOP3.LUT R13, R24, 0xfffffffe, RZ, 0xc0, !PT ;  /* 0xfffffffe180d9812 */ /* 0x002fe200078ec0ff */
[--C-:B------:R-:W-:Y:S01]  /*b200*/  @!P0 IMAD.WIDE R10, R11, 0x4, R4.reuse ;  /* 0x000000040b0a8825 */ /* 0x100fe200078e0204 */
[----:B------:R-:W-:Y:S02]  /*b210*/  @!P4 LEA.HI R20, R20, R20, RZ, 0x1 ;  /* 0x000000141414c211 */ /* 0x000fe400078f08ff */
[----:B--2---:R-:W-:Y:S01]  /*b220*/  @!P2 LOP3.LUT R15, R0, 0xfffffffe, RZ, 0xc0, !PT ;  /* 0xfffffffe000fa812 */ /* 0x004fe200078ec0ff */
[--C-:B------:R-:W-:Y:S01]  /*b230*/  @!P1 IMAD.WIDE R12, R13, 0x4, R4.reuse ;  /* 0x000000040d0c9825 */ /* 0x100fe200078e0204 */
[----:B------:R-:W-:Y:S01]  /*b240*/  @!P3 LEA.HI R3, R3, R3, RZ, 0x1 ;  /* 0x000000030303b211 */ /* 0x000fe200078f08ff */
[----:B------:R0:W-:Y:S01]  /*b250*/  @!P0 ST.E.64 desc[UR6][R10.64], R96 ;  /* 0x000000600a008985 */ /* 0x0001e2000c101b06 */
[----:B------:R-:W-:Y:S01]  /*b260*/  @!P5 LEA.HI R21, R21, R21, RZ, 0x1 ;  /* 0x000000151515d211 */ /* 0x000fe200078f08ff */
[----:B------:R-:W-:Y:S01]  /*b270*/  @!P2 IMAD.WIDE R14, R15, 0x4, R4 ;  /* 0x000000040f0ea825 */ /* 0x000fe200078e0204 */
[----:B------:R-:W-:Y:S01]  /*b280*/  @!P3 LOP3.LUT R3, R3, 0xfffffffe, RZ, 0xc0, !PT ;  /* 0xfffffffe0303b812 */ /* 0x000fe200078ec0ff */
[----:B------:R1:W-:Y:S01]  /*b290*/  @!P1 ST.E.64 desc[UR6][R12.64], R100 ;  /* 0x000000640c009985 */ /* 0x0003e2000c101b06 */
[----:B------:R-:W-:Y:S01]  /*b2a0*/  @!P6 LEA.HI R22, R22, R22, RZ, 0x1 ;  /* 0x000000161616e211 */ /* 0x000fe200078f08ff */
[----:B------:R-:W-:Y:S01]  /*b2b0*/  VIADD R0, R2, 0xc8 ;  /* 0x000000c802007836 */ /* 0x000fe20000000000 */
[----:B---3--:R-:W-:Y:S01]  /*b2c0*/  @!P4 LOP3.LUT R17, R20, 0xfffffffe, RZ, 0xc0, !PT ;  /* 0xfffffffe1411c812 */ /* 0x008fe200078ec0ff */
[----:B------:R2:W-:Y:S01]  /*b2d0*/  @!P2 ST.E.64 desc[UR6][R14.64], R104 ;  /* 0x000000680e00a985 */ /* 0x0005e2000c101b06 */
[----:B------:R-:W-:Y:S01]  /*b2e0*/  @!P5 LOP3.LUT R21, R21, 0xfffffffe, RZ, 0xc0, !PT ;  /* 0xfffffffe1515d812 */ /* 0x000fe200078ec0ff */
[----:B------:R-:W-:Y:S01]  /*b2f0*/  VIADD R20, R2, 0xd8 ;  /* 0x000000d802147836 */ /* 0x000fe20000000000 */
[----:B----4-:R-:W-:-:S02]  /*b300*/  @!P6 LOP3.LUT R19, R22, 0xfffffffe, RZ, 0xc0, !PT ;  /* 0xfffffffe1613e812 */ /* 0x010fc400078ec0ff */
[----:B------:R-:W-:Y:S01]  /*b310*/  ISETP.GE.AND P0, PT, R0, UR4, PT ;  /* 0x0000000400007c0c */ /* 0x000fe2000bf06270 */
[----:B0-----:R-:W-:Y:S01]  /*b320*/  @!P3 IMAD.WIDE R10, R3, 0x4, R4 ;  /* 0x00000004030ab825 */ /* 0x001fe200078e0204 */
[----:B------:R-:W-:-:S03]  /*b330*/  ISETP.GE.AND P2, PT, R20, UR4, PT ;  /* 0x0000000414007c0c */ /* 0x000fc6000bf46270 */
[--C-:B-1----:R-:W-:Y:S01]  /*b340*/  @!P4 IMAD.WIDE R12, R17, 0x4, R4.reuse ;  /* 0x00000004110cc825 */ /* 0x102fe200078e0204 */
[----:B------:R0:W-:Y:S03]  /*b350*/  @!P3 ST.E.64 desc[UR6][R10.64], R108 ;  /* 0x0000006c0a00b985 */ /* 0x0001e6000c101b06 */
[--C-:B------:R-:W-:Y:S01]  /*b360*/  @!P5 IMAD.WIDE R16, R21, 0x4, R4.reuse ;  /* 0x000000041510d825 */ /* 0x100fe200078e0204 */
[----:B------:R1:W-:Y:S01]  /*b370*/  @!P4 ST.E.64 desc[UR6][R12.64], R112 ;  /* 0x000000700c00c985 */ /* 0x0003e2000c101b06 */
[C---:B--2---:R-:W-:Y:S02]  /*b380*/  IADD3 R15, R2.reuse, 0xf0, RZ ;  /* 0x000000f0020f7810 */ /* 0x044fe40007ffe0ff */
[----:B------:R-:W-:Y:S01]  /*b390*/  VIADD R3, R2, 0xd0 ;  /* 0x000000d002037836 */ /* 0x000fe20000000000 */
[----:B------:R2:W-:Y:S01]  /*b3a0*/  @!P5 ST.E.64 desc[UR6][R16.64], R116 ;  /* 0x000000741000d985 */ /* 0x0005e2000c101b06 */
[----:B------:R-:W-:Y:S01]  /*b3b0*/  @!P6 IMAD.WIDE R18, R19, 0x4, R4 ;  /* 0x000000041312e825 */ /* 0x000fe200078e0204 */
[----:B------:R-:W-:-:S02]  /*b3c0*/  ISETP.GE.AND P5, PT, R15, UR4, PT ;  /* 0x000000040f007c0c */ /* 0x000fc4000bfa6270 */
[----:B------:R-:W-:Y:S01]  /*b3d0*/  ISETP.GE.AND P1, PT, R3, UR4, PT ;  /* 0x0000000403007c0c */ /* 0x000fe2000bf26270 */
[C---:B------:R-:W-:Y:S01]  /*b3e0*/  VIADD R21, R2.reuse, 0xe0 ;  /* 0x000000e002157836 */ /* 0x040fe20000000000 */
[----:B------:R3:W-:Y:S01]  /*b3f0*/  @!P6 ST.E.64 desc[UR6][R18.64], R120 ;  /* 0x000000781200e985 */ /* 0x0007e2000c101b06 */
[----:B0-----:R-:W-:Y:S01]  /*b400*/  VIADD R11, R2, 0xf8 ;  /* 0x000000f8020b7836 */ /* 0x001fe20000000000 */
[----:B------:R-:W-:Y:S01]  /*b410*/  @!P0 LEA.HI R0, R0, R0, RZ, 0x1 ;  /* 0x0000000000008211 */ /* 0x000fe200078f08ff */
[----:B------:R-:W-:Y:S01]  /*b420*/  VIADD R14, R2, 0xe8 ;  /* 0x000000e8020e7836 */ /* 0x000fe20000000000 */
[----:B------:R-:W-:Y:S02]  /*b430*/  ISETP.GE.AND P3, PT, R21, UR4, PT ;  /* 0x0000000415007c0c */ /* 0x000fe4000bf66270 */
[----:B------:R-:W-:Y:S02]  /*b440*/  ISETP.GE.AND P6, PT, R11, UR4, PT ;  /* 0x000000040b007c0c */ /* 0x000fe4000bfc6270 */
[----:B------:R-:W-:-:S02]  /*b450*/  ISETP.GE.AND P4, PT, R14, UR4, PT ;  /* 0x000000040e007c0c */ /* 0x000fc4000bf86270 */
[----:B------:R-:W-:Y:S02]  /*b460*/  @!P2 LEA.HI R20, R20, R20, RZ, 0x1 ;  /* 0x000000141414a211 */ /* 0x000fe400078f08ff */
[----:B------:R-:W-:Y:S02]  /*b470*/  @!P1 LEA.HI R3, R3, R3, RZ, 0x1 ;  /* 0x0000000303039211 */ /* 0x000fe400078f08ff */
[----:B------:R-:W-:Y:S02]  /*b480*/  @!P5 LEA.HI R10, R15, R15, RZ, 0x1 ;  /* 0x0000000f0f0ad211 */ /* 0x000fe400078f08ff */
[----:B------:R-:W-:Y:S02]  /*b490*/  @!P1 LOP3.LUT R3, R3, 0xfffffffe, RZ, 0xc0, !PT ;  /* 0xfffffffe03039812 */ /* 0x000fe400078ec0ff */
[----:B------:R-:W-:Y:S02]  /*b4a0*/  @!P3 LEA.HI R21, R21, R21, RZ, 0x1 ;  /* 0x000000151515b211 */ /* 0x000fe400078f08ff */
[----:B-1----:R-:W-:-:S02]  /*b4b0*/  @!P6 LEA.HI R12, R11, R11, RZ, 0x1 ;  /* 0x0000000b0b0ce211 */ /* 0x002fc400078f08ff */
[----:B------:R-:W-:Y:S02]  /*b4c0*/  @!P4 LEA.HI R14, R14, R14, RZ, 0x1 ;  /* 0x0000000e0e0ec211 */ /* 0x000fe400078f08ff */
[----:B------:R-:W-:Y:S02]  /*b4d0*/  @!P0 LOP3.LUT R11, R0, 0xfffffffe, RZ, 0xc0, !PT ;  /* 0xfffffffe000b8812 */ /* 0x000fe400078ec0ff */
[----:B------:R-:W-:Y:S02]  /*b4e0*/  @!P2 LOP3.LUT R15, R20, 0xfffffffe, RZ, 0xc0, !PT ;  /* 0xfffffffe140fa812 */ /* 0x000fe400078ec0ff */
[----:B--2---:R-:W-:Y:S02]  /*b4f0*/  @!P3 LOP3.LUT R17, R21, 0xfffffffe, RZ, 0xc0, !PT ;  /* 0xfffffffe1511b812 */ /* 0x004fe400078ec0ff */
[----:B---3--:R-:W-:Y:S01]  /*b500*/  @!P4 LOP3.LUT R19, R14, 0xfffffffe, RZ, 0xc0, !PT ;  /* 0xfffffffe0e13c812 */ /* 0x008fe200078ec0ff */
[----:B------:R-:W-:Y:S01]  /*b510*/  @!P2 IMAD.WIDE R14, R15, 0x4, R4 ;  /* 0x000000040f0ea825 */ /* 0x000fe200078e0204 */
[----:B------:R-:W-:-:S02]  /*b520*/  @!P5 LOP3.LUT R21, R10, 0xfffffffe, RZ, 0xc0, !PT ;  /* 0xfffffffe0a15d812 */ /* 0x000fc400078ec0ff */
[----:B------:R-:W-:Y:S01]  /*b530*/  @!P6 LOP3.LUT R23, R12, 0xfffffffe, RZ, 0xc0, !PT ;  /* 0xfffffffe0c17e812 */ /* 0x000fe200078ec0ff */
[----:B------:R-:W-:-:S04]  /*b540*/  @!P0 IMAD.WIDE R10, R11, 0x4, R4 ;  /* 0x000000040b0a8825 */ /* 0x000fc800078e0204 */
[--C-:B------:R-:W-:Y:S01]  /*b550*/  @!P1 IMAD.WIDE R12, R3, 0x4, R4.reuse ;  /* 0x00000004030c9825 */ /* 0x100fe200078e0204 */
[----:B------:R0:W-:Y:S03]  /*b560*/  @!P0 ST.E.64 desc[UR6][R10.64], R124 ;  /* 0x0000007c0a008985 */ /* 0x0001e6000c101b06 */
[--C-:B------:R-:W-:Y:S01]  /*b570*/  @!P3 IMAD.WIDE R16, R17, 0x4, R4.reuse ;  /* 0x000000041110b825 */ /* 0x100fe200078e0204 */
[----:B------:R0:W-:Y:S03]  /*b580*/  @!P1 ST.E.64 desc[UR6][R12.64], R128 ;  /* 0x000000800c009985 */ /* 0x0001e6000c101b06 */
[--C-:B------:R-:W-:Y:S01]  /*b590*/  @!P4 IMAD.WIDE R18, R19, 0x4, R4.reuse ;  /* 0x000000041312c825 */ /* 0x100fe200078e0204 */
[----:B------:R0:W-:Y:S03]  /*b5a0*/  @!P2 ST.E.64 desc[UR6][R14.64], R132 ;  /* 0x000000840e00a985 */ /* 0x0001e6000c101b06 */
[--C-:B------:R-:W-:Y:S01]  /*b5b0*/  @!P5 IMAD.WIDE R20, R21, 0x4, R4.reuse ;  /* 0x000000041514d825 */ /* 0x100fe200078e0204 */
[----:B------:R0:W-:Y:S03]  /*b5c0*/  @!P3 ST.E.64 desc[UR6][R16.64], R136 ;  /* 0x000000881000b985 */ /* 0x0001e6000c101b06 */
[----:B------:R-:W-:Y:S01]  /*b5d0*/  @!P6 IMAD.WIDE R4, R23, 0x4, R4 ;  /* 0x000000041704e825 */ /* 0x000fe200078e0204 */
[----:B------:R0:W-:Y:S04]  /*b5e0*/  @!P4 ST.E.64 desc[UR6][R18.64], R140 ;  /* 0x0000008c1200c985 */ /* 0x0001e8000c101b06 */
[----:B------:R0:W-:Y:S04]  /*b5f0*/  @!P5 ST.E.64 desc[UR6][R20.64], R144 ;  /* 0x000000901400d985 */ /* 0x0001e8000c101b06 */
[----:B------:R0:W-:Y:S02]  /*b600*/  @!P6 ST.E.64 desc[UR6][R4.64], R148 ;  /* 0x000000940400e985 */ /* 0x0001e4000c101b06 */
.L_x_35:
[----:B------:R-:W-:Y:S05]  /*b610*/  BSYNC B0 ;  /* 0x0000000000007941 */ /* 0x000fea0003800000 */
.L_x_34:
[----:B------:R-:W-:Y:S01]  /*b620*/  ISETP.GE.AND P0, PT, R9, R8, PT ;  /* 0x000000080900720c */ /* 0x000fe20003f06270 */
[----:B01----:R0:W1:Y:S04]  /*b630*/  SHFL.IDX PT, R5, R7, 0x1, 0x1c1f ;  /* 0x003c1f0007057f89 */ /* 0x00306800000e0000 */
[----:B----4-:R0:W2:Y:S08]  /*b640*/  SHFL.IDX PT, R4, R6, 0x1, 0x1c1f ;  /* 0x003c1f0006047f89 */ /* 0x0100b000000e0000 */
[----:B0-----:R-:W-:Y:S05]  /*b650*/  @P0 BRA `(.L_x_10) ;  /* 0x0000005400e00947 */ /* 0x001fea0003800000 */
[C---:B---3--:R-:W-:Y:S01]  /*b660*/  VIADD R0, R2.reuse, 0x8 ;  /* 0x0000000802007836 */ /* 0x048fe20000000000 */
[----:B------:R-:W-:Y:S01]  /*b670*/  ULDC UR4, c[0x0][0xac8] ;  /* 0x0002b20000047ab9 */ /* 0x000fe20000000800 */
[C---:B------:R-:W-:Y:S01]  /*b680*/  VIADD R3, R2.reuse, 0x10 ;  /* 0x0000001002037836 */ /* 0x040fe20000000000 */
[C---:B------:R-:W-:Y:S01]  /*b690*/  ISETP.GE.AND P0, PT, R2.reuse, UR4, PT ;  /* 0x0000000402007c0c */ /* 0x040fe2000bf06270 */
[----:B------:R-:W-:Y:S01]  /*b6a0*/  VIADD R12, R2, 0x18 ;  /* 0x00000018020c7836 */ /* 0x000fe20000000000 */
[----:B------:R-:W-:Y:S01]  /*b6b0*/  ISETP.GE.AND P1, PT, R0, UR4, PT ;  /* 0x0000000400007c0c */ /* 0x000fe2000bf26270 */
[----:B------:R-:W-:Y:S01]  /*b6c0*/  VIADD R13, R2, 0x20 ;  /* 0x00000020020d7836 */ /* 0x000fe20000000000 */
[----:B------:R-:W-:Y:S01]  /*b6d0*/  ISETP.GE.AND P2, PT, R3, UR4, PT ;  /* 0x0000000403007c0c */ /* 0x000fe2000bf46270 */
[----:B------:R-:W-:Y:S01]  /*b6e0*/  ULDC.64 UR6, c[0x0][0x208] ;  /* 0x0000820000067ab9 */ /* 0x000fe20000000a00 */
[----:B------:R-:W-:Y:S01]  /*b6f0*/  ISETP.GE.AND P5, PT, R12, UR4, PT ;  /* 0x000000040c007c0c */ /* 0x000fe2000bfa6270 */
[C---:B------:R-:W-:Y:S01]  /*b700*/  VIADD R14, R2.reuse, 0x38 ;  /* 0x00000038020e7836 */ /* 0x040fe20000000000 */
[----:B------:R-:W-:Y:S01]  /*b710*/  ISETP.GE.AND P6, PT, R13, UR4, PT ;  /* 0x000000040d007c0c */ /* 0x000fe2000bfc6270 */
[----:B------:R-:W-:-:S02]  /*b720*/  VIADD R15, R2, 0x40 ;  /* 0x00000040020f7836 */ /* 0x000fc40000000000 */
[C---:B------:R-:W-:Y:S02]  /*b730*/  VIADD R16, R2.reuse, 0x48 ;  /* 0x0000004802107836 */ /* 0x040fe40000000000 */
[--C-:B-12---:R-:W-:Y:S01]  /*b740*/  @!P0 IMAD.WIDE R6, R2, 0x4, R4.reuse ;  /* 0x0000000402068825 */ /* 0x106fe200078e0204 */
[----:B------:R-:W-:Y:S02]  /*b750*/  ISETP.GE.AND P3, PT, R15, UR4, PT ;  /* 0x000000040f007c0c */ /* 0x000fe4000bf66270 */
[----:B------:R-:W-:Y:S01]  /*b760*/  @!P1 LEA.HI R0, R0, R0, RZ, 0x1 ;  /* 0x0000000000009211 */ /* 0x000fe200078f08ff */
[----:B------:R-:W-:Y:S01]  /*b770*/  VIADD R18, R2, 0x50 ;  /* 0x0000005002127836 */ /* 0x000fe20000000000 */
[----:B------:R-:W-:Y:S01]  /*b780*/  @!P2 LEA.HI R3, R3, R3, RZ, 0x1 ;  /* 0x000000030303a211 */ /* 0x000fe200078f08ff */
[----:B------:R0:W-:Y:S01]  /*b790*/  @!P0 ST.E.64 desc[UR6][R6.64], R26 ;  /* 0x0000001a06008985 */ /* 0x0001e2000c101b06 */
[----:B------:R-:W-:Y:S01]  /*b7a0*/  @!P1 LOP3.LUT R9, R0, 0xfffffffe, RZ, 0xc0, !PT ;  /* 0xfffffffe00099812 */ /* 0x000fe200078ec0ff */
[C---:B------:R-:W-:Y:S01]  /*b7b0*/  VIADD R0, R2.reuse, 0x28 ;  /* 0x0000002802007836 */ /* 0x040fe20000000000 */
[----:B------:R-:W-:Y:S01]  /*b7c0*/  @!P2 LOP3.LUT R3, R3, 0xfffffffe, RZ, 0xc0, !PT ;  /* 0xfffffffe0303a812 */ /* 0x000fe200078ec0ff */
[----:B------:R-:W-:Y:S01]  /*b7d0*/  VIADD R19, R2, 0x58 ;  /* 0x0000005802137836 */ /* 0x000fe20000000000 */
[----:B------:R-:W-:Y:S01]  /*b7e0*/  ISETP.GE.AND P4, PT, R16, UR4, PT ;  /* 0x0000000410007c0c */ /* 0x000fe2000bf86270 */
[----:B------:R-:W-:Y:S01]  /*b7f0*/  @!P1 IMAD.WIDE R8, R9, 0x4, R4 ;  /* 0x0000000409089825 */ /* 0x000fe200078e0204 */
[----:B------:R-:W-:-:S02]  /*b800*/  ISETP.GE.AND P0, PT, R0, UR4, PT ;  /* 0x0000000400007c0c */ /* 0x000fc4000bf06270 */
[----:B------:R-:W-:Y:S01]  /*b810*/  @!P5 LEA.HI R12, R12, R12, RZ, 0x1 ;  /* 0x0000000c0c0cd211 */ /* 0x000fe200078f08ff */
[----:B------:R-:W-:Y:S01]  /*b820*/  @!P2 IMAD.WIDE R10, R3, 0x4, R4 ;  /* 0x00000004030aa825 */ /* 0x000fe200078e0204 */
[C---:B------:R-:W-:Y:S01]  /*b830*/  IADD3 R3, R2.reuse, 0x30, RZ ;  /* 0x0000003002037810 */ /* 0x040fe20007ffe0ff */
[----:B------:R1:W-:Y:S01]  /*b840*/  @!P1 ST.E.64 desc[UR6][R8.64], R30 ;  /* 0x0000001e08009985 */ /* 0x0003e2000c101b06 */
[----:B------:R-:W-:Y:S01]  /*b850*/  @!P6 LEA.HI R13, R13, R13, RZ, 0x1 ;  /* 0x0000000d0d0de211 */ /* 0x000fe200078f08ff */
[----:B------:R-:W-:Y:S01]  /*b860*/  VIADD R20, R2, 0x80 ;  /* 0x0000008002147836 */ /* 0x000fe20000000000 */
[----:B------:R-:W-:Y:S01]  /*b870*/  ISETP.GE.AND P1, PT, R3, UR4, PT ;  /* 0x0000000403007c0c */ /* 0x000fe2000bf26270 */
[----:B------:R2:W-:Y:S01]  /*b880*/  @!P2 ST.E.64 desc[UR6][R10.64], R34 ;  /* 0x000000220a00a985 */ /* 0x0005e2000c101b06 */
[----:B------:R-:W-:Y:S02]  /*b890*/  ISETP.GE.AND P2, PT, R14, UR4, PT ;  /* 0x000000040e007c0c */ /* 0x000fe4000bf46270 */
[----:B0-----:R-:W-:-:S02]  /*b8a0*/  @!P5 LOP3.LUT R7, R12, 0xfffffffe, RZ, 0xc0, !PT ;  /* 0xfffffffe0c07d812 */ /* 0x001fc400078ec0ff */
[----:B------:R-:W-:Y:S02]  /*b8b0*/  @!P0 LEA.HI R0, R0, R0, RZ, 0x1 ;  /* 0x0000000000008211 */ /* 0x000fe400078f08ff */
[----:B------:R-:W-:Y:S01]  /*b8c0*/  @!P3 LEA.HI R15, R15, R15, RZ, 0x1 ;  /* 0x0000000f0f0fb211 */ /* 0x000fe200078f08ff */
[--C-:B------:R-:W-:Y:S01]  /*b8d0*/  @!P5 IMAD.WIDE R6, R7, 0x4, R4.reuse ;  /* 0x000000040706d825 */ /* 0x100fe200078e0204 */
[----:B------:R-:W-:Y:S02]  /*b8e0*/  @!P4 LEA.HI R16, R16, R16, RZ, 0x1 ;  /* 0x000000101010c211 */ /* 0x000fe400078f08ff */
[----:B-1----:R-:W-:Y:S02]  /*b8f0*/  @!P6 LOP3.LUT R9, R13, 0xfffffffe, RZ, 0xc0, !PT ;  /* 0xfffffffe0d09e812 */ /* 0x002fe400078ec0ff */
[----:B------:R-:W-:Y:S01]  /*b900*/  @!P3 LOP3.LUT R15, R15, 0xfffffffe, RZ, 0xc0, !PT ;  /* 0xfffffffe0f0fb812 */ /* 0x000fe200078ec0ff */
[----:B------:R0:W-:Y:S01]  /*b910*/  @!P5 ST.E.64 desc[UR6][R6.64], R38 ;  /* 0x000000260600d985 */ /* 0x0001e2000c101b06 */
[----:B--2---:R-:W-:Y:S01]  /*b920*/  @!P1 LEA.HI R10, R3, R3, RZ, 0x1 ;  /* 0x00000003030a9211 */ /* 0x004fe200078f08ff */
[----:B------:R-:W-:Y:S01]  /*b930*/  @!P6 IMAD.WIDE R8, R9, 0x4, R4 ;  /* 0x000000040908e825 */ /* 0x000fe200078e0204 */
[----:B------:R-:W-:-:S02]  /*b940*/  @!P2 LEA.HI R14, R14, R14, RZ, 0x1 ;  /* 0x0000000e0e0ea211 */ /* 0x000fc400078f08ff */
[----:B------:R-:W-:Y:S01]  /*b950*/  @!P0 LOP3.LUT R3, R0, 0xfffffffe, RZ, 0xc0, !PT ;  /* 0xfffffffe00038812 */ /* 0x000fe200078ec0ff */
[----:B------:R-:W-:Y:S01]  /*b960*/  VIADD R0, R2, 0x60 ;  /* 0x0000006002007836 */ /* 0x000fe20000000000 */
[----:B------:R-:W-:Y:S01]  /*b970*/  @!P1 LOP3.LUT R11, R10, 0xfffffffe, RZ, 0xc0, !PT ;  /* 0xfffffffe0a0b9812 */ /* 0x000fe200078ec0ff */
[----:B------:R1:W-:Y:S01]  /*b980*/  @!P6 ST.E.64 desc[UR6][R8.64], R42 ;  /* 0x0000002a0800e985 */ /* 0x0003e2000c101b06 */
[----:B------:R-:W-:Y:S02]  /*b990*/  @!P2 LOP3.LUT R13, R14, 0xfffffffe, RZ, 0xc0, !PT ;  /* 0xfffffffe0e0da812 */ /* 0x000fe400078ec0ff */
[----:B------:R-:W-:Y:S01]  /*b9a0*/  @!P4 LOP3.LUT R17, R16, 0xfffffffe, RZ, 0xc0, !PT ;  /* 0xfffffffe1011c812 */ /* 0x000fe200078ec0ff */
[----:B------:R-:W-:Y:S01]  /*b9b0*/  VIADD R16, R2, 0x70 ;  /* 0x0000007002107836 */ /* 0x000fe20000000000 */
[----:B------:R-:W-:Y:S01]  /*b9c0*/  ISETP.GE.AND P5, PT, R18, UR4, PT ;  /* 0x0000000412007c0c */ /* 0x000fe2000bfa6270 */
[----:B0-----:R-:W-:Y:S01]  /*b9d0*/  @!P0 IMAD.WIDE R6, R3, 0x4, R4 ;  /* 0x0000000403068825 */ /* 0x001fe200078e0204 */
[----:B------:R-:W-:-:S02]  /*b9e0*/  ISETP.GE.AND P6, PT, R19, UR4, PT ;  /* 0x0000000413007c0c */ /* 0x000fc4000bfc6270 */
[----:B------:R-:W-:Y:S02]  /*b9f0*/  IADD3 R3, R2, 0x68, RZ ;  /* 0x0000006802037810 */ /* 0x000fe40007ffe0ff */
[----:B------:R0:W-:Y:S01]  /*ba00*/  @!P0 ST.E.64 desc[UR6][R6.64], R46 ;  /* 0x0000002e06008985 */ /* 0x0001e2000c101b06 */
[----:B------:R-:W-:Y:S01]  /*ba10*/  ISETP.GE.AND P0, PT, R20, UR4, PT ;  /* 0x0000000414007c0c */ /* 0x000fe2000bf06270 */
[----:B-1----:R-:W-:-:S04]  /*ba20*/  @!P1 IMAD.WIDE R8, R11, 0x4, R4 ;  /* 0x000000040b089825 */ /* 0x002fc800078e0204 */
[--C-:B------:R-:W-:Y:S01]  /*ba30*/  @!P2 IMAD.WIDE R10, R13, 0x4, R4.reuse ;  /* 0x000000040d0aa825 */ /* 0x100fe200078e0204 */
[----:B------:R1:W-:Y:S01]  /*ba40*/  @!P1 ST.E.64 desc[UR6][R8.64], R50 ;  /* 0x0000003208009985 */ /* 0x0003e2000c101b06 */
[----:B------:R-:W-:Y:S02]  /*ba50*/  @!P5 LEA.HI R18, R18, R18, RZ, 0x1 ;  /* 0x000000121212d211 */ /* 0x000fe400078f08ff */
[--C-:B------:R-:W-:Y:S01]  /*ba60*/  @!P3 IMAD.WIDE R12, R15, 0x4, R4.reuse ;  /* 0x000000040f0cb825 */ /* 0x100fe200078e0204 */
[----:B------:R2:W-:Y:S01]  /*ba70*/  @!P2 ST.E.64 desc[UR6][R10.64], R54 ;  /* 0x000000360a00a985 */ /* 0x0005e2000c101b06 */
[----:B------:R-:W-:Y:S02]  /*ba80*/  ISETP.GE.AND P2, PT, R16, UR4, PT ;  /* 0x0000000410007c0c */ /* 0x000fe4000bf46270 */
[----:B------:R-:W-:Y:S01]  /*ba90*/  @!P4 IMAD.WIDE R14, R17, 0x4, R4 ;  /* 0x00000004110ec825 */ /* 0x000fe200078e0204 */
[----:B------:R3:W-:Y:S01]  /*baa0*/  @!P3 ST.E.64 desc[UR6][R12.64], R58 ;  /* 0x0000003a0c00b985 */ /* 0x0007e2000c101b06 */
[----:B------:R-:W-:-:S02]  /*bab0*/  ISETP.GE.AND P3, PT, R3, UR4, PT ;  /* 0x0000000403007c0c */ /* 0x000fc4000bf66270 */
[----:B------:R-:W-:Y:S01]  /*bac0*/  VIADD R17, R2, 0x78 ;  /* 0x0000007802117836 */ /* 0x000fe20000000000 */
[----:B------:R4:W-:Y:S01]  /*bad0*/  @!P4 ST.E.64 desc[UR6][R14.64], R62 ;  /* 0x0000003e0e00c985 */ /* 0x0009e2000c101b06 */
[----:B------:R-:W-:Y:S02]  /*bae0*/  ISETP.GE.AND P4, PT, R0, UR4, PT ;  /* 0x0000000400007c0c */ /* 0x000fe4000bf86270 */
[----:B------:R-:W-:Y:S02]  /*baf0*/  @!P6 LEA.HI R19, R19, R19, RZ, 0x1 ;  /* 0x000000131313e211 */ /* 0x000fe400078f08ff */
[----:B------:R-:W-:Y:S02]  /*bb00*/  ISETP.GE.AND P1, PT, R17, UR4, PT ;  /* 0x0000000411007c0c */ /* 0x000fe4000bf26270 */
[----:B0-----:R-:W-:Y:S01]  /*bb10*/  @!P5 LOP3.LUT R7, R18, 0xfffffffe, RZ, 0xc0, !PT ;  /* 0xfffffffe1207d812 */ /* 0x001fe200078ec0ff */
[C---:B------:R-:W-:Y:S01]  /*bb20*/  VIADD R18, R2.reuse, 0x88 ;  /* 0x0000008802127836 */ /* 0x040fe20000000000 */
[----:B-1----:R-:W-:Y:S01]  /*bb30*/  @!P6 LOP3.LUT R9, R19, 0xfffffffe, RZ, 0xc0, !PT ;  /* 0xfffffffe1309e812 */ /* 0x002fe200078ec0ff */
[----:B------:R-:W-:Y:S01]  /*bb40*/  VIADD R19, R2, 0x90 ;  /* 0x0000009002137836 */ /* 0x000fe20000000000 */
[----:B--2---:R-:W-:Y:S01]  /*bb50*/  @!P3 LEA.HI R10, R3, R3, RZ, 0x1 ;  /* 0x00000003030ab211 */ /* 0x004fe200078f08ff */
[----:B------:R-:W-:Y:S01]  /*bb60*/  @!P5 IMAD.WIDE R6, R7, 0x4, R4 ;  /* 0x000000040706d825 */ /* 0x000fe200078e0204 */
[----:B------:R-:W-:-:S02]  /*bb70*/  @!P2 LEA.HI R16, R16, R16, RZ, 0x1 ;  /* 0x000000101010a211 */ /* 0x000fc400078f08ff */
[----:B------:R-:W-:Y:S01]  /*bb80*/  @!P4 LEA.HI R0, R0, R0, RZ, 0x1 ;  /* 0x000000000000c211 */ /* 0x000fe200078f08ff */
[----:B------:R-:W-:Y:S01]  /*bb90*/  @!P6 IMAD.WIDE R8, R9, 0x4, R4 ;  /* 0x000000040908e825 */ /* 0x000fe200078e0204 */
[----:B------:R-:W-:Y:S01]  /*bba0*/  @!P0 LEA.HI R20, R20, R20, RZ, 0x1 ;  /* 0x0000001414148211 */ /* 0x000fe200078f08ff */
[----:B------:R0:W-:Y:S01]  /*bbb0*/  @!P5 ST.E.64 desc[UR6][R6.64], R66 ;  /* 0x000000420600d985 */ /* 0x0001e2000c101b06 */
[----:B------:R-:W-:Y:S02]  /*bbc0*/  @!P1 LEA.HI R17, R17, R17, RZ, 0x1 ;  /* 0x0000001111119211 */ /* 0x000fe400078f08ff */
[----:B------:R-:W-:Y:S01]  /*bbd0*/  @!P4 LOP3.LUT R3, R0, 0xfffffffe, RZ, 0xc0, !PT ;  /* 0xfffffffe0003c812 */ /* 0x000fe200078ec0ff */
[----:B------:R1:W-:Y:S01]  /*bbe0*/  @!P6 ST.E.64 desc[UR6][R8.64], R70 ;  /* 0x000000460800e985 */ /* 0x0003e2000c101b06 */
[----:B------:R-:W-:Y:S01]  /*bbf0*/  @!P3 LOP3.LUT R11, R10, 0xfffffffe, RZ, 0xc0, !PT ;  /* 0xfffffffe0a0bb812 */ /* 0x000fe200078ec0ff */
[----:B------:R-:W-:Y:S01]  /*bc00*/  VIADD R0, R2, 0x98 ;  /* 0x0000009802007836 */ /* 0x000fe20000000000 */
[----:B---3--:R-:W-:Y:S01]  /*bc10*/  @!P2 LOP3.LUT R13, R16, 0xfffffffe, RZ, 0xc0, !PT ;  /* 0xfffffffe100da812 */ /* 0x008fe200078ec0ff */
[----:B------:R-:W-:Y:S01]  /*bc20*/  VIADD R16, R2, 0xa8 ;  /* 0x000000a802107836 */ /* 0x000fe20000000000 */
[----:B------:R-:W-:-:S02]  /*bc30*/  @!P1 LOP3.LUT R17, R17, 0xfffffffe, RZ, 0xc0, !PT ;  /* 0xfffffffe11119812 */ /* 0x000fc400078ec0ff */
[----:B----4-:R-:W-:Y:S01]  /*bc40*/  @!P0 LOP3.LUT R15, R20, 0xfffffffe, RZ, 0xc0, !PT ;  /* 0xfffffffe140f8812 */ /* 0x010fe200078ec0ff */
[----:B------:R-:W-:Y:S01]  /*bc50*/  VIADD R20, R2, 0xb8 ;  /* 0x000000b802147836 */ /* 0x000fe20000000000 */
[----:B------:R-:W-:Y:S01]  /*bc60*/  ISETP.GE.AND P6, PT, R18, UR4, PT ;  /* 0x0000000412007c0c */ /* 0x000fe2000bfc6270 */
[--C-:B0-----:R-:W-:Y:S01]  /*bc70*/  @!P4 IMAD.WIDE R6, R3, 0x4, R4.reuse ;  /* 0x000000040306c825 */ /* 0x101fe200078e0204 */
[----:B------:R-:W-:Y:S02]  /*bc80*/  ISETP.GE.AND P5, PT, R19, UR4, PT ;  /* 0x0000000413007c0c */ /* 0x000fe4000bfa6270 */
[----:B------:R-:W-:Y:S01]  /*bc90*/  IADD3 R3, R2, 0xa0, RZ ;  /* 0x000000a002037810 */ /* 0x000fe20007ffe0ff */
[--C-:B-1----:R-:W-:Y:S01]  /*bca0*/  @!P3 IMAD.WIDE R8, R11, 0x4, R4.reuse ;  /* 0x000000040b08b825 */ /* 0x102fe200078e0204 */
[----:B------:R0:W-:Y:S02]  /*bcb0*/  @!P4 ST.E.64 desc[UR6][R6.64], R74 ;  /* 0x0000004a0600c985 */ /* 0x0001e4000c101b06 */
[----:B------:R-:W-:Y:S01]  /*bcc0*/  ISETP.GE.AND P4, PT, R3, UR4, PT ;  /* 0x0000000403007c0c */ /* 0x000fe2000bf86270 */
[----:B------:R-:W-:Y:S01]  /*bcd0*/  @!P2 IMAD.WIDE R10, R13, 0x4, R4 ;  /* 0x000000040d0aa825 */ /* 0x000fe200078e0204 */
[----:B------:R1:W-:Y:S01]  /*bce0*/  @!P3 ST.E.64 desc[UR6][R8.64], R78 ;  /* 0x0000004e0800b985 */ /* 0x0003e2000c101b06 */
[----:B------:R-:W-:-:S02]  /*bcf0*/  ISETP.GE.AND P3, PT, R16, UR4, PT ;  /* 0x0000000410007c0c */ /* 0x000fc4000bf66270 */
[--C-:B------:R-:W-:Y:S01]  /*bd00*/  @!P1 IMAD.WIDE R12, R17, 0x4, R4.reuse ;  /* 0x00000004110c9825 */ /* 0x100fe200078e0204 */
[----:B------:R2:W-:Y:S01]  /*bd10*/  @!P2 ST.E.64 desc[UR6][R10.64], R82 ;  /* 0x000000520a00a985 */ /* 0x0005e2000c101b06 */
[----:B------:R-:W-:Y:S02]  /*bd20*/  @!P6 LEA.HI R18, R18, R18, RZ, 0x1 ;  /* 0x000000121212e211 */ /* 0x000fe400078f08ff */
[----:B------:R-:W-:Y:S01]  /*bd30*/  @!P0 IMAD.WIDE R14, R15, 0x4, R4 ;  /* 0x000000040f0e8825 */ /* 0x000fe200078e0204 */
[----:B------:R3:W-:Y:S01]  /*bd40*/  @!P1 ST.E.64 desc[UR6][R12.64], R86 ;  /* 0x000000560c009985 */ /* 0x0007e2000c101b06 */
[----:B------:R-:W-:Y:S02]  /*bd50*/  ISETP.GE.AND P1, PT, R20, UR4, PT ;  /* 0x0000000414007c0c */ /* 0x000fe4000bf26270 */
[----:B------:R-:W-:Y:S01]  /*bd60*/  VIADD R17, R2, 0xb0 ;  /* 0x000000b002117836 */ /* 0x000fe20000000000 */
[----:B------:R4:W-:Y:S01]  /*bd70*/  @!P0 ST.E.64 desc[UR6][R14.64], R90 ;  /* 0x0000005a0e008985 */ /* 0x0009e2000c101b06 */
[----:B------:R-:W-:-:S02]  /*bd80*/  ISETP.GE.AND P0, PT, R0, UR4, PT ;  /* 0x0000000400007c0c */ /* 0x000fc4000bf06270 */
        /* <DEDUP_REMOVED lines=28> */
[----:B------:R0:W-:Y:S01]  /*bf50*/  @!P0 ST.E.64 desc[UR6][R6.64], R102 ;  /* 0x0000006606008985 */ /* 0x0001e2000c101b06 */
[----:B------:R-:W-:Y:S02]  /*bf60*/  ISETP.GE.AND P0, PT, R0, UR4, PT ;  /* 0x0000000400007c0c */ /* 0x000fe4000bf06270 */
[----:B------:R-:W-:Y:S01]  /*bf70*/  @!P3 IMAD.WIDE R10, R13, 0x4, R4 ;  /* 0x000000040d0ab825 */ /* 0x000fe200078e0204 */
[----:B------:R1:W-:Y:S01]  /*bf80*/  @!P4 ST.E.64 desc[UR6][R8.64], R106 ;  /* 0x0000006a0800c985 */ /* 0x0003e2000c101b06 */
[----:B------:R-:W-:-:S02]  /*bf90*/  ISETP.GE.AND P4, PT, R20, UR4, PT ;  /* 0x0000000414007c0c */ /* 0x000fc4000bf86270 */
[--C-:B------:R-:W-:Y:S01]  /*bfa0*/  @!P2 IMAD.WIDE R12, R17, 0x4, R4.reuse ;  /* 0x00000004110ca825 */ /* 0x100fe200078e0204 */
[----:B------:R2:W-:Y:S01]  /*bfb0*/  @!P3 ST.E.64 desc[UR6][R10.64], R110 ;  /* 0x0000006e0a00b985 */ /* 0x0005e2000c101b06 */
[----:B------:R-:W-:Y:S02]  /*bfc0*/  @!P5 LEA.HI R18, R18, R18, RZ, 0x1 ;  /* 0x000000121212d211 */ /* 0x000fe400078f08ff */
[----:B------:R-:W-:Y:S01]  /*bfd0*/  @!P1 IMAD.WIDE R14, R15, 0x4, R4 ;  /* 0x000000040f0e9825 */ /* 0x000fe200078e0204 */
[----:B------:R-:W-:Y:S01]  /*bfe0*/  @!P2 ST.E.64 desc[UR6][R12.64], R114 ;  /* 0x000000720c00a985 */ /* 0x000fe2000c101b06 */
[----:B------:R-:W-:Y:S02]  /*bff0*/  ISETP.GE.AND P2, PT, R16, UR4, PT ;  /* 0x0000000410007c0c */ /* 0x000fe4000bf46270 */
[C---:B------:R-:W-:Y:S01]  /*c000*/  VIADD R17, R2.reuse, 0xe8 ;  /* 0x000000e802117836 */ /* 0x040fe20000000000 */
[----:B------:R-:W-:Y:S01]  /*c010*/  @!P1 ST.E.64 desc[UR6][R14.64], R118 ;  /* 0x000000760e009985 */ /* 0x000fe2000c101b06 */
[----:B------:R-:W-:Y:S01]  /*c020*/  ISETP.GE.AND P1, PT, R3, UR4, PT ;  /* 0x0000000403007c0c */ /* 0x000fe2000bf26270 */
[----:B------:R-:W-:Y:S01]  /*c030*/  VIADD R2, R2, 0xf8 ;  /* 0x000000f802027836 */ /* 0x000fe20000000000 */
[----:B0-----:R-:W-:-:S02]  /*c040*/  @!P5 LOP3.LUT R7, R18, 0xfffffffe, RZ, 0xc0, !PT ;  /* 0xfffffffe1207d812 */ /* 0x001fc400078ec0ff */
[----:B------:R-:W-:Y:S02]  /*c050*/  @!P6 LEA.HI R19, R19, R19, RZ, 0x1 ;  /* 0x000000131313e211 */ /* 0x000fe400078f08ff */
[----:B------:R-:W-:Y:S01]  /*c060*/  ISETP.GE.AND P3, PT, R17, UR4, PT ;  /* 0x0000000411007c0c */ /* 0x000fe2000bf66270 */
[--C-:B------:R-:W-:Y:S01]  /*c070*/  @!P5 IMAD.WIDE R6, R7, 0x4, R4.reuse ;  /* 0x000000040706d825 */ /* 0x100fe200078e0204 */
[----:B------:R-:W-:Y:S02]  /*c080*/  @!P0 LEA.HI R0, R0, R0, RZ, 0x1 ;  /* 0x0000000000008211 */ /* 0x000fe400078f08ff */
[----:B-1----:R-:W-:Y:S02]  /*c090*/  @!P6 LOP3.LUT R9, R19, 0xfffffffe, RZ, 0xc0, !PT ;  /* 0xfffffffe1309e812 */ /* 0x002fe400078ec0ff */
[----:B------:R0:W-:Y:S01]  /*c0a0*/  @!P5 ST.E.64 desc[UR6][R6.64], R122 ;  /* 0x0000007a0600d985 */ /* 0x0001e2000c101b06 */
[----:B--2---:R-:W-:Y:S02]  /*c0b0*/  @!P1 LEA.HI R10, R3, R3, RZ, 0x1 ;  /* 0x00000003030a9211 */ /* 0x004fe400078f08ff */
[----:B------:R-:W-:Y:S01]  /*c0c0*/  @!P0 LOP3.LUT R3, R0, 0xfffffffe, RZ, 0xc0, !PT ;  /* 0xfffffffe00038812 */ /* 0x000fe200078ec0ff */
[----:B------:R-:W-:Y:S01]  /*c0d0*/  @!P6 IMAD.WIDE R8, R9, 0x4, R4 ;  /* 0x000000040908e825 */ /* 0x000fe200078e0204 */
[----:B------:R-:W-:-:S02]  /*c0e0*/  @!P2 LEA.HI R16, R16, R16, RZ, 0x1 ;  /* 0x000000101010a211 */ /* 0x000fc400078f08ff */
[----:B------:R-:W-:Y:S02]  /*c0f0*/  @!P3 LEA.HI R17, R17, R17, RZ, 0x1 ;  /* 0x000000111111b211 */ /* 0x000fe400078f08ff */
[----:B------:R1:W-:Y:S01]  /*c100*/  @!P6 ST.E.64 desc[UR6][R8.64], R126 ;  /* 0x0000007e0800e985 */ /* 0x0003e2000c101b06 */
[----:B------:R-:W-:Y:S02]  /*c110*/  @!P4 LEA.HI R20, R20, R20, RZ, 0x1 ;  /* 0x000000141414c211 */ /* 0x000fe400078f08ff */
[----:B------:R-:W-:Y:S01]  /*c120*/  @!P1 LOP3.LUT R11, R10, 0xfffffffe, RZ, 0xc0, !PT ;  /* 0xfffffffe0a0b9812 */ /* 0x000fe200078ec0ff */
[----:B0-----:R-:W-:Y:S01]  /*c130*/  @!P0 IMAD.WIDE R6, R3, 0x4, R4 ;  /* 0x0000000403068825 */ /* 0x001fe200078e0204 */
[----:B------:R-:W-:Y:S02]  /*c140*/  @!P2 LOP3.LUT R13, R16, 0xfffffffe, RZ, 0xc0, !PT ;  /* 0xfffffffe100da812 */ /* 0x000fe400078ec0ff */
[----:B------:R-:W-:Y:S02]  /*c150*/  @!P3 LOP3.LUT R17, R17, 0xfffffffe, RZ, 0xc0, !PT ;  /* 0xfffffffe1111b812 */ /* 0x000fe400078ec0ff */
[----:B------:R0:W-:Y:S01]  /*c160*/  @!P0 ST.E.64 desc[UR6][R6.64], R130 ;  /* 0x0000008206008985 */ /* 0x0001e2000c101b06 */
[----:B------:R-:W-:-:S02]  /*c170*/  ISETP.GE.AND P0, PT, R2, UR4, PT ;  /* 0x0000000402007c0c */ /* 0x000fc4000bf06270 */
[----:B------:R-:W-:Y:S01]  /*c180*/  @!P4 LOP3.LUT R15, R20, 0xfffffffe, RZ, 0xc0, !PT ;  /* 0xfffffffe140fc812 */ /* 0x000fe200078ec0ff */
[----:B-1----:R-:W-:-:S04]  /*c190*/  @!P1 IMAD.WIDE R8, R11, 0x4, R4 ;  /* 0x000000040b089825 */ /* 0x002fc800078e0204 */
[--C-:B------:R-:W-:Y:S01]  /*c1a0*/  @!P2 IMAD.WIDE R10, R13, 0x4, R4.reuse ;  /* 0x000000040d0aa825 */ /* 0x100fe200078e0204 */
[----:B------:R0:W-:Y:S03]  /*c1b0*/  @!P1 ST.E.64 desc[UR6][R8.64], R134 ;  /* 0x0000008608009985 */ /* 0x0001e6000c101b06 */
[--C-:B------:R-:W-:Y:S01]  /*c1c0*/  @!P3 IMAD.WIDE R12, R17, 0x4, R4.reuse ;  /* 0x00000004110cb825 */ /* 0x100fe200078e0204 */
[----:B------:R0:W-:Y:S03]  /*c1d0*/  @!P2 ST.E.64 desc[UR6][R10.64], R138 ;  /* 0x0000008a0a00a985 */ /* 0x0001e6000c101b06 */
[----:B------:R-:W-:Y:S01]  /*c1e0*/  @!P4 IMAD.WIDE R14, R15, 0x4, R4 ;  /* 0x000000040f0ec825 */ /* 0x000fe200078e0204 */
[----:B------:R0:W-:Y:S04]  /*c1f0*/  @!P3 ST.E.64 desc[UR6][R12.64], R142 ;  /* 0x0000008e0c00b985 */ /* 0x0001e8000c101b06 */
[----:B------:R0:W-:Y:S01]  /*c200*/  @!P4 ST.E.64 desc[UR6][R14.64], R146 ;  /* 0x000000920e00c985 */ /* 0x0001e2000c101b06 */
[----:B------:R-:W-:Y:S05]  /*c210*/  @P0 BRA `(.L_x_10) ;  /* 0x0000004800f00947 */ /* 0x000fea0003800000 */
[----:B------:R-:W-:Y:S01]  /*c220*/  LEA.HI R2, R2, R2, RZ, 0x1 ;  /* 0x0000000202027211 */ /* 0x000fe200078f08ff */
[----:B------:R-:W-:-:S03]  /*c230*/  ULDC.64 UR4, c[0x0][0x208] ;  /* 0x0000820000047ab9 */ /* 0x000fc60000000a00 */
[----:B------:R-:W-:-:S05]  /*c240*/  LOP3.LUT R3, R2, 0xfffffffe, RZ, 0xc0, !PT ;  /* 0xfffffffe02037812 */ /* 0x000fca00078ec0ff */
[----:B------:R-:W-:-:S05]  /*c250*/  IMAD.WIDE R4, R3, 0x4, R4 ;  /* 0x0000000403047825 */ /* 0x000fca00078e0204 */
[----:B------:R1:W-:Y:S01]  /*c260*/  ST.E.64 desc[UR4][R4.64], R150 ;  /* 0x0000009604007985 */ /* 0x0003e2000c101b04 */
[----:B------:R-:W-:Y:S05]  /*c270*/  BRA `(.L_x_10) ;  /* 0x0000004800d87947 */ /* 0x000fea0003800000 */
.L_x_33:
[----:B------:R-:W0:Y:S02]  /*c280*/  S2R R0, SR_TID.X ;  /* 0x0000000000007919 */ /* 0x000e240000002100 */
[----:B0-----:R-:W-:-:S05]  /*c290*/  VIADD R2, R0, 0xffffff80 ;  /* 0xffffff8000027836 */ /* 0x001fca0000000000 */
[----:B------:R-:W-:-:S13]  /*c2a0*/  ISETP.GT.AND P0, PT, R2, 0x7f, PT ;  /* 0x0000007f0200780c */ /* 0x000fda0003f04270 */
[----:B------:R-:W-:Y:S05]  /*c2b0*/  @P0 BRA `(.L_x_10) ;  /* 0x0000004800c80947 */ /* 0x000fea0003800000 */
[----:B------:R-:W0:Y:S01]  /*c2c0*/  S2R R3, SR_CTAID.X ;  /* 0x0000000000037919 */ /* 0x000e220000002500 */
[----:B------:R-:W1:Y:S01]  /*c2d0*/  LDC R6, c[0x0][0xbe8] ;  /* 0x0002fa00ff067b82 */ /* 0x000e620000000800 */
[----:B------:R-:W-:Y:S01]  /*c2e0*/  ULDC UR4, c[0x0][0xa88] ;  /* 0x0002a20000047ab9 */ /* 0x000fe20000000800 */
[----:B0-----:R-:W-:Y:S02]  /*c2f0*/  IMAD R0, R3, 0x80, R0 ;  /* 0x0000008003007824 */ /* 0x001fe400078e0200 */
[----:B-1----:R-:W-:-:S03]  /*c300*/  IMAD R3, R6, UR4, RZ ;  /* 0x0000000406037c24 */ /* 0x002fc6000f8e02ff */
[----:B------:R-:W-:-:S04]  /*c310*/  IADD3 R0, R0, -0x80, RZ ;  /* 0xffffff8000007810 */ /* 0x000fc80007ffe0ff */
[----:B------:R-:W-:-:S13]  /*c320*/  ISETP.GE.AND P0, PT, R0, R3, PT ;  /* 0x000000030000720c */ /* 0x000fda0003f06270 */
[----:B------:R-:W-:Y:S05]  /*c330*/  @P0 BRA `(.L_x_10) ;  /* 0x0000004800a80947 */ /* 0x000fea0003800000 */
[----:B------:R-:W-:Y:S01]  /*c340*/  ISETP.NE.AND P0, PT, R6, 0x1, PT ;  /* 0x000000010600780c */ /* 0x000fe20003f05270 */
[----:B------:R-:W0:Y:S01]  /*c350*/  S2UR UR4, SR_CTAID.Z ;  /* 0x00000000000479c3 */ /* 0x000e220000002700 */
[----:B------:R-:W-:Y:S01]  /*c360*/  SHF.R.S32.HI R5, RZ, 0x1f, R18 ;  /* 0x0000001fff057819 */ /* 0x000fe20000011412 */
[----:B------:R-:W-:Y:S01]  /*c370*/  ULDC.64 UR6, c[0x0][0xbd0] ;  /* 0x0002f40000067ab9 */ /* 0x000fe20000000a00 */
[----:B------:R-:W-:Y:S01]  /*c380*/  ULDC.64 UR10, c[0x0][0x208] ;  /* 0x00008200000a7ab9 */ /* 0x000fe20000000a00 */
[----:B------:R-:W-:-:S04]  /*c390*/  IMAD.WIDE.U32 R2, R18, UR6, RZ ;  /* 0x0000000612027c25 */ /* 0x000fc8000f8e00ff */
[----:B------:R-:W1:Y:S01]  /*c3a0*/  LDC.64 R12, c[0x0][0xbd8] ;  /* 0x0002f600ff0c7b82 */ /* 0x000e620000000a00 */
[----:B------:R-:W-:-:S04]  /*c3b0*/  IMAD R5, R5, UR6, RZ ;  /* 0x0000000605057c24 */ /* 0x000fc8000f8e02ff */
[----:B------:R-:W-:Y:S02]  /*c3c0*/  IMAD R5, R18, UR7, R5 ;  /* 0x0000000712057c24 */ /* 0x000fe4000f8e0205 */
[----:B------:R-:W-:Y:S01]  /*c3d0*/  IMAD.MOV R18, RZ, RZ, -R18 ;  /* 0x000000ffff127224 */ /* 0x000fe200078e0a12 */
[----:B------:R-:W2:Y:S01]  /*c3e0*/  @P0 LDC R9, c[0x0][0xbec] ;  /* 0x0002fb00ff090b82 */ /* 0x000ea20000000800 */
[----:B------:R-:W-:Y:S02]  /*c3f0*/  IMAD.IADD R3, R3, 0x1, R5 ;  /* 0x0000000103037824 */ /* 0x000fe400078e0205 */
[----:B------:R-:W-:-:S05]  /*c400*/  IMAD.MOV.U32 R5, RZ, RZ, R0 ;  /* 0x000000ffff057224 */ /* 0x000fca00078e0000 */
[----:B------:R-:W3:Y:S01]  /*c410*/  S2UR UR8, SR_CTAID.Y ;  /* 0x00000000000879c3 */ /* 0x000ee20000002600 */
[----:B0-----:R-:W-:-:S07]  /*c420*/  USHF.R.S32.HI UR5, URZ, 0x1f, UR4 ;  /* 0x0000001f3f057899 */ /* 0x001fce0008011404 */
[----:B------:R-:W3:Y:S01]  /*c430*/  LDC R7, c[0x0][0xc50] ;  /* 0x00031400ff077b82 */ /* 0x000ee20000000800 */
[C---:B-1----:R-:W-:Y:S02]  /*c440*/  IMAD R8, R12.reuse, UR5, RZ ;  /* 0x000000050c087c24 */ /* 0x042fe4000f8e02ff */
[----:B------:R-:W-:-:S04]  /*c450*/  IMAD.WIDE.U32 R2, R12, UR4, R2 ;  /* 0x000000040c027c25 */ /* 0x000fc8000f8e0002 */
[----:B------:R-:W-:Y:S01]  /*c460*/  IMAD R13, R13, UR4, R8 ;  /* 0x000000040d0d7c24 */ /* 0x000fe2000f8e0208 */
[----:B------:R-:W0:Y:S01]  /*c470*/  @P0 LDC R11, c[0x0][0xbf0] ;  /* 0x0002fc00ff0b0b82 */ /* 0x000e220000000800 */
[----:B--2---:R-:W-:Y:S01]  /*c480*/  @P0 IMAD.HI.U32 R4, R0, R9, RZ ;  /* 0x0000000900040227 */ /* 0x004fe200078e00ff */
[----:B------:R-:W-:-:S03]  /*c490*/  ULDC.64 UR4, c[0x0][0xbe0] ;  /* 0x0002f80000047ab9 */ /* 0x000fc60000000a00 */
[----:B------:R-:W-:Y:S02]  /*c4a0*/  IMAD.IADD R3, R13, 0x1, R3 ;  /* 0x000000010d037824 */ /* 0x000fe400078e0203 */
[----:B---3--:R-:W-:-:S04]  /*c4b0*/  IMAD R9, R7, R18, UR8 ;  /* 0x0000000807097e24 */ /* 0x008fc8000f8e0212 */
[----:B------:R-:W-:Y:S01]  /*c4c0*/  IMAD.WIDE.U32 R2, R9, UR4, R2 ;  /* 0x0000000409027c25 */ /* 0x000fe2000f8e0002 */
[----:B0-----:R-:W-:Y:S02]  /*c4d0*/  @P0 SHF.R.U32.HI R5, RZ, R11, R4 ;  /* 0x0000000bff050219 */ /* 0x001fe40000011604 */
[----:B------:R-:W-:Y:S02]  /*c4e0*/  SHF.R.S32.HI R4, RZ, 0x1f, R9 ;  /* 0x0000001fff047819 */ /* 0x000fe40000011409 */
[----:B------:R-:W-:Y:S01]  /*c4f0*/  IADD3 R2, P0, R5, R2, RZ ;  /* 0x0000000205027210 */ /* 0x000fe20007f1e0ff */
[----:B------:R-:W-:Y:S02]  /*c500*/  IMAD.MOV R7, RZ, RZ, -R5 ;  /* 0x000000ffff077224 */ /* 0x000fe400078e0a05 */
[----:B------:R-:W-:Y:S02]  /*c510*/  IMAD R4, R4, UR4, RZ ;  /* 0x0000000404047c24 */ /* 0x000fe4000f8e02ff */
[----:B------:R-:W-:-:S02]  /*c520*/  IMAD R7, R6, R7, R0 ;  /* 0x0000000706077224 */ /* 0x000fc400078e0200 */
[----:B------:R-:W-:Y:S01]  /*c530*/  IMAD R4, R9, UR5, R4 ;  /* 0x0000000509047c24 */ /* 0x000fe2000f8e0204 */
[----:B------:R-:W-:Y:S01]  /*c540*/  SHF.R.S32.HI R9, RZ, 0x1f, R5 ;  /* 0x0000001fff097819 */ /* 0x000fe20000011405 */
[----:B------:R-:W-:Y:S01]  /*c550*/  ULDC.64 UR4, c[0x0][0xbc8] ;  /* 0x0002f20000047ab9 */ /* 0x000fe20000000a00 */
[----:B------:R-:W-:Y:S02]  /*c560*/  SHF.R.S32.HI R0, RZ, 0x1f, R7 ;  /* 0x0000001fff007819 */ /* 0x000fe40000011407 */
[----:B------:R-:W-:-:S03]  /*c570*/  IADD3.X R3, R9, R3, R4, P0, !PT ;  /* 0x0000000309037210 */ /* 0x000fc600007fe404 */
[----:B------:R-:W-:Y:S02]  /*c580*/  IMAD R0, R0, UR4, RZ ;  /* 0x0000000400007c24 */ /* 0x000fe4000f8e02ff */
[----:B------:R-:W-:-:S04]  /*c590*/  IMAD.WIDE.U32 R2, R7, UR4, R2 ;  /* 0x0000000407027c25 */ /* 0x000fc8000f8e0002 */
[----:B------:R-:W-:Y:S01]  /*c5a0*/  IMAD R5, R7, UR5, R0 ;  /* 0x0000000507057c24 */ /* 0x000fe2000f8e0200 */
[----:B------:R-:W-:Y:S02]  /*c5b0*/  ULDC.64 UR4, c[0x0][0xba8] ;  /* 0x0002ea0000047ab9 */ /* 0x000fe40000000a00 */
[----:B------:R-:W-:Y:S01]  /*c5c0*/  LEA R4, P0, R2, UR4, 0x2 ;  /* 0x0000000402047c11 */ /* 0x000fe2000f8010ff */
[----:B------:R-:W-:-:S05]  /*c5d0*/  IMAD.IADD R3, R3, 0x1, R5 ;  /* 0x0000000103037824 */ /* 0x000fca00078e0205 */
[----:B------:R-:W-:Y:S02]  /*c5e0*/  LEA.HI.X R5, R2, UR5, R3, 0x2, P0 ;  /* 0x0000000502057c11 */ /* 0x000fe400080f1403 */
[----:B------:R-:W-:-:S05]  /*c5f0*/  MOV R3, 0xff800000 ;  /* 0xff80000000037802 */ /* 0x000fca0000000f00 */
[----:B------:R4:W-:Y:S01]  /*c600*/  STG.E desc[UR10][R4.64], R3 ;  /* 0x0000000304007986 */ /* 0x0009e2000c10190a */
[----:B------:R-:W-:Y:S05]  /*c610*/  BRA `(.L_x_10) ;  /* 0x0000004400f07947 */ /* 0x000fea0003800000 */
.L_x_8:
[----:B------:R-:W-:-:S08]  /*c620*/  NOP ;  /* 0x0000000000007918 */ /* 0x000fd00000000000 */
[----:B0-----:R-:W0:-:S00]  /*c630*/  USETMAXREG.DEALLOC.CTAPOOL 0x18 ;  /* 0x00000018000079c8 */ /* 0x001e0000080e0500 */
[----:B0-----:R-:W-:Y:S01]  /*c640*/  LOP3.LUT R0, R0, 0x3, RZ, 0xc0, !PT ;  /* 0x0000000300007812 */ /* 0x001fe200078ec0ff */
[----:B------:R-:W0:Y:S05]  /*c650*/  S2R R18, SR_CTAID.Z ;  /* 0x0000000000127919 */ /* 0x000e2a0000002700 */
[----:B------:R-:W1:Y:S01]  /*c660*/  S2UR UR6, SR_CTAID.Y ;  /* 0x00000000000679c3 */ /* 0x000e620000002600 */
[----:B------:R-:W2:Y:S02]  /*c670*/  SHFL.IDX PT, R0, R0, RZ, 0x1f ;  /* 0x00001fff00007589 */ /* 0x000ea400000e0000 */
[----:B--2---:R-:W-:-:S13]  /*c680*/  ISETP.NE.AND P0, PT, R0, RZ, PT ;  /* 0x000000ff0000720c */ /* 0x004fda0003f05270 */
[----:B01----:R-:W-:Y:S05]  /*c690*/  @!P0 BRA `(.L_x_36) ;  /* 0x0000000000288947 */ /* 0x003fea0003800000 */
[----:B------:R-:W-:Y:S01]  /*c6a0*/  ULDC UR7, c[0x0][0xc50] ;  /* 0x0003140000077ab9 */ /* 0x000fe20000000800 */
[----:B------:R-:W-:Y:S01]  /*c6b0*/  UMOV UR36, UR6 ;  /* 0x0000000600247c82 */ /* 0x000fe20008000000 */
[----:B------:R-:W-:-:S06]  /*c6c0*/  UISETP.NE.AND UP0, UPT, UR7, 0x1, UPT ;  /* 0x000000010700788c */ /* 0x000fcc000bf05270 */
[----:B------:R-:W-:-:S13]  /*c6d0*/  PLOP3.LUT P0, PT, PT, PT, UP0, 0x80, 0x0 ;  /* 0x000000000000781c */ /* 0x000fda0003f0f008 */
[----:B------:R-:W-:Y:S05]  /*c6e0*/  @!P0 BRA `(.L_x_37) ;  /* 0x0000000000308947 */ /* 0x000fea0003800000 */
[----:B------:R-:W-:Y:S01]  /*c6f0*/  ULDC UR4, c[0x0][0xc54] ;  /* 0x0003150000047ab9 */ /* 0x000fe20000000800 */
[----:B------:R-:W-:Y:S01]  /*c700*/  ULDC UR36, c[0x0][0xc58] ;  /* 0x0003160000247ab9 */ /* 0x000fe20000000800 */
[----:B------:R-:W-:-:S04]  /*c710*/  UIMAD.WIDE.U32 UR4, UR6, UR4, URZ ;  /* 0x00000004060472a5 */ /* 0x000fc8000f8e003f */
[----:B------:R-:W-:Y:S01]  /*c720*/  USHF.R.U32.HI UR36, URZ, UR36, UR5 ;  /* 0x000000243f247299 */ /* 0x000fe20008011605 */
[----:B------:R-:W-:Y:S11]  /*c730*/  BRA `(.L_x_37) ;  /* 0x00000000001c7947 */ /* 0x000ff60003800000 */
.L_x_36:
[----:B------:R-:W-:Y:S01]  /*c740*/  ULDC UR7, c[0x0][0xc50] ;  /* 0x0003140000077ab9 */ /* 0x000fe20000000800 */
[----:B------:R-:W-:Y:S01]  /*c750*/  UMOV UR36, UR6 ;  /* 0x0000000600247c82 */ /* 0x000fe20008000000 */
[----:B------:R-:W-:-:S11]  /*c760*/  UISETP.NE.AND UP0, UPT, UR7, 0x1, UPT ;  /* 0x000000010700788c */ /* 0x000fd6000bf05270 */
[----:B------:R-:W-:Y:S01]  /*c770*/  @UP0 ULDC UR4, c[0x0][0xc54] ;  /* 0x0003150000040ab9 */ /* 0x000fe20000000800 */
[----:B------:R-:W-:Y:S01]  /*c780*/  @UP0 ULDC UR8, c[0x0][0xc58] ;  /* 0x0003160000080ab9 */ /* 0x000fe20000000800 */
[----:B------:R-:W-:-:S04]  /*c790*/  UIMAD.WIDE.U32 UR4, UR6, UR4, URZ ;  /* 0x00000004060472a5 */ /* 0x000fc8000f8e003f */
[----:B------:R-:W-:-:S12]  /*c7a0*/  @UP0 USHF.R.U32.HI UR36, URZ, UR8, UR5 ;  /* 0x000000083f240299 */ /* 0x000fd80008011605 */
.L_x_37:
[----:B------:R-:W-:Y:S01]  /*c7b0*/  ISETP.GE.AND P0, PT, R18, RZ, PT ;  /* 0x000000ff1200720c */ /* 0x000fe20003f06270 */
[----:B------:R-:W-:Y:S01]  /*c7c0*/  UIADD3 UR4, -UR36, URZ, URZ ;  /* 0x0000003f24047290 */ /* 0x000fe2000fffe13f */
[----:B------:R-:W-:Y:S02]  /*c7d0*/  IMAD.MOV.U32 R9, RZ, RZ, 0x1 ;  /* 0x00000001ff097424 */ /* 0x000fe400078e00ff */
[----:B------:R-:W-:Y:S01]  /*c7e0*/  IMAD.MOV.U32 R0, RZ, RZ, RZ ;  /* 0x000000ffff007224 */ /* 0x000fe200078e00ff */
[----:B------:R-:W-:Y:S01]  /*c7f0*/  UIMAD UR6, UR7, UR4, UR6 ;  /* 0x00000004070672a4 */ /* 0x000fe2000f8e0206 */
[----:B------:R-:W-:-:S07]  /*c800*/  IMAD.MOV.U32 R3, RZ, RZ, 0x1 ;  /* 0x00000001ff037424 */ /* 0x000fce00078e00ff */
[----:B------:R-:W-:Y:S05]  /*c810*/  @!P0 BRA `(.L_x_38) ;  /* 0x0000004000b08947 */ /* 0x000fea0003800000 */
[----:B------:R-:W-:Y:S01]  /*c820*/  ULDC.64 UR4, c[0x0][0x418] ;  /* 0x0001060000047ab9 */ /* 0x000fe20000000a00 */
[----:B------:R0:W-:Y:S01]  /*c830*/  STL [R1+0xc], RZ ;  /* 0x00000cff01007387 */ /* 0x0001e20000100800 */
[----:B------:R-:W-:Y:S02]  /*c840*/  UISETP.NE.U32.AND UP0, UPT, UR4, URZ, UPT ;  /* 0x0000003f0400728c */ /* 0x000fe4000bf05070 */
[----:B------:R-:W-:Y:S02]  /*c850*/  ULOP3.LUT UR40, UR6, 0xffff, URZ, 0xc0, !UPT ;  /* 0x0000ffff06287892 */ /* 0x000fe4000f8ec03f */
[----:B------:R-:W-:Y:S01]  /*c860*/  UISETP.NE.AND.EX UP0, UPT, UR5, URZ, UPT, UP0 ;  /* 0x0000003f0500728c */ /* 0x000fe2000bf05300 */
[----:B------:R-:W-:Y:S02]  /*c870*/  ULDC UR4, c[0x0][0x424] ;  /* 0x0001090000047ab9 */ /* 0x000fe40000000800 */
[----:B------:R-:W-:Y:S01]  /*c880*/  ULDC UR5, c[0x0][0x2f0] ;  /* 0x0000bc0000057ab9 */ /* 0x000fe20000000800 */
[----:B------:R-:W-:-:S04]  /*c890*/  USEL UR4, UR4, 0x1, UP0 ;  /* 0x0000000104047887 */ /* 0x000fc80008000000 */
[----:B------:R-:W-:-:S04]  /*c8a0*/  UIMAD UR4, UR4, UR5, URZ ;  /* 0x00000005040472a4 */ /* 0x000fc8000f8e023f */
[----:B------:R-:W-:Y:S02]  /*c8b0*/  UISETP.GE.AND UP0, UPT, UR4, 0x1, UPT ;  /* 0x000000010400788c */ /* 0x000fe4000bf06270 */
[----:B------:R-:W-:-:S04]  /*c8c0*/  UIADD3 UR5, UR4, 0x4f, URZ ;  /* 0x0000004f04057890 */ /* 0x000fc8000fffe03f */
[----:B------:R-:W-:Y:S01]  /*c8d0*/  PLOP3.LUT P0, PT, PT, PT, UP0, 0x80, 0x0 ;  /* 0x000000000000781c */ /* 0x000fe20003f0f008 */
[----:B------:R-:W-:-:S04]  /*c8e0*/  UIMAD.WIDE UR4, UR5, 0x66666667, URZ ;  /* 0x66666667050478a5 */ /* 0x000fc8000f8e023f */
[----:B------:R-:W-:-:S04]  /*c8f0*/  USHF.R.U32.HI UR39, URZ, 0x1f, UR5 ;  /* 0x0000001f3f277899 */ /* 0x000fc80008011605 */
[----:B------:R-:W-:-:S04]  /*c900*/  ULEA.HI.SX32 UR39, UR5, UR39, 0x1b ;  /* 0x0000002705277291 */ /* 0x000fc8000f8fda3f */
[----:B0-----:R-:W-:Y:S08]  /*c910*/  @!P0 BRA `(.L_x_39) ;  /* 0x00000000007c8947 */ /* 0x001ff00003800000 */
[----:B------:R-:W-:-:S04]  /*c920*/  USHF.R.U32.HI UR4, URZ, 0x10, UR6 ;  /* 0x000000103f047899 */ /* 0x000fc80008011606 */
[----:B------:R-:W-:-:S11]  /*c930*/  UISETP.NE.AND UP0, UPT, UR4, URZ, UPT ;  /* 0x0000003f0400728c */ /* 0x000fd6000bf05270 */
[----:B------:R-:W-:Y:S02]  /*c940*/  @!UP0 ULDC UR4, c[0x0][0x9f0] ;  /* 0x00027c0000048ab9 */ /* 0x000fe40000000800 */
[----:B------:R-:W-:Y:S01]  /*c950*/  IMAD.U32 R6, RZ, RZ, UR4 ;  /* 0x00000004ff067e24 */ /* 0x000fe2000f8e00ff */
[----:B------:R-:W-:-:S04]  /*c960*/  UIADD3 UR5, UR39, -0x1, UR4 ;  /* 0xffffffff27057890 */ /* 0x000fc8000fffe004 */
[-C--:B------:R-:W-:Y:S02]  /*c970*/  IABS R0, R6.reuse ;  /* 0x0000000600007213 */ /* 0x080fe40000000000 */
[----:B------:R-:W-:Y:S02]  /*c980*/  IABS R6, R6 ;  /* 0x0000000600067213 */ /* 0x000fe40000000000 */
[----:B------:R-:W0:Y:S08]  /*c990*/  I2F.RP R4, R0 ;  /* 0x0000000000047306 */ /* 0x000e300000209400 */
[----:B0-----:R-:W0:Y:S02]  /*c9a0*/  MUFU.RCP R4, R4 ;  /* 0x0000000400047308 */ /* 0x001e240000001000 */
[----:B0-----:R-:W-:-:S06]  /*c9b0*/  VIADD R2, R4, 0xffffffe ;  /* 0x0ffffffe04027836 */ /* 0x001fcc0000000000 */
[----:B------:R0:W1:Y:S02]  /*c9c0*/  F2I.FTZ.U32.TRUNC.NTZ R3, R2 ;  /* 0x0000000200037305 */ /* 0x000064000021f000 */
[----:B0-----:R-:W-:Y:S01]  /*c9d0*/  MOV R2, RZ ;  /* 0x000000ff00027202 */ /* 0x001fe20000000f00 */
[----:B-1----:R-:W-:-:S04]  /*c9e0*/  IMAD.MOV R5, RZ, RZ, -R3 ;  /* 0x000000ffff057224 */ /* 0x002fc800078e0a03 */
[----:B------:R-:W-:-:S04]  /*c9f0*/  IMAD R5, R5, R0, RZ ;  /* 0x0000000005057224 */ /* 0x000fc800078e02ff */
[----:B------:R-:W-:-:S04]  /*ca00*/  IMAD.HI.U32 R3, R3, R5, R2 ;  /* 0x0000000503037227 */ /* 0x000fc800078e0002 */
[----:B------:R-:W-:Y:S01]  /*ca10*/  IMAD.U32 R5, RZ, RZ, UR5 ;  /* 0x00000005ff057e24 */ /* 0x000fe2000f8e00ff */
[----:B------:R-:W-:-:S04]  /*ca20*/  ULOP3.LUT UR5, UR5, UR4, URZ, 0x3c, !UPT ;  /* 0x0000000405057292 */ /* 0x000fc8000f8e3c3f */
[----:B------:R-:W-:Y:S01]  /*ca30*/  IABS R2, R5 ;  /* 0x0000000500027213 */ /* 0x000fe20000000000 */
[----:B------:R-:W-:Y:S01]  /*ca40*/  IMAD.MOV R5, RZ, RZ, -R6 ;  /* 0x000000ffff057224 */ /* 0x000fe200078e0a06 */
[----:B------:R-:W-:-:S03]  /*ca50*/  ISETP.LE.AND P2, PT, RZ, UR5, PT ;  /* 0x00000005ff007c0c */ /* 0x000fc6000bf43270 */
[----:B------:R-:W-:-:S04]  /*ca60*/  IMAD.HI.U32 R3, R3, R2, RZ ;  /* 0x0000000203037227 */ /* 0x000fc800078e00ff */
[----:B------:R-:W-:-:S05]  /*ca70*/  IMAD R5, R3, R5, R2 ;  /* 0x0000000503057224 */ /* 0x000fca00078e0202 */
[----:B------:R-:W-:-:S13]  /*ca80*/  ISETP.GT.U32.AND P1, PT, R0, R5, PT ;  /* 0x000000050000720c */ /* 0x000fda0003f24070 */
[----:B------:R-:W-:Y:S02]  /*ca90*/  @!P1 IMAD.IADD R5, R5, 0x1, -R0 ;  /* 0x0000000105059824 */ /* 0x000fe400078e0a00 */
[----:B------:R-:W-:Y:S01]  /*caa0*/  @!P1 VIADD R3, R3, 0x1 ;  /* 0x0000000103039836 */ /* 0x000fe20000000000 */
[----:B------:R-:W-:Y:S02]  /*cab0*/  ISETP.NE.AND P1, PT, RZ, UR4, PT ;  /* 0x00000004ff007c0c */ /* 0x000fe4000bf25270 */
[----:B------:R-:W-:-:S13]  /*cac0*/  ISETP.GE.U32.AND P0, PT, R5, R0, PT ;  /* 0x000000000500720c */ /* 0x000fda0003f06070 */
[----:B------:R-:W-:-:S05]  /*cad0*/  @P0 VIADD R3, R3, 0x1 ;  /* 0x0000000103030836 */ /* 0x000fca0000000000 */
[----:B------:R-:W-:Y:S02]  /*cae0*/  @!P2 IADD3 R3, -R3, RZ, RZ ;  /* 0x000000ff0303a210 */ /* 0x000fe40007ffe1ff */
[----:B------:R-:W-:-:S05]  /*caf0*/  @!P1 LOP3.LUT R3, RZ, UR4, RZ, 0x33, !PT ;  /* 0x00000004ff039c12 */ /* 0x000fca000f8e33ff */
[----:B------:R0:W-:Y:S02]  /*cb00*/  STL [R1+0xc], R3 ;  /* 0x00000c0301007387 */ /* 0x0001e40000100800 */
.L_x_39:
[----:B------:R-:W2:Y:S01]  /*cb10*/  LDL R2, [R1+0xc] ;  /* 0x00000c0001027983 */ /* 0x000ea20000100800 */
[----:B0-----:R-:W-:Y:S02]  /*cb20*/  IMAD.MOV.U32 R3, RZ, RZ, 0x1 ;  /* 0x00000001ff037424 */ /* 0x001fe400078e00ff */
[----:B--2---:R-:W-:-:S05]  /*cb30*/  IMAD R0, R2, UR40, RZ ;  /* 0x0000002802007c24 */ /* 0x004fca000f8e02ff */
[----:B------:R-:W-:Y:S01]  /*cb40*/  VIADDMNMX R17, R0, R2, UR39, PT ;  /* 0x0000002700117e46 */ /* 0x000fe2000b800102 */
[----:B------:R0:W-:Y:S03]  /*cb50*/  STL [R1+0x8], R0 ;  /* 0x0000080001007387 */ /* 0x0001e60000100800 */
[----:B------:R-:W-:Y:S01]  /*cb60*/  ISETP.GT.AND P0, PT, R17, R0, PT ;  /* 0x000000001100720c */ /* 0x000fe20003f04270 */
[----:B------:R1:W-:Y:S01]  /*cb70*/  STL [R1+0x10], R17 ;  /* 0x0000101101007387 */ /* 0x0003e20000100800 */
[----:B0-----:R-:W-:-:S11]  /*cb80*/  IMAD.MOV.U32 R0, RZ, RZ, RZ ;  /* 0x000000ffff007224 */ /* 0x001fd600078e00ff */
[----:B-1----:R-:W-:Y:S05]  /*cb90*/  @!P0 BRA `(.L_x_38) ;  /* 0x0000003c00d08947 */ /* 0x002fea0003800000 */
[----:B------:R-:W0:Y:S01]  /*cba0*/  S2UR UR4, SR_CgaCtaId ;  /* 0x00000000000479c3 */ /* 0x000e220000008800 */
[----:B------:R-:W-:Y:S02]  /*cbb0*/  UMOV UR38, 0x400 ;  /* 0x0000040000267882 */ /* 0x000fe40000000000 */
[----:B0-----:R-:W-:-:S04]  /*cbc0*/  ULEA UR38, UR4, UR38, 0x18 ;  /* 0x0000002604267291 */ /* 0x001fc8000f8ec03f */
[----:B------:R-:W-:-:S04]  /*cbd0*/  UIADD3 UR4, UR38, 0x24400, URZ ;  /* 0x0002440026047890 */ /* 0x000fc8000fffe03f */
[----:B------:R-:W-:-:S06]  /*cbe0*/  ULOP3.LUT UP0, URZ, UR4, 0x3ff, URZ, 0xc0, !UPT ;  /* 0x000003ff043f7892 */ /* 0x000fcc000f80c03f */
[----:B------:R-:W-:-:S13]  /*cbf0*/  PLOP3.LUT P0, PT, PT, PT, UP0, 0x80, 0x0 ;  /* 0x000000000000781c */ /* 0x000fda0003f0f008 */
[----:B------:R-:W-:Y:S05]  /*cc00*/  @!P0 BRA `(.L_x_40) ;  /* 0x0000000000408947 */ /* 0x000fea0003800000 */
[----:B------:R-:W-:Y:S01]  /*cc10*/  MOV R2, 0x0 ;  /* 0x0000000000027802 */ /* 0x000fe20000000f00 */
[----:B------:R-:W-:Y:S01]  /*cc20*/  ULDC.64 UR6, c[0x4][0xa8] ;  /* 0x01002a0000067ab9 */ /* 0x000fe20000000a00 */
[----:B------:R-:W-:Y:S01]  /*cc30*/  ULDC.64 UR8, c[0x4][0xb0] ;  /* 0x01002c0000087ab9 */ /* 0x000fe20000000a00 */
[----:B------:R-:W-:Y:S01]  /*cc40*/  ULDC.64 UR4, c[0x4][0x8] ;  /* 0x0100020000047ab9 */ /* 0x000fe20000000a00 */
[----:B------:R-:W-:Y:S01]  /*cc50*/  IMAD.U32 R4, RZ, RZ, UR6 ;  /* 0x00000006ff047e24 */ /* 0x000fe2000f8e00ff */
[----:B------:R-:W-:Y:S01]  /*cc60*/  MOV R7, UR9 ;  /* 0x0000000900077c02 */ /* 0x000fe20008000f00 */
[----:B------:R-:W0:Y:S01]  /*cc70*/  LDC.64 R2, c[0x4][R2] ;  /* 0x0100000002027b82 */ /* 0x000e220000000a00 */
[----:B------:R-:W-:Y:S02]  /*cc80*/  IMAD.U32 R5, RZ, RZ, UR7 ;  /* 0x00000007ff057e24 */ /* 0x000fe4000f8e00ff */
[----:B------:R-:W-:Y:S02]  /*cc90*/  IMAD.U32 R6, RZ, RZ, UR8 ;  /* 0x00000008ff067e24 */ /* 0x000fe4000f8e00ff */
[----:B------:R-:W-:-:S02]  /*cca0*/  IMAD.U32 R10, RZ, RZ, UR4 ;  /* 0x00000004ff0a7e24 */ /* 0x000fc4000f8e00ff */
[----:B------:R-:W-:Y:S02]  /*ccb0*/  IMAD.U32 R11, RZ, RZ, UR5 ;  /* 0x00000005ff0b7e24 */ /* 0x000fe4000f8e00ff */
[----:B------:R-:W-:Y:S02]  /*ccc0*/  IMAD.MOV.U32 R8, RZ, RZ, 0x70 ;  /* 0x00000070ff087424 */ /* 0x000fe400078e00ff */
[----:B------:R-:W-:Y:S02]  /*ccd0*/  IMAD.MOV.U32 R12, RZ, RZ, 0x1 ;  /* 0x00000001ff0c7424 */ /* 0x000fe400078e00ff */
[----:B------:R-:W-:-:S07]  /*cce0*/  IMAD.MOV.U32 R13, RZ, RZ, RZ ;  /* 0x000000ffff0d7224 */ /* 0x000fce00078e00ff */
[----:B------:R-:W-:-:S07]  /*ccf0*/  LEPC R20, `(.L_x_40) ;  /* 0x000000001014794e */ /* 0x000fce0000000000 */
[----:B0-----:R-:W-:Y:S05]  /*cd00*/  CALL.ABS.NOINC R2 ;  /* 0x0000000002007343 */ /* 0x001fea0003c00000 */
.L_x_40:
        /* <DEDUP_REMOVED lines=8> */
[----:B------:R0:W1:Y:S01]  /*cd90*/  LDC.64 R2, c[0x4][R16] ;  /* 0x0100000010027b82 */ /* 0x0000620000000a00 */
[----:B------:R-:W-:Y:S01]  /*cda0*/  MOV R4, UR6 ;  /* 0x0000000600047c02 */ /* 0x000fe20008000f00 */
[----:B------:R-:W-:Y:S01]  /*cdb0*/  IMAD.U32 R5, RZ, RZ, UR7 ;  /* 0x00000007ff057e24 */ /* 0x000fe2000f8e00ff */
[----:B------:R-:W-:Y:S01]  /*cdc0*/  MOV R8, 0x70 ;  /* 0x0000007000087802 */ /* 0x000fe20000000f00 */
[----:B------:R-:W-:Y:S02]  /*cdd0*/  IMAD.U32 R6, RZ, RZ, UR8 ;  /* 0x00000008ff067e24 */ /* 0x000fe4000f8e00ff */
[----:B------:R-:W-:-:S02]  /*cde0*/  IMAD.U32 R7, RZ, RZ, UR9 ;  /* 0x00000009ff077e24 */ /* 0x000fc4000f8e00ff */
[----:B------:R-:W-:Y:S02]  /*cdf0*/  IMAD.U32 R10, RZ, RZ, UR4 ;  /* 0x00000004ff0a7e24 */ /* 0x000fe4000f8e00ff */
[----:B------:R-:W-:Y:S02]  /*ce00*/  IMAD.U32 R11, RZ, RZ, UR5 ;  /* 0x00000005ff0b7e24 */ /* 0x000fe4000f8e00ff */
[----:B------:R-:W-:Y:S02]  /*ce10*/  IMAD.MOV.U32 R12, RZ, RZ, 0x1 ;  /* 0x00000001ff0c7424 */ /* 0x000fe400078e00ff */
[----:B0-----:R-:W-:-:S07]  /*ce20*/  IMAD.MOV.U32 R13, RZ, RZ, RZ ;  /* 0x000000ffff0d7224 */ /* 0x001fce00078e00ff */
[----:B------:R-:W-:-:S07]  /*ce30*/  LEPC R20, `(.L_x_42) ;  /* 0x000000001014794e */ /* 0x000fce0000000000 */
[----:B-1----:R-:W-:Y:S05]  /*ce40*/  CALL.ABS.NOINC R2 ;  /* 0x0000000002007343 */ /* 0x002fea0003c00000 */
.L_x_42:
[----:B------:R0:W1:Y:S01]  /*ce50*/  LDC.64 R2, c[0x4][R16] ;  /* 0x0100000010027b82 */ /* 0x0000620000000a00 */
[----:B------:R-:W-:Y:S01]  /*ce60*/  ULDC.64 UR6, c[0x4][0xa8] ;  /* 0x01002a0000067ab9 */ /* 0x000fe20000000a00 */
[----:B------:R-:W-:Y:S01]  /*ce70*/  ULDC.64 UR8, c[0x4][0xb0] ;  /* 0x01002c0000087ab9 */ /* 0x000fe20000000a00 */
[----:B------:R-:W-:Y:S01]  /*ce80*/  ULDC.64 UR4, c[0x4][0x18] ;  /* 0x0100060000047ab9 */ /* 0x000fe20000000a00 */
[----:B------:R-:W-:Y:S01]  /*ce90*/  IMAD.U32 R4, RZ, RZ, UR6 ;  /* 0x00000006ff047e24 */ /* 0x000fe2000f8e00ff */
[----:B------:R-:W-:Y:S01]  /*cea0*/  MOV R7, UR9 ;  /* 0x0000000900077c02 */ /* 0x000fe20008000f00 */
[----:B------:R-:W-:Y:S02]  /*ceb0*/  IMAD.U32 R5, RZ, RZ, UR7 ;  /* 0x00000007ff057e24 */ /* 0x000fe4000f8e00ff */
[----:B------:R-:W-:Y:S02]  /*cec0*/  IMAD.U32 R6, RZ, RZ, UR8 ;  /* 0x00000008ff067e24 */ /* 0x000fe4000f8e00ff */
[----:B------:R-:W-:-:S02]  /*ced0*/  IMAD.U32 R10, RZ, RZ, UR4 ;  /* 0x00000004ff0a7e24 */ /* 0x000fc4000f8e00ff */
[----:B------:R-:W-:Y:S02]  /*cee0*/  IMAD.U32 R11, RZ, RZ, UR5 ;  /* 0x00000005ff0b7e24 */ /* 0x000fe4000f8e00ff */
[----:B------:R-:W-:Y:S02]  /*cef0*/  IMAD.MOV.U32 R8, RZ, RZ, 0x70 ;  /* 0x00000070ff087424 */ /* 0x000fe400078e00ff */
[----:B------:R-:W-:Y:S02]  /*cf00*/  IMAD.MOV.U32 R12, RZ, RZ, 0x1 ;  /* 0x00000001ff0c7424 */ /* 0x000fe400078e00ff */
[----:B0-----:R-:W-:-:S07]  /*cf10*/  IMAD.MOV.U32 R13, RZ, RZ, RZ ;  /* 0x000000ffff0d7224 */ /* 0x001fce00078e00ff */
[----:B------:R-:W-:-:S07]  /*cf20*/  LEPC R20, `(.L_x_41) ;  /* 0x000000001014794e */ /* 0x000fce0000000000 */
[----:B-1----:R-:W-:Y:S05]  /*cf30*/  CALL.ABS.NOINC R2 ;  /* 0x0000000002007343 */ /* 0x002fea0003c00000 */
.L_x_41:
[----:B------:R-:W0:Y:S01]  /*cf40*/  LDC.64 R2, c[0x0][0x9f8] ;  /* 0x00027e00ff027b82 */ /* 0x000e220000000a00 */
[----:B------:R-:W-:Y:S01]  /*cf50*/  ULDC.64 UR4, c[0x0][0x208] ;  /* 0x0000820000047ab9 */ /* 0x000fe20000000a00 */
[----:B0-----:R-:W-:-:S04]  /*cf60*/  ISETP.NE.U32.AND P0, PT, R2, RZ, PT ;  /* 0x000000ff0200720c */ /* 0x001fc80003f05070 */
[----:B------:R-:W-:-:S13]  /*cf70*/  ISETP.NE.AND.EX P0, PT, R3, RZ, PT, P0 ;  /* 0x000000ff0300720c */ /* 0x000fda0003f05300 */
[----:B------:R-:W0:Y:S02]  /*cf80*/  @P0 LDC.64 R2, c[0x0][0x9f8] ;  /* 0x00027e00ff020b82 */ /* 0x000e240000000a00 */
[----:B0-----:R-:W-:-:S05]  /*cf90*/  @P0 IMAD.WIDE R2, R18, 0x4, R2 ;  /* 0x0000000412020825 */ /* 0x001fca00078e0202 */
[----:B------:R0:W2:Y:S01]  /*cfa0*/  @P0 LDG.E R18, desc[UR4][R2.64] ;  /* 0x0000000402120981 */ /* 0x0000a2000c1e1900 */
[----:B------:R-:W-:Y:S01]  /*cfb0*/  UMOV UR4, 0xffffffff ;  /* 0xffffffff00047882 */ /* 0x000fe20000000000 */
[----:B------:R-:W-:Y:S01]  /*cfc0*/  IADD3 R17, R17, -0x1, RZ ;  /* 0xffffffff11117810 */ /* 0x000fe20007ffe0ff */
[----:B------:R-:W1:Y:S01]  /*cfd0*/  S2R R16, SR_TID.X ;  /* 0x0000000000107919 */ /* 0x000e620000002100 */
[----:B0-----:R-:W0:Y:S02]  /*cfe0*/  LDC.64 R2, c[0x0][0x418] ;  /* 0x00010600ff027b82 */ /* 0x001e240000000a00 */
[----:B0-----:R-:W-:Y:S02]  /*cff0*/  ISETP.NE.U32.AND P0, PT, R2, RZ, PT ;  /* 0x000000ff0200720c */ /* 0x001fe40003f05070 */
[----:B-1----:R-:W-:Y:S02]  /*d000*/  SHF.R.U32.HI R0, RZ, 0x5, R16 ;  /* 0x00000005ff007819 */ /* 0x002fe40000011610 */
[----:B------:R-:W-:-:S02]  /*d010*/  ISETP.NE.AND.EX P1, PT, R3, RZ, PT, P0 ;  /* 0x000000ff0300720c */ /* 0x000fc40003f25300 */
[----:B------:R-:W-:Y:S02]  /*d020*/  LOP3.LUT R0, R0, 0x3, RZ, 0xc0, !PT ;  /* 0x0000000300007812 */ /* 0x000fe400078ec0ff */
[----:B------:R-:W-:-:S05]  /*d030*/  P2R R4, PR, RZ, 0x2 ;  /* 0x00000002ff047803 */ /* 0x000fca0000000000 */
[----:B------:R0:W-:Y:S01]  /*d040*/  STL [R1+0x4], R4 ;  /* 0x0000040401007387 */ /* 0x0001e20000100800 */
[----:B--2---:R-:W-:Y:S02]  /*d050*/  SHF.R.S32.HI R19, RZ, 0x1f, R18 ;  /* 0x0000001fff137819 */ /* 0x004fe40000011412 */
[----:B------:R-:W-:Y:S01]  /*d060*/  SEL R16, R18, RZ, !P1 ;  /* 0x000000ff12107207 */ /* 0x000fe20004800000 */
[----:B0-----:R-:W-:Y:S06]  /*d070*/  BRA.DIV UR4, `(.L_x_43) ;  /* 0x0000003e04e07947 */ /* 0x001fec000b800000 */
[----:B------:R0:W1:Y:S02]  /*d080*/  SHFL.IDX PT, R14, R0, RZ, 0x1f ;  /* 0x00001fff000e7589 */ /* 0x00006400000e0000 */
.L_x_134:
[----:B------:R-:W-:Y:S02]  /*d090*/  PLOP3.LUT P2, PT, PT, PT, PT, 0x8, 0x0 ;  /* 0x000000000000781c */ /* 0x000fe40003f4e170 */
[----:B-1----:R-:W-:Y:S02]  /*d0a0*/  ISETP.NE.AND P0, PT, R14, RZ, PT ;  /* 0x000000ff0e00720c */ /* 0x002fe40003f05270 */
[----:B0-----:R-:W-:-:S05]  /*d0b0*/  P2R R0, PR, RZ, 0x4 ;  /* 0x00000004ff007803 */ /* 0x001fca0000000000 */
[----:B------:R0:W-:Y:S06]  /*d0c0*/  STL [R1], R0 ;  /* 0x0000000001007387 */ /* 0x0001ec0000100800 */
[----:B------:R-:W-:Y:S05]  /*d0d0*/  @P0 BRA `(.L_x_44) ;  /* 0x00000004002c0947 */ /* 0x000fea0003800000 */
[----:B------:R-:W-:-:S03]  /*d0e0*/  UMOV UR4, 0xffffffff ;  /* 0xffffffff00047882 */ /* 0x000fc60000000000 */
[----:B------:R-:W-:Y:S05]  /*d0f0*/  BRA.DIV UR4, `(.L_x_45) ;  /* 0x0000003e04e07947 */ /* 0x000fea000b800000 */
[----:B------:R-:W-:-:S13]  /*d100*/  ELECT P6, URZ, PT ;  /* 0x00000000003f782f */ /* 0x000fda00038c0000 */
.L_x_137:
[----:B------:R-:W-:Y:S05]  /*d110*/  @!P6 BRA `(.L_x_44) ;  /* 0x00000004001ce947 */ /* 0x000fea0003800000 */
[----:B------:R-:W-:Y:S01]  /*d120*/  IMAD.MOV.U32 R16, RZ, RZ, R18 ;  /* 0x000000ffff107224 */ /* 0x000fe200078e0012 */
[----:B------:R-:W-:Y:S06]  /*d130*/  @!P1 BRA `(.L_x_46) ;  /* 0x0000000000489947 */ /* 0x000fec0003800000 */
[----:B------:R-:W1:Y:S01]  /*d140*/  LDC R6, c[0x0][0x43c] ;  /* 0x00010f00ff067b82 */ /* 0x000e620000000800 */
[----:B------:R-:W-:Y:S01]  /*d150*/  ULDC.64 UR4, c[0x0][0x428] ;  /* 0x00010a0000047ab9 */ /* 0x000fe20000000a00 */
[----:B------:R-:W-:Y:S01]  /*d160*/  ULDC.64 UR6, c[0x0][0x208] ;  /* 0x0000820000067ab9 */ /* 0x000fe20000000a00 */
[----:B------:R-:W-:-:S04]  /*d170*/  IMAD R7, R19, UR4, RZ ;  /* 0x0000000413077c24 */ /* 0x000fc8000f8e02ff */
[----:B------:R-:W-:Y:S01]  /*d180*/  IMAD R7, R18, UR5, R7 ;  /* 0x0000000512077c24 */ /* 0x000fe2000f8e0207 */
[----:B-1----:R-:W-:-:S13]  /*d190*/  ISETP.NE.AND P0, PT, R6, 0x1, PT ;  /* 0x000000010600780c */ /* 0x002fda0003f05270 */
[----:B------:R-:W0:Y:S02]  /*d1a0*/  @P0 LDC.64 R4, c[0x0][0x440] ;  /* 0x00011000ff040b82 */ /* 0x000e240000000a00 */
[----:B0-----:R-:W-:-:S04]  /*d1b0*/  @P0 IMAD.HI.U32 R0, R17, R4, RZ ;  /* 0x0000000411000227 */ /* 0x001fc800078e00ff */
[----:B------:R-:W-:Y:S01]  /*d1c0*/  IMAD.MOV.U32 R4, RZ, RZ, R17 ;  /* 0x000000ffff047224 */ /* 0x000fe200078e0011 */
[----:B------:R-:W-:-:S04]  /*d1d0*/  @P0 SHF.R.U32.HI R4, RZ, R5, R0 ;  /* 0x00000005ff040219 */ /* 0x000fc80000011600 */
[--C-:B------:R-:W-:Y:S01]  /*d1e0*/  SHF.R.S32.HI R5, RZ, 0x1f, R4.reuse ;  /* 0x0000001fff057819 */ /* 0x100fe20000011404 */
[--C-:B------:R-:W-:Y:S02]  /*d1f0*/  IMAD.MOV R0, RZ, RZ, -R4.reuse ;  /* 0x000000ffff007224 */ /* 0x100fe400078e0a04 */
[----:B------:R-:W-:-:S04]  /*d200*/  IMAD.WIDE.U32 R4, R18, UR4, R4 ;  /* 0x0000000412047c25 */ /* 0x000fc8000f8e0004 */
[----:B------:R-:W-:Y:S01]  /*d210*/  IMAD R17, R6, R0, R17 ;  /* 0x0000000006117224 */ /* 0x000fe200078e0211 */
[----:B------:R-:W-:Y:S01]  /*d220*/  LEA R2, P0, R4, R2, 0x2 ;  /* 0x0000000204027211 */ /* 0x000fe200078010ff */
[----:B------:R-:W-:-:S05]  /*d230*/  IMAD.IADD R0, R5, 0x1, R7 ;  /* 0x0000000105007824 */ /* 0x000fca00078e0207 */
[----:B------:R-:W-:-:S05]  /*d240*/  LEA.HI.X R3, R4, R3, R0, 0x2, P0 ;  /* 0x0000000304037211 */ /* 0x000fca00000f1400 */
[----:B------:R1:W5:Y:S02]  /*d250*/  LDG.E R16, desc[UR6][R2.64] ;  /* 0x0000000602107981 */ /* 0x000364000c1e1900 */
.L_x_46:
[----:B0-----:R-:W-:Y:S01]  /*d260*/  IMAD.MOV.U32 R0, RZ, RZ, 0x1 ;  /* 0x00000001ff007424 */ /* 0x001fe200078e00ff */
[----:B------:R-:W1:Y:S04]  /*d270*/  S2R R8, SR_TID.X ;  /* 0x0000000000087919 */ /* 0x000e680000002100 */
[----:B------:R-:W-:-:S04]  /*d280*/  SHF.L.U32 R0, R0, 0x1f, RZ ;  /* 0x0000001f00007819 */ /* 0x000fc800000006ff */
[----:B------:R-:W0:Y:S01]  /*d290*/  SYNCS.PHASECHK.TRANS64.TRYWAIT P0, [UR38+0x38840], R0 ;  /* 0x03884000ff0075a7 */ /* 0x000e220008000166 */
[----:B-1----:R-:W-:-:S04]  /*d2a0*/  LOP3.LUT R2, R8, 0x7f, RZ, 0xc0, !PT ;  /* 0x0000007f08027812 */ /* 0x002fc800078ec0ff */
[----:B------:R-:W-:Y:S01]  /*d2b0*/  ISETP.NE.AND P1, PT, R2, RZ, PT ;  /* 0x000000ff0200720c */ /* 0x000fe20003f25270 */
[----:B0-----:R-:W-:-:S12]  /*d2c0*/  @!P0 BRA `(.L_x_47) ;  /* 0x0000003c008c8947 */ /* 0x001fd80003800000 */
.L_x_138:
[----:B------:R-:W-:Y:S05]  /*d2d0*/  @P1 BRA `(.L_x_48) ;  /* 0x0000000000181947 */ /* 0x000fea0003800000 */
[----:B------:R-:W1:Y:S01]  /*d2e0*/  S2R R2, SR_TID.X ;  /* 0x0000000000027919 */ /* 0x000e620000002100 */
[----:B0-----:R-:W-:-:S04]  /*d2f0*/  MOV R0, 0xa000 ;  /* 0x0000a00000007802 */ /* 0x001fc80000000f00 */
[----:B------:R2:W-:Y:S01]  /*d300*/  SYNCS.ARRIVE.TRANS64 RZ, [UR38+0x38830], R0 ;  /* 0x03883000ffff79a7 */ /* 0x0005e20008000026 */
[----:B-1----:R-:W-:-:S13]  /*d310*/  LOP3.LUT P0, RZ, R2, 0x1f, RZ, 0xc0, !PT ;  /* 0x0000001f02ff7812 */ /* 0x002fda000780c0ff */
[----:B--2---:R-:W-:Y:S05]  /*d320*/  @!P0 BRA `(.L_x_48) ;  /* 0x0000000000048947 */ /* 0x004fea0003800000 */
[----:B------:R-:W-:Y:S01]  /*d330*/  BPT.TRAP 0x1 ;  /* 0x000000040000795c */ /* 0x000fe20000300000 */
.L_x_48:
[----:B------:R-:W-:Y:S01]  /*d340*/  R2UR UR11, R17 ;  /* 0x00000000110b72ca */ /* 0x000fe200000e0000 */
[----:B------:R-:W-:Y:S01]  /*d350*/  ULDC.64 UR4, c[0x0][0x198] ;  /* 0x0000660000047ab9 */ /* 0x000fe20000000a00 */
[----:B-----5:R-:W-:Y:S01]  /*d360*/  R2UR UR13, R16 ;  /* 0x00000000100d72ca */ /* 0x020fe200000e0000 */
[----:B------:R-:W-:Y:S01]  /*d370*/  UIADD3 UR4, UP0, UR4, 0x370, URZ ;  /* 0x0000037004047890 */ /* 0x000fe2000ff1e03f */
[----:B------:R-:W-:Y:S01]  /*d380*/  PLOP3.LUT P0, PT, PT, PT, PT, 0x80, 0x0 ;  /* 0x000000000000781c */ /* 0x000fe20003f0f070 */
[----:B------:R-:W-:Y:S02]  /*d390*/  UIADD3 UR8, UR38, 0x24400, URZ ;  /* 0x0002440026087890 */ /* 0x000fe4000fffe03f */
[----:B------:R-:W-:Y:S01]  /*d3a0*/  UIADD3 UR9, UR38, 0x38830, URZ ;  /* 0x0003883026097890 */ /* 0x000fe2000fffe03f */
[----:B0-----:R-:W-:Y:S01]  /*d3b0*/  P2R R0, PR, RZ, 0x1 ;  /* 0x00000001ff007803 */ /* 0x001fe20000000000 */
[----:B------:R-:W-:Y:S02]  /*d3c0*/  UIADD3.X UR5, URZ, UR5, URZ, UP0, !UPT ;  /* 0x000000053f057290 */ /* 0x000fe400087fe43f */
[----:B------:R-:W-:-:S02]  /*d3d0*/  UIADD3 UR24, UR38, 0x26c00, URZ ;  /* 0x00026c0026187890 */ /* 0x000fc4000fffe03f */
[----:B------:R-:W-:Y:S01]  /*d3e0*/  UIMAD UR11, UR11, 0x50, URZ ;  /* 0x000000500b0b78a4 */ /* 0x000fe2000f8e023f */
[----:B------:R1:W-:Y:S01]  /*d3f0*/  STL [R1], R0 ;  /* 0x0000000001007387 */ /* 0x0003e20000100800 */
[----:B------:R-:W-:Y:S02]  /*d400*/  UIADD3 UR16, UR38, 0x29400, URZ ;  /* 0x0002940026107890 */ /* 0x000fe4000fffe03f */
[----:B------:R-:W-:Y:S01]  /*d410*/  UIADD3 UR32, UR38, 0x2bc00, URZ ;  /* 0x0002bc0026207890 */ /* 0x000fe2000fffe03f */
[----:B------:R-:W-:Y:S01]  /*d420*/  UMOV UR6, 0x0 ;  /* 0x0000000000067882 */ /* 0x000fe20000000000 */
[----:B------:R-:W-:Y:S01]  /*d430*/  UMOV UR7, 0x14f00000 ;  /* 0x14f0000000077882 */ /* 0x000fe20000000000 */
[----:B------:R-:W-:Y:S01]  /*d440*/  UMOV UR10, URZ ;  /* 0x0000003f000a7c82 */ /* 0x000fe20008000000 */
[----:B------:R-:W-:Y:S01]  /*d450*/  UMOV UR12, UR36 ;  /* 0x00000024000c7c82 */ /* 0x000fe20008000000 */
[----:B------:R-:W-:Y:S01]  /*d460*/  UMOV UR26, 0x40 ;  /* 0x00000040001a7882 */ /* 0x000fe20000000000 */
[----:B------:R-:W-:Y:S01]  /*d470*/  UMOV UR28, UR36 ;  /* 0x00000024001c7c82 */ /* 0x000fe20008000000 */
[----:B------:R-:W-:Y:S01]  /*d480*/  UMOV UR25, UR9 ;  /* 0x0000000900197c82 */ /* 0x000fe20008000000 */
[----:B------:R-:W-:Y:S01]  /*d490*/  UMOV UR29, UR13 ;  /* 0x0000000d001d7c82 */ /* 0x000fe20008000000 */
[----:B------:R-:W-:Y:S01]  /*d4a0*/  UMOV UR27, UR11 ;  /* 0x0000000b001b7c82 */ /* 0x000fe20008000000 */
[----:B------:R-:W-:Y:S01]  /*d4b0*/  UMOV UR18, 0x80 ;  /* 0x0000008000127882 */ /* 0x000fe20000000000 */
[----:B------:R-:W-:Y:S01]  /*d4c0*/  UMOV UR20, UR36 ;  /* 0x0000002400147c82 */ /* 0x000fe20008000000 */
[----:B------:R1:W-:Y:S01]  /*d4d0*/  UTMALDG.4D [UR8], [UR4], desc[UR6] ;  /* 0x00000608040075b4 */ /* 0x0003e20008019000 */
[----:B------:R-:W-:Y:S01]  /*d4e0*/  UMOV UR17, UR9 ;  /* 0x0000000900117c82 */ /* 0x000fe20008000000 */
[----:B------:R-:W-:Y:S01]  /*d4f0*/  UMOV UR21, UR13 ;  /* 0x0000000d00157c82 */ /* 0x000fe20008000000 */
[----:B------:R-:W-:Y:S01]  /*d500*/  UMOV UR19, UR11 ;  /* 0x0000000b00137c82 */ /* 0x000fe20008000000 */
[----:B------:R-:W-:Y:S01]  /*d510*/  UMOV UR34, 0xc0 ;  /* 0x000000c000227882 */ /* 0x000fe20000000000 */
[----:B------:R-:W-:Y:S01]  /*d520*/  UMOV UR33, UR9 ;  /* 0x0000000900217c82 */ /* 0x000fe20008000000 */
[----:B------:R-:W-:Y:S01]  /*d530*/  UMOV UR37, UR13 ;  /* 0x0000000d00257c82 */ /* 0x000fe20008000000 */
[----:B------:R-:W-:Y:S01]  /*d540*/  UMOV UR35, UR11 ;  /* 0x0000000b00237c82 */ /* 0x000fe20008000000 */
[----:B------:R1:W-:Y:S01]  /*d550*/  UTMALDG.4D [UR24], [UR4], desc[UR6] ;  /* 0x00000618040075b4 */ /* 0x0003e20008019000 */
[----:B------:R1:W-:Y:S01]  /*d560*/  UTMALDG.4D [UR16], [UR4], desc[UR6] ;  /* 0x00000610040075b4 */ /* 0x0003e20008019000 */
[----:B------:R1:W-:Y:S02]  /*d570*/  UTMALDG.4D [UR32], [UR4], desc[UR6] ;  /* 0x00000620040075b4 */ /* 0x0003e40008019000 */
[----:B-1----:R-:W-:Y:S01]  /*d580*/  NOP ;  /* 0x0000000000007918 */ /* 0x002fe20000000000 */
.L_x_44:
[----:B------:R-:W-:Y:S05]  /*d590*/  WARPSYNC.ALL ;  /* 0x0000000000007948 */ /* 0x000fea0003800000 */
[----:B------:R-:W-:Y:S01]  /*d5a0*/  UIADD3 UR4, UR38, 0x14400, URZ ;  /* 0x0001440026047890 */ /* 0x000fe2000fffe03f */
[----:B------:R-:W-:Y:S03]  /*d5b0*/  BAR.SYNC.DEFER_BLOCKING 0x8, 0x180 ;  /* 0x0206000000007b1d */ /* 0x000fe60000010000 */
        /* <DEDUP_REMOVED lines=9> */
[----:B------:R-:W1:Y:S01]  /*d650*/  LDC.64 R2, c[0x4][R2] ;  /* 0x0100000002027b82 */ /* 0x000e620000000a00 */
        /* <DEDUP_REMOVED lines=8> */
[----:B01----:R-:W-:Y:S05]  /*d6e0*/  CALL.ABS.NOINC R2 ;  /* 0x0000000002007343 */ /* 0x003fea0003c00000 */
.L_x_49:
[----:B------:R-:W1:Y:S01]  /*d6f0*/  S2R R4, SR_CTAID.Z ;  /* 0x0000000000047919 */ /* 0x000e620000002700 */
[----:B------:R-:W2:Y:S01]  /*d700*/  LDC R20, c[0x0][0x448] ;  /* 0x00011200ff147b82 */ /* 0x000ea20000000800 */
[----:B------:R-:W-:Y:S01]  /*d710*/  USHF.R.S32.HI UR4, URZ, 0x1f, UR36 ;  /* 0x0000001f3f047899 */ /* 0x000fe20008011424 */
[----:B------:R-:W3:Y:S01]  /*d720*/  S2R R12, SR_TID.X ;  /* 0x00000000000c7919 */ /* 0x000ee20000002100 */
[----:B------:R-:W-:Y:S02]  /*d730*/  ULDC.64 UR8, c[0x0][0x2d8] ;  /* 0x0000b60000087ab9 */ /* 0x000fe40000000a00 */
[----:B------:R-:W-:Y:S01]  /*d740*/  UIMAD UR6, UR4, UR8, URZ ;  /* 0x00000008040672a4 */ /* 0x000fe2000f8e023f */
[----:B------:R-:W4:Y:S02]  /*d750*/  S2R R11, SR_CTAID.X ;  /* 0x00000000000b7919 */ /* 0x000f240000002500 */
[----:B------:R-:W0:Y:S01]  /*d760*/  LDC.64 R2, c[0x0][0x2e0] ;  /* 0x0000b800ff027b82 */ /* 0x000e220000000a00 */
[----:B------:R-:W-:-:S02]  /*d770*/  UIMAD.WIDE.U32 UR4, UR36, UR8, URZ ;  /* 0x00000008240472a5 */ /* 0x000fc4000f8e003f */
[----:B------:R-:W-:-:S04]  /*d780*/  UIMAD UR6, UR36, UR9, UR6 ;  /* 0x00000009240672a4 */ /* 0x000fc8000f8e0206 */
[----:B------:R-:W-:Y:S01]  /*d790*/  UIADD3 UR5, UR5, UR6, URZ ;  /* 0x0000000605057290 */ /* 0x000fe2000fffe03f */
[----:B--2---:R-:W-:Y:S02]  /*d7a0*/  ISETP.NE.AND P0, PT, R20, 0x1, PT ;  /* 0x000000011400780c */ /* 0x004fe40003f05270 */
[----:B-1----:R-:W-:Y:S02]  /*d7b0*/  SHF.R.S32.HI R5, RZ, 0x1f, R4 ;  /* 0x0000001fff057819 */ /* 0x002fe40000011404 */
[----:B---3--:R-:W-:-:S03]  /*d7c0*/  LOP3.LUT R9, R12, 0x7f, RZ, 0xc0, !PT ;  /* 0x0000007f0c097812 */ /* 0x008fc600078ec0ff */
[----:B0-----:R-:W-:-:S06]  /*d7d0*/  IMAD R0, R5, R2, RZ ;  /* 0x0000000205007224 */ /* 0x001fcc00078e02ff */
[----:B------:R-:W0:Y:S01]  /*d7e0*/  @P0 LDC R6, c[0x0][0x44c] ;  /* 0x00011300ff060b82 */ /* 0x000e220000000800 */
[----:B------:R-:W-:Y:S01]  /*d7f0*/  SHF.R.U32.HI R8, RZ, 0x3, R9 ;  /* 0x00000003ff087819 */ /* 0x000fe20000011609 */
[C---:B------:R-:W-:Y:S01]  /*d800*/  IMAD R5, R4.reuse, R3, R0 ;  /* 0x0000000304057224 */ /* 0x040fe200078e0200 */
[----:B------:R-:W-:Y:S01]  /*d810*/  SHF.L.U32 R9, R9, 0x3, RZ ;  /* 0x0000000309097819 */ /* 0x000fe200000006ff */
[----:B------:R-:W-:Y:S01]  /*d820*/  IMAD.WIDE.U32 R2, R4, R2, UR4 ;  /* 0x0000000404027e25 */ /* 0x000fe2000f8e0002 */
[----:B------:R-:W-:-:S03]  /*d830*/  ULDC.64 UR4, c[0x0][0x2d0] ;  /* 0x0000b40000047ab9 */ /* 0x000fc60000000a00 */
[----:B------:R-:W1:Y:S01]  /*d840*/  @P0 LDC R0, c[0x0][0x450] ;  /* 0x00011400ff000b82 */ /* 0x000e620000000800 */
[----:B------:R-:W-:Y:S02]  /*d850*/  IMAD.IADD R3, R3, 0x1, R5 ;  /* 0x0000000103037824 */ /* 0x000fe400078e0205 */
[----:B------:R-:W-:-:S05]  /*d860*/  IMAD.SHL.U32 R5, R12, 0x10, RZ ;  /* 0x000000100c057824 */ /* 0x000fca00078e00ff */
[----:B------:R-:W-:-:S04]  /*d870*/  LOP3.LUT R5, R8, 0x70, R5, 0xf8, !PT ;  /* 0x0000007008057812 */ /* 0x000fc800078ef805 */
[----:B----4-:R-:W-:-:S05]  /*d880*/  LEA R5, R11, R5, 0x7 ;  /* 0x000000050b057211 */ /* 0x010fca00078e38ff */
[----:B0-----:R-:W-:-:S04]  /*d890*/  @P0 IMAD.HI.U32 R6, R5, R6, RZ ;  /* 0x0000000605060227 */ /* 0x001fc800078e00ff */
[----:B------:R-:W-:Y:S01]  /*d8a0*/  IMAD.MOV.U32 R4, RZ, RZ, R5 ;  /* 0x000000ffff047224 */ /* 0x000fe200078e0005 */
[----:B-1----:R-:W-:-:S05]  /*d8b0*/  @P0 SHF.R.U32.HI R4, RZ, R0, R6 ;  /* 0x00000000ff040219 */ /* 0x002fca0000011606 */
[----:B------:R-:W-:Y:S02]  /*d8c0*/  IMAD.MOV R0, RZ, RZ, -R4 ;  /* 0x000000ffff007224 */ /* 0x000fe400078e0a04 */
[----:B------:R-:W-:-:S04]  /*d8d0*/  IMAD.WIDE.U32 R2, R4, UR4, R2 ;  /* 0x0000000404027c25 */ /* 0x000fc8000f8e0002 */
[----:B------:R-:W-:Y:S01]  /*d8e0*/  IMAD R0, R20, R0, R5 ;  /* 0x0000000014007224 */ /* 0x000fe200078e0205 */
[----:B------:R-:W-:-:S05]  /*d8f0*/  SHF.R.S32.HI R5, RZ, 0x1f, R4 ;  /* 0x0000001fff057819 */ /* 0x000fca0000011404 */
[----:B------:R-:W-:-:S04]  /*d900*/  IMAD R5, R5, UR4, RZ ;  /* 0x0000000405057c24 */ /* 0x000fc8000f8e02ff */
[----:B------:R-:W-:Y:S01]  /*d910*/  IMAD R5, R4, UR5, R5 ;  /* 0x0000000504057c24 */ /* 0x000fe2000f8e0205 */
[----:B------:R-:W-:Y:S01]  /*d920*/  SHF.R.S32.HI R4, RZ, 0x1f, R0 ;  /* 0x0000001fff047819 */ /* 0x000fe20000011400 */
[----:B------:R-:W-:Y:S02]  /*d930*/  ULDC.64 UR4, c[0x0][0x2c8] ;  /* 0x0000b20000047ab9 */ /* 0x000fe40000000a00 */
[----:B------:R-:W-:Y:S02]  /*d940*/  IMAD.IADD R3, R3, 0x1, R5 ;  /* 0x0000000103037824 */ /* 0x000fe400078e0205 */
[----:B------:R-:W-:Y:S02]  /*d950*/  IMAD R5, R4, UR4, RZ ;  /* 0x0000000404057c24 */ /* 0x000fe4000f8e02ff */
[----:B------:R-:W-:-:S04]  /*d960*/  IMAD.WIDE.U32 R2, R0, UR4, R2 ;  /* 0x0000000400027c25 */ /* 0x000fc8000f8e0002 */
[----:B------:R-:W-:Y:S01]  /*d970*/  IMAD R4, R0, UR5, R5 ;  /* 0x0000000500047c24 */ /* 0x000fe2000f8e0205 */
[----:B------:R-:W-:Y:S01]  /*d980*/  ULDC.64 UR4, c[0x0][0x280] ;  /* 0x0000a00000047ab9 */ /* 0x000fe20000000a00 */
[----:B------:R-:W-:Y:S01]  /*d990*/  IMAD.SHL.U32 R0, R12, 0x8, RZ ;  /* 0x000000080c007824 */ /* 0x000fe200078e00ff */
[----:B------:R-:W-:Y:S01]  /*d9a0*/  LEA R7, P0, R2, UR4, 0x1 ;  /* 0x0000000402077c11 */ /* 0x000fe2000f8008ff */
[----:B------:R-:W-:Y:S01]  /*d9b0*/  IMAD.IADD R3, R3, 0x1, R4 ;  /* 0x0000000103037824 */ /* 0x000fe200078e0204 */
[----:B------:R-:W-:Y:S02]  /*d9c0*/  ULDC UR4, c[0x0][0x2b8] ;  /* 0x0000ae0000047ab9 */ /* 0x000fe40000000800 */
[----:B------:R-:W-:Y:S02]  /*d9d0*/  LOP3.LUT R10, R0, 0x38, RZ, 0xc0, !PT ;  /* 0x00000038000a7812 */ /* 0x000fe400078ec0ff */
[----:B------:R-:W-:Y:S02]  /*d9e0*/  LEA.HI.X R6, R2, UR5, R3, 0x1, P0 ;  /* 0x0000000502067c11 */ /* 0x000fe400080f0c03 */
[----:B------:R-:W-:-:S02]  /*d9f0*/  LOP3.LUT R2, R10, 0x40, RZ, 0xfc, !PT ;  /* 0x000000400a027812 */ /* 0x000fc400078efcff */
[----:B------:R-:W-:Y:S02]  /*da00*/  LOP3.LUT R3, R0, 0x1c0, RZ, 0xc0, !PT ;  /* 0x000001c000037812 */ /* 0x000fe400078ec0ff */
[----:B------:R-:W-:Y:S02]  /*da10*/  ISETP.GE.AND P0, PT, R2, UR4, PT ;  /* 0x0000000402007c0c */ /* 0x000fe4000bf06270 */
[----:B------:R-:W-:Y:S02]  /*da20*/  LOP3.LUT R2, R10, 0x80, RZ, 0xfc, !PT ;  /* 0x000000800a027812 */ /* 0x000fe400078efcff */
[----:B------:R-:W-:Y:S02]  /*da30*/  LOP3.LUT R3, R3, 0x38, R0, 0xf8, !PT ;  /* 0x0000003803037812 */ /* 0x000fe400078ef800 */
[----:B------:R-:W-:Y:S02]  /*da40*/  ISETP.GE.AND P1, PT, R2, UR4, PT ;  /* 0x0000000402007c0c */ /* 0x000fe4000bf26270 */
[----:B------:R-:W-:-:S02]  /*da50*/  LOP3.LUT R2, R10, 0xc0, RZ, 0xfc, !PT ;  /* 0x000000c00a027812 */ /* 0x000fc400078efcff */
[----:B------:R-:W-:Y:S02]  /*da60*/  ISETP.GE.AND P3, PT, R10, UR4, PT ;  /* 0x000000040a007c0c */ /* 0x000fe4000bf66270 */
[----:B------:R-:W-:Y:S01]  /*da70*/  ISETP.GE.AND P2, PT, R2, UR4, PT ;  /* 0x0000000402007c0c */ /* 0x000fe2000bf46270 */
[----:B------:R-:W-:Y:S01]  /*da80*/  UMOV UR4, 0xffffffff ;  /* 0xffffffff00047882 */ /* 0x000fe20000000000 */
[----:B------:R-:W-:-:S04]  /*da90*/  LOP3.LUT R0, R3, 0x38, R12, 0x78, !PT ;  /* 0x0000003803007812 */ /* 0x000fc800078e780c */
[----:B------:R-:W-:Y:S01]  /*daa0*/  LOP3.LUT R9, R0, 0x200, R9, 0xf8, !PT ;  /* 0x0000020000097812 */ /* 0x000fe200078ef809 */
[----:B------:R-:W-:Y:S06]  /*dab0*/  BRA.DIV UR4, `(.L_x_50) ;  /* 0x0000003604a87947 */ /* 0x000fec000b800000 */
[----:B------:R-:W0:Y:S01]  /*dac0*/  S2R R2, SR_CTAID.X ;  /* 0x0000000000027919 */ /* 0x000e220000002500 */
[----:B------:R-:W-:Y:S01]  /*dad0*/  ULDC UR4, c[0x0][0x288] ;  /* 0x0000a20000047ab9 */ /* 0x000fe20000000800 */
[----:B------:R-:W-:Y:S01]  /*dae0*/  ULDC.64 UR6, c[0x0][0x208] ;  /* 0x0000820000067ab9 */ /* 0x000fe20000000a00 */
[----:B------:R-:W-:Y:S01]  /*daf0*/  IMAD R0, R20, UR4, RZ ;  /* 0x0000000414007c24 */ /* 0x000fe2000f8e02ff */
[----:B------:R-:W-:Y:S04]  /*db00*/  SHFL.IDX PT, R3, R7, RZ, 0x181f ;  /* 0x00181fff07037589 */ /* 0x000fe800000e0000 */
[----:B------:R-:W-:Y:S04]  /*db10*/  SHFL.IDX PT, R4, R7, 0x1, 0x181f ;  /* 0x00381f0007047f89 */ /* 0x000fe800000e0000 */
[----:B------:R-:W-:Y:S01]  /*db20*/  SHFL.IDX PT, R14, R7, 0x7, 0x181f ;  /* 0x00f81f00070e7f89 */ /* 0x000fe200000e0000 */
[----:B0-----:R-:W-:-:S03]  /*db30*/  IMAD R8, R2, 0x80, R8 ;  /* 0x0000008002087824 */ /* 0x001fc600078e0208 */
[----:B------:R-:W0:Y:S01]  /*db40*/  SHFL.IDX PT, R2, R6, RZ, 0x181f ;  /* 0x00181fff06027589 */ /* 0x000e2200000e0000 */
[C---:B------:R-:W-:Y:S01]  /*db50*/  VIADD R5, R8.reuse, 0x10 ;  /* 0x0000001008057836 */ /* 0x040fe20000000000 */
[----:B------:R-:W-:-:S13]  /*db60*/  ISETP.GE.AND P4, PT, R8, R0, PT ;  /* 0x000000000800720c */ /* 0x000fda0003f86270 */
[----:B------:R-:W-:Y:S02]  /*db70*/  @!P4 LEA R21, R9, UR38, 0x1 ;  /* 0x000000260915cc11 */ /* 0x000fe4000f8e08ff */
[----:B0-----:R-:W-:-:S04]  /*db80*/  LOP3.LUT R3, R3, R2, RZ, 0x3c, !PT ;  /* 0x0000000203037212 */ /* 0x001fc800078e3cff */
[----:B------:R-:W-:-:S04]  /*db90*/  LOP3.LUT R2, R3, R2, RZ, 0x3c, !PT ;  /* 0x0000000203027212 */ /* 0x000fc800078e3cff */
[----:B------:R-:W-:-:S03]  /*dba0*/  LOP3.LUT R3, R3, R2, RZ, 0x3c, !PT ;  /* 0x0000000203037212 */ /* 0x000fc600078e3cff */
[----:B------:R-:W-:-:S05]  /*dbb0*/  @!P4 IMAD.WIDE.U32 R2, R10, 0x2, R2 ;  /* 0x000000020a02c825 */ /* 0x000fca00078e0002 */
[----:B------:R-:W-:Y:S04]  /*dbc0*/  @!P4 LDGSTS.E.BYPASS.LTC128B.128 [R21+0x14400], desc[UR6][R2.64], !P3 ;  /* 0x144000000215cfae */ /* 0x000fe8000d901d46 */
[----:B------:R-:W-:Y:S04]  /*dbd0*/  @!P4 LDGSTS.E.BYPASS.LTC128B.128 [R21+0x18400], desc[UR6][R2.64+0x80], !P0 ;  /* 0x184000800215cfae */ /* 0x000fe8000c101d46 */
[----:B------:R-:W-:Y:S04]  /*dbe0*/  @!P4 LDGSTS.E.BYPASS.LTC128B.128 [R21+0x1c400], desc[UR6][R2.64+0x100], !P1 ;  /* 0x1c4001000215cfae */ /* 0x000fe8000c901d46 */
[----:B------:R0:W-:Y:S01]  /*dbf0*/  @!P4 LDGSTS.E.BYPASS.LTC128B.128 [R21+0x20400], desc[UR6][R2.64+0x180], !P2 ;  /* 0x204001800215cfae */ /* 0x0001e2000d101d46 */
[----:B------:R-:W-:-:S03]  /*dc00*/  ISETP.GE.AND P4, PT, R5, R0, PT ;  /* 0x000000000500720c */ /* 0x000fc60003f86270 */
[----:B------:R-:W1:Y:S01]  /*dc10*/  SHFL.IDX PT, R5, R6, 0x1, 0x181f ;  /* 0x00381f0006057f89 */ /* 0x000e6200000e0000 */
[----:B0-----:R-:W-:-:S03]  /*dc20*/  VIADD R3, R8, 0x20 ;  /* 0x0000002008037836 */ /* 0x001fc60000000000 */
[----:B------:R-:W-:Y:S06]  /*dc30*/  SHFL.IDX PT, R2, R7, 0x2, 0x181f ;  /* 0x00581f0007027f89 */ /* 0x000fec00000e0000 */
[----:B------:R-:W-:Y:S01]  /*dc40*/  @!P4 LEA R20, R9, UR38, 0x1 ;  /* 0x000000260914cc11 */ /* 0x000fe2000f8e08ff */
[----:B-1----:R-:W-:-:S05]  /*dc50*/  @!P4 IMAD.WIDE.U32 R4, R10, 0x2, R4 ;  /* 0x000000020a04c825 */ /* 0x002fca00078e0004 */
        /* <DEDUP_REMOVED lines=26> */
[----:B0-----:R-:W-:-:S03]  /*de00*/  IADD3 R5, R8, 0x50, RZ ;  /* 0x0000005008057810 */ /* 0x001fc60007ffe0ff */
        /* <DEDUP_REMOVED lines=18> */
[----:B------:R-:W1:Y:S04]  /*df30*/  SHFL.IDX PT, R3, R6, 0x6, 0x181f ;  /* 0x00d81f0006037f89 */ /* 0x000e6800000e0000 */
[----:B0-----:R0:W2:Y:S06]  /*df40*/  SHFL.IDX PT, R4, R6, 0x7, 0x181f ;  /* 0x00f81f0006047f89 */ /* 0x0010ac00000e0000 */
[----:B------:R-:W-:Y:S01]  /*df50*/  @!P4 LEA R21, R9, UR38, 0x1 ;  /* 0x000000260915cc11 */ /* 0x000fe2000f8e08ff */
[----:B-1----:R-:W-:-:S05]  /*df60*/  @!P4 IMAD.WIDE.U32 R2, R10, 0x2, R2 ;  /* 0x000000020a02c825 */ /* 0x002fca00078e0002 */
[----:B------:R0:W-:Y:S04]  /*df70*/  @!P4 LDGSTS.E.BYPASS.LTC128B.128 [R21+0x17400], desc[UR6][R2.64], !P3 ;  /* 0x174000000215cfae */ /* 0x0001e8000d901d46 */
[----:B------:R0:W-:Y:S04]  /*df80*/  @!P4 LDGSTS.E.BYPASS.LTC128B.128 [R21+0x1b400], desc[UR6][R2.64+0x80], !P0 ;  /* 0x1b4000800215cfae */ /* 0x0001e8000c101d46 */
[----:B------:R0:W-:Y:S04]  /*df90*/  @!P4 LDGSTS.E.BYPASS.LTC128B.128 [R21+0x1f400], desc[UR6][R2.64+0x100], !P1 ;  /* 0x1f4001000215cfae */ /* 0x0001e8000c901d46 */
[----:B--2---:R0:W-:Y:S02]  /*dfa0*/  @!P4 LDGSTS.E.BYPASS.LTC128B.128 [R21+0x23400], desc[UR6][R2.64+0x180], !P2 ;  /* 0x234001800215cfae */ /* 0x0041e4000d101d46 */
.L_x_155:
[----:B0-----:R-:W-:Y:S01]  /*dfb0*/  VIADD R3, R8, 0x70 ;  /* 0x0000007008037836 */ /* 0x001fe20000000000 */
[----:B------:R-:W-:Y:S01]  /*dfc0*/  BSSY B0, `(.L_x_51) ;  /* 0x000000f000007945 */ /* 0x000fe20003800000 */
[----:B------:R-:W-:-:S03]  /*dfd0*/  IMAD.MOV.U32 R2, RZ, RZ, R14 ;  /* 0x000000ffff027224 */ /* 0x000fc600078e000e */
[----:B------:R-:W-:Y:S01]  /*dfe0*/  ISETP.GE.AND P4, PT, R3, R0, PT ;  /* 0x000000000300720c */ /* 0x000fe20003f86270 */
[----:B------:R-:W-:-:S12]  /*dff0*/  IMAD.MOV.U32 R3, RZ, RZ, R4 ;  /* 0x000000ffff037224 */ /* 0x000fd800078e0004 */
[----:B------:R-:W-:Y:S05]  /*e000*/  @P4 BRA `(.L_x_52) ;  /* 0x0000000000284947 */ /* 0x000fea0003800000 */
[----:B------:R-:W-:Y:S01]  /*e010*/  IMAD.WIDE.U32 R10, R10, 0x2, R2 ;  /* 0x000000020a0a7825 */ /* 0x000fe200078e0002 */
[----:B------:R-:W-:Y:S01]  /*e020*/  LEA R9, R9, UR38, 0x1 ;  /* 0x0000002609097c11 */ /* 0x000fe2000f8e08ff */
[----:B------:R-:W-:-:S04]  /*e030*/  ULDC.64 UR4, c[0x0][0x208] ;  /* 0x0000820000047ab9 */ /* 0x000fc80000000a00 */
[----:B------:R-:W-:Y:S01]  /*e040*/  @!PT LDS RZ, [RZ] ;  /* 0x00000000fffff984 */ /* 0x000fe20000000800 */
[----:B------:R-:W-:Y:S01]  /*e050*/  @!PT LDS RZ, [RZ] ;  /* 0x00000000fffff984 */ /* 0x000fe20000000800 */
[----:B------:R-:W-:Y:S01]  /*e060*/  @!PT LDS RZ, [RZ] ;  /* 0x00000000fffff984 */ /* 0x000fe20000000800 */
[----:B------:R0:W-:Y:S04]  /*e070*/  LDGSTS.E.BYPASS.LTC128B.128 [R9+0x17c00], desc[UR4][R10.64], !P3 ;  /* 0x17c000000a097fae */ /* 0x0001e8000d901d44 */
[----:B------:R0:W-:Y:S04]  /*e080*/  LDGSTS.E.BYPASS.LTC128B.128 [R9+0x1bc00], desc[UR4][R10.64+0x80], !P0 ;  /* 0x1bc000800a097fae */ /* 0x0001e8000c101d44 */
[----:B------:R0:W-:Y:S04]  /*e090*/  LDGSTS.E.BYPASS.LTC128B.128 [R9+0x1fc00], desc[UR4][R10.64+0x100], !P1 ;  /* 0x1fc001000a097fae */ /* 0x0001e8000c901d44 */
[----:B------:R0:W-:Y:S02]  /*e0a0*/  LDGSTS.E.BYPASS.LTC128B.128 [R9+0x23c00], desc[UR4][R10.64+0x180], !P2 ;  /* 0x23c001800a097fae */ /* 0x0001e4000d101d44 */
.L_x_52:
[----:B------:R-:W-:Y:S05]  /*e0b0*/  BSYNC B0 ;  /* 0x0000000000007941 */ /* 0x000fea0003800000 */
.L_x_51:
[----:B------:R-:W-:Y:S01]  /*e0c0*/  NOP ;  /* 0x0000000000007918 */ /* 0x000fe20000000000 */
[----:B------:R-:W-:Y:S01]  /*e0d0*/  SYNCS.ARRIVE.TRANS64.RED.A0T1 RZ, [UR38+0x38800], RZ ;  /* 0x038800ffffff79a7 */ /* 0x000fe20008200426 */
[----:B------:R-:W-:Y:S01]  /*e0e0*/  IMAD.MOV.U32 R2, RZ, RZ, 0x1 ;  /* 0x00000001ff027424 */ /* 0x000fe200078e00ff */
[----:B------:R-:W-:Y:S04]  /*e0f0*/  ARRIVES.LDGSTSBAR.64.TRANSCNT [UR38+0x38800] ;  /* 0x03880000ff0079b0 */ /* 0x000fe80008000aa6 */
[----:B------:R-:W-:Y:S01]  /*e100*/  SHF.L.U32 R2, R2, 0x1f, RZ ;  /* 0x0000001f02027819 */ /* 0x000fe200000006ff */
[----:B------:R-:W-:Y:S01]  /*e110*/  NOP ;  /* 0x0000000000007918 */ /* 0x000fe20000000000 */
[----:B------:R-:W2:Y:S01]  /*e120*/  LDL.LU R4, [R1+0x10] ;  /* 0x0000100001047983 */ /* 0x000ea20000300800 */
[----:B------:R-:W-:Y:S03]  /*e130*/  SYNCS.ARRIVE.TRANS64.A1T0 RZ, [UR38+0x38800], RZ ;  /* 0x038800ffffff79a7 */ /* 0x000fe60008100026 */
[----:B------:R-:W3:Y:S01]  /*e140*/  LDL R3, [R1+0x8] ;  /* 0x0000080001037983 */ /* 0x000ee20000100800 */
[----:B------:R-:W1:Y:S01]  /*e150*/  SYNCS.PHASECHK.TRANS64.TRYWAIT P0, [UR38+0x38820], R2 ;  /* 0x03882002ff0075a7 */ /* 0x000e620008000166 */
[----:B--2---:R-:W-:-:S04]  /*e160*/  IADD3 R0, R4, -0x2, RZ ;  /* 0xfffffffe04007810 */ /* 0x004fc80007ffe0ff */
[----:B---3--:R-:W-:Y:S01]  /*e170*/  ISETP.GE.AND P1, PT, R0, R3, PT ;  /* 0x000000030000720c */ /* 0x008fe20003f26270 */
[----:B-1----:R-:W-:-:S12]  /*e180*/  @!P0 BRA `(.L_x_53) ;  /* 0x0000003800c08947 */ /* 0x002fd80003800000 */
.L_x_156:
[----:B0-----:R-:W-:Y:S02]  /*e190*/  IMAD.MOV.U32 R9, RZ, RZ, 0x1 ;  /* 0x00000001ff097424 */ /* 0x001fe400078e00ff */
[----:B------:R-:W-:Y:S01]  /*e1a0*/  IMAD.MOV.U32 R8, RZ, RZ, RZ ;  /* 0x000000ffff087224 */ /* 0x000fe200078e00ff */
[----:B------:R-:W-:Y:S06]  /*e1b0*/  @!P1 BRA `(.L_x_54) ;  /* 0x0000002000e49947 */ /* 0x000fec0003800000 */
[----:B------:R-:W2:Y:S04]  /*e1c0*/  LDL.LU R4, [R1+0xc] ;  /* 0x00000c0001047983 */ /* 0x000ea80000300800 */
[----:B-1----:R-:W3:Y:S01]  /*e1d0*/  LDL.LU R3, [R1+0x8] ;  /* 0x0000080001037983 */ /* 0x002ee20000300800 */
[----:B------:R-:W-:Y:S01]  /*e1e0*/  UIADD3 UR4, UR40, 0x1, URZ ;  /* 0x0000000128047890 */ /* 0x000fe2000fffe03f */
[----:B------:R-:W-:Y:S01]  /*e1f0*/  MOV R9, 0x1 ;  /* 0x0000000100097802 */ /* 0x000fe20000000f00 */
[----:B------:R-:W0:Y:S02]  /*e200*/  S2R R6, SR_TID.X ;  /* 0x0000000000067919 */ /* 0x000e240000002100 */
[----:B0-----:R-:W-:Y:S02]  /*e210*/  LOP3.LUT R10, R6, 0x1f, RZ, 0xc0, !PT ;  /* 0x0000001f060a7812 */ /* 0x001fe400078ec0ff */
[----:B--2---:R-:W-:Y:S01]  /*e220*/  IMAD R2, R4, UR4, RZ ;  /* 0x0000000404027c24 */ /* 0x004fe2000f8e02ff */
[----:B---3--:R-:W-:-:S04]  /*e230*/  LOP3.LUT R3, RZ, R3, RZ, 0x33, !PT ;  /* 0x00000003ff037212 */ /* 0x008fc800078e33ff */
[----:B------:R-:W-:-:S05]  /*e240*/  VIMNMX R2, R2, UR39, PT ;  /* 0x0000002702027c48 */ /* 0x000fca000bfe0100 */
[----:B------:R-:W-:-:S05]  /*e250*/  IMAD.MOV R4, RZ, RZ, -R2 ;  /* 0x000000ffff047224 */ /* 0x000fca00078e0a02 */
[----:B------:R-:W-:Y:S02]  /*e260*/  VIADDMNMX R5, R4, 0x1, R3, !PT ;  /* 0x0000000104057846 */ /* 0x000fe40007800103 */
[----:B------:R-:W-:-:S03]  /*e270*/  LOP3.LUT R3, RZ, R2, RZ, 0x33, !PT ;  /* 0x00000002ff037212 */ /* 0x000fc600078e33ff */
[----:B------:R-:W-:Y:S02]  /*e280*/  VIADD R4, R5, 0xfffffffe ;  /* 0xfffffffe05047836 */ /* 0x000fe40000000000 */
[----:B------:R-:W-:-:S03]  /*e290*/  IMAD.IADD R5, R2, 0x1, R5 ;  /* 0x0000000102057824 */ /* 0x000fc600078e0205 */
[----:B------:R-:W-:Y:S01]  /*e2a0*/  ISETP.NE.AND P0, PT, R4, R3, PT ;  /* 0x000000030400720c */ /* 0x000fe20003f05270 */
[----:B------:R-:W-:Y:S01]  /*e2b0*/  IMAD.MOV.U32 R4, RZ, RZ, R16 ;  /* 0x000000ffff047224 */ /* 0x000fe200078e0010 */
[----:B------:R-:W-:-:S11]  /*e2c0*/  LOP3.LUT R12, R5, 0x1, RZ, 0xc0, !PT ;  /* 0x00000001050c7812 */ /* 0x000fd600078ec0ff */
[----:B------:R-:W-:Y:S05]  /*e2d0*/  @!P0 BRA `(.L_x_55) ;  /* 0x0000001400c88947 */ /* 0x000fea0003800000 */
[----:B------:R-:W-:Y:S01]  /*e2e0*/  BSSY B0, `(.L_x_55) ;  /* 0x0000171000007945 */ /* 0x000fe20003800000 */
[----:B------:R-:W-:Y:S02]  /*e2f0*/  IMAD.IADD R6, R5, 0x1, -R12 ;  /* 0x0000000105067824 */ /* 0x000fe400078e0a0c */
[----:B------:R-:W-:Y:S02]  /*e300*/  IMAD.MOV.U32 R7, RZ, RZ, 0x1 ;  /* 0x00000001ff077424 */ /* 0x000fe400078e00ff */
[----:B------:R-:W-:-:S07]  /*e310*/  IMAD.MOV.U32 R4, RZ, RZ, R16 ;  /* 0x000000ffff047224 */ /* 0x000fce00078e0010 */
.L_x_94:
[----:B------:R-:W2:Y:S01]  /*e320*/  LDL R2, [R1] ;  /* 0x0000000001027983 */ /* 0x000ea20000100800 */
[----:B------:R-:W-:Y:S01]  /*e330*/  VIADD R6, R6, 0xfffffffe ;  /* 0xfffffffe06067836 */ /* 0x000fe20000000000 */
[----:B------:R-:W-:Y:S04]  /*e340*/  BSSY B1, `(.L_x_56) ;  /* 0x00000b3000017945 */ /* 0x000fe80003800000 */
[----:B------:R-:W-:Y:S02]  /*e350*/  ISETP.NE.AND P2, PT, R6, RZ, PT ;  /* 0x000000ff0600720c */ /* 0x000fe40003f45270 */
[----:B--2---:R-:W-:-:S13]  /*e360*/  ISETP.NE.AND P0, PT, R2, RZ, PT ;  /* 0x000000ff0200720c */ /* 0x004fda0003f05270 */
[----:B------:R-:W-:Y:S05]  /*e370*/  @!P0 BRA `(.L_x_57) ;  /* 0x0000000800bc8947 */ /* 0x000fea0003800000 */
[----:B------:R-:W2:Y:S01]  /*e380*/  LDL R2, [R1+0x4] ;  /* 0x0000040001027983 */ /* 0x000ea20000100800 */
[----:B------:R-:W-:Y:S02]  /*e390*/  MOV R9, R0 ;  /* 0x0000000000097202 */ /* 0x000fe40000000f00 */
[----:B--2---:R-:W-:-:S13]  /*e3a0*/  ISETP.NE.AND P0, PT, R2, RZ, PT ;  /* 0x000000ff0200720c */ /* 0x004fda0003f05270 */
[----:B------:R-:W-:Y:S05]  /*e3b0*/  @!P0 BRA `(.L_x_58) ;  /* 0x00000000004c8947 */ /* 0x000fea0003800000 */
[----:B------:R-:W0:Y:S01]  /*e3c0*/  LDC R9, c[0x0][0x43c] ;  /* 0x00010f00ff097b82 */ /* 0x000e220000000800 */
[----:B------:R-:W-:Y:S01]  /*e3d0*/  ULDC.64 UR4, c[0x0][0x428] ;  /* 0x00010a0000047ab9 */ /* 0x000fe20000000a00 */
[----:B------:R-:W-:Y:S01]  /*e3e0*/  ULDC.64 UR6, c[0x0][0x208] ;  /* 0x0000820000067ab9 */ /* 0x000fe20000000a00 */
[----:B------:R-:W-:Y:S01]  /*e3f0*/  IMAD R5, R19, UR4, RZ ;  /* 0x0000000413057c24 */ /* 0x000fe2000f8e02ff */
[----:B0-----:R-:W-:-:S13]  /*e400*/  ISETP.NE.AND P0, PT, R9, 0x1, PT ;  /* 0x000000010900780c */ /* 0x001fda0003f05270 */
[----:B------:R-:W0:Y:S02]  /*e410*/  @P0 LDC.64 R2, c[0x0][0x440] ;  /* 0x00011000ff020b82 */ /* 0x000e240000000a00 */
[----:B0-----:R-:W-:-:S04]  /*e420*/  @P0 IMAD.HI.U32 R4, R0, R2, RZ ;  /* 0x0000000200040227 */ /* 0x001fc800078e00ff */
[----:B------:R-:W-:Y:S01]  /*e430*/  IMAD.MOV.U32 R2, RZ, RZ, R0 ;  /* 0x000000ffff027224 */ /* 0x000fe200078e0000 */
[----:B------:R-:W-:Y:S01]  /*e440*/  @P0 SHF.R.U32.HI R2, RZ, R3, R4 ;  /* 0x00000003ff020219 */ /* 0x000fe20000011604 */
[----:B------:R-:W-:-:S04]  /*e450*/  IMAD R4, R18, UR5, R5 ;  /* 0x0000000512047c24 */ /* 0x000fc8000f8e0205 */
[----:B------:R-:W-:-:S04]  /*e460*/  IMAD.MOV R3, RZ, RZ, -R2 ;  /* 0x000000ffff037224 */ /* 0x000fc800078e0a02 */
[----:B------:R-:W-:Y:S01]  /*e470*/  IMAD R9, R9, R3, R0 ;  /* 0x0000000309097224 */ /* 0x000fe200078e0200 */
[----:B------:R-:W-:-:S03]  /*e480*/  SHF.R.S32.HI R3, RZ, 0x1f, R2 ;  /* 0x0000001fff037819 */ /* 0x000fc60000011402 */
[----:B------:R-:W-:Y:S01]  /*e490*/  IMAD.WIDE.U32 R2, R18, UR4, R2 ;  /* 0x0000000412027c25 */ /* 0x000fe2000f8e0002 */
[----:B------:R-:W-:-:S03]  /*e4a0*/  ULDC.64 UR4, c[0x0][0x418] ;  /* 0x0001060000047ab9 */ /* 0x000fc60000000a00 */
[----:B------:R-:W-:Y:S01]  /*e4b0*/  IMAD.IADD R3, R4, 0x1, R3 ;  /* 0x0000000104037824 */ /* 0x000fe200078e0203 */
[----:B------:R-:W-:-:S04]  /*e4c0*/  LEA R4, P0, R2, UR4, 0x2 ;  /* 0x0000000402047c11 */ /* 0x000fc8000f8010ff */
[----:B------:R-:W-:-:S05]  /*e4d0*/  LEA.HI.X R5, R2, UR5, R3, 0x2, P0 ;  /* 0x0000000502057c11 */ /* 0x000fca00080f1403 */
[----:B------:R0:W5:Y:S04]  /*e4e0*/  LDG.E R4, desc[UR6][R4.64] ;  /* 0x0000000604047981 */ /* 0x000168000c1e1900 */
.L_x_58:
[----:B------:R-:W1:Y:S01]  /*e4f0*/  S2R R2, SR_TID.X ;  /* 0x0000000000027919 */ /* 0x000e620000002100 */
[----:B------:R-:W-:Y:S01]  /*e500*/  BSSY B2, `(.L_x_59) ;  /* 0x0000006000027945 */ /* 0x000fe20003800000 */
[----:B-1----:R-:W-:Y:S02]  /*e510*/  LOP3.LUT R3, R2, 0x7f, RZ, 0xc0, !PT ;  /* 0x0000007f02037812 */ /* 0x002fe400078ec0ff */
[----:B------:R-:W-:Y:S02]  /*e520*/  SHF.L.U32 R2, R7, 0x1f, RZ ;  /* 0x0000001f07027819 */ /* 0x000fe400000006ff */
[----:B------:R-:W-:Y:S02]  /*e530*/  ISETP.NE.AND P1, PT, R3, RZ, PT ;  /* 0x000000ff0300720c */ /* 0x000fe40003f25270 */
[----:B------:R-:W1:Y:S02]  /*e540*/  SYNCS.PHASECHK.TRANS64.TRYWAIT P0, [UR38+0x38848], R2 ;  /* 0x03884802ff0075a7 */ /* 0x000e640008000166 */
[----:B-1----:R-:W-:Y:S09]  /*e550*/  @!P0 BRA `(.L_x_60) ;  /* 0x0000003400e48947 */ /* 0x002ff20003800000 */
.L_x_157:
[----:B------:R-:W-:Y:S05]  /*e560*/  BSYNC B2 ;  /* 0x0000000000027941 */ /* 0x000fea0003800000 */
.L_x_59:
[----:B------:R-:W-:Y:S04]  /*e570*/  BSSY B2, `(.L_x_61) ;  /* 0x0000007000027945 */ /* 0x000fe80003800000 */
[----:B------:R-:W-:Y:S05]  /*e580*/  @P1 BRA `(.L_x_62) ;  /* 0x0000000000141947 */ /* 0x000fea0003800000 */
[----:B------:R-:W-:Y:S01]  /*e590*/  ISETP.NE.AND P0, PT, R10, RZ, PT ;  /* 0x000000ff0a00720c */ /* 0x000fe20003f05270 */
[----:B-1----:R-:W-:-:S04]  /*e5a0*/  IMAD.MOV.U32 R3, RZ, RZ, 0xa000 ;  /* 0x0000a000ff037424 */ /* 0x002fc800078e00ff */
[----:B------:R2:W-:Y:S08]  /*e5b0*/  SYNCS.ARRIVE.TRANS64 RZ, [UR38+0x38838], R3 ;  /* 0x03883803ffff79a7 */ /* 0x0005f00008000026 */
[----:B--2---:R-:W-:Y:S05]  /*e5c0*/  @!P0 BRA `(.L_x_62) ;  /* 0x0000000000048947 */ /* 0x004fea0003800000 */
[----:B------:R-:W-:Y:S01]  /*e5d0*/  BPT.TRAP 0x1 ;  /* 0x000000040000795c */ /* 0x000fe20000300000 */
.L_x_62:
[----:B------:R-:W-:Y:S05]  /*e5e0*/  BSYNC B2 ;  /* 0x0000000000027941 */ /* 0x000fea0003800000 */
.L_x_61:
[----:B------:R-:W-:Y:S01]  /*e5f0*/  IMAD.MOV.U32 R14, RZ, RZ, RZ ;  /* 0x000000ffff0e7224 */ /* 0x000fe200078e00ff */
[----:B------:R-:W-:Y:S01]  /*e600*/  ULDC.64 UR4, c[0x0][0x198] ;  /* 0x0000660000047ab9 */ /* 0x000fe20000000a00 */
[----:B------:R-:W-:Y:S01]  /*e610*/  PLOP3.LUT P0, PT, PT, PT, PT, 0x80, 0x0 ;  /* 0x000000000000781c */ /* 0x000fe20003f0f070 */
[----:B------:R-:W-:Y:S01]  /*e620*/  UIADD3 UR4, UP0, UR4, 0x370, URZ ;  /* 0x0000037004047890 */ /* 0x000fe2000ff1e03f */
[----:B-1----:R-:W-:Y:S01]  /*e630*/  IMAD R3, R9, 0x50, RZ ;  /* 0x0000005009037824 */ /* 0x002fe200078e02ff */
[----:B------:R-:W-:Y:S01]  /*e640*/  R2UR UR34, R14 ;  /* 0x000000000e2272ca */ /* 0x000fe200000e0000 */
[----:B------:R-:W-:Y:S02]  /*e650*/  UIADD3 UR32, UR38, 0x2e400, URZ ;  /* 0x0002e40026207890 */ /* 0x000fe4000fffe03f */
[----:B------:R-:W-:Y:S02]  /*e660*/  UIADD3 UR33, UR38, 0x38838, URZ ;  /* 0x0003883826217890 */ /* 0x000fe4000fffe03f */
[----:B------:R-:W-:Y:S01]  /*e670*/  UIADD3.X UR5, URZ, UR5, URZ, UP0, !UPT ;  /* 0x000000053f057290 */ /* 0x000fe200087fe43f */
[----:B------:R-:W-:Y:S01]  /*e680*/  UMOV UR6, 0x0 ;  /* 0x0000000000067882 */ /* 0x000fe20000000000 */
[----:B------:R-:W-:-:S10]  /*e690*/  UMOV UR7, 0x14f00000 ;  /* 0x14f0000000077882 */ /* 0x000fd40000000000 */
.L_x_63:
[----:B------:R-:W-:-:S13]  /*e6a0*/  @P0 ELECT P3, URZ, PT ;  /* 0x00000000003f082f */ /* 0x000fda0003860000 */
[----:B-----5:R-:W-:Y:S02]  /*e6b0*/  @P3 R2UR UR37, R4 ;  /* 0x00000000042532ca */ /* 0x020fe400000e0000 */
[----:B------:R-:W-:Y:S02]  /*e6c0*/  @P3 R2UR UR35, R3 ;  /* 0x00000000032332ca */ /* 0x000fe400000e0000 */
[----:B------:R-:W-:Y:S02]  /*e6d0*/  @P3 PLOP3.LUT P0, PT, P3, PT, PT, 0x8, 0x0 ;  /* 0x000000000000381c */ /* 0x000fe40001f0e170 */
[----:B------:R-:W-:-:S09]  /*e6e0*/  PLOP3.LUT P3, PT, PT, PT, PT, 0x8, 0x0 ;  /* 0x000000000000781c */ /* 0x000fd20003f6e170 */
[----:B------:R1:W-:Y:S02]  /*e6f0*/  UTMALDG.4D [UR32], [UR4], desc[UR6] ;  /* 0x00000620040075b4 */ /* 0x0003e40008019000 */
[----:B-1----:R-:W-:Y:S05]  /*e700*/  @P0 BRA.U.ANY `(.L_x_63) ;  /* 0xfffffffd00e40947 */ /* 0x002fea000393ffff */
[----:B0-----:R-:W-:Y:S01]  /*e710*/  MOV R5, 0x40 ;  /* 0x0000004000057802 */ /* 0x001fe20000000f00 */
[----:B------:R-:W-:Y:S01]  /*e720*/  UIADD3 UR8, UR38, 0x30c00, URZ ;  /* 0x00030c0026087890 */ /* 0x000fe2000fffe03f */
[----:B------:R-:W-:Y:S01]  /*e730*/  PLOP3.LUT P0, PT, PT, PT, PT, 0x80, 0x0 ;  /* 0x000000000000781c */ /* 0x000fe20003f0f070 */
[----:B------:R-:W-:Y:S01]  /*e740*/  UMOV UR6, 0x0 ;  /* 0x0000000000067882 */ /* 0x000fe20000000000 */
[----:B------:R-:W-:Y:S01]  /*e750*/  R2UR UR10, R5 ;  /* 0x00000000050a72ca */ /* 0x000fe200000e0000 */
[----:B------:R-:W-:-:S14]  /*e760*/  UMOV UR7, 0x14f00000 ;  /* 0x14f0000000077882 */ /* 0x000fdc0000000000 */
.L_x_64:
[----:B------:R-:W-:-:S13]  /*e770*/  @P0 ELECT P3, URZ, PT ;  /* 0x00000000003f082f */ /* 0x000fda0003860000 */
[----:B------:R-:W-:Y:S01]  /*e780*/  @P3 R2UR UR13, R4 ;  /* 0x00000000040d32ca */ /* 0x000fe200000e0000 */
[----:B------:R-:W-:Y:S01]  /*e790*/  UMOV UR9, UR33 ;  /* 0x0000002100097c82 */ /* 0x000fe20008000000 */
[----:B------:R-:W-:Y:S01]  /*e7a0*/  @P3 R2UR UR11, R3 ;  /* 0x00000000030b32ca */ /* 0x000fe200000e0000 */
[----:B------:R-:W-:Y:S01]  /*e7b0*/  UMOV UR12, UR36 ;  /* 0x00000024000c7c82 */ /* 0x000fe20008000000 */
[----:B------:R-:W-:Y:S02]  /*e7c0*/  @P3 PLOP3.LUT P0, PT, P3, PT, PT, 0x8, 0x0 ;  /* 0x000000000000381c */ /* 0x000fe40001f0e170 */
[----:B------:R-:W-:-:S09]  /*e7d0*/  PLOP3.LUT P3, PT, PT, PT, PT, 0x8, 0x0 ;  /* 0x000000000000781c */ /* 0x000fd20003f6e170 */
[----:B------:R0:W-:Y:S02]  /*e7e0*/  UTMALDG.4D [UR8], [UR4], desc[UR6] ;  /* 0x00000608040075b4 */ /* 0x0001e40008019000 */
[----:B0-----:R-:W-:Y:S05]  /*e7f0*/  @P0 BRA.U.ANY `(.L_x_64) ;  /* 0xfffffffd00dc0947 */ /* 0x001fea000393ffff */
[----:B------:R-:W-:Y:S01]  /*e800*/  IMAD.MOV.U32 R11, RZ, RZ, 0x80 ;  /* 0x00000080ff0b7424 */ /* 0x000fe200078e00ff */
[----:B------:R-:W-:Y:S01]  /*e810*/  PLOP3.LUT P0, PT, PT, PT, PT, 0x80, 0x0 ;  /* 0x000000000000781c */ /* 0x000fe20003f0f070 */
[----:B------:R-:W-:Y:S01]  /*e820*/  UIADD3 UR8, UR38, 0x33400, URZ ;  /* 0x0003340026087890 */ /* 0x000fe2000fffe03f */
[----:B------:R-:W-:Y:S02]  /*e830*/  UMOV UR6, 0x0 ;  /* 0x0000000000067882 */ /* 0x000fe40000000000 */
[----:B------:R-:W-:Y:S01]  /*e840*/  R2UR UR10, R11 ;  /* 0x000000000b0a72ca */ /* 0x000fe200000e0000 */
[----:B------:R-:W-:-:S14]  /*e850*/  UMOV UR7, 0x14f00000 ;  /* 0x14f0000000077882 */ /* 0x000fdc0000000000 */
.L_x_65:
        /* <DEDUP_REMOVED lines=15> */
.L_x_66:
        /* <DEDUP_REMOVED lines=9> */
[----:B------:R-:W0:Y:S01]  /*e9e0*/  SYNCS.PHASECHK.TRANS64.TRYWAIT P0, [UR38+0x38860], R2 ;  /* 0x03886002ff0075a7 */ /* 0x000e220008000166 */
[----:B------:R-:W-:Y:S04]  /*e9f0*/  BSSY B2, `(.L_x_67) ;  /* 0x0000002000027945 */ /* 0x000fe80003800000 */
[----:B0-----:R-:W-:Y:S05]  /*ea00*/  @!P0 BRA `(.L_x_68) ;  /* 0x0000003000d08947 */ /* 0x001fea0003800000 */
.L_x_158:
[----:B------:R-:W-:Y:S05]  /*ea10*/  BSYNC B2 ;  /* 0x0000000000027941 */ /* 0x000fea0003800000 */
.L_x_67:
[----:B------:R-:W-:Y:S01]  /*ea20*/  BSSY B2, `(.L_x_69) ;  /* 0x0000009000027945 */ /* 0x000fe20003800000 */
[----:B0-----:R-:W-:Y:S02]  /*ea30*/  IMAD.MOV.U32 R2, RZ, RZ, 0x0 ;  /* 0x00000000ff027424 */ /* 0x001fe400078e00ff */
[----:B------:R-:W-:Y:S01]  /*ea40*/  IMAD.MOV.U32 R3, RZ, RZ, 0x14f00000 ;  /* 0x14f00000ff037424 */ /* 0x000fe200078e00ff */
[----:B------:R-:W-:Y:S06]  /*ea50*/  @P1 BRA `(.L_x_70) ;  /* 0x0000000000141947 */ /* 0x000fec0003800000 */
[----:B------:R-:W-:Y:S01]  /*ea60*/  ISETP.NE.AND P0, PT, R10, RZ, PT ;  /* 0x000000ff0a00720c */ /* 0x000fe20003f05270 */
[----:B------:R-:W-:-:S04]  /*ea70*/  IMAD.MOV.U32 R15, RZ, RZ, 0xa000 ;  /* 0x0000a000ff0f7424 */ /* 0x000fc800078e00ff */
[----:B------:R0:W-:Y:S08]  /*ea80*/  SYNCS.ARRIVE.TRANS64 RZ, [UR38+0x38850], R15 ;  /* 0x0388500fffff79a7 */ /* 0x0001f00008000026 */
[----:B0-----:R-:W-:Y:S05]  /*ea90*/  @!P0 BRA `(.L_x_70) ;  /* 0x0000000000048947 */ /* 0x001fea0003800000 */
[----:B------:R-:W-:Y:S01]  /*eaa0*/  BPT.TRAP 0x1 ;  /* 0x000000040000795c */ /* 0x000fe20000300000 */
.L_x_70:
[----:B------:R-:W-:Y:S05]  /*eab0*/  BSYNC B2 ;  /* 0x0000000000027941 */ /* 0x000fea0003800000 */
.L_x_69:
[----:B------:R-:W-:Y:S01]  /*eac0*/  R2UR UR6, R2 ;  /* 0x00000000020672ca */ /* 0x000fe200000e0000 */
[----:B------:R-:W-:Y:S01]  /*ead0*/  ULDC.64 UR4, c[0x0][0x198] ;  /* 0x0000660000047ab9 */ /* 0x000fe20000000a00 */
[----:B------:R-:W-:Y:S01]  /*eae0*/  R2UR UR7, R3 ;  /* 0x00000000030772ca */ /* 0x000fe200000e0000 */
[----:B------:R-:W-:Y:S01]  /*eaf0*/  UIADD3 UR4, UP0, UR4, 0x470, URZ ;  /* 0x0000047004047890 */ /* 0x000fe2000ff1e03f */
[----:B------:R-:W-:Y:S01]  /*eb00*/  R2UR UR10, R14 ;  /* 0x000000000e0a72ca */ /* 0x000fe200000e0000 */
[----:B------:R-:W-:Y:S01]  /*eb10*/  IMAD R14, R17, 0x50, RZ ;  /* 0x00000050110e7824 */ /* 0x000fe200078e02ff */
[----:B------:R-:W-:Y:S01]  /*eb20*/  PLOP3.LUT P0, PT, PT, PT, PT, 0x80, 0x0 ;  /* 0x000000000000781c */ /* 0x000fe20003f0f070 */
[----:B------:R-:W-:Y:S02]  /*eb30*/  UIADD3 UR8, UR38, 0x400, URZ ;  /* 0x0000040026087890 */ /* 0x000fe4000fffe03f */
[----:B------:R-:W-:Y:S02]  /*eb40*/  UIADD3 UR9, UR38, 0x38850, URZ ;  /* 0x0003885026097890 */ /* 0x000fe4000fffe03f */
[----:B------:R-:W-:-:S12]  /*eb50*/  UIADD3.X UR5, URZ, UR5, URZ, UP0, !UPT ;  /* 0x000000053f057290 */ /* 0x000fd800087fe43f */
.L_x_71:
[----:B------:R-:W-:-:S13]  /*eb60*/  @P0 ELECT P1, URZ, PT ;  /* 0x00000000003f082f */ /* 0x000fda0003820000 */
[----:B------:R-:W-:Y:S01]  /*eb70*/  @P1 R2UR UR13, R16 ;  /* 0x00000000100d12ca */ /* 0x000fe200000e0000 */
[----:B------:R-:W-:Y:S01]  /*eb80*/  UMOV UR12, UR36 ;  /* 0x00000024000c7c82 */ /* 0x000fe20008000000 */
[----:B------:R-:W-:Y:S02]  /*eb90*/  @P1 R2UR UR11, R14 ;  /* 0x000000000e0b12ca */ /* 0x000fe400000e0000 */
[----:B------:R-:W-:Y:S02]  /*eba0*/  @P1 PLOP3.LUT P0, PT, P1, PT, PT, 0x8, 0x0 ;  /* 0x000000000000181c */ /* 0x000fe40000f0e170 */
[----:B------:R-:W-:-:S09]  /*ebb0*/  PLOP3.LUT P1, PT, PT, PT, PT, 0x8, 0x0 ;  /* 0x000000000000781c */ /* 0x000fd20003f2e170 */
[----:B------:R0:W-:Y:S02]  /*ebc0*/  UTMALDG.4D [UR8], [UR4], desc[UR6] ;  /* 0x00000608040075b4 */ /* 0x0001e40008019000 */
[----:B0-----:R-:W-:Y:S05]  /*ebd0*/  @P0 BRA.U.ANY `(.L_x_71) ;  /* 0xfffffffd00e00947 */ /* 0x001fea000393ffff */
[----:B------:R-:W-:Y:S01]  /*ebe0*/  R2UR UR10, R5 ;  /* 0x00000000050a72ca */ /* 0x000fe200000e0000 */
[----:B------:R-:W-:Y:S01]  /*ebf0*/  UIADD3 UR8, UR38, 0x2c00, URZ ;  /* 0x00002c0026087890 */ /* 0x000fe2000fffe03f */
[----:B------:R-:W-:Y:S02]  /*ec00*/  R2UR UR6, R2 ;  /* 0x00000000020672ca */ /* 0x000fe400000e0000 */
[----:B------:R-:W-:Y:S02]  /*ec10*/  R2UR UR7, R3 ;  /* 0x00000000030772ca */ /* 0x000fe400000e0000 */
[----:B------:R-:W-:-:S13]  /*ec20*/  PLOP3.LUT P0, PT, PT, PT, PT, 0x80, 0x0 ;  /* 0x000000000000781c */ /* 0x000fda0003f0f070 */
.L_x_72:
        /* <DEDUP_REMOVED lines=13> */
.L_x_73:
        /* <DEDUP_REMOVED lines=13> */
.L_x_74:
        /* <DEDUP_REMOVED lines=8> */
[----:B------:R-:W-:Y:S01]  /*ee50*/  MOV R17, R9 ;  /* 0x0000000900117202 */ /* 0x000fe20000000f00 */
[----:B------:R-:W-:-:S07]  /*ee60*/  IMAD.MOV.U32 R16, RZ, RZ, R4 ;  /* 0x000000ffff107224 */ /* 0x000fce00078e0004 */
.L_x_57:
[----:B------:R-:W-:Y:S05]  /*ee70*/  BSYNC B1 ;  /* 0x0000000000017941 */ /* 0x000fea0003800000 */
.L_x_56:
[----:B------:R-:W2:Y:S01]  /*ee80*/  LDL R2, [R1] ;  /* 0x0000000001027983 */ /* 0x000ea20000100800 */
[----:B------:R-:W-:Y:S01]  /*ee90*/  BSSY B1, `(.L_x_75) ;  /* 0x00000b2000017945 */ /* 0x000fe20003800000 */
[----:B------:R-:W-:Y:S02]  /*eea0*/  LOP3.LUT R9, R7, 0x1, RZ, 0x3c, !PT ;  /* 0x0000000107097812 */ /* 0x000fe400078e3cff */
[----:B--2---:R-:W-:-:S13]  /*eeb0*/  ISETP.NE.AND P0, PT, R2, RZ, PT ;  /* 0x000000ff0200720c */ /* 0x004fda0003f05270 */
[----:B------:R-:W-:Y:S05]  /*eec0*/  @!P0 BRA `(.L_x_76) ;  /* 0x0000000800b88947 */ /* 0x000fea0003800000 */
[----:B------:R-:W2:Y:S01]  /*eed0*/  LDL R2, [R1+0x4] ;  /* 0x0000040001027983 */ /* 0x000ea20000100800 */
[----:B------:R-:W-:Y:S01]  /*eee0*/  VIADD R11, R0, 0xffffffff ;  /* 0xffffffff000b7836 */ /* 0x000fe20000000000 */
[----:B--2---:R-:W-:-:S13]  /*eef0*/  ISETP.NE.AND P0, PT, R2, RZ, PT ;  /* 0x000000ff0200720c */ /* 0x004fda0003f05270 */
[----:B------:R-:W-:Y:S05]  /*ef00*/  @!P0 BRA `(.L_x_77) ;  /* 0x00000000004c8947 */ /* 0x000fea0003800000 */
[----:B------:R-:W0:Y:S01]  /*ef10*/  LDC R4, c[0x0][0x43c] ;  /* 0x00010f00ff047b82 */ /* 0x000e220000000800 */
[----:B------:R-:W-:Y:S01]  /*ef20*/  ULDC.64 UR4, c[0x0][0x428] ;  /* 0x00010a0000047ab9 */ /* 0x000fe20000000a00 */
[----:B------:R-:W-:Y:S01]  /*ef30*/  ULDC.64 UR6, c[0x0][0x208] ;  /* 0x0000820000067ab9 */ /* 0x000fe20000000a00 */
[----:B0-----:R-:W-:-:S13]  /*ef40*/  ISETP.NE.AND P0, PT, R4, 0x1, PT ;  /* 0x000000010400780c */ /* 0x001fda0003f05270 */
[----:B------:R-:W0:Y:S02]  /*ef50*/  @P0 LDC.64 R2, c[0x0][0x440] ;  /* 0x00011000ff020b82 */ /* 0x000e240000000a00 */
[----:B0-----:R-:W-:-:S04]  /*ef60*/  @P0 IMAD.HI.U32 R5, R11, R2, RZ ;  /* 0x000000020b050227 */ /* 0x001fc800078e00ff */
[----:B------:R-:W-:Y:S01]  /*ef70*/  IMAD.MOV.U32 R2, RZ, RZ, R11 ;  /* 0x000000ffff027224 */ /* 0x000fe200078e000b */
[----:B------:R-:W-:-:S05]  /*ef80*/  @P0 SHF.R.U32.HI R2, RZ, R3, R5 ;  /* 0x00000003ff020219 */ /* 0x000fca0000011605 */
[----:B------:R-:W-:-:S04]  /*ef90*/  IMAD.MOV R3, RZ, RZ, -R2 ;  /* 0x000000ffff037224 */ /* 0x000fc800078e0a02 */
[----:B------:R-:W-:Y:S01]  /*efa0*/  IMAD R11, R4, R3, R11 ;  /* 0x00000003040b7224 */ /* 0x000fe200078e020b */
[----:B------:R-:W-:Y:S01]  /*efb0*/  SHF.R.S32.HI R3, RZ, 0x1f, R2 ;  /* 0x0000001fff037819 */ /* 0x000fe20000011402 */
[----:B------:R-:W-:-:S04]  /*efc0*/  IMAD R4, R19, UR4, RZ ;  /* 0x0000000413047c24 */ /* 0x000fc8000f8e02ff */
[C---:B------:R-:W-:Y:S02]  /*efd0*/  IMAD R4, R18.reuse, UR5, R4 ;  /* 0x0000000512047c24 */ /* 0x040fe4000f8e0204 */
[----:B------:R-:W-:Y:S01]  /*efe0*/  IMAD.WIDE.U32 R2, R18, UR4, R2 ;  /* 0x0000000412027c25 */ /* 0x000fe2000f8e0002 */
[----:B------:R-:W-:-:S03]  /*eff0*/  ULDC.64 UR4, c[0x0][0x418] ;  /* 0x0001060000047ab9 */ /* 0x000fc60000000a00 */
[----:B------:R-:W-:Y:S01]  /*f000*/  IMAD.IADD R3, R4, 0x1, R3 ;  /* 0x0000000104037824 */ /* 0x000fe200078e0203 */
[----:B------:R-:W-:-:S04]  /*f010*/  LEA R4, P0, R2, UR4, 0x2 ;  /* 0x0000000402047c11 */ /* 0x000fc8000f8010ff */
[----:B------:R-:W-:-:S05]  /*f020*/  LEA.HI.X R5, R2, UR5, R3, 0x2, P0 ;  /* 0x0000000502057c11 */ /* 0x000fca00080f1403 */
[----:B------:R0:W5:Y:S04]  /*f030*/  LDG.E R4, desc[UR6][R4.64] ;  /* 0x0000000604047981 */ /* 0x000168000c1e1900 */
.L_x_77:
[----:B------:R-:W1:Y:S01]  /*f040*/  S2R R2, SR_TID.X ;  /* 0x0000000000027919 */ /* 0x000e620000002100 */
[----:B------:R-:W-:Y:S01]  /*f050*/  BSSY B2, `(.L_x_78) ;  /* 0x0000006000027945 */ /* 0x000fe20003800000 */
[----:B-1----:R-:W-:Y:S02]  /*f060*/  LOP3.LUT R3, R2, 0x7f, RZ, 0xc0, !PT ;  /* 0x0000007f02037812 */ /* 0x002fe400078ec0ff */
[----:B------:R-:W-:Y:S02]  /*f070*/  SHF.L.U32 R2, R9, 0x1f, RZ ;  /* 0x0000001f09027819 */ /* 0x000fe400000006ff */
[----:B------:R-:W-:Y:S02]  /*f080*/  ISETP.NE.AND P1, PT, R3, RZ, PT ;  /* 0x000000ff0300720c */ /* 0x000fe40003f25270 */
[----:B------:R-:W1:Y:S02]  /*f090*/  SYNCS.PHASECHK.TRANS64.TRYWAIT P0, [UR38+0x38840], R2 ;  /* 0x03884002ff0075a7 */ /* 0x000e640008000166 */
[----:B-1----:R-:W-:Y:S09]  /*f0a0*/  @!P0 BRA `(.L_x_79) ;  /* 0x0000002c00408947 */ /* 0x002ff20003800000 */
.L_x_159:
[----:B------:R-:W-:Y:S05]  /*f0b0*/  BSYNC B2 ;  /* 0x0000000000027941 */ /* 0x000fea0003800000 */
.L_x_78:
[----:B------:R-:W-:Y:S04]  /*f0c0*/  BSSY B2, `(.L_x_80) ;  /* 0x0000007000027945 */ /* 0x000fe80003800000 */
[----:B------:R-:W-:Y:S05]  /*f0d0*/  @P1 BRA `(.L_x_81) ;  /* 0x0000000000141947 */ /* 0x000fea0003800000 */
[----:B------:R-:W-:Y:S02]  /*f0e0*/  ISETP.NE.AND P0, PT, R10, RZ, PT ;  /* 0x000000ff0a00720c */ /* 0x000fe40003f05270 */
[----:B-1----:R-:W-:-:S04]  /*f0f0*/  MOV R2, 0xa000 ;  /* 0x0000a00000027802 */ /* 0x002fc80000000f00 */
[----:B------:R2:W-:Y:S07]  /*f100*/  SYNCS.ARRIVE.TRANS64 RZ, [UR38+0x38830], R2 ;  /* 0x03883002ffff79a7 */ /* 0x0005ee0008000026 */
[----:B------:R-:W-:Y:S05]  /*f110*/  @!P0 BRA `(.L_x_81) ;  /* 0x0000000000048947 */ /* 0x000fea0003800000 */
[----:B------:R-:W-:Y:S01]  /*f120*/  BPT.TRAP 0x1 ;  /* 0x000000040000795c */ /* 0x000fe20000300000 */
.L_x_81:
[----:B------:R-:W-:Y:S05]  /*f130*/  BSYNC B2 ;  /* 0x0000000000027941 */ /* 0x000fea0003800000 */
.L_x_80:
[----:B------:R-:W-:Y:S01]  /*f140*/  IMAD.MOV.U32 R15, RZ, RZ, RZ ;  /* 0x000000ffff0f7224 */ /* 0x000fe200078e00ff */
[----:B------:R-:W-:Y:S01]  /*f150*/  ULDC.64 UR4, c[0x0][0x198] ;  /* 0x0000660000047ab9 */ /* 0x000fe20000000a00 */
[----:B------:R-:W-:Y:S01]  /*f160*/  PLOP3.LUT P0, PT, PT, PT, PT, 0x80, 0x0 ;  /* 0x000000000000781c */ /* 0x000fe20003f0f070 */
[----:B------:R-:W-:Y:S01]  /*f170*/  UIADD3 UR4, UP0, UR4, 0x370, URZ ;  /* 0x0000037004047890 */ /* 0x000fe2000ff1e03f */
[----:B-12---:R-:W-:Y:S01]  /*f180*/  IMAD R2, R11, 0x50, RZ ;  /* 0x000000500b027824 */ /* 0x006fe200078e02ff */
[----:B------:R-:W-:Y:S01]  /*f190*/  R2UR UR10, R15 ;  /* 0x000000000f0a72ca */ /* 0x000fe200000e0000 */
[----:B------:R-:W-:Y:S02]  /*f1a0*/  UIADD3 UR8, UR38, 0x24400, URZ ;  /* 0x0002440026087890 */ /* 0x000fe4000fffe03f */
[----:B------:R-:W-:Y:S02]  /*f1b0*/  UIADD3 UR9, UR38, 0x38830, URZ ;  /* 0x0003883026097890 */ /* 0x000fe4000fffe03f */
[----:B------:R-:W-:Y:S01]  /*f1c0*/  UIADD3.X UR5, URZ, UR5, URZ, UP0, !UPT ;  /* 0x000000053f057290 */ /* 0x000fe200087fe43f */
[----:B------:R-:W-:Y:S01]  /*f1d0*/  UMOV UR6, 0x0 ;  /* 0x0000000000067882 */ /* 0x000fe20000000000 */
[----:B------:R-:W-:-:S10]  /*f1e0*/  UMOV UR7, 0x14f00000 ;  /* 0x14f0000000077882 */ /* 0x000fd40000000000 */
.L_x_82:
[----:B------:R-:W-:-:S13]  /*f1f0*/  @P0 ELECT P3, URZ, PT ;  /* 0x00000000003f082f */ /* 0x000fda0003860000 */
[----:B-----5:R-:W-:Y:S01]  /*f200*/  @P3 R2UR UR13, R4 ;  /* 0x00000000040d32ca */ /* 0x020fe200000e0000 */
[----:B------:R-:W-:Y:S01]  /*f210*/  UMOV UR12, UR36 ;  /* 0x00000024000c7c82 */ /* 0x000fe20008000000 */
[----:B------:R-:W-:Y:S02]  /*f220*/  @P3 R2UR UR11, R2 ;  /* 0x00000000020b32ca */ /* 0x000fe400000e0000 */
[----:B------:R-:W-:Y:S02]  /*f230*/  @P3 PLOP3.LUT P0, PT, P3, PT, PT, 0x8, 0x0 ;  /* 0x000000000000381c */ /* 0x000fe40001f0e170 */
[----:B------:R-:W-:-:S09]  /*f240*/  PLOP3.LUT P3, PT, PT, PT, PT, 0x8, 0x0 ;  /* 0x000000000000781c */ /* 0x000fd20003f6e170 */
[----:B------:R1:W-:Y:S02]  /*f250*/  UTMALDG.4D [UR8], [UR4], desc[UR6] ;  /* 0x00000608040075b4 */ /* 0x0003e40008019000 */
[----:B-1----:R-:W-:Y:S05]  /*f260*/  @P0 BRA.U.ANY `(.L_x_82) ;  /* 0xfffffffd00e00947 */ /* 0x002fea000393ffff */
[----:B------:R-:W-:Y:S01]  /*f270*/  IMAD.MOV.U32 R14, RZ, RZ, 0x40 ;  /* 0x00000040ff0e7424 */ /* 0x000fe200078e00ff */
[----:B------:R-:W-:Y:S01]  /*f280*/  PLOP3.LUT P0, PT, PT, PT, PT, 0x80, 0x0 ;  /* 0x000000000000781c */ /* 0x000fe20003f0f070 */
[----:B------:R-:W-:Y:S01]  /*f290*/  UIADD3 UR8, UR38, 0x26c00, URZ ;  /* 0x00026c0026087890 */ /* 0x000fe2000fffe03f */
[----:B------:R-:W-:Y:S02]  /*f2a0*/  UMOV UR6, 0x0 ;  /* 0x0000000000067882 */ /* 0x000fe40000000000 */
[----:B------:R-:W-:Y:S01]  /*f2b0*/  R2UR UR10, R14 ;  /* 0x000000000e0a72ca */ /* 0x000fe200000e0000 */
[----:B------:R-:W-:-:S14]  /*f2c0*/  UMOV UR7, 0x14f00000 ;  /* 0x14f0000000077882 */ /* 0x000fdc0000000000 */
.L_x_83:
[----:B------:R-:W-:-:S13]  /*f2d0*/  @P0 ELECT P3, URZ, PT ;  /* 0x00000000003f082f */ /* 0x000fda0003860000 */
[----:B------:R-:W-:Y:S01]  /*f2e0*/  @P3 R2UR UR13, R4 ;  /* 0x00000000040d32ca */ /* 0x000fe200000e0000 */
[----:B------:R-:W-:Y:S01]  /*f2f0*/  UMOV UR12, UR36 ;  /* 0x00000024000c7c82 */ /* 0x000fe20008000000 */
[----:B------:R-:W-:Y:S02]  /*f300*/  @P3 R2UR UR11, R2 ;  /* 0x00000000020b32ca */ /* 0x000fe400000e0000 */
[----:B------:R-:W-:Y:S02]  /*f310*/  @P3 PLOP3.LUT P0, PT, P3, PT, PT, 0x8, 0x0 ;  /* 0x000000000000381c */ /* 0x000fe40001f0e170 */
[----:B------:R-:W-:-:S09]  /*f320*/  PLOP3.LUT P3, PT, PT, PT, PT, 0x8, 0x0 ;  /* 0x000000000000781c */ /* 0x000fd20003f6e170 */
[----:B------:R1:W-:Y:S02]  /*f330*/  UTMALDG.4D [UR8], [UR4], desc[UR6] ;  /* 0x00000608040075b4 */ /* 0x0003e40008019000 */
[----:B-1----:R-:W-:Y:S05]  /*f340*/  @P0 BRA.U.ANY `(.L_x_83) ;  /* 0xfffffffd00e00947 */ /* 0x002fea000393ffff */
[----:B0-----:R-:W-:Y:S01]  /*f350*/  IMAD.MOV.U32 R5, RZ, RZ, 0x80 ;  /* 0x00000080ff057424 */ /* 0x001fe200078e00ff */
[----:B------:R-:W-:Y:S01]  /*f360*/  PLOP3.LUT P0, PT, PT, PT, PT, 0x80, 0x0 ;  /* 0x000000000000781c */ /* 0x000fe20003f0f070 */
[----:B------:R-:W-:Y:S01]  /*f370*/  UIADD3 UR8, UR38, 0x29400, URZ ;  /* 0x0002940026087890 */ /* 0x000fe2000fffe03f */
[----:B------:R-:W-:Y:S02]  /*f380*/  UMOV UR6, 0x0 ;  /* 0x0000000000067882 */ /* 0x000fe40000000000 */
[----:B------:R-:W-:Y:S01]  /*f390*/  R2UR UR10, R5 ;  /* 0x00000000050a72ca */ /* 0x000fe200000e0000 */
[----:B------:R-:W-:-:S14]  /*f3a0*/  UMOV UR7, 0x14f00000 ;  /* 0x14f0000000077882 */ /* 0x000fdc0000000000 */
.L_x_84:
        /* <DEDUP_REMOVED lines=14> */
.L_x_85:
        /* <DEDUP_REMOVED lines=8> */
[----:B------:R-:W-:Y:S01]  /*f510*/  SHF.L.U32 R2, R7, 0x1f, RZ ;  /* 0x0000001f07027819 */ /* 0x000fe200000006ff */
[----:B------:R-:W-:Y:S03]  /*f520*/  BSSY B2, `(.L_x_86) ;  /* 0x0000003000027945 */ /* 0x000fe60003800000 */
[----:B------:R-:W0:Y:S02]  /*f530*/  SYNCS.PHASECHK.TRANS64.TRYWAIT P0, [UR38+0x38868], R2 ;  /* 0x03886802ff0075a7 */ /* 0x000e240008000166 */
[----:B0-----:R-:W-:Y:S05]  /*f540*/  @!P0 BRA `(.L_x_87) ;  /* 0x0000002800308947 */ /* 0x001fea0003800000 */
.L_x_160:
[----:B------:R-:W-:Y:S05]  /*f550*/  BSYNC B2 ;  /* 0x0000000000027941 */ /* 0x000fea0003800000 */
.L_x_86:
[----:B------:R-:W-:Y:S01]  /*f560*/  BSSY B2, `(.L_x_88) ;  /* 0x0000009000027945 */ /* 0x000fe20003800000 */
[----:B0-----:R-:W-:Y:S01]  /*f570*/  IMAD.MOV.U32 R2, RZ, RZ, 0x0 ;  /* 0x00000000ff027424 */ /* 0x001fe200078e00ff */
[----:B------:R-:W-:Y:S02]  /*f580*/  MOV R3, 0x14f00000 ;  /* 0x14f0000000037802 */ /* 0x000fe40000000f00 */
[----:B------:R-:W-:Y:S05]  /*f590*/  @P1 BRA `(.L_x_89) ;  /* 0x0000000000141947 */ /* 0x000fea0003800000 */
[----:B------:R-:W-:Y:S01]  /*f5a0*/  ISETP.NE.AND P0, PT, R10, RZ, PT ;  /* 0x000000ff0a00720c */ /* 0x000fe20003f05270 */
[----:B------:R-:W-:-:S04]  /*f5b0*/  IMAD.MOV.U32 R7, RZ, RZ, 0xa000 ;  /* 0x0000a000ff077424 */ /* 0x000fc800078e00ff */
[----:B------:R0:W-:Y:S08]  /*f5c0*/  SYNCS.ARRIVE.TRANS64 RZ, [UR38+0x38858], R7 ;  /* 0x03885807ffff79a7 */ /* 0x0001f00008000026 */
[----:B0-----:R-:W-:Y:S05]  /*f5d0*/  @!P0 BRA `(.L_x_89) ;  /* 0x0000000000048947 */ /* 0x001fea0003800000 */
[----:B------:R-:W-:Y:S01]  /*f5e0*/  BPT.TRAP 0x1 ;  /* 0x000000040000795c */ /* 0x000fe20000300000 */
.L_x_89:
[----:B------:R-:W-:Y:S05]  /*f5f0*/  BSYNC B2 ;  /* 0x0000000000027941 */ /* 0x000fea0003800000 */
.L_x_88:
        /* <DEDUP_REMOVED lines=10> */
.L_x_90:
        /* <DEDUP_REMOVED lines=13> */
.L_x_91:
        /* <DEDUP_REMOVED lines=13> */
.L_x_92:
        /* <DEDUP_REMOVED lines=13> */
.L_x_93:
        /* <DEDUP_REMOVED lines=8> */
[----:B------:R-:W-:Y:S02]  /*f990*/  IMAD.MOV.U32 R17, RZ, RZ, R11 ;  /* 0x000000ffff117224 */ /* 0x000fe400078e000b */
[----:B------:R-:W-:-:S07]  /*f9a0*/  IMAD.MOV.U32 R16, RZ, RZ, R4 ;  /* 0x000000ffff107224 */ /* 0x000fce00078e0004 */
.L_x_76:
[----:B------:R-:W-:Y:S05]  /*f9b0*/  BSYNC B1 ;  /* 0x0000000000017941 */ /* 0x000fea0003800000 */
.L_x_75:
[----:B------:R-:W-:Y:S02]  /*f9c0*/  VIADD R0, R0, 0xfffffffe ;  /* 0xfffffffe00007836 */ /* 0x000fe40000000000 */
[----:B------:R-:W-:Y:S01]  /*f9d0*/  IMAD.MOV.U32 R7, RZ, RZ, R9 ;  /* 0x000000ffff077224 */ /* 0x000fe200078e0009 */
[----:B------:R-:W-:Y:S06]  /*f9e0*/  @P2 BRA `(.L_x_94) ;  /* 0xffffffe8004c2947 */ /* 0x000fec000383ffff */
[----:B------:R-:W-:Y:S05]  /*f9f0*/  BSYNC B0 ;  /* 0x0000000000007941 */ /* 0x000fea0003800000 */
.L_x_55:
[----:B------:R-:W-:Y:S01]  /*fa00*/  ISETP.NE.AND P0, PT, R12, RZ, PT ;  /* 0x000000ff0c00720c */ /* 0x000fe20003f05270 */
[----:B------:R-:W-:-:S12]  /*fa10*/  BSSY B0, `(.L_x_54) ;  /* 0x00000b3000007945 */ /* 0x000fd80003800000 */
[----:B------:R-:W-:Y:S05]  /*fa20*/  @!P0 BRA `(.L_x_95) ;  /* 0x0000000800c48947 */ /* 0x000fea0003800000 */
[----:B------:R-:W2:Y:S01]  /*fa30*/  LDL R2, [R1] ;  /* 0x0000000001027983 */ /* 0x000ea20000100800 */
[----:B------:R-:W-:Y:S02]  /*fa40*/  MOV R8, 0x1 ;  /* 0x0000000100087802 */ /* 0x000fe40000000f00 */
[----:B--2---:R-:W-:-:S13]  /*fa50*/  ISETP.NE.AND P1, PT, R2, RZ, PT ;  /* 0x000000ff0200720c */ /* 0x004fda0003f25270 */
[----:B------:R-:W-:Y:S05]  /*fa60*/  @!P1 BRA `(.L_x_95) ;  /* 0x0000000800b49947 */ /* 0x000fea0003800000 */
[----:B------:R-:W2:Y:S02]  /*fa70*/  LDL.LU R2, [R1+0x4] ;  /* 0x0000040001027983 */ /* 0x000ea40000300800 */
[----:B--2---:R-:W-:-:S13]  /*fa80*/  ISETP.NE.AND P1, PT, R2, RZ, PT ;  /* 0x000000ff0200720c */ /* 0x004fda0003f25270 */
[----:B------:R-:W-:Y:S05]  /*fa90*/  @!P1 BRA `(.L_x_96) ;  /* 0x0000000000509947 */ /* 0x000fea0003800000 */
[----:B------:R-:W0:Y:S01]  /*faa0*/  LDC R7, c[0x0][0x43c] ;  /* 0x00010f00ff077b82 */ /* 0x000e220000000800 */
[----:B------:R-:W-:Y:S01]  /*fab0*/  IMAD.MOV.U32 R6, RZ, RZ, R0 ;  /* 0x000000ffff067224 */ /* 0x000fe200078e0000 */
[----:B------:R-:W-:Y:S01]  /*fac0*/  ULDC.64 UR4, c[0x0][0x428] ;  /* 0x00010a0000047ab9 */ /* 0x000fe20000000a00 */
[----:B------:R-:W-:Y:S01]  /*fad0*/  ULDC.64 UR6, c[0x0][0x208] ;  /* 0x0000820000067ab9 */ /* 0x000fe20000000a00 */
[----:B------:R-:W-:-:S04]  /*fae0*/  IMAD R19, R19, UR4, RZ ;  /* 0x0000000413137c24 */ /* 0x000fc8000f8e02ff */
[----:B------:R-:W-:Y:S01]  /*faf0*/  IMAD R19, R18, UR5, R19 ;  /* 0x0000000512137c24 */ /* 0x000fe2000f8e0213 */
[----:B0-----:R-:W-:-:S13]  /*fb00*/  ISETP.NE.AND P0, PT, R7, 0x1, PT ;  /* 0x000000010700780c */ /* 0x001fda0003f05270 */
[----:B------:R-:W0:Y:S02]  /*fb10*/  @P0 LDC.64 R2, c[0x0][0x440] ;  /* 0x00011000ff020b82 */ /* 0x000e240000000a00 */
[----:B0-----:R-:W-:-:S05]  /*fb20*/  @P0 IMAD.HI.U32 R2, R0, R2, RZ ;  /* 0x0000000200020227 */ /* 0x001fca00078e00ff */
[----:B------:R-:W-:-:S04]  /*fb30*/  @P0 SHF.R.U32.HI R6, RZ, R3, R2 ;  /* 0x00000003ff060219 */ /* 0x000fc80000011602 */
[--C-:B------:R-:W-:Y:S01]  /*fb40*/  SHF.R.S32.HI R3, RZ, 0x1f, R6.reuse ;  /* 0x0000001fff037819 */ /* 0x100fe20000011406 */
[----:B------:R-:W-:-:S04]  /*fb50*/  IMAD.MOV.U32 R2, RZ, RZ, R6 ;  /* 0x000000ffff027224 */ /* 0x000fc800078e0006 */
[----:B------:R-:W-:Y:S01]  /*fb60*/  IMAD.WIDE.U32 R2, R18, UR4, R2 ;  /* 0x0000000412027c25 */ /* 0x000fe2000f8e0002 */
[----:B------:R-:W-:-:S03]  /*fb70*/  ULDC.64 UR4, c[0x0][0x418] ;  /* 0x0001060000047ab9 */ /* 0x000fc60000000a00 */
[----:B------:R-:W-:Y:S01]  /*fb80*/  IMAD.IADD R3, R19, 0x1, R3 ;  /* 0x0000000113037824 */ /* 0x000fe200078e0203 */
[----:B------:R-:W-:-:S04]  /*fb90*/  LEA R4, P0, R2, UR4, 0x2 ;  /* 0x0000000402047c11 */ /* 0x000fc8000f8010ff */
[----:B------:R-:W-:-:S05]  /*fba0*/  LEA.HI.X R5, R2, UR5, R3, 0x2, P0 ;  /* 0x0000000502057c11 */ /* 0x000fca00080f1403 */
[----:B------:R0:W5:Y:S01]  /*fbb0*/  LDG.E R4, desc[UR6][R4.64] ;  /* 0x0000000604047981 */ /* 0x000162000c1e1900 */
[----:B------:R-:W-:-:S04]  /*fbc0*/  IMAD.MOV R2, RZ, RZ, -R6 ;  /* 0x000000ffff027224 */ /* 0x000fc800078e0a06 */
[----:B------:R-:W-:-:S07]  /*fbd0*/  IMAD R0, R7, R2, R0 ;  /* 0x0000000207007224 */ /* 0x000fce00078e0200 */
.L_x_96:
[----:B------:R-:W1:Y:S01]  /*fbe0*/  S2R R2, SR_TID.X ;  /* 0x0000000000027919 */ /* 0x000e620000002100 */
[----:B------:R-:W-:Y:S01]  /*fbf0*/  BSSY B1, `(.L_x_97) ;  /* 0x0000006000017945 */ /* 0x000fe20003800000 */
[----:B-1----:R-:W-:Y:S02]  /*fc00*/  LOP3.LUT R3, R2, 0x7f, RZ, 0xc0, !PT ;  /* 0x0000007f02037812 */ /* 0x002fe400078ec0ff */
[----:B------:R-:W-:Y:S02]  /*fc10*/  SHF.L.U32 R2, R9, 0x1f, RZ ;  /* 0x0000001f09027819 */ /* 0x000fe400000006ff */
[----:B------:R-:W-:Y:S02]  /*fc20*/  ISETP.NE.AND P1, PT, R3, RZ, PT ;  /* 0x000000ff0300720c */ /* 0x000fe40003f25270 */
[----:B------:R-:W1:Y:S02]  /*fc30*/  SYNCS.PHASECHK.TRANS64.TRYWAIT P0, [UR38+0x38848], R2 ;  /* 0x03884802ff0075a7 */ /* 0x000e640008000166 */
[----:B-1----:R-:W-:Y:S09]  /*fc40*/  @!P0 BRA `(.L_x_98) ;  /* 0x0000002000888947 */ /* 0x002ff20003800000 */
.L_x_161:
[----:B------:R-:W-:Y:S05]  /*fc50*/  BSYNC B1 ;  /* 0x0000000000017941 */ /* 0x000fea0003800000 */
.L_x_97:
[----:B------:R-:W-:Y:S04]  /*fc60*/  BSSY B1, `(.L_x_99) ;  /* 0x0000007000017945 */ /* 0x000fe80003800000 */
[----:B------:R-:W-:Y:S05]  /*fc70*/  @P1 BRA `(.L_x_100) ;  /* 0x0000000000141947 */ /* 0x000fea0003800000 */
[----:B------:R-:W-:Y:S01]  /*fc80*/  ISETP.NE.AND P0, PT, R10, RZ, PT ;  /* 0x000000ff0a00720c */ /* 0x000fe20003f05270 */
[----:B-1----:R-:W-:-:S04]  /*fc90*/  IMAD.MOV.U32 R3, RZ, RZ, 0xa000 ;  /* 0x0000a000ff037424 */ /* 0x002fc800078e00ff */
[----:B------:R2:W-:Y:S08]  /*fca0*/  SYNCS.ARRIVE.TRANS64 RZ, [UR38+0x38838], R3 ;  /* 0x03883803ffff79a7 */ /* 0x0005f00008000026 */
[----:B--2---:R-:W-:Y:S05]  /*fcb0*/  @!P0 BRA `(.L_x_100) ;  /* 0x0000000000048947 */ /* 0x004fea0003800000 */
[----:B------:R-:W-:Y:S01]  /*fcc0*/  BPT.TRAP 0x1 ;  /* 0x000000040000795c */ /* 0x000fe20000300000 */
.L_x_100:
[----:B------:R-:W-:Y:S05]  /*fcd0*/  BSYNC B1 ;  /* 0x0000000000017941 */ /* 0x000fea0003800000 */
.L_x_99:
[----:B0-----:R-:W-:Y:S01]  /*fce0*/  MOV R5, RZ ;  /* 0x000000ff00057202 */ /* 0x001fe20000000f00 */
[----:B------:R-:W-:Y:S01]  /*fcf0*/  ULDC.64 UR4, c[0x0][0x198] ;  /* 0x0000660000047ab9 */ /* 0x000fe20000000a00 */
[----:B------:R-:W-:Y:S01]  /*fd00*/  PLOP3.LUT P0, PT, PT, PT, PT, 0x80, 0x0 ;  /* 0x000000000000781c */ /* 0x000fe20003f0f070 */
[----:B------:R-:W-:Y:S01]  /*fd10*/  UIADD3 UR4, UP0, UR4, 0x370, URZ ;  /* 0x0000037004047890 */ /* 0x000fe2000ff1e03f */
[----:B------:R-:W-:Y:S01]  /*fd20*/  R2UR UR10, R5 ;  /* 0x00000000050a72ca */ /* 0x000fe200000e0000 */
[----:B-1----:R-:W-:Y:S01]  /*fd30*/  IMAD R3, R0, 0x50, RZ ;  /* 0x0000005000037824 */ /* 0x002fe200078e02ff */
[----:B------:R-:W-:Y:S02]  /*fd40*/  UIADD3 UR8, UR38, 0x2e400, URZ ;  /* 0x0002e40026087890 */ /* 0x000fe4000fffe03f */
[----:B------:R-:W-:Y:S02]  /*fd50*/  UIADD3 UR9, UR38, 0x38838, URZ ;  /* 0x0003883826097890 */ /* 0x000fe4000fffe03f */
[----:B------:R-:W-:Y:S01]  /*fd60*/  UIADD3.X UR5, URZ, UR5, URZ, UP0, !UPT ;  /* 0x000000053f057290 */ /* 0x000fe200087fe43f */
[----:B------:R-:W-:Y:S01]  /*fd70*/  UMOV UR6, 0x0 ;  /* 0x0000000000067882 */ /* 0x000fe20000000000 */
[----:B------:R-:W-:-:S10]  /*fd80*/  UMOV UR7, 0x14f00000 ;  /* 0x14f0000000077882 */ /* 0x000fd40000000000 */
.L_x_101:
[----:B------:R-:W-:-:S13]  /*fd90*/  @P0 ELECT P2, URZ, PT ;  /* 0x00000000003f082f */ /* 0x000fda0003840000 */
[----:B-----5:R-:W-:Y:S01]  /*fda0*/  @P2 R2UR UR13, R4 ;  /* 0x00000000040d22ca */ /* 0x020fe200000e0000 */
        /* <DEDUP_REMOVED lines=12> */
.L_x_102:
        /* <DEDUP_REMOVED lines=14> */
.L_x_103:
        /* <DEDUP_REMOVED lines=14> */
.L_x_104:
        /* <DEDUP_REMOVED lines=8> */
[----:B------:R-:W0:Y:S01]  /*100b0*/  SYNCS.PHASECHK.TRANS64.TRYWAIT P0, [UR38+0x38860], R2 ;  /* 0x03886002ff0075a7 */ /* 0x000e220008000166 */
[----:B------:R-:W-:Y:S04]  /*100c0*/  BSSY B1, `(.L_x_105) ;  /* 0x0000002000017945 */ /* 0x000fe80003800000 */
[----:B0-----:R-:W-:Y:S05]  /*100d0*/  @!P0 BRA `(.L_x_106) ;  /* 0x0000001c007c8947 */ /* 0x001fea0003800000 */
.L_x_162:
[----:B------:R-:W-:Y:S05]  /*100e0*/  BSYNC B1 ;  /* 0x0000000000017941 */ /* 0x000fea0003800000 */
.L_x_105:
[----:B------:R-:W-:Y:S01]  /*100f0*/  BSSY B1, `(.L_x_107) ;  /* 0x0000009000017945 */ /* 0x000fe20003800000 */
[----:B0-----:R-:W-:Y:S02]  /*10100*/  IMAD.MOV.U32 R2, RZ, RZ, 0x0 ;  /* 0x00000000ff027424 */ /* 0x001fe400078e00ff */
[----:B------:R-:W-:Y:S01]  /*10110*/  IMAD.MOV.U32 R3, RZ, RZ, 0x14f00000 ;  /* 0x14f00000ff037424 */ /* 0x000fe200078e00ff */
[----:B------:R-:W-:Y:S06]  /*10120*/  @P1 BRA `(.L_x_108) ;  /* 0x0000000000141947 */ /* 0x000fec0003800000 */
[----:B------:R-:W-:Y:S02]  /*10130*/  ISETP.NE.AND P0, PT, R10, RZ, PT ;  /* 0x000000ff0a00720c */ /* 0x000fe40003f05270 */
[----:B------:R-:W-:-:S04]  /*10140*/  MOV R12, 0xa000 ;  /* 0x0000a000000c7802 */ /* 0x000fc80000000f00 */
[----:B------:R0:W-:Y:S07]  /*10150*/  SYNCS.ARRIVE.TRANS64 RZ, [UR38+0x38850], R12 ;  /* 0x0388500cffff79a7 */ /* 0x0001ee0008000026 */
[----:B------:R-:W-:Y:S05]  /*10160*/  @!P0 BRA `(.L_x_108) ;  /* 0x0000000000048947 */ /* 0x000fea0003800000 */
[----:B------:R-:W-:Y:S01]  /*10170*/  BPT.TRAP 0x1 ;  /* 0x000000040000795c */ /* 0x000fe20000300000 */
.L_x_108:
[----:B------:R-:W-:Y:S05]  /*10180*/  BSYNC B1 ;  /* 0x0000000000017941 */ /* 0x000fea0003800000 */
.L_x_107:
        /* <DEDUP_REMOVED lines=10> */
.L_x_109:
        /* <DEDUP_REMOVED lines=8> */
[----:B------:R-:W-:Y:S01]  /*102b0*/  R2UR UR10, R6 ;  /* 0x00000000060a72ca */ /* 0x000fe200000e0000 */
[----:B------:R-:W-:Y:S01]  /*102c0*/  UIADD3 UR8, UR38, 0x2c00, URZ ;  /* 0x00002c0026087890 */ /* 0x000fe2000fffe03f */
[----:B------:R-:W-:Y:S02]  /*102d0*/  R2UR UR6, R2 ;  /* 0x00000000020672ca */ /* 0x000fe400000e0000 */
[----:B------:R-:W-:Y:S02]  /*102e0*/  R2UR UR7, R3 ;  /* 0x00000000030772ca */ /* 0x000fe400000e0000 */
[----:B------:R-:W-:-:S13]  /*102f0*/  PLOP3.LUT P0, PT, PT, PT, PT, 0x80, 0x0 ;  /* 0x000000000000781c */ /* 0x000fda0003f0f070 */
.L_x_110:
        /* <DEDUP_REMOVED lines=13> */
.L_x_111:
        /* <DEDUP_REMOVED lines=13> */
.L_x_112:
        /* <DEDUP_REMOVED lines=8> */
[----:B------:R-:W-:Y:S02]  /*10520*/  IMAD.MOV.U32 R17, RZ, RZ, R0 ;  /* 0x000000ffff117224 */ /* 0x000fe400078e0000 */
[----:B------:R-:W-:-:S07]  /*10530*/  IMAD.MOV.U32 R16, RZ, RZ, R4 ;  /* 0x000000ffff107224 */ /* 0x000fce00078e0004 */
.L_x_95:
[----:B------:R-:W-:Y:S05]  /*10540*/  BSYNC B0 ;  /* 0x0000000000007941 */ /* 0x000fea0003800000 */
.L_x_54:
[----:B------:R-:W2:Y:S01]  /*10550*/  LDL.LU R0, [R1] ;  /* 0x0000000001007983 */ /* 0x000ea20000300800 */
[----:B------:R-:W-:Y:S01]  /*10560*/  BSSY B0, `(.L_x_113) ;  /* 0x0000051000007945 */ /* 0x000fe20003800000 */
[----:B--2---:R-:W-:-:S13]  /*10570*/  ISETP.NE.AND P0, PT, R0, RZ, PT ;  /* 0x000000ff0000720c */ /* 0x004fda0003f05270 */
[----:B------:R-:W-:Y:S05]  /*10580*/  @!P0 BRA `(.L_x_114) ;  /* 0x0000000400388947 */ /* 0x000fea0003800000 */
[----:B------:R-:W2:Y:S01]  /*10590*/  S2R R0, SR_TID.X ;  /* 0x0000000000007919 */ /* 0x000ea20000002100 */
[----:B-1----:R-:W-:Y:S01]  /*105a0*/  LEA R3, R8, UR38, 0x3 ;  /* 0x0000002608037c11 */ /* 0x002fe2000f8e18ff */
[----:B------:R-:W-:Y:S01]  /*105b0*/  BSSY B1, `(.L_x_115) ;  /* 0x0000006000017945 */ /* 0x000fe20003800000 */
[----:B--2---:R-:W-:Y:S02]  /*105c0*/  LOP3.LUT R2, R0, 0x7f, RZ, 0xc0, !PT ;  /* 0x0000007f00027812 */ /* 0x004fe400078ec0ff */
[----:B------:R-:W-:Y:S02]  /*105d0*/  SHF.L.U32 R0, R9, 0x1f, RZ ;  /* 0x0000001f09007819 */ /* 0x000fe400000006ff */
[----:B------:R-:W-:Y:S02]  /*105e0*/  ISETP.NE.AND P1, PT, R2, RZ, PT ;  /* 0x000000ff0200720c */ /* 0x000fe40003f25270 */
[----:B------:R-:W1:Y:S02]  /*105f0*/  SYNCS.PHASECHK.TRANS64.TRYWAIT P0, [R3+URZ+0x38860], R0 ;  /* 0x03886000030075a7 */ /* 0x000e64000800017f */
[----:B-1----:R-:W-:Y:S09]  /*10600*/  @!P0 BRA `(.L_x_116) ;  /* 0x0000001800488947 */ /* 0x002ff20003800000 */
.L_x_163:
[----:B------:R-:W-:Y:S05]  /*10610*/  BSYNC B1 ;  /* 0x0000000000017941 */ /* 0x000fea0003800000 */
.L_x_115:
[----:B------:R-:W-:Y:S04]  /*10620*/  BSSY B1, `(.L_x_117) ;  /* 0x0000008000017945 */ /* 0x000fe80003800000 */
[----:B------:R-:W-:Y:S05]  /*10630*/  @P1 BRA `(.L_x_118) ;  /* 0x0000000000181947 */ /* 0x000fea0003800000 */
[----:B------:R-:W2:Y:S01]  /*10640*/  S2R R2, SR_TID.X ;  /* 0x0000000000027919 */ /* 0x000ea20000002100 */
[----:B-1----:R-:W-:-:S04]  /*10650*/  IMAD.MOV.U32 R0, RZ, RZ, 0xa000 ;  /* 0x0000a000ff007424 */ /* 0x002fc800078e00ff */
[----:B------:R3:W-:Y:S01]  /*10660*/  SYNCS.ARRIVE.TRANS64 RZ, [R3+URZ+0x38850], R0 ;  /* 0x0388500003ff79a7 */ /* 0x0007e2000800003f */
[----:B--2---:R-:W-:-:S13]  /*10670*/  LOP3.LUT P0, RZ, R2, 0x1f, RZ, 0xc0, !PT ;  /* 0x0000001f02ff7812 */ /* 0x004fda000780c0ff */
[----:B---3--:R-:W-:Y:S05]  /*10680*/  @!P0 BRA `(.L_x_118) ;  /* 0x0000000000048947 */ /* 0x008fea0003800000 */
[----:B------:R-:W-:Y:S01]  /*10690*/  BPT.TRAP 0x1 ;  /* 0x000000040000795c */ /* 0x000fe20000300000 */
.L_x_118:
[----:B------:R-:W-:Y:S05]  /*106a0*/  BSYNC B1 ;  /* 0x0000000000017941 */ /* 0x000fea0003800000 */
.L_x_117:
[----:B------:R-:W-:Y:S01]  /*106b0*/  R2UR UR4, R8 ;  /* 0x00000000080472ca */ /* 0x000fe200000e0000 */
[----:B------:R-:W-:Y:S01]  /*106c0*/  ULDC.64 UR6, c[0x0][0x198] ;  /* 0x0000660000067ab9 */ /* 0x000fe20000000a00 */
[----:B------:R-:W-:Y:S01]  /*106d0*/  R2UR UR9, R3 ;  /* 0x00000000030972ca */ /* 0x000fe200000e0000 */
[----:B------:R-:W-:Y:S01]  /*106e0*/  UIADD3 UR6, UP0, UR6, 0x470, URZ ;  /* 0x0000047006067890 */ /* 0x000fe2000ff1e03f */
[----:B------:R-:W-:Y:S01]  /*106f0*/  PLOP3.LUT P0, PT, PT, PT, PT, 0x80, 0x0 ;  /* 0x000000000000781c */ /* 0x000fe20003f0f070 */
[----:B------:R-:W-:Y:S01]  /*10700*/  IMAD R17, R17, 0x50, RZ ;  /* 0x0000005011117824 */ /* 0x000fe200078e02ff */
[----:B------:R-:W-:Y:S01]  /*10710*/  UMOV UR14, 0x0 ;  /* 0x00000000000e7882 */ /* 0x000fe20000000000 */
[----:B------:R-:W-:Y:S01]  /*10720*/  UIADD3.X UR7, URZ, UR7, URZ, UP0, !UPT ;  /* 0x000000073f077290 */ /* 0x000fe200087fe43f */
[----:B------:R-:W-:Y:S01]  /*10730*/  UMOV UR15, 0x14f00000 ;  /* 0x14f00000000f7882 */ /* 0x000fe20000000000 */
[----:B------:R-:W-:-:S04]  /*10740*/  UMOV UR10, URZ ;  /* 0x0000003f000a7c82 */ /* 0x000fc80008000000 */
[----:B------:R-:W-:Y:S02]  /*10750*/  UIMAD UR4, UR4, 0xa000, UR38 ;  /* 0x0000a000040478a4 */ /* 0x000fe4000f8e0226 */
[----:B------:R-:W-:Y:S02]  /*10760*/  UIADD3 UR9, UR9, 0x38850, URZ ;  /* 0x0003885009097890 */ /* 0x000fe4000fffe03f */
[----:B------:R-:W-:-:S12]  /*10770*/  UIADD3 UR8, UR4, 0x400, URZ ;  /* 0x0000040004087890 */ /* 0x000fd8000fffe03f */
.L_x_119:
[----:B------:R-:W-:-:S13]  /*10780*/  @P0 ELECT P1, URZ, PT ;  /* 0x00000000003f082f */ /* 0x000fda0003820000 */
[----:B------:R-:W-:Y:S01]  /*10790*/  @P1 R2UR UR13, R16 ;  /* 0x00000000100d12ca */ /* 0x000fe200000e0000 */
[----:B------:R-:W-:Y:S01]  /*107a0*/  UMOV UR12, UR36 ;  /* 0x00000024000c7c82 */ /* 0x000fe20008000000 */
[----:B------:R-:W-:Y:S02]  /*107b0*/  @P1 R2UR UR11, R17 ;  /* 0x00000000110b12ca */ /* 0x000fe400000e0000 */
[----:B------:R-:W-:Y:S02]  /*107c0*/  @P1 PLOP3.LUT P0, PT, P1, PT, PT, 0x8, 0x0 ;  /* 0x000000000000181c */ /* 0x000fe40000f0e170 */
[----:B------:R-:W-:-:S09]  /*107d0*/  PLOP3.LUT P1, PT, PT, PT, PT, 0x8, 0x0 ;  /* 0x000000000000781c */ /* 0x000fd20003f2e170 */
[----:B------:R2:W-:Y:S02]  /*107e0*/  UTMALDG.4D [UR8], [UR6], desc[UR14] ;  /* 0x00000e08060075b4 */ /* 0x0005e40008019000 */
[----:B--2---:R-:W-:Y:S05]  /*107f0*/  @P0 BRA.U.ANY `(.L_x_119) ;  /* 0xfffffffd00e00947 */ /* 0x004fea000393ffff */
[----:B------:R-:W-:Y:S01]  /*10800*/  PLOP3.LUT P0, PT, PT, PT, PT, 0x80, 0x0 ;  /* 0x000000000000781c */ /* 0x000fe20003f0f070 */
[----:B------:R-:W-:Y:S01]  /*10810*/  UIADD3 UR8, UR4, 0x2c00, URZ ;  /* 0x00002c0004087890 */ /* 0x000fe2000fffe03f */
[----:B------:R-:W-:Y:S01]  /*10820*/  UMOV UR14, 0x0 ;  /* 0x00000000000e7882 */ /* 0x000fe20000000000 */
[----:B------:R-:W-:Y:S01]  /*10830*/  UMOV UR15, 0x14f00000 ;  /* 0x14f00000000f7882 */ /* 0x000fe20000000000 */
[----:B------:R-:W-:-:S09]  /*10840*/  UMOV UR10, 0x40 ;  /* 0x00000040000a7882 */ /* 0x000fd20000000000 */
.L_x_120:
        /* <DEDUP_REMOVED lines=13> */
.L_x_121:
        /* <DEDUP_REMOVED lines=10> */
[----:B------:R-:W-:Y:S02]  /*109c0*/  UMOV UR5, 0x14f00000 ;  /* 0x14f0000000057882 */ /* 0x000fe40000000000 */
[----:B------:R-:W-:Y:S01]  /*109d0*/  UMOV UR4, 0x0 ;  /* 0x0000000000047882 */ /* 0x000fe20000000000 */
[----:B------:R-:W-:-:S08]  /*109e0*/  UMOV UR10, 0xc0 ;  /* 0x000000c0000a7882 */ /* 0x000fd00000000000 */
.L_x_122:
        /* <DEDUP_REMOVED lines=8> */
.L_x_114:
[----:B------:R-:W-:Y:S05]  /*10a70*/  BSYNC B0 ;  /* 0x0000000000007941 */ /* 0x000fea0003800000 */
.L_x_113:
[----:B-1----:R-:W-:Y:S02]  /*10a80*/  VIADD R0, R8, 0x1 ;  /* 0x0000000108007836 */ /* 0x002fe40000000000 */
[----:B------:R-:W-:-:S03]  /*10a90*/  IMAD.MOV.U32 R3, RZ, RZ, RZ ;  /* 0x000000ffff037224 */ /* 0x000fc600078e00ff */
[----:B------:R-:W-:-:S04]  /*10aa0*/  ISETP.NE.AND P0, PT, R0, 0x2, PT ;  /* 0x000000020000780c */ /* 0x000fc80003f05270 */
[----:B------:R-:W-:Y:S02]  /*10ab0*/  SEL R2, RZ, 0x1, P0 ;  /* 0x00000001ff027807 */ /* 0x000fe40000000000 */
[----:B------:R-:W-:Y:S02]  /*10ac0*/  SEL R0, R0, RZ, P0 ;  /* 0x000000ff00007207 */ /* 0x000fe40000000000 */
[----:B------:R-:W-:-:S07]  /*10ad0*/  LOP3.LUT R9, R9, R2, RZ, 0x3c, !PT ;  /* 0x0000000209097212 */ /* 0x000fce00078e3cff */
.L_x_38:
[----:B------:R-:W1:Y:S01]  /*10ae0*/  S2R R5, SR_CgaCtaId ;  /* 0x0000000000057919 */ /* 0x000e620000008800 */
[----:B------:R-:W-:Y:S02]  /*10af0*/  MOV R2, 0x400 ;  /* 0x0000040000027802 */ /* 0x000fe40000000f00 */
[----:B------:R-:W-:Y:S02]  /*10b00*/  SHF.L.U32 R3, R3, 0x1f, RZ ;  /* 0x0000001f03037819 */ /* 0x000fe400000006ff */
[----:B-1----:R-:W-:-:S04]  /*10b10*/  LEA R2, R5, R2, 0x18 ;  /* 0x0000000205027211 */ /* 0x002fc800078ec0ff */
[----:B------:R-:W1:Y:S02]  /*10b20*/  SYNCS.PHASECHK.TRANS64.TRYWAIT P0, [R2+URZ+0x38820], R3 ;  /* 0x03882003020075a7 */ /* 0x000e64000800017f */
[----:B-1----:R-:W-:Y:S05]  /*10b30*/  @!P0 BRA `(.L_x_123) ;  /* 0x0000001400108947 */ /* 0x002fea0003800000 */
.L_x_164:
[----:B------:R-:W-:-:S03]  /*10b40*/  UMOV UR4, 0xffffffff ;  /* 0xffffffff00047882 */ /* 0x000fc60000000000 */
[----:B------:R-:W-:Y:S05]  /*10b50*/  BRA.DIV UR4, `(.L_x_124) ;  /* 0x00000016041c7947 */ /* 0x000fea000b800000 */
[----:B-1----:R-:W1:Y:S02]  /*10b60*/  S2R R3, SR_TID.X ;  /* 0x0000000000037919 */ /* 0x002e640000002100 */
[----:B-1----:R-:W-:-:S04]  /*10b70*/  SHF.R.U32.HI R3, RZ, 0x5, R3 ;  /* 0x00000005ff037819 */ /* 0x002fc80000011603 */
[----:B------:R-:W-:-:S05]  /*10b80*/  LOP3.LUT R3, R3, 0x3, RZ, 0xc0, !PT ;  /* 0x0000000303037812 */ /* 0x000fca00078ec0ff */
[----:B------:R1:W2:Y:S02]  /*10b90*/  SHFL.IDX PT, R14, R3, RZ, 0x1f ;  /* 0x00001fff030e7589 */ /* 0x0002a400000e0000 */
.L_x_167:
[----:B--2---:R-:W-:-:S13]  /*10ba0*/  ISETP.NE.AND P0, PT, R14, RZ, PT ;  /* 0x000000ff0e00720c */ /* 0x004fda0003f05270 */
[----:B------:R-:W-:Y:S05]  /*10bb0*/  @P0 BRA `(.L_x_10) ;  /* 0x0000000000880947 */ /* 0x000fea0003800000 */
[----:B------:R-:W-:-:S03]  /*10bc0*/  UMOV UR4, 0xffffffff ;  /* 0xffffffff00047882 */ /* 0x000fc60000000000 */
[----:B------:R-:W-:Y:S05]  /*10bd0*/  BRA.DIV UR4, `(.L_x_125) ;  /* 0x0000001604307947 */ /* 0x000fea000b800000 */
[----:B------:R-:W-:-:S13]  /*10be0*/  ELECT P6, URZ, PT ;  /* 0x00000000003f782f */ /* 0x000fda00038c0000 */
.L_x_170:
[----:B------:R-:W-:Y:S05]  /*10bf0*/  @!P6 BRA `(.L_x_10) ;  /* 0x000000000078e947 */ /* 0x000fea0003800000 */
[----:B-1----:R-:W2:Y:S02]  /*10c00*/  LDL.LU R3, [R1+0x14] ;  /* 0x0000140001037983 */ /* 0x002ea40000300800 */
[----:B--2---:R-:W-:-:S04]  /*10c10*/  LOP3.LUT R3, R3, 0x2, RZ, 0xfc, !PT ;  /* 0x0000000203037812 */ /* 0x004fc800078efcff */
[----:B------:R-:W-:-:S13]  /*10c20*/  ISETP.NE.AND P2, PT, R3, 0x3, PT ;  /* 0x000000030300780c */ /* 0x000fda0003f45270 */
[----:B------:R-:W-:Y:S05]  /*10c30*/  @!P2 BRA `(.L_x_126) ;  /* 0x000000000004a947 */ /* 0x000fea0003800000 */
[----:B------:R-:W-:Y:S01]  /*10c40*/  BPT.TRAP 0x1 ;  /* 0x000000040000795c */ /* 0x000fe20000300000 */
.L_x_126:
[----:B------:R-:W-:Y:S01]  /*10c50*/  IADD3 R7, R2, 0x38840, RZ ;  /* 0x0003884002077810 */ /* 0x000fe20007ffe0ff */
[----:B------:R-:W-:Y:S01]  /*10c60*/  VIADD R3, R0, 0x1 ;  /* 0x0000000100037836 */ /* 0x000fe20000000000 */
[----:B------:R-:W-:-:S03]  /*10c70*/  SHF.L.U32 R5, R9, 0x1f, RZ ;  /* 0x0000001f09057819 */ /* 0x000fc600000006ff */
[----:B------:R-:W-:Y:S01]  /*10c80*/  IMAD R6, R0, 0x8, R7 ;  /* 0x0000000800067824 */ /* 0x000fe200078e0207 */
[----:B------:R-:W-:-:S03]  /*10c90*/  ISETP.NE.AND P1, PT, R3, 0x2, PT ;  /* 0x000000020300780c */ /* 0x000fc60003f25270 */
[----:B------:R-:W1:Y:S01]  /*10ca0*/  SYNCS.PHASECHK.TRANS64.TRYWAIT P0, [R6+URZ], R5 ;  /* 0x00000005060075a7 */ /* 0x000e62000800017f */
[----:B------:R-:W-:Y:S02]  /*10cb0*/  SEL R4, RZ, 0x1, P1 ;  /* 0x00000001ff047807 */ /* 0x000fe40000800000 */
[----:B------:R-:W-:Y:S02]  /*10cc0*/  SEL R8, R3, RZ, P1 ;  /* 0x000000ff03087207 */ /* 0x000fe40000800000 */
[----:B------:R-:W-:-:S03]  /*10cd0*/  LOP3.LUT R4, R9, R4, RZ, 0x3c, !PT ;  /* 0x0000000409047212 */ /* 0x000fc600078e3cff */
[----:B------:R-:W-:Y:S01]  /*10ce0*/  IMAD R3, R8, 0x8, R7 ;  /* 0x0000000808037824 */ /* 0x000fe200078e0207 */
[----:B------:R-:W-:Y:S01]  /*10cf0*/  SHF.L.U32 R4, R4, 0x1f, RZ ;  /* 0x0000001f04047819 */ /* 0x000fe200000006ff */
[----:B-1----:R-:W-:Y:S06]  /*10d00*/  @!P0 BRA `(.L_x_127) ;  /* 0x0000001400048947 */ /* 0x002fec0003800000 */
.L_x_171:
[----:B------:R-:W2:Y:S02]  /*10d10*/  SYNCS.PHASECHK.TRANS64.TRYWAIT P0, [R3+URZ], R4 ;  /* 0x00000004030075a7 */ /* 0x000ea4000800017f */
[----:B--2---:R-:W-:Y:S05]  /*10d20*/  @!P0 BRA `(.L_x_128) ;  /* 0x0000001400108947 */ /* 0x004fea0003800000 */
.L_x_172:
[----:B------:R-:W-:Y:S05]  /*10d30*/  @!P2 BRA `(.L_x_129) ;  /* 0x000000000004a947 */ /* 0x000fea0003800000 */
[----:B------:R-:W-:Y:S01]  /*10d40*/  BPT.TRAP 0x1 ;  /* 0x000000040000795c */ /* 0x000fe20000300000 */
.L_x_129:
[----:B--2---:R-:W-:-:S04]  /*10d50*/  VIADD R3, R2, 0x38860 ;  /* 0x0003886002037836 */ /* 0x004fc80000000000 */
[----:B------:R-:W-:-:S04]  /*10d60*/  IMAD R0, R0, 0x8, R3 ;  /* 0x0000000800007824 */ /* 0x000fc800078e0203 */
[----:B------:R-:W2:Y:S02]  /*10d70*/  SYNCS.PHASECHK.TRANS64.TRYWAIT P0, [R0+URZ], R5 ;  /* 0x00000005000075a7 */ /* 0x000ea4000800017f */
[----:B--2---:R-:W-:Y:S05]  /*10d80*/  @!P0 BRA `(.L_x_130) ;  /* 0x00000014000c8947 */ /* 0x004fea0003800000 */
.L_x_173:
[----:B------:R-:W-:-:S07]  /*10d90*/  LEA R3, R8, R3, 0x3 ;  /* 0x0000000308037211 */ /* 0x000fce00078e18ff */
.L_x_131:
[----:B---3--:R3:W4:Y:S02]  /*10da0*/  SYNCS.PHASECHK.TRANS64.TRYWAIT P0, [R3+URZ], R4 ;  /* 0x00000004030075a7 */ /* 0x008724000800017f */
[----:B----4-:R-:W-:Y:S05]  /*10db0*/  @!P0 NANOSLEEP.SYNCS 0x989680 ;  /* 0x009896800000895d */ /* 0x010fea0003900000 */
[----:B------:R-:W4:Y:S02]  /*10dc0*/  @!P0 SYNCS.PHASECHK.TRANS64 P0, [R3+URZ], R4 ;  /* 0x00000004030085a7 */ /* 0x000f24000800007f */
[----:B----4-:R-:W-:Y:S05]  /*10dd0*/  @!P0 BRA `(.L_x_131) ;  /* 0xfffffffc00f08947 */ /* 0x010fea000383ffff */
.L_x_10:
[----:B------:R-:W-:Y:S05]  /*10de0*/  BSYNC B6 ;  /* 0x0000000000067941 */ /* 0x000fea0003800000 */
.L_x_7:
[----:B------:R-:W-:Y:S05]  /*10df0*/  EXIT ;  /* 0x000000000000794d */ /* 0x000fea0003800000 */
.L_x_14:
[----:B------:R-:W-:-:S13]  /*10e00*/  R2UR UR4, R16 ;  /* 0x00000000100472ca */ /* 0x000fda00000e0000 */
[----:B0-----:R-:W-:-:S04]  /*10e10*/  IMAD.U32 R3, RZ, RZ, UR4 ;  /* 0x00000004ff037e24 */ /* 0x001fc8000f8e00ff */
[----:B------:R0:W1:Y:S03]  /*10e20*/  SYNCS.PHASECHK.TRANS64.TRYWAIT P1, [R3+URZ+0x38800], R2 ;  /* 0x03880002030075a7 */ /* 0x000066000802017f */
[----:B-1----:R-:W-:Y:S05]  /*10e30*/  @!P1 NANOSLEEP.SYNCS 0x989680 ;  /* 0x009896800000995d */ /* 0x002fea0003900000 */
[----:B------:R-:W1:Y:S02]  /*10e40*/  @!P1 SYNCS.PHASECHK.TRANS64 P1, [R3+URZ+0x38800], R2 ;  /* 0x03880002030095a7 */ /* 0x000e64000802007f */
[----:B-1----:R-:W-:Y:S05]  /*10e50*/  @!P1 BRA `(.L_x_14) ;  /* 0xfffffffc00e89947 */ /* 0x002fea000383ffff */
[----:B------:R-:W-:Y:S05]  /*10e60*/  BRA `(.L_x_132) ;  /* 0xffffff0400847947 */ /* 0x000fea000383ffff */
.L_x_18:
[----:B------:R-:W-:-:S13]  /*10e70*/  R2UR UR4, R16 ;  /* 0x00000000100472ca */ /* 0x000fda00000e0000 */
[----:B0-----:R-:W-:-:S04]  /*10e80*/  IMAD.U32 R3, RZ, RZ, UR4 ;  /* 0x00000004ff037e24 */ /* 0x001fc8000f8e00ff */
[----:B------:R0:W2:Y:S03]  /*10e90*/  SYNCS.PHASECHK.TRANS64.TRYWAIT P2, [R3+URZ+0x38830], R2 ;  /* 0x03883002030075a7 */ /* 0x0000a6000804017f */
[----:B--2---:R-:W-:Y:S05]  /*10ea0*/  @!P2 NANOSLEEP.SYNCS 0x989680 ;  /* 0x009896800000a95d */ /* 0x004fea0003900000 */
[----:B------:R-:W2:Y:S02]  /*10eb0*/  @!P2 SYNCS.PHASECHK.TRANS64 P2, [R3+URZ+0x38830], R2 ;  /* 0x038830020300a5a7 */ /* 0x000ea4000804007f */
[----:B--2---:R-:W-:Y:S05]  /*10ec0*/  @!P2 BRA `(.L_x_18) ;  /* 0xfffffffc00e8a947 */ /* 0x004fea000383ffff */
[----:B------:R-:W-:Y:S05]  /*10ed0*/  BRA `(.L_x_17) ;  /* 0xffffff0400a07947 */ /* 0x000fea000383ffff */
.L_x_23:
[----:B------:R-:W-:-:S13]  /*10ee0*/  R2UR UR6, R215 ;  /* 0x00000000d70672ca */ /* 0x000fda00000e0000 */
[----:B-1----:R-:W-:-:S04]  /*10ef0*/  IMAD.U32 R7, RZ, RZ, UR6 ;  /* 0x00000006ff077e24 */ /* 0x002fc8000f8e00ff */
[----:B------:R1:W2:Y:S03]  /*10f00*/  SYNCS.PHASECHK.TRANS64.TRYWAIT P2, [R7+URZ+0x38830], R2 ;  /* 0x03883002070075a7 */ /* 0x0002a6000804017f */
[----:B--2---:R-:W-:Y:S05]  /*10f10*/  @!P2 NANOSLEEP.SYNCS 0x989680 ;  /* 0x009896800000a95d */ /* 0x004fea0003900000 */
[----:B------:R-:W2:Y:S02]  /*10f20*/  @!P2 SYNCS.PHASECHK.TRANS64 P2, [R7+URZ+0x38830], R2 ;  /* 0x038830020700a5a7 */ /* 0x000ea4000804007f */
[----:B--2---:R-:W-:Y:S05]  /*10f30*/  @!P2 BRA `(.L_x_23) ;  /* 0xfffffffc00e8a947 */ /* 0x004fea000383ffff */
[----:B------:R-:W-:Y:S05]  /*10f40*/  BRA `(.L_x_22) ;  /* 0xffffff4400287947 */ /* 0x000fea000383ffff */
.L_x_27:
[----:B-1----:R-:W-:-:S04]  /*10f50*/  IMAD.U32 R3, RZ, RZ, UR7 ;  /* 0x00000007ff037e24 */ /* 0x002fc8000f8e00ff */
[----:B------:R1:W2:Y:S03]  /*10f60*/  SYNCS.PHASECHK.TRANS64.TRYWAIT P2, [R3+URZ+0x38850], R0 ;  /* 0x03885000030075a7 */ /* 0x0002a6000804017f */
[----:B--2---:R-:W-:Y:S05]  /*10f70*/  @!P2 NANOSLEEP.SYNCS 0x989680 ;  /* 0x009896800000a95d */ /* 0x004fea0003900000 */
[----:B------:R-:W2:Y:S02]  /*10f80*/  @!P2 SYNCS.PHASECHK.TRANS64 P2, [R3+URZ+0x38850], R0 ;  /* 0x038850000300a5a7 */ /* 0x000ea4000804007f */
[----:B--2---:R-:W-:Y:S05]  /*10f90*/  @!P2 BRA `(.L_x_27) ;  /* 0xfffffffc00eca947 */ /* 0x004fea000383ffff */
[----:B------:R-:W-:Y:S05]  /*10fa0*/  BRA `(.L_x_26) ;  /* 0xffffff6c005c7947 */ /* 0x000fea000383ffff */
.L_x_32:
[----:B-1----:R1:W2:Y:S02]  /*10fb0*/  SYNCS.PHASECHK.TRANS64.TRYWAIT P0, [R11+URZ+0x38850], R8 ;  /* 0x038850080b0075a7 */ /* 0x0022a4000800017f */
[----:B--2---:R-:W-:Y:S05]  /*10fc0*/  @!P0 NANOSLEEP.SYNCS 0x989680 ;  /* 0x009896800000895d */ /* 0x004fea0003900000 */
[----:B------:R-:W2:Y:S02]  /*10fd0*/  @!P0 SYNCS.PHASECHK.TRANS64 P0, [R11+URZ+0x38850], R8 ;  /* 0x038850080b0085a7 */ /* 0x000ea4000800007f */
[----:B--2---:R-:W-:Y:S05]  /*10fe0*/  @!P0 BRA `(.L_x_32) ;  /* 0xfffffffc00f08947 */ /* 0x004fea000383ffff */
[----:B------:R-:W-:Y:S05]  /*10ff0*/  BRA `(.L_x_31) ;  /* 0xffffff84005c7947 */ /* 0x000fea000383ffff */
.L_x_43:
[----:B------:R-:W-:Y:S01]  /*11000*/  IMAD.MOV.U32 R13, RZ, RZ, R0 ;  /* 0x000000ffff0d7224 */ /* 0x000fe200078e0000 */
[----:B------:R-:W-:Y:S01]  /*11010*/  MOV R12, RZ ;  /* 0x000000ff000c7202 */ /* 0x000fe20000000f00 */
[----:B------:R-:W-:Y:S02]  /*11020*/  IMAD.MOV.U32 R11, RZ, RZ, 0x1f ;  /* 0x0000001fff0b7424 */ /* 0x000fe400078e00ff */
[----:B------:R-:W-:-:S07]  /*11030*/  IMAD.MOV.U32 R15, RZ, RZ, -0x1 ;  /* 0xffffffffff0f7424 */ /* 0x000fce00078e00ff */
[----:B------:R-:W-:Y:S05]  /*11040*/  WARPSYNC.COLLECTIVE R15, `(.L_x_133) ;  /* 0x000000000f087348 */ /* 0x000fea0003c00000 */
[----:B------:R0:W1:Y:S02]  /*11050*/  SHFL.IDX P6, R14, R13, R12, R11 ;  /* 0x0000000c0d0e7389 */ /* 0x00006400000c000b */
[----:B01----:R-:W-:Y:S01]  /*11060*/  ENDCOLLECTIVE ;  /* 0x000000000000791b */ /* 0x003fe20003800000 */
.L_x_133:
[----:B------:R-:W-:Y:S05]  /*11070*/  BRA `(.L_x_134) ;  /* 0xffffffc000047947 */ /* 0x000fea000383ffff */
.L_x_45:
[----:B------:R-:W-:Y:S01]  /*11080*/  BSSY B0, `(.L_x_135) ;  /* 0x0000006000007945 */ /* 0x000fe20003800000 */
[----:B------:R-:W-:-:S07]  /*11090*/  IMAD.MOV.U32 R15, RZ, RZ, -0x1 ;  /* 0xffffffffff0f7424 */ /* 0x000fce00078e00ff */
[----:B0-----:R-:W-:Y:S05]  /*110a0*/  WARPSYNC.COLLECTIVE R15, `(.L_x_136) ;  /* 0x000000000f0c7348 */ /* 0x001fea0003c00000 */
[----:B------:R-:W-:Y:S02]  /*110b0*/  ELECT P6, UR62, PT ;  /* 0x00000000003e782f */ /* 0x000fe400038c0000 */
[----:B------:R-:W-:Y:S01]  /*110c0*/  MOV R14, UR62 ;  /* 0x0000003e000e7c02 */ /* 0x000fe20008000f00 */
[----:B0-----:R-:W-:Y:S10]  /*110d0*/  ENDCOLLECTIVE ;  /* 0x000000000000791b */ /* 0x001ff40003800000 */
.L_x_136:
[----:B------:R-:W-:Y:S05]  /*110e0*/  BSYNC B0 ;  /* 0x0000000000007941 */ /* 0x000fea0003800000 */
.L_x_135:
[----:B------:R-:W-:Y:S05]  /*110f0*/  BRA `(.L_x_137) ;  /* 0xffffffc000047947 */ /* 0x000fea000383ffff */
.L_x_47:
[----:B0-----:R-:W-:-:S04]  /*11100*/  IMAD.U32 R3, RZ, RZ, UR38 ;  /* 0x00000026ff037e24 */ /* 0x001fc8000f8e00ff */
[----:B------:R0:W1:Y:S03]  /*11110*/  SYNCS.PHASECHK.TRANS64.TRYWAIT P0, [R3+URZ+0x38840], R0 ;  /* 0x03884000030075a7 */ /* 0x000066000800017f */
[----:B-1----:R-:W-:Y:S05]  /*11120*/  @!P0 NANOSLEEP.SYNCS 0x989680 ;  /* 0x009896800000895d */ /* 0x002fea0003900000 */
[----:B------:R-:W1:Y:S02]  /*11130*/  @!P0 SYNCS.PHASECHK.TRANS64 P0, [R3+URZ+0x38840], R0 ;  /* 0x03884000030085a7 */ /* 0x000e64000800007f */
[----:B-1----:R-:W-:Y:S05]  /*11140*/  @!P0 BRA `(.L_x_47) ;  /* 0xfffffffc00ec8947 */ /* 0x002fea000383ffff */
[----:B------:R-:W-:Y:S05]  /*11150*/  BRA `(.L_x_138) ;  /* 0xffffffc0005c7947 */ /* 0x000fea000383ffff */
.L_x_50:
[----:B------:R-:W-:Y:S01]  /*11160*/  IMAD R8, R11, 0x80, R8 ;  /* 0x000000800b087824 */ /* 0x000fe200078e0208 */
[----:B------:R-:W-:Y:S01]  /*11170*/  MOV R13, R6 ;  /* 0x00000006000d7202 */ /* 0x000fe20000000f00 */
[----:B------:R-:W-:Y:S02]  /*11180*/  IMAD.MOV.U32 R12, RZ, RZ, RZ ;  /* 0x000000ffff0c7224 */ /* 0x000fe400078e00ff */
[----:B------:R-:W-:Y:S02]  /*11190*/  IMAD.MOV.U32 R11, RZ, RZ, 0x181f ;  /* 0x0000181fff0b7424 */ /* 0x000fe400078e00ff */
[----:B------:R-:W-:Y:S02]  /*111a0*/  IMAD.MOV.U32 R15, RZ, RZ, -0x1 ;  /* 0xffffffffff0f7424 */ /* 0x000fe400078e00ff */
[----:B------:R-:W-:-:S07]  /*111b0*/  VIADD R5, R8, 0x10 ;  /* 0x0000001008057836 */ /* 0x000fce0000000000 */
[----:B------:R-:W-:Y:S05]  /*111c0*/  WARPSYNC.COLLECTIVE R15, `(.L_x_139) ;  /* 0x000000000f087348 */ /* 0x000fea0003c00000 */
[----:B------:R0:W1:Y:S02]  /*111d0*/  SHFL.IDX P6, R14, R13, R12, R11 ;  /* 0x0000000c0d0e7389 */ /* 0x00006400000c000b */
[----:B01----:R-:W-:Y:S01]  /*111e0*/  ENDCOLLECTIVE ;  /* 0x000000000000791b */ /* 0x003fe20003800000 */
.L_x_139:
[----:B------:R-:W-:Y:S02]  /*111f0*/  IMAD.MOV.U32 R13, RZ, RZ, R7 ;  /* 0x000000ffff0d7224 */ /* 0x000fe400078e0007 */
[----:B------:R-:W-:-:S07]  /*11200*/  IMAD.MOV.U32 R2, RZ, RZ, R14 ;  /* 0x000000ffff027224 */ /* 0x000fce00078e000e */
[----:B------:R-:W-:Y:S05]  /*11210*/  WARPSYNC.COLLECTIVE R15, `(.L_x_140) ;  /* 0x000000000f087348 */ /* 0x000fea0003c00000 */
[----:B------:R0:W1:Y:S02]  /*11220*/  SHFL.IDX P6, R14, R13, R12, R11 ;  /* 0x0000000c0d0e7389 */ /* 0x00006400000c000b */
[----:B01----:R-:W-:Y:S01]  /*11230*/  ENDCOLLECTIVE ;  /* 0x000000000000791b */ /* 0x003fe20003800000 */
.L_x_140:
[----:B------:R-:W-:Y:S01]  /*11240*/  ULDC UR4, c[0x0][0x288] ;  /* 0x0000a20000047ab9 */ /* 0x000fe20000000800 */
[----:B------:R-:W-:Y:S01]  /*11250*/  ULDC.64 UR6, c[0x0][0x208] ;  /* 0x0000820000067ab9 */ /* 0x000fe20000000a00 */
[----:B------:R-:W-:-:S05]  /*11260*/  IMAD R0, R20, UR4, RZ ;  /* 0x0000000414007c24 */ /* 0x000fca000f8e02ff */
[----:B------:R-:W-:Y:S01]  /*11270*/  ISETP.GE.AND P4, PT, R8, R0, PT ;  /* 0x000000000800720c */ /* 0x000fe20003f86270 */
[----:B------:R-:W-:Y:S02]  /*11280*/  IMAD.MOV.U32 R13, RZ, RZ, R6 ;  /* 0x000000ffff0d7224 */ /* 0x000fe400078e0006 */
[----:B------:R-:W-:-:S10]  /*11290*/  IMAD.MOV.U32 R12, RZ, RZ, 0x1 ;  /* 0x00000001ff0c7424 */ /* 0x000fd400078e00ff */
[----:B------:R-:W-:Y:S02]  /*112a0*/  @!P4 LEA R21, R9, UR38, 0x1 ;  /* 0x000000260915cc11 */ /* 0x000fe4000f8e08ff */
[----:B------:R-:W-:-:S04]  /*112b0*/  MOV R3, R14 ;  /* 0x0000000e00037202 */ /* 0x000fc80000000f00 */
[----:B------:R-:W-:-:S04]  /*112c0*/  LOP3.LUT R3, R3, R2, RZ, 0x3c, !PT ;  /* 0x0000000203037212 */ /* 0x000fc800078e3cff */
[----:B------:R-:W-:-:S04]  /*112d0*/  LOP3.LUT R2, R3, R2, RZ, 0x3c, !PT ;  /* 0x0000000203027212 */ /* 0x000fc800078e3cff */
[----:B------:R-:W-:-:S03]  /*112e0*/  LOP3.LUT R3, R3, R2, RZ, 0x3c, !PT ;  /* 0x0000000203037212 */ /* 0x000fc600078e3cff */
[----:B------:R-:W-:-:S05]  /*112f0*/  @!P4 IMAD.WIDE.U32 R2, R10, 0x2, R2 ;  /* 0x000000020a02c825 */ /* 0x000fca00078e0002 */
[----:B------:R-:W-:Y:S01]  /*11300*/  @!PT LDS RZ, [RZ] ;  /* 0x00000000fffff984 */ /* 0x000fe20000000800 */
[----:B------:R-:W-:Y:S01]  /*11310*/  @!PT LDS RZ, [RZ] ;  /* 0x00000000fffff984 */ /* 0x000fe20000000800 */
[----:B------:R-:W-:Y:S01]  /*11320*/  @!PT LDS RZ, [RZ] ;  /* 0x00000000fffff984 */ /* 0x000fe20000000800 */
[----:B------:R0:W-:Y:S04]  /*11330*/  @!P4 LDGSTS.E.BYPASS.LTC128B.128 [R21+0x14400], desc[UR6][R2.64], !P3 ;  /* 0x144000000215cfae */ /* 0x0001e8000d901d46 */
[----:B------:R0:W-:Y:S04]  /*11340*/  @!P4 LDGSTS.E.BYPASS.LTC128B.128 [R21+0x18400], desc[UR6][R2.64+0x80], !P0 ;  /* 0x184000800215cfae */ /* 0x0001e8000c101d46 */
[----:B------:R0:W-:Y:S04]  /*11350*/  @!P4 LDGSTS.E.BYPASS.LTC128B.128 [R21+0x1c400], desc[UR6][R2.64+0x100], !P1 ;  /* 0x1c4001000215cfae */ /* 0x0001e8000c901d46 */
[----:B------:R0:W-:Y:S01]  /*11360*/  @!P4 LDGSTS.E.BYPASS.LTC128B.128 [R21+0x20400], desc[UR6][R2.64+0x180], !P2 ;  /* 0x204001800215cfae */ /* 0x0001e2000d101d46 */
[----:B------:R-:W-:-:S13]  /*11370*/  ISETP.GE.AND P4, PT, R5, R0, PT ;  /* 0x000000000500720c */ /* 0x000fda0003f86270 */
[----:B0-----:R-:W-:Y:S05]  /*11380*/  WARPSYNC.COLLECTIVE R15, `(.L_x_141) ;  /* 0x000000000f087348 */ /* 0x001fea0003c00000 */
[----:B------:R1:W2:Y:S02]  /*11390*/  SHFL.IDX P6, R14, R13, R12, R11 ;  /* 0x0000000c0d0e7389 */ /* 0x0002a400000c000b */
[----:B012---:R-:W-:Y:S01]  /*113a0*/  ENDCOLLECTIVE ;  /* 0x000000000000791b */ /* 0x007fe20003800000 */
.L_x_141:
[----:B------:R-:W-:Y:S01]  /*113b0*/  VIADD R3, R8, 0x20 ;  /* 0x0000002008037836 */ /* 0x000fe20000000000 */
[----:B------:R-:W-:Y:S01]  /*113c0*/  @!P4 LEA R20, R9, UR38, 0x1 ;  /* 0x000000260914cc11 */ /* 0x000fe2000f8e08ff */
[----:B------:R-:W-:Y:S02]  /*113d0*/  IMAD.MOV.U32 R13, RZ, RZ, R7 ;  /* 0x000000ffff0d7224 */ /* 0x000fe400078e0007 */
[----:B------:R-:W-:-:S07]  /*113e0*/  IMAD.MOV.U32 R5, RZ, RZ, R14 ;  /* 0x000000ffff057224 */ /* 0x000fce00078e000e */
[----:B------:R-:W-:Y:S05]  /*113f0*/  WARPSYNC.COLLECTIVE R15, `(.L_x_142) ;  /* 0x000000000f087348 */ /* 0x000fea0003c00000 */
[----:B------:R0:W1:Y:S02]  /*11400*/  SHFL.IDX P6, R14, R13, R12, R11 ;  /* 0x0000000c0d0e7389 */ /* 0x00006400000c000b */
[----:B01----:R-:W-:Y:S01]  /*11410*/  ENDCOLLECTIVE ;  /* 0x000000000000791b */ /* 0x003fe20003800000 */
.L_x_142:
[----:B------:R-:W-:Y:S01]  /*11420*/  ULDC.64 UR4, c[0x0][0x208] ;  /* 0x0000820000047ab9 */ /* 0x000fe20000000a00 */
[----:B------:R-:W-:Y:S02]  /*11430*/  IMAD.MOV.U32 R13, RZ, RZ, R6 ;  /* 0x000000ffff0d7224 */ /* 0x000fe400078e0006 */
[----:B------:R-:W-:Y:S01]  /*11440*/  IMAD.MOV.U32 R12, RZ, RZ, 0x2 ;  /* 0x00000002ff0c7424 */ /* 0x000fe200078e00ff */
[----:B------:R-:W-:-:S05]  /*11450*/  MOV R4, R14 ;  /* 0x0000000e00047202 */ /* 0x000fca0000000f00 */
        /* <DEDUP_REMOVED lines=12> */
.L_x_143:
[----:B------:R-:W-:Y:S01]  /*11520*/  VIADD R5, R8, 0x30 ;  /* 0x0000003008057836 */ /* 0x000fe20000000000 */
[----:B------:R-:W-:Y:S01]  /*11530*/  @!P4 LEA R21, R9, UR38, 0x1 ;  /* 0x000000260915cc11 */ /* 0x000fe2000f8e08ff */
[----:B------:R-:W-:Y:S02]  /*11540*/  IMAD.MOV.U32 R13, RZ, RZ, R7 ;  /* 0x000000ffff0d7224 */ /* 0x000fe400078e0007 */
[----:B------:R-:W-:-:S07]  /*11550*/  IMAD.MOV.U32 R3, RZ, RZ, R14 ;  /* 0x000000ffff037224 */ /* 0x000fce00078e000e */
[----:B------:R-:W-:Y:S05]  /*11560*/  WARPSYNC.COLLECTIVE R15, `(.L_x_144) ;  /* 0x000000000f087348 */ /* 0x000fea0003c00000 */
[----:B------:R0:W1:Y:S02]  /*11570*/  SHFL.IDX P6, R14, R13, R12, R11 ;  /* 0x0000000c0d0e7389 */ /* 0x00006400000c000b */
[----:B01----:R-:W-:Y:S01]  /*11580*/  ENDCOLLECTIVE ;  /* 0x000000000000791b */ /* 0x003fe20003800000 */
.L_x_144:
        /* <DEDUP_REMOVED lines=16> */
.L_x_145:
[----:B------:R-:W-:Y:S01]  /*11690*/  VIADD R3, R8, 0x40 ;  /* 0x0000004008037836 */ /* 0x000fe20000000000 */
[----:B------:R-:W-:Y:S01]  /*116a0*/  @!P4 LEA R20, R9, UR38, 0x1 ;  /* 0x000000260914cc11 */ /* 0x000fe2000f8e08ff */
[----:B------:R-:W-:Y:S02]  /*116b0*/  IMAD.MOV.U32 R13, RZ, RZ, R7 ;  /* 0x000000ffff0d7224 */ /* 0x000fe400078e0007 */
[----:B------:R-:W-:-:S07]  /*116c0*/  IMAD.MOV.U32 R5, RZ, RZ, R14 ;  /* 0x000000ffff057224 */ /* 0x000fce00078e000e */
[----:B------:R-:W-:Y:S05]  /*116d0*/  WARPSYNC.COLLECTIVE R15, `(.L_x_146) ;  /* 0x000000000f087348 */ /* 0x000fea0003c00000 */
[----:B------:R0:W1:Y:S02]  /*116e0*/  SHFL.IDX P6, R14, R13, R12, R11 ;  /* 0x0000000c0d0e7389 */ /* 0x00006400000c000b */
[----:B01----:R-:W-:Y:S01]  /*116f0*/  ENDCOLLECTIVE ;  /* 0x000000000000791b */ /* 0x003fe20003800000 */
.L_x_146:
        /* <DEDUP_REMOVED lines=16> */
.L_x_147:
[----:B------:R-:W-:Y:S01]  /*11800*/  VIADD R5, R8, 0x50 ;  /* 0x0000005008057836 */ /* 0x000fe20000000000 */
[----:B------:R-:W-:Y:S01]  /*11810*/  @!P4 LEA R21, R9, UR38, 0x1 ;  /* 0x000000260915cc11 */ /* 0x000fe2000f8e08ff */
[----:B------:R-:W-:Y:S02]  /*11820*/  IMAD.MOV.U32 R13, RZ, RZ, R7 ;  /* 0x000000ffff0d7224 */ /* 0x000fe400078e0007 */
[----:B------:R-:W-:-:S07]  /*11830*/  IMAD.MOV.U32 R3, RZ, RZ, R14 ;  /* 0x000000ffff037224 */ /* 0x000fce00078e000e */
[----:B------:R-:W-:Y:S05]  /*11840*/  WARPSYNC.COLLECTIVE R15, `(.L_x_148) ;  /* 0x000000000f087348 */ /* 0x000fea0003c00000 */
[----:B------:R0:W1:Y:S02]  /*11850*/  SHFL.IDX P6, R14, R13, R12, R11 ;  /* 0x0000000c0d0e7389 */ /* 0x00006400000c000b */
[----:B01----:R-:W-:Y:S01]  /*11860*/  ENDCOLLECTIVE ;  /* 0x000000000000791b */ /* 0x003fe20003800000 */
.L_x_148:
        /* <DEDUP_REMOVED lines=16> */
.L_x_149:
[----:B------:R-:W-:Y:S01]  /*11970*/  VIADD R3, R8, 0x60 ;  /* 0x0000006008037836 */ /* 0x000fe20000000000 */
[----:B------:R-:W-:Y:S01]  /*11980*/  @!P4 LEA R20, R9, UR38, 0x1 ;  /* 0x000000260914cc11 */ /* 0x000fe2000f8e08ff */
[----:B------:R-:W-:Y:S02]  /*11990*/  IMAD.MOV.U32 R13, RZ, RZ, R7 ;  /* 0x000000ffff0d7224 */ /* 0x000fe400078e0007 */
[----:B------:R-:W-:-:S07]  /*119a0*/  IMAD.MOV.U32 R5, RZ, RZ, R14 ;  /* 0x000000ffff057224 */ /* 0x000fce00078e000e */
[----:B------:R-:W-:Y:S05]  /*119b0*/  WARPSYNC.COLLECTIVE R15, `(.L_x_150) ;  /* 0x000000000f087348 */ /* 0x000fea0003c00000 */
[----:B------:R0:W1:Y:S02]  /*119c0*/  SHFL.IDX P6, R14, R13, R12, R11 ;  /* 0x0000000c0d0e7389 */ /* 0x00006400000c000b */
[----:B01----:R-:W-:Y:S01]  /*119d0*/  ENDCOLLECTIVE ;  /* 0x000000000000791b */ /* 0x003fe20003800000 */
.L_x_150:
        /* <DEDUP_REMOVED lines=16> */
.L_x_151:
[----:B------:R-:W-:Y:S01]  /*11ae0*/  @!P4 LEA R21, R9, UR38, 0x1 ;  /* 0x000000260915cc11 */ /* 0x000fe2000f8e08ff */
[----:B------:R-:W-:Y:S02]  /*11af0*/  IMAD.MOV.U32 R13, RZ, RZ, R7 ;  /* 0x000000ffff0d7224 */ /* 0x000fe400078e0007 */
[----:B------:R-:W-:-:S07]  /*11b00*/  IMAD.MOV.U32 R3, RZ, RZ, R14 ;  /* 0x000000ffff037224 */ /* 0x000fce00078e000e */
[----:B------:R-:W-:Y:S05]  /*11b10*/  WARPSYNC.COLLECTIVE R15, `(.L_x_152) ;  /* 0x000000000f087348 */ /* 0x000fea0003c00000 */
[----:B------:R0:W1:Y:S02]  /*11b20*/  SHFL.IDX P6, R14, R13, R12, R11 ;  /* 0x0000000c0d0e7389 */ /* 0x00006400000c000b */
[----:B01----:R-:W-:Y:S01]  /*11b30*/  ENDCOLLECTIVE ;  /* 0x000000000000791b */ /* 0x003fe20003800000 */
.L_x_152:
        /* <DEDUP_REMOVED lines=11> */
[----:B------:R0:W-:Y:S02]  /*11bf0*/  @!P4 LDGSTS.E.BYPASS.LTC128B.128 [R21+0x23400], desc[UR4][R2.64+0x180], !P2 ;  /* 0x234001800215cfae */ /* 0x0001e4000d101d44 */
[----:B0-----:R-:W-:Y:S05]  /*11c00*/  WARPSYNC.COLLECTIVE R15, `(.L_x_153) ;  /* 0x000000000f087348 */ /* 0x001fea0003c00000 */
[----:B------:R1:W2:Y:S02]  /*11c10*/  SHFL.IDX P6, R14, R13, R12, R11 ;  /* 0x0000000c0d0e7389 */ /* 0x0002a400000c000b */
[----:B012---:R-:W-:Y:S01]  /*11c20*/  ENDCOLLECTIVE ;  /* 0x000000000000791b */ /* 0x007fe20003800000 */
.L_x_153:
[----:B------:R-:W-:Y:S02]  /*11c30*/  IMAD.MOV.U32 R13, RZ, RZ, R7 ;  /* 0x000000ffff0d7224 */ /* 0x000fe400078e0007 */
[----:B------:R-:W-:-:S07]  /*11c40*/  IMAD.MOV.U32 R4, RZ, RZ, R14 ;  /* 0x000000ffff047224 */ /* 0x000fce00078e000e */
[----:B------:R-:W-:Y:S05]  /*11c50*/  WARPSYNC.COLLECTIVE R15, `(.L_x_154) ;  /* 0x000000000f087348 */ /* 0x000fea0003c00000 */
[----:B------:R0:W1:Y:S02]  /*11c60*/  SHFL.IDX P6, R14, R13, R12, R11 ;  /* 0x0000000c0d0e7389 */ /* 0x00006400000c000b */
[----:B01----:R-:W-:Y:S01]  /*11c70*/  ENDCOLLECTIVE ;  /* 0x000000000000791b */ /* 0x003fe20003800000 */
.L_x_154:
[----:B------:R-:W-:Y:S05]  /*11c80*/  BRA `(.L_x_155) ;  /* 0xffffffc000c87947 */ /* 0x000fea000383ffff */
.L_x_53:
[----:B-1----:R-:W-:-:S04]  /*11c90*/  IMAD.U32 R3, RZ, RZ, UR38 ;  /* 0x00000026ff037e24 */ /* 0x002fc8000f8e00ff */
[----:B------:R1:W2:Y:S03]  /*11ca0*/  SYNCS.PHASECHK.TRANS64.TRYWAIT P0, [R3+URZ+0x38820], R2 ;  /* 0x03882002030075a7 */ /* 0x0002a6000800017f */
[----:B--2---:R-:W-:Y:S05]  /*11cb0*/  @!P0 NANOSLEEP.SYNCS 0x989680 ;  /* 0x009896800000895d */ /* 0x004fea0003900000 */
[----:B------:R-:W2:Y:S02]  /*11cc0*/  @!P0 SYNCS.PHASECHK.TRANS64 P0, [R3+URZ+0x38820], R2 ;  /* 0x03882002030085a7 */ /* 0x000ea4000800007f */
[----:B--2---:R-:W-:Y:S05]  /*11cd0*/  @!P0 BRA `(.L_x_53) ;  /* 0xfffffffc00ec8947 */ /* 0x004fea000383ffff */
[----:B------:R-:W-:Y:S05]  /*11ce0*/  BRA `(.L_x_156) ;  /* 0xffffffc400287947 */ /* 0x000fea000383ffff */
.L_x_60:
[----:B-1----:R-:W-:-:S04]  /*11cf0*/  MOV R3, UR38 ;  /* 0x0000002600037c02 */ /* 0x002fc80008000f00 */
[----:B------:R1:W2:Y:S03]  /*11d00*/  SYNCS.PHASECHK.TRANS64.TRYWAIT P0, [R3+URZ+0x38848], R2 ;  /* 0x03884802030075a7 */ /* 0x0002a6000800017f */
[----:B--2---:R-:W-:Y:S05]  /*11d10*/  @!P0 NANOSLEEP.SYNCS 0x989680 ;  /* 0x009896800000895d */ /* 0x004fea0003900000 */
[----:B------:R-:W2:Y:S02]  /*11d20*/  @!P0 SYNCS.PHASECHK.TRANS64 P0, [R3+URZ+0x38848], R2 ;  /* 0x03884802030085a7 */ /* 0x000ea4000800007f */
[----:B--2---:R-:W-:Y:S05]  /*11d30*/  @!P0 BRA `(.L_x_60) ;  /* 0xfffffffc00ec8947 */ /* 0x004fea000383ffff */
[----:B------:R-:W-:Y:S05]  /*11d40*/  BRA `(.L_x_157) ;  /* 0xffffffc800047947 */ /* 0x000fea000383ffff */
.L_x_68:
[----:B0-----:R-:W-:-:S04]  /*11d50*/  IMAD.U32 R3, RZ, RZ, UR38 ;  /* 0x00000026ff037e24 */ /* 0x001fc8000f8e00ff */
[----:B------:R0:W1:Y:S03]  /*11d60*/  SYNCS.PHASECHK.TRANS64.TRYWAIT P0, [R3+URZ+0x38860], R2 ;  /* 0x03886002030075a7 */ /* 0x000066000800017f */
[----:B-1----:R-:W-:Y:S05]  /*11d70*/  @!P0 NANOSLEEP.SYNCS 0x989680 ;  /* 0x009896800000895d */ /* 0x002fea0003900000 */
[----:B------:R-:W1:Y:S02]  /*11d80*/  @!P0 SYNCS.PHASECHK.TRANS64 P0, [R3+URZ+0x38860], R2 ;  /* 0x03886002030085a7 */ /* 0x000e64000800007f */
[----:B-1----:R-:W-:Y:S05]  /*11d90*/  @!P0 BRA `(.L_x_68) ;  /* 0xfffffffc00ec8947 */ /* 0x002fea000383ffff */
[----:B------:R-:W-:Y:S05]  /*11da0*/  BRA `(.L_x_158) ;  /* 0xffffffcc00187947 */ /* 0x000fea000383ffff */
.L_x_79:
[----:B-1----:R-:W-:-:S04]  /*11db0*/  IMAD.U32 R3, RZ, RZ, UR38 ;  /* 0x00000026ff037e24 */ /* 0x002fc8000f8e00ff */
[----:B------:R1:W2:Y:S03]  /*11dc0*/  SYNCS.PHASECHK.TRANS64.TRYWAIT P0, [R3+URZ+0x38840], R2 ;  /* 0x03884002030075a7 */ /* 0x0002a6000800017f */
[----:B--2---:R-:W-:Y:S05]  /*11dd0*/  @!P0 NANOSLEEP.SYNCS 0x989680 ;  /* 0x009896800000895d */ /* 0x004fea0003900000 */
[----:B------:R-:W2:Y:S02]  /*11de0*/  @!P0 SYNCS.PHASECHK.TRANS64 P0, [R3+URZ+0x38840], R2 ;  /* 0x03884002030085a7 */ /* 0x000ea4000800007f */
[----:B--2---:R-:W-:Y:S05]  /*11df0*/  @!P0 BRA `(.L_x_79) ;  /* 0xfffffffc00ec8947 */ /* 0x004fea000383ffff */
[----:B------:R-:W-:Y:S05]  /*11e00*/  BRA `(.L_x_159) ;  /* 0xffffffd000a87947 */ /* 0x000fea000383ffff */
.L_x_87:
[----:B0-----:R-:W-:-:S04]  /*11e10*/  IMAD.U32 R3, RZ, RZ, UR38 ;  /* 0x00000026ff037e24 */ /* 0x001fc8000f8e00ff */
[----:B------:R0:W1:Y:S03]  /*11e20*/  SYNCS.PHASECHK.TRANS64.TRYWAIT P0, [R3+URZ+0x38868], R2 ;  /* 0x03886802030075a7 */ /* 0x000066000800017f */
[----:B-1----:R-:W-:Y:S05]  /*11e30*/  @!P0 NANOSLEEP.SYNCS 0x989680 ;  /* 0x009896800000895d */ /* 0x002fea0003900000 */
[----:B------:R-:W1:Y:S02]  /*11e40*/  @!P0 SYNCS.PHASECHK.TRANS64 P0, [R3+URZ+0x38868], R2 ;  /* 0x03886802030085a7 */ /* 0x000e64000800007f */
[----:B-1----:R-:W-:Y:S05]  /*11e50*/  @!P0 BRA `(.L_x_87) ;  /* 0xfffffffc00ec8947 */ /* 0x002fea000383ffff */
[----:B------:R-:W-:Y:S05]  /*11e60*/  BRA `(.L_x_160) ;  /* 0xffffffd400b87947 */ /* 0x000fea000383ffff */
.L_x_98:
[----:B-1----:R-:W-:-:S04]  /*11e70*/  IMAD.U32 R3, RZ, RZ, UR38 ;  /* 0x00000026ff037e24 */ /* 0x002fc8000f8e00ff */
[----:B------:R1:W2:Y:S03]  /*11e80*/  SYNCS.PHASECHK.TRANS64.TRYWAIT P0, [R3+URZ+0x38848], R2 ;  /* 0x03884802030075a7 */ /* 0x0002a6000800017f */
[----:B--2---:R-:W-:Y:S05]  /*11e90*/  @!P0 NANOSLEEP.SYNCS 0x989680 ;  /* 0x009896800000895d */ /* 0x004fea0003900000 */
[----:B------:R-:W2:Y:S02]  /*11ea0*/  @!P0 SYNCS.PHASECHK.TRANS64 P0, [R3+URZ+0x38848], R2 ;  /* 0x03884802030085a7 */ /* 0x000ea4000800007f */
[----:B--2---:R-:W-:Y:S05]  /*11eb0*/  @!P0 BRA `(.L_x_98) ;  /* 0xfffffffc00ec8947 */ /* 0x004fea000383ffff */
[----:B------:R-:W-:Y:S05]  /*11ec0*/  BRA `(.L_x_161) ;  /* 0xffffffdc00607947 */ /* 0x000fea000383ffff */
.L_x_106:
[----:B0-----:R-:W-:-:S04]  /*11ed0*/  IMAD.U32 R3, RZ, RZ, UR38 ;  /* 0x00000026ff037e24 */ /* 0x001fc8000f8e00ff */
[----:B------:R0:W1:Y:S03]  /*11ee0*/  SYNCS.PHASECHK.TRANS64.TRYWAIT P0, [R3+URZ+0x38860], R2 ;  /* 0x03886002030075a7 */ /* 0x000066000800017f */
[----:B-1----:R-:W-:Y:S05]  /*11ef0*/  @!P0 NANOSLEEP.SYNCS 0x989680 ;  /* 0x009896800000895d */ /* 0x002fea0003900000 */
[----:B------:R-:W1:Y:S02]  /*11f00*/  @!P0 SYNCS.PHASECHK.TRANS64 P0, [R3+URZ+0x38860], R2 ;  /* 0x03886002030085a7 */ /* 0x000e64000800007f */
[----:B-1----:R-:W-:Y:S05]  /*11f10*/  @!P0 BRA `(.L_x_106) ;  /* 0xfffffffc00ec8947 */ /* 0x002fea000383ffff */
[----:B------:R-:W-:Y:S05]  /*11f20*/  BRA `(.L_x_162) ;  /* 0xffffffe0006c7947 */ /* 0x000fea000383ffff */
.L_x_116:
[----:B-1----:R1:W2:Y:S02]  /*11f30*/  SYNCS.PHASECHK.TRANS64.TRYWAIT P0, [R3+URZ+0x38860], R0 ;  /* 0x03886000030075a7 */ /* 0x0022a4000800017f */
[----:B--2---:R-:W-:Y:S05]  /*11f40*/  @!P0 NANOSLEEP.SYNCS 0x989680 ;  /* 0x009896800000895d */ /* 0x004fea0003900000 */
[----:B------:R-:W2:Y:S02]  /*11f50*/  @!P0 SYNCS.PHASECHK.TRANS64 P0, [R3+URZ+0x38860], R0 ;  /* 0x03886000030085a7 */ /* 0x000ea4000800007f */
[----:B--2---:R-:W-:Y:S05]  /*11f60*/  @!P0 BRA `(.L_x_116) ;  /* 0xfffffffc00f08947 */ /* 0x004fea000383ffff */
[----:B------:R-:W-:Y:S05]  /*11f70*/  BRA `(.L_x_163) ;  /* 0xffffffe400a47947 */ /* 0x000fea000383ffff */
.L_x_123:
[----:B-1----:R1:W2:Y:S02]  /*11f80*/  SYNCS.PHASECHK.TRANS64.TRYWAIT P0, [R2+URZ+0x38820], R3 ;  /* 0x03882003020075a7 */ /* 0x0022a4000800017f */
[----:B--2---:R-:W-:Y:S05]  /*11f90*/  @!P0 NANOSLEEP.SYNCS 0x989680 ;  /* 0x009896800000895d */ /* 0x004fea0003900000 */
[----:B------:R-:W2:Y:S02]  /*11fa0*/  @!P0 SYNCS.PHASECHK.TRANS64 P0, [R2+URZ+0x38820], R3 ;  /* 0x03882003020085a7 */ /* 0x000ea4000800007f */
[----:B--2---:R-:W-:Y:S05]  /*11fb0*/  @!P0 BRA `(.L_x_123) ;  /* 0xfffffffc00f08947 */ /* 0x004fea000383ffff */
[----:B------:R-:W-:Y:S05]  /*11fc0*/  BRA `(.L_x_164) ;  /* 0xffffffe800dc7947 */ /* 0x000fea000383ffff */
.L_x_124:
[----:B------:R-:W2:Y:S01]  /*11fd0*/  S2R R4, SR_TID.X ;  /* 0x0000000000047919 */ /* 0x000ea20000002100 */
[----:B------:R-:W-:Y:S01]  /*11fe0*/  BSSY B0, `(.L_x_165) ;  /* 0x000000a000007945 */ /* 0x000fe20003800000 */
[----:B0-----:R-:W-:Y:S02]  /*11ff0*/  IMAD.MOV.U32 R12, RZ, RZ, RZ ;  /* 0x000000ffff0c7224 */ /* 0x001fe400078e00ff */
[----:B------:R-:W-:Y:S02]  /*12000*/  IMAD.MOV.U32 R11, RZ, RZ, 0x1f ;  /* 0x0000001fff0b7424 */ /* 0x000fe400078e00ff */
[----:B------:R-:W-:Y:S01]  /*12010*/  IMAD.MOV.U32 R15, RZ, RZ, -0x1 ;  /* 0xffffffffff0f7424 */ /* 0x000fe200078e00ff */
[----:B--2---:R-:W-:-:S04]  /*12020*/  SHF.R.U32.HI R4, RZ, 0x5, R4 ;  /* 0x00000005ff047819 */ /* 0x004fc80000011604 */
[----:B------:R-:W-:-:S04]  /*12030*/  LOP3.LUT R4, R4, 0x3, RZ, 0xc0, !PT ;  /* 0x0000000304047812 */ /* 0x000fc800078ec0ff */
[----:B------:R-:W-:-:S07]  /*12040*/  MOV R13, R4 ;  /* 0x00000004000d7202 */ /* 0x000fce0000000f00 */
[----:B-1----:R-:W-:Y:S05]  /*12050*/  WARPSYNC.COLLECTIVE R15, `(.L_x_166) ;  /* 0x000000000f087348 */ /* 0x002fea0003c00000 */
[----:B------:R0:W2:Y:S02]  /*12060*/  SHFL.IDX P6, R14, R13, R12, R11 ;  /* 0x0000000c0d0e7389 */ /* 0x0000a400000c000b */
[----:B012---:R-:W-:Y:S01]  /*12070*/  ENDCOLLECTIVE ;  /* 0x000000000000791b */ /* 0x007fe20003800000 */
.L_x_166:
[----:B------:R-:W-:Y:S05]  /*12080*/  BSYNC B0 ;  /* 0x0000000000007941 */ /* 0x000fea0003800000 */
.L_x_165:
[----:B------:R-:W-:Y:S05]  /*12090*/  BRA `(.L_x_167) ;  /* 0xffffffe800c07947 */ /* 0x000fea000383ffff */
.L_x_125:
[----:B------:R-:W-:Y:S01]  /*120a0*/  BSSY B0, `(.L_x_168) ;  /* 0x0000006000007945 */ /* 0x000fe20003800000 */
[----:B------:R-:W-:-:S07]  /*120b0*/  IMAD.MOV.U32 R15, RZ, RZ, -0x1 ;  /* 0xffffffffff0f7424 */ /* 0x000fce00078e00ff */
[----:B01----:R-:W-:Y:S05]  /*120c0*/  WARPSYNC.COLLECTIVE R15, `(.L_x_169) ;  /* 0x000000000f0c7348 */ /* 0x003fea0003c00000 */
[----:B------:R-:W-:Y:S02]  /*120d0*/  ELECT P6, UR62, PT ;  /* 0x00000000003e782f */ /* 0x000fe400038c0000 */
[----:B------:R-:W-:Y:S01]  /*120e0*/  MOV R14, UR62 ;  /* 0x0000003e000e7c02 */ /* 0x000fe20008000f00 */
[----:B01----:R-:W-:Y:S10]  /*120f0*/  ENDCOLLECTIVE ;  /* 0x000000000000791b */ /* 0x003ff40003800000 */
.L_x_169:
[----:B------:R-:W-:Y:S05]  /*12100*/  BSYNC B0 ;  /* 0x0000000000007941 */ /* 0x000fea0003800000 */
.L_x_168:
[----:B------:R-:W-:Y:S05]  /*12110*/  BRA `(.L_x_170) ;  /* 0xffffffe800b47947 */ /* 0x000fea000383ffff */
.L_x_127:
[----:B-1----:R1:W2:Y:S02]  /*12120*/  SYNCS.PHASECHK.TRANS64.TRYWAIT P0, [R6+URZ], R5 ;  /* 0x00000005060075a7 */ /* 0x0022a4000800017f */
[----:B--2---:R-:W-:Y:S05]  /*12130*/  @!P0 NANOSLEEP.SYNCS 0x989680 ;  /* 0x009896800000895d */ /* 0x004fea0003900000 */
[----:B------:R-:W2:Y:S02]  /*12140*/  @!P0 SYNCS.PHASECHK.TRANS64 P0, [R6+URZ], R5 ;  /* 0x00000005060085a7 */ /* 0x000ea4000800007f */
[----:B--2---:R-:W-:Y:S05]  /*12150*/  @!P0 BRA `(.L_x_127) ;  /* 0xfffffffc00f08947 */ /* 0x004fea000383ffff */
[----:B------:R-:W-:Y:S05]  /*12160*/  BRA `(.L_x_171) ;  /* 0xffffffe800e87947 */ /* 0x000fea000383ffff */
.L_x_128:
[----:B--2---:R2:W3:Y:S02]  /*12170*/  SYNCS.PHASECHK.TRANS64.TRYWAIT P0, [R3+URZ], R4 ;  /* 0x00000004030075a7 */ /* 0x0044e4000800017f */
[----:B---3--:R-:W-:Y:S05]  /*12180*/  @!P0 NANOSLEEP.SYNCS 0x989680 ;  /* 0x009896800000895d */ /* 0x008fea0003900000 */
[----:B------:R-:W3:Y:S02]  /*12190*/  @!P0 SYNCS.PHASECHK.TRANS64 P0, [R3+URZ], R4 ;  /* 0x00000004030085a7 */ /* 0x000ee4000800007f */
[----:B---3--:R-:W-:Y:S05]  /*121a0*/  @!P0 BRA `(.L_x_128) ;  /* 0xfffffffc00f08947 */ /* 0x008fea000383ffff */
[----:B------:R-:W-:Y:S05]  /*121b0*/  BRA `(.L_x_172) ;  /* 0xffffffe800dc7947 */ /* 0x000fea000383ffff */
.L_x_130:
[----:B--2---:R2:W3:Y:S02]  /*121c0*/  SYNCS.PHASECHK.TRANS64.TRYWAIT P0, [R0+URZ], R5 ;  /* 0x00000005000075a7 */ /* 0x0044e4000800017f */
[----:B---3--:R-:W-:Y:S05]  /*121d0*/  @!P0 NANOSLEEP.SYNCS 0x989680 ;  /* 0x009896800000895d */ /* 0x008fea0003900000 */
[----:B------:R-:W3:Y:S02]  /*121e0*/  @!P0 SYNCS.PHASECHK.TRANS64 P0, [R0+URZ], R5 ;  /* 0x00000005000085a7 */ /* 0x000ee4000800007f */
[----:B---3--:R-:W-:Y:S05]  /*121f0*/  @!P0 BRA `(.L_x_130) ;  /* 0xfffffffc00f08947 */ /* 0x008fea000383ffff */
[----:B------:R-:W-:Y:S05]  /*12200*/  BRA `(.L_x_173) ;  /* 0xffffffe800e07947 */ /* 0x000fea000383ffff */
.L_x_174:
[----:B------:R-:W-:-:S00]  /*12210*/  BRA `(.L_x_174) ;  /* 0xfffffffc00fc7947 */ /* 0x000fc0000383ffff */
[----:B------:R-:W-:-:S00]  /*12220*/  NOP ;  /* 0x0000000000007918 */ /* 0x000fc00000000000 */
        /* <DEDUP_REMOVED lines=13> */
.L_x_3200:


//--------------------- .text._ZN7cutlass13device_kernelIN5flash11enable_sm90INS1_16FlashAttnFwdSm90INS1_25CollectiveMainloopFwdSm90ILi2EN4cute5tupleIJNS5_1CILi1EEES8_S8_EEENS6_IJNS7_ILi128EEENS7_ILi80EEENS7_ILi256EEEEEELi256ENS_10bfloat16_tEfNS_4arch4Sm90ELb0ELb0ELb0ELb1ELb0ELb0ELb0ELb1ELb1ELb1ELb1ELb0EEENS1_21CollectiveEpilogueFwdINS6_IJSA_SC_SB_EEES9_SE_SG_Li256ELb1ELb1ELb1ELb0EEENS1_36VarlenDynamicPersistentTileSchedulerILi128ELi80ELi256ELi128ELb1ELb1ELb1ELb0ELb1ELb1EEEEEEEEEvNT_6ParamsE --------------------------
	.section	.text._ZN7cutlass13device_kernelIN5flash11enable_sm90INS1_16FlashAttnFwdSm90INS1_25CollectiveMainloopFwdSm90ILi2EN4cute5tupleIJNS5_1CILi1EEES8_S8_EEENS6_IJNS7_ILi128EEENS7_ILi80EEENS7_ILi256EEEEEELi256ENS_10bfloat16_tEfNS_4arch4Sm90ELb0ELb0ELb0ELb1ELb0ELb0ELb0ELb1ELb1ELb1ELb1ELb0EEENS1_21CollectiveEpilogueFwdINS6_IJSA_SC_SB_EEES9_SE_SG_Li256ELb1ELb1ELb1ELb0EEENS1_36VarlenDynamicPersistentTileSchedulerILi128ELi80ELi256ELi128ELb1ELb1ELb1ELb0ELb1ELb1EEEEEEEEEvNT_6ParamsE,"ax",@progbits
	.align	128
.text._ZN7cutlass13device_kernelIN5flash11enable_sm90INS1_16FlashAttnFwdSm90INS1_25CollectiveMainloopFwdSm90ILi2EN4cute5tupleIJNS5_1CILi1EEES8_S8_EEENS6_IJNS7_ILi128EEENS7_ILi80EEENS7_ILi256EEEEEELi256ENS_10bfloat16_tEfNS_4arch4Sm90ELb0ELb0ELb0ELb1ELb0ELb0ELb0ELb1ELb1ELb1ELb1ELb0EEENS1_21CollectiveEpilogueFwdINS6_IJSA_SC_SB_EEES9_SE_SG_Li256ELb1ELb1ELb1ELb0EEENS1_36VarlenDynamicPersistentTileSchedulerILi128ELi80ELi256ELi128ELb1ELb1ELb1ELb0ELb1ELb1EEEEEEEEEvNT_6ParamsE:
        .type           _ZN7cutlass13device_kernelIN5flash11enable_sm90INS1_16FlashAttnFwdSm90INS1_25CollectiveMainloopFwdSm90ILi2EN4cute5tupleIJNS5_1CILi1EEES8_S8_EEENS6_IJNS7_ILi128EEENS7_ILi80EEENS7_ILi256EEEEEELi256ENS_10bfloat16_tEfNS_4arch4Sm90ELb0ELb0ELb0ELb1ELb0ELb0ELb0ELb1ELb1ELb1ELb1ELb0EEENS1_21CollectiveEpilogueFwdINS6_IJSA_SC_SB_EEES9_SE_SG_Li256ELb1ELb1ELb1ELb0EEENS1_36VarlenDynamicPersistentTileSchedulerILi128ELi80ELi256ELi128ELb1ELb1ELb1ELb0ELb1ELb1EEEEEEEEEvNT_6ParamsE,@function
        .size           _ZN7cutlass13device_kernelIN5flash11enable_sm90INS1_16FlashAttnFwdSm90INS1_25CollectiveMainloopFwdSm90ILi2EN4cute5tupleIJNS5_1CILi1EEES8_S8_EEENS6_IJNS7_ILi128EEENS7_ILi80EEENS7_ILi256EEEEEELi256ENS_10bfloat16_tEfNS_4arch4Sm90ELb0ELb0ELb0ELb1ELb0ELb0ELb0ELb1ELb1ELb1ELb1ELb0EEENS1_21CollectiveEpilogueFwdINS6_IJSA_SC_SB_EEES9_SE_SG_Li256ELb1ELb1ELb1ELb0EEENS1_36VarlenDynamicPersistentTileSchedulerILi128ELi80ELi256ELi128ELb1ELb1ELb1ELb0ELb1ELb1EEEEEEEEEvNT_6ParamsE,(.L_x_3201 - _ZN7cutlass13device_kernelIN5flash11enable_sm90INS1_16FlashAttnFwdSm90INS1_25CollectiveMainloopFwdSm90ILi2EN4cute5tupleIJNS5_1CILi1EEES8_S8_EEENS6_IJNS7_ILi128EEENS7_ILi80EEENS7_ILi256EEEEEELi256ENS_10bfloat16_tEfNS_4arch4Sm90ELb0ELb0ELb0ELb1ELb0ELb0ELb0ELb1ELb1ELb1ELb1ELb0EEENS1_21CollectiveEpilogueFwdINS6_IJSA_SC_SB_EEES9_SE_SG_Li256ELb1ELb1ELb1ELb0EEENS1_36VarlenDynamicPersistentTileSchedulerILi128ELi80ELi256ELi128ELb1ELb1ELb1ELb0ELb1ELb1EEEEEEEEEvNT_6ParamsE)
        .other          _ZN7cutlass13device_kernelIN5flash11enable_sm90INS1_16FlashAttnFwdSm90INS1_25CollectiveMainloopFwdSm90ILi2EN4cute5tupleIJNS5_1CILi1EEES8_S8_EEENS6_IJNS7_ILi128EEENS7_ILi80EEENS7_ILi256EEEEEELi256ENS_10bfloat16_tEfNS_4arch4Sm90ELb0ELb0ELb0ELb1ELb0ELb0ELb0ELb1ELb1ELb1ELb1ELb0EEENS1_21CollectiveEpilogueFwdINS6_IJSA_SC_SB_EEES9_SE_SG_Li256ELb1ELb1ELb1ELb0EEENS1_36VarlenDynamicPersistentTileSchedulerILi128ELi80ELi256ELi128ELb1ELb1ELb1ELb0ELb1ELb1EEEEEEEEEvNT_6ParamsE,@"STO_CUDA_ENTRY STV_DEFAULT"
_ZN7cutlass13device_kernelIN5flash11enable_sm90INS1_16FlashAttnFwdSm90INS1_25CollectiveMainloopFwdSm90ILi2EN4cute5tupleIJNS5_1CILi1EEES8_S8_EEENS6_IJNS7_ILi128EEENS7_ILi80EEENS7_ILi256EEEEEELi256ENS_10bfloat16_tEfNS_4arch4Sm90ELb0ELb0ELb0ELb1ELb0ELb0ELb0ELb1ELb1ELb1ELb1ELb0EEENS1_21CollectiveEpilogueFwdINS6_IJSA_SC_SB_EEES9_SE_SG_Li256ELb1ELb1ELb1ELb0EEENS1_36VarlenDynamicPersistentTileSchedulerILi128ELi80ELi256ELi128ELb1ELb1ELb1ELb0ELb1ELb1EEEEEEEEEvNT_6ParamsE:
[----:B------:R-:W0:Y:S02]  /*0000*/  LDC R1, c[0x0][0x28] ;  /* 0x00000a00ff017b82 */ /* 0x000e240000000800 */
[----:B0-----:R-:W-:Y:S01]  /*0010*/  VIADD R1, R1, 0xffffff88 ;  /* 0xffffff8801017836 */ /* 0x001fe20000000000 */
[----:B------:R-:W0:Y:S01]  /*0020*/  S2R R6, SR_TID.X ;  /* 0x0000000000067919 */ /* 0x000e220000002100 */
[----:B------:R-:W-:Y:S01]  /*0030*/  ELECT P0, URZ, PT ;  /* 0x00000000003f782f */ /* 0x000fe20003800000 */
[----:B------:R-:W-:Y:S01]  /*0040*/  BSSY B0, `(.L_x_175) ;  /* 0x000000e000007945 */ /* 0x000fe20003800000 */
[----:B0-----:R-:W-:-:S05]  /*0050*/  SHF.R.U32.HI R0, RZ, 0x5, R6 ;  /* 0x00000005ff007819 */ /* 0x001fca0000011606 */
[----:B------:R-:W0:Y:S02]  /*0060*/  SHFL.IDX PT, R2, R0, RZ, 0x1f ;  /* 0x00001fff00027589 */ /* 0x000e2400000e0000 */
[----:B0-----:R-:W-:Y:S02]  /*0070*/  ISETP.EQ.AND P0, PT, R2, RZ, P0 ;  /* 0x000000ff0200720c */ /* 0x001fe40000702270 */
[----:B------:R-:W-:-:S11]  /*0080*/  SHF.R.U32.HI R2, RZ, 0x7, R6 ;  /* 0x00000007ff027819 */ /* 0x000fd60000011606 */
        /* <DEDUP_REMOVED lines=9> */
.L_x_176:
[----:B------:R-:W-:Y:S05]  /*0120*/  BSYNC B0 ;  /* 0x0000000000007941 */ /* 0x000fea0003800000 */
.L_x_175:
[----:B------:R-:W-:Y:S01]  /*0130*/  VOTEU.ANY UP0, P0 ;  /* 0x00000000003f7886 */ /* 0x000fe20000000100 */
[----:B------:R-:W0:Y:S01]  /*0140*/  SHFL.IDX PT, R2, R2, RZ, 0x1f ;  /* 0x00001fff02027589 */ /* 0x000e2200000e0000 */
[----:B------:R-:W-:Y:S01]  /*0150*/  UMOV UR4, 0x80 ;  /* 0x0000008000047882 */ /* 0x000fe20000000000 */
[----:B------:R-:W-:Y:S01]  /*0160*/  UMOV UR7, 0x100 ;  /* 0x0000010000077882 */ /* 0x000fe20000000000 */
[----:B------:R-:W-:Y:S01]  /*0170*/  VOTEU.ANY UP1, P0 ;  /* 0x00000000003f7886 */ /* 0x000fe20000020100 */
[----:B------:R-:W1:Y:S01]  /*0180*/  @UP0 S2UR UR8, SR_CgaCtaId ;  /* 0x00000000000809c3 */ /* 0x000e620000008800 */
[----:B------:R-:W2:Y:S01]  /*0190*/  SHFL.IDX PT, R3, R0, RZ, 0x1f ;  /* 0x00001fff00037589 */ /* 0x000ea200000e0000 */
[----:B------:R-:W-:Y:S01]  /*01a0*/  @UP0 UMOV UR6, 0x400 ;  /* 0x0000040000060882 */ /* 0x000fe20000000000 */
[----:B------:R-:W-:-:S04]  /*01b0*/  @UP0 UIADD3 UR4, -UR4, 0x100000, URZ ;  /* 0x0010000004040890 */ /* 0x000fc8000fffe13f */
[----:B------:R-:W-:Y:S02]  /*01c0*/  @UP0 USHF.L.U32 UR5, UR4, 0xb, URZ ;  /* 0x0000000b04050899 */ /* 0x000fe4000800063f */
[----:B------:R-:W-:Y:S01]  /*01d0*/  @UP0 USHF.L.U32 UR4, UR4, 0x1, URZ ;  /* 0x0000000104040899 */ /* 0x000fe2000800063f */
[----:B------:R-:W-:Y:S01]  /*01e0*/  VOTEU.ANY UP2, P0 ;  /* 0x00000000003f7886 */ /* 0x000fe20000040100 */
[----:B0-----:R-:W-:Y:S01]  /*01f0*/  R2UR UR9, R2 ;  /* 0x00000000020972ca */ /* 0x001fe200000e0000 */
[----:B-1----:R-:W-:Y:S01]  /*0200*/  @UP0 ULEA UR8, UR8, UR6, 0x18 ;  /* 0x0000000608080291 */ /* 0x002fe2000f8ec03f */
[----:B--2---:R-:W-:Y:S01]  /*0210*/  ISETP.NE.AND P1, PT, R3, RZ, PT ;  /* 0x000000ff0300720c */ /* 0x004fe20003f25270 */
[----:B------:R-:W-:-:S04]  /*0220*/  @UP0 UIADD3 UR6, -UR7, 0x100000, URZ ;  /* 0x0010000007060890 */ /* 0x000fc8000fffe13f */
[----:B------:R-:W-:Y:S02]  /*0230*/  @UP0 USHF.L.U32 UR7, UR6, 0xb, URZ ;  /* 0x0000000b06070899 */ /* 0x000fe4000800063f */
[----:B------:R-:W-:-:S04]  /*0240*/  @UP0 USHF.L.U32 UR6, UR6, 0x1, URZ ;  /* 0x0000000106060899 */ /* 0x000fc8000800063f */
[----:B------:R-:W-:Y:S01]  /*0250*/  UISETP.NE.AND UP0, UPT, UR9, URZ, UPT ;  /* 0x0000003f0900728c */ /* 0x000fe2000bf05270 */
[----:B------:R-:W0:Y:S02]  /*0260*/  FENCE.VIEW.ASYNC.S ;  /* 0x00000000000073c6 */ /* 0x000e240000000000 */
[----:B0-----:R0:W1:Y:S05]  /*0270*/  @UP1 SYNCS.EXCH.64 URZ, [UR8+0x38800], UR4 ;  /* 0x03880004083f15b2 */ /* 0x00106a0008000100 */
[----:B------:R0:W2:Y:S01]  /*0280*/  @UP2 SYNCS.EXCH.64 URZ, [UR8+0x38820], UR6 ;  /* 0x03882006083f25b2 */ /* 0x0000a20008000100 */
[----:B------:R-:W-:Y:S05]  /*0290*/  @P1 BRA `(.L_x_177) ;  /* 0x0000000000481947 */ /* 0x000fea0003800000 */
[----:B0-----:R-:W0:Y:S01]  /*02a0*/  S2UR UR5, SR_CgaCtaId ;  /* 0x00000000000579c3 */ /* 0x001e220000008800 */
[----:B------:R-:W-:Y:S01]  /*02b0*/  UMOV UR4, 0x400 ;  /* 0x0000040000047882 */ /* 0x000fe20000000000 */
[----:B------:R-:W-:Y:S01]  /*02c0*/  UMOV UR6, 0x1 ;  /* 0x0000000100067882 */ /* 0x000fe20000000000 */
[----:B------:R-:W-:Y:S01]  /*02d0*/  UMOV UR7, 0x2 ;  /* 0x0000000200077882 */ /* 0x000fe20000000000 */
[----:B------:R-:W-:Y:S01]  /*02e0*/  ELECT P0, URZ, PT ;  /* 0x00000000003f782f */ /* 0x000fe20003800000 */
[----:B0-----:R-:W-:Y:S02]  /*02f0*/  ULEA UR8, UR5, UR4, 0x18 ;  /* 0x0000000405087291 */ /* 0x001fe4000f8ec03f */
[----:B------:R-:W-:-:S04]  /*0300*/  UIADD3 UR4, -UR6, 0x100000, URZ ;  /* 0x0010000006047890 */ /* 0x000fc8000fffe13f */
[----:B------:R-:W-:Y:S02]  /*0310*/  USHF.L.U32 UR5, UR4, 0xb, URZ ;  /* 0x0000000b04057899 */ /* 0x000fe4000800063f */
[----:B------:R-:W-:Y:S02]  /*0320*/  USHF.L.U32 UR4, UR4, 0x1, URZ ;  /* 0x0000000104047899 */ /* 0x000fe4000800063f */
[----:B------:R-:W-:-:S04]  /*0330*/  UIADD3 UR6, -UR7, 0x100000, URZ ;  /* 0x0010000007067890 */ /* 0x000fc8000fffe13f */
[----:B------:R-:W-:Y:S02]  /*0340*/  USHF.L.U32 UR7, UR6, 0xb, URZ ;  /* 0x0000000b06077899 */ /* 0x000fe4000800063f */
[----:B------:R-:W-:Y:S01]  /*0350*/  USHF.L.U32 UR6, UR6, 0x1, URZ ;  /* 0x0000000106067899 */ /* 0x000fe2000800063f */
[----:B------:R-:W0:Y:S03]  /*0360*/  FENCE.VIEW.ASYNC.S ;  /* 0x00000000000073c6 */ /* 0x000e260000000000 */
[----:B0-----:R3:W4:Y:S08]  /*0370*/  SYNCS.EXCH.64 URZ, [UR8+0x38830], UR4 ;  /* 0x03883004083f75b2 */ /* 0x0017300008000100 */
[----:B------:R3:W0:Y:S01]  /*0380*/  SYNCS.EXCH.64 URZ, [UR8+0x38840], UR6 ;  /* 0x03884006083f75b2 */ /* 0x0006220008000100 */
[----:B------:R3:W0:Y:S01]  /*0390*/  SYNCS.EXCH.64 URZ, [UR8+0x38838], UR4 ;  /* 0x03883804083f75b2 */ /* 0x0006220008000100 */
[----:B------:R3:W0:Y:S02]  /*03a0*/  SYNCS.EXCH.64 URZ, [UR8+0x38848], UR6 ;  /* 0x03884806083f75b2 */ /* 0x0006240008000100 */
[----:B---3--:R-:W-:Y:S01]  /*03b0*/  NOP ;  /* 0x0000000000007918 */ /* 0x008fe20000000000 */
.L_x_177:
[----:B------:R-:W3:Y:S01]  /*03c0*/  SHFL.IDX PT, R2, R0, RZ, 0x1f ;  /* 0x00001fff00027589 */ /* 0x000ee200000e0000 */
[----:B------:R-:W-:Y:S01]  /*03d0*/  NOP ;  /* 0x0000000000007918 */ /* 0x000fe20000000000 */
[----:B---3--:R-:W-:-:S13]  /*03e0*/  ISETP.NE.AND P0, PT, R2, RZ, PT ;  /* 0x000000ff0200720c */ /* 0x008fda0003f05270 */
        /* <DEDUP_REMOVED lines=14> */
[----:B0-----:R3:W0:Y:S08]  /*04d0*/  SYNCS.EXCH.64 URZ, [UR8+0x38850], UR4 ;  /* 0x03885004083f75b2 */ /* 0x0016300008000100 */
[----:B------:R3:W0:Y:S01]  /*04e0*/  SYNCS.EXCH.64 URZ, [UR8+0x38860], UR6 ;  /* 0x03886006083f75b2 */ /* 0x0006220008000100 */
[----:B------:R3:W0:Y:S01]  /*04f0*/  SYNCS.EXCH.64 URZ, [UR8+0x38858], UR4 ;  /* 0x03885804083f75b2 */ /* 0x0006220008000100 */
[----:B------:R3:W0:Y:S02]  /*0500*/  SYNCS.EXCH.64 URZ, [UR8+0x38868], UR6 ;  /* 0x03886806083f75b2 */ /* 0x0006240008000100 */
[----:B---3--:R-:W-:Y:S01]  /*0510*/  NOP ;  /* 0x0000000000007918 */ /* 0x008fe20000000000 */
.L_x_178:
[----:B------:R-:W3:Y:S01]  /*0520*/  SHFL.IDX PT, R2, R0, RZ, 0x1f ;  /* 0x00001fff00027589 */ /* 0x000ee200000e0000 */
[----:B------:R-:W-:Y:S01]  /*0530*/  NOP ;  /* 0x0000000000007918 */ /* 0x000fe20000000000 */
[----:B---3--:R-:W-:-:S13]  /*0540*/  ISETP.NE.AND P0, PT, R2, RZ, PT ;  /* 0x000000ff0200720c */ /* 0x008fda0003f05270 */
[----:B------:R-:W-:Y:S05]  /*0550*/  @P0 BRA `(.L_x_179) ;  /* 0x0000000000380947 */ /* 0x000fea0003800000 */
[----:B0-----:R-:W0:Y:S01]  /*0560*/  S2UR UR5, SR_CgaCtaId ;  /* 0x00000000000579c3 */ /* 0x001e220000008800 */
[----:B------:R-:W-:Y:S01]  /*0570*/  UMOV UR4, 0x400 ;  /* 0x0000040000047882 */ /* 0x000fe20000000000 */
[----:B------:R-:W-:Y:S01]  /*0580*/  UMOV UR7, 0x1 ;  /* 0x0000000100077882 */ /* 0x000fe20000000000 */
[----:B------:R-:W-:Y:S01]  /*0590*/  ELECT P0, URZ, PT ;  /* 0x00000000003f782f */ /* 0x000fe20003800000 */
[----:B0-----:R-:W-:Y:S02]  /*05a0*/  ULEA UR6, UR5, UR4, 0x18 ;  /* 0x0000000405067291 */ /* 0x001fe4000f8ec03f */
[----:B------:R-:W-:-:S04]  /*05b0*/  UIADD3 UR4, -UR7, 0x100000, URZ ;  /* 0x0010000007047890 */ /* 0x000fc8000fffe13f */
[----:B------:R-:W-:Y:S02]  /*05c0*/  USHF.L.U32 UR5, UR4, 0xb, URZ ;  /* 0x0000000b04057899 */ /* 0x000fe4000800063f */
[----:B------:R-:W-:Y:S01]  /*05d0*/  USHF.L.U32 UR4, UR4, 0x1, URZ ;  /* 0x0000000104047899 */ /* 0x000fe2000800063f */
[----:B------:R-:W0:Y:S11]  /*05e0*/  FENCE.VIEW.ASYNC.S ;  /* 0x00000000000073c6 */ /* 0x000e360000000000 */
[----:B0-----:R3:W0:Y:S01]  /*05f0*/  SYNCS.EXCH.64 URZ, [UR6+0x38870], UR4 ;  /* 0x03887004063f75b2 */ /* 0x0016220008000100 */
[----:B------:R3:W0:Y:S01]  /*0600*/  SYNCS.EXCH.64 URZ, [UR6+0x38880], UR4 ;  /* 0x03888004063f75b2 */ /* 0x0006220008000100 */
[----:B------:R3:W0:Y:S01]  /*0610*/  SYNCS.EXCH.64 URZ, [UR6+0x38878], UR4 ;  /* 0x03887804063f75b2 */ /* 0x0006220008000100 */
[----:B------:R3:W0:Y:S02]  /*0620*/  SYNCS.EXCH.64 URZ, [UR6+0x38888], UR4 ;  /* 0x03888804063f75b2 */ /* 0x0006240008000100 */
[----:B---3--:R-:W-:Y:S01]  /*0630*/  NOP ;  /* 0x0000000000007918 */ /* 0x008fe20000000000 */
.L_x_179:
        /* <DEDUP_REMOVED lines=22> */
.L_x_180:
        /* <DEDUP_REMOVED lines=22> */
.L_x_181:
[----:B0-----:R-:W-:Y:S01]  /*0900*/  UMOV UR4, 0x1 ;  /* 0x0000000100047882 */ /* 0x001fe20000000000 */
[----:B------:R-:W-:Y:S01]  /*0910*/  PLOP3.LUT P0, PT, PT, PT, UP0, 0x80, 0x0 ;  /* 0x000000000000781c */ /* 0x000fe20003f0f008 */
[----:B------:R-:W-:Y:S01]  /*0920*/  USEL UR4, UR4, 0x2, !UP0 ;  /* 0x0000000204047887 */ /* 0x000fe2000c000000 */
[----:B------:R-:W-:-:S05]  /*0930*/  NOP ;  /* 0x0000000000007918 */ /* 0x000fca0000000000 */
[----:B------:R-:W-:-:S05]  /*0940*/  IMAD.U32 R2, RZ, RZ, UR4 ;  /* 0x00000004ff027e24 */ /* 0x000fca000f8e00ff */
[----:B------:R0:W-:Y:S01]  /*0950*/  STL [R1+0x70], R2 ;  /* 0x0000700201007387 */ /* 0x0001e20000100800 */
[----:B-12-4-:R-:W-:Y:S06]  /*0960*/  BAR.SYNC.DEFER_BLOCKING 0x0 ;  /* 0x0000000000007b1d */ /* 0x016fec0000010000 */
[----:B------:R-:W-:Y:S05]  /*0970*/  @!P0 BRA `(.L_x_182) ;  /* 0x000000f000408947 */ /* 0x000fea0003800000 */
.L_x_183:
[----:B------:R-:W-:-:S08]  /*0980*/  NOP ;  /* 0x0000000000007918 */ /* 0x000fd00000000000 */
[----:B------:R-:W1:Y:S02]  /*0990*/  USETMAXREG.TRY_ALLOC.CTAPOOL UP0, 0xf0 ;  /* 0x000000f0000079c8 */ /* 0x000e640008000600 */
[----:B-1----:R-:W-:-:S13]  /*09a0*/  PLOP3.LUT P0, PT, PT, PT, UP0, 0x80, 0x0 ;  /* 0x000000000000781c */ /* 0x002fda0003f0f008 */
[----:B------:R-:W-:Y:S05]  /*09b0*/  @!P0 BRA `(.L_x_183) ;  /* 0xfffffffc00f08947 */ /* 0x000fea000383ffff */
[----:B------:R-:W1:Y:S08]  /*09c0*/  S2UR UR5, SR_CgaCtaId ;  /* 0x00000000000579c3 */ /* 0x000e700000008800 */
[----:B------:R-:W-:Y:S06]  /*09d0*/  BAR.ARV 0x8, 0x180 ;  /* 0x0206000000007b1d */ /* 0x000fec0000002000 */
[----:B------:R-:W-:-:S02]  /*09e0*/  UMOV UR4, 0x400 ;  /* 0x0000040000047882 */ /* 0x000fc40000000000 */
[----:B------:R-:W-:Y:S01]  /*09f0*/  BAR.SYNC.DEFER_BLOCKING 0x5, 0x180 ;  /* 0x0146000000007b1d */ /* 0x000fe20000010000 */
[----:B-1----:R-:W-:-:S09]  /*0a00*/  ULEA UR4, UR5, UR4, 0x18 ;  /* 0x0000000405047291 */ /* 0x002fd2000f8ec03f */
[----:B------:R-:W1:Y:S01]  /*0a10*/  LDS.128 R8, [UR4+0x388d0] ;  /* 0x0388d004ff087984 */ /* 0x000e620008000c00 */
[----:B------:R-:W-:Y:S01]  /*0a20*/  ULDC UR4, c[0x0][0xc3c] ;  /* 0x00030f0000047ab9 */ /* 0x000fe20000000800 */
[----:B------:R-:W-:Y:S06]  /*0a30*/  BAR.ARV 0x4, 0x180 ;  /* 0x0106000000007b1d */ /* 0x000fec0000002000 */
[----:B-1----:R-:W-:-:S13]  /*0a40*/  ISETP.GE.AND P0, PT, R11, UR4, PT ;  /* 0x000000040b007c0c */ /* 0x002fda000bf06270 */
[----:B------:R-:W-:Y:S05]  /*0a50*/  @P0 EXIT ;  /* 0x000000000000094d */ /* 0x000fea0003800000 */
[----:B------:R-:W2:Y:S01]  /*0a60*/  LDL R0, [R1+0x70] ;  /* 0x0000700001007983 */ /* 0x000ea20000100800 */
[----:B------:R-:W-:Y:S01]  /*0a70*/  VIADD R6, R6, 0xffffff80 ;  /* 0xffffff8006067836 */ /* 0x000fe20000000000 */
[----:B------:R-:W-:Y:S02]  /*0a80*/  R2UR UR6, R9 ;  /* 0x00000000090672ca */ /* 0x000fe400000e0000 */
[----:B------:R-:W-:Y:S02]  /*0a90*/  CS2R R16, SRZ ;  /* 0x0000000000107805 */ /* 0x000fe4000001ff00 */
[----:B------:R-:W-:Y:S02]  /*0aa0*/  R2UR UR5, R10 ;  /* 0x000000000a0572ca */ /* 0x000fe400000e0000 */
[----:B------:R-:W-:Y:S02]  /*0ab0*/  SHF.R.S32.HI R3, RZ, 0x1f, R6 ;  /* 0x0000001fff037819 */ /* 0x000fe40000011406 */
[----:B------:R-:W-:-:S02]  /*0ac0*/  R2UR UR7, R11 ;  /* 0x000000000b0772ca */ /* 0x000fc400000e0000 */
[CC--:B0-----:R-:W-:Y:S02]  /*0ad0*/  LEA.HI R2, R3.reuse, R6.reuse, RZ, 0x4 ;  /* 0x0000000603027211 */ /* 0x0c1fe400078f20ff */
[----:B------:R-:W-:-:S04]  /*0ae0*/  LEA.HI R4, R3, R6, RZ, 0x2 ;  /* 0x0000000603047211 */ /* 0x000fc800078f10ff */
[----:B------:R-:W-:-:S05]  /*0af0*/  LOP3.LUT R7, R4, 0xfffffffc, RZ, 0xc0, !PT ;  /* 0xfffffffc04077812 */ /* 0x000fca00078ec0ff */
[----:B------:R-:W-:Y:S01]  /*0b00*/  IMAD.IADD R10, R6, 0x1, -R7 ;  /* 0x00000001060a7824 */ /* 0x000fe200078e0a07 */
[----:B------:R-:W-:Y:S02]  /*0b10*/  SHF.R.S32.HI R7, RZ, 0x4, R2 ;  /* 0x00000004ff077819 */ /* 0x000fe40000011402 */
[----:B--2---:R-:W-:Y:S02]  /*0b20*/  R2UR UR4, R0 ;  /* 0x00000000000472ca */ /* 0x004fe400000e0000 */
[CC--:B------:R-:W-:Y:S02]  /*0b30*/  LEA.HI R0, R3.reuse, R6.reuse, RZ, 0x7 ;  /* 0x0000000603007211 */ /* 0x0c0fe400078f38ff */
[----:B------:R-:W-:Y:S02]  /*0b40*/  LEA.HI R3, R3, R6, RZ, 0x5 ;  /* 0x0000000603037211 */ /* 0x000fe400078f28ff */
[----:B------:R-:W-:-:S03]  /*0b50*/  LOP3.LUT R5, R0, 0xffffff80, RZ, 0xc0, !PT ;  /* 0xffffff8000057812 */ /* 0x000fc600078ec0ff */
[----:B------:R-:W-:Y:S02]  /*0b60*/  IMAD.SHL.U32 R3, R3, 0x20, RZ ;  /* 0x0000002003037824 */ /* 0x000fe400078e00ff */
[----:B------:R-:W-:Y:S01]  /*0b70*/  IMAD.IADD R12, R6, 0x1, -R5 ;  /* 0x00000001060c7824 */ /* 0x000fe200078e0a05 */
[----:B------:R-:W-:Y:S01]  /*0b80*/  LOP3.LUT R5, R2, 0x3fffff0, RZ, 0xc0, !PT ;  /* 0x03fffff002057812 */ /* 0x000fe200078ec0ff */
[----:B------:R-:W-:Y:S01]  /*0b90*/  ULOP3.LUT UR4, UR4, 0x1, URZ, 0xfc, !UPT ;  /* 0x0000000104047892 */ /* 0x000fe2000f8efc3f */
[----:B------:R-:W-:Y:S02]  /*0ba0*/  LOP3.LUT R4, R3, 0xfffffc00, RZ, 0xc0, !PT ;  /* 0xfffffc0003047812 */ /* 0x000fe400078ec0ff */
[----:B------:R-:W-:Y:S01]  /*0bb0*/  SHF.R.S32.HI R8, RZ, 0x1f, R12 ;  /* 0x0000001fff087819 */ /* 0x000fe2000001140c */
[----:B------:R-:W-:Y:S01]  /*0bc0*/  IMAD.IADD R5, R6, 0x1, -R5 ;  /* 0x0000000106057824 */ /* 0x000fe200078e0a05 */
[----:B------:R-:W-:Y:S01]  /*0bd0*/  SHF.R.S32.HI R3, RZ, 0x7, R0 ;  /* 0x00000007ff037819 */ /* 0x000fe20000011400 */
[----:B------:R-:W-:Y:S01]  /*0be0*/  STL [R1+0x1c], R12 ;  /* 0x00001c0c01007387 */ /* 0x000fe20000100800 */
[----:B------:R-:W-:Y:S01]  /*0bf0*/  LEA.HI R9, R8, R12, RZ, 0x2 ;  /* 0x0000000c08097211 */ /* 0x000fe200078f10ff */
[----:B------:R-:W-:Y:S01]  /*0c00*/  IMAD R5, R5, 0x40, R4 ;  /* 0x0000004005057824 */ /* 0x000fe200078e0204 */
[----:B------:R-:W-:-:S02]  /*0c10*/  LEA.HI R2, R2, R7, RZ, 0x1 ;  /* 0x0000000702027211 */ /* 0x000fc400078f08ff */
[--C-:B------:R-:W-:Y:S02]  /*0c20*/  SHF.R.S32.HI R6, RZ, 0x2, R9.reuse ;  /* 0x00000002ff067819 */ /* 0x100fe40000011409 */
[----:B------:R-:W-:Y:S02]  /*0c30*/  SHF.R.S32.HI R11, RZ, 0x1f, R9 ;  /* 0x0000001fff0b7819 */ /* 0x000fe40000011409 */
[----:B------:R-:W-:Y:S02]  /*0c40*/  LEA.HI R0, R0, R3, RZ, 0x1 ;  /* 0x0000000300007211 */ /* 0x000fe400078f08ff */
[----:B------:R-:W-:Y:S02]  /*0c50*/  LEA.HI R11, R11, R6, RZ, 0x3 ;  /* 0x000000060b0b7211 */ /* 0x000fe400078f18ff */
[----:B------:R-:W-:Y:S02]  /*0c60*/  LEA.HI R8, R8, R12, RZ, 0x5 ;  /* 0x0000000c08087211 */ /* 0x000fe400078f28ff */
[----:B------:R-:W-:-:S02]  /*0c70*/  LOP3.LUT R11, R11, 0xfffffff8, RZ, 0xc0, !PT ;  /* 0xfffffff80b0b7812 */ /* 0x000fc400078ec0ff */
[----:B------:R-:W-:Y:S02]  /*0c80*/  LOP3.LUT R2, R2, 0x1ffffffe, RZ, 0xc0, !PT ;  /* 0x1ffffffe02027812 */ /* 0x000fe400078ec0ff */
[----:B------:R-:W-:Y:S01]  /*0c90*/  LOP3.LUT R0, R0, 0x3fffffe, RZ, 0xc0, !PT ;  /* 0x03fffffe00007812 */ /* 0x000fe200078ec0ff */
[----:B------:R-:W-:Y:S01]  /*0ca0*/  IMAD.IADD R11, R6, 0x1, -R11 ;  /* 0x00000001060b7824 */ /* 0x000fe200078e0a0b */
[----:B------:R-:W-:Y:S01]  /*0cb0*/  SHF.R.S32.HI R8, RZ, 0x5, R8 ;  /* 0x00000005ff087819 */ /* 0x000fe20000011408 */
[----:B------:R-:W-:Y:S01]  /*0cc0*/  IMAD.IADD R2, R7, 0x1, -R2 ;  /* 0x0000000107027824 */ /* 0x000fe200078e0a02 */
[----:B------:R-:W-:Y:S01]  /*0cd0*/  LEA.HI R4, R10, R10, RZ, 0x1 ;  /* 0x0000000a0a047211 */ /* 0x000fe200078f08ff */
[----:B------:R-:W-:Y:S01]  /*0ce0*/  IMAD.IADD R0, R3, 0x1, -R0 ;  /* 0x0000000103007824 */ /* 0x000fe200078e0a00 */
[----:B------:R-:W-:Y:S01]  /*0cf0*/  LOP3.LUT R9, R9, 0x7ffffffc, RZ, 0xc0, !PT ;  /* 0x7ffffffc09097812 */ /* 0x000fe200078ec0ff */
[----:B------:R-:W-:Y:S01]  /*0d00*/  IMAD R11, R8, 0x10, R11 ;  /* 0x00000010080b7824 */ /* 0x000fe200078e020b */
[----:B------:R-:W-:Y:S01]  /*0d10*/  LOP3.LUT R3, R4, 0x1ffffffe, RZ, 0xc0, !PT ;  /* 0x1ffffffe04037812 */ /* 0x000fe200078ec0ff */
[----:B------:R-:W-:-:S02]  /*0d20*/  IMAD R2, R2, 0x8, R5 ;  /* 0x0000000802027824 */ /* 0x000fc400078e0205 */
[----:B------:R-:W-:Y:S02]  /*0d30*/  IMAD R0, R0, 0x40, R11 ;  /* 0x0000004000007824 */ /* 0x000fe400078e020b */
[----:B------:R-:W-:Y:S01]  /*0d40*/  IMAD.IADD R3, R10, 0x1, -R3 ;  /* 0x000000010a037824 */ /* 0x000fe200078e0a03 */
[----:B------:R0:W-:Y:S01]  /*0d50*/  STL [R1+0x68], R2 ;  /* 0x0000680201007387 */ /* 0x0001e20000100800 */
[----:B------:R-:W-:-:S03]  /*0d60*/  IMAD.IADD R9, R12, 0x1, -R9 ;  /* 0x000000010c097824 */ /* 0x000fc600078e0a09 */
[----:B------:R-:W-:Y:S01]  /*0d70*/  STL [R1+0x14], RZ ;  /* 0x000014ff01007387 */ /* 0x000fe20000100800 */
[----:B------:R-:W-:-:S03]  /*0d80*/  IMAD.SHL.U32 R19, R9, 0x2, RZ ;  /* 0x0000000209137824 */ /* 0x000fc600078e00ff */
[----:B------:R1:W-:Y:S01]  /*0d90*/  STL [R1+0x60], R0 ;  /* 0x0000600001007387 */ /* 0x0003e20000100800 */
[C---:B------:R-:W-:Y:S02]  /*0da0*/  VIADD R5, R19.reuse, 0x8 ;  /* 0x0000000813057836 */ /* 0x040fe40000000000 */
[----:B0-----:R-:W-:Y:S02]  /*0db0*/  IMAD.U32 R2, RZ, RZ, UR4 ;  /* 0x00000004ff027e24 */ /* 0x001fe4000f8e00ff */
[C---:B------:R-:W-:Y:S01]  /*0dc0*/  VIADD R4, R19.reuse, 0x10 ;  /* 0x0000001013047836 */ /* 0x040fe20000000000 */
[----:B------:R-:W-:Y:S01]  /*0dd0*/  SHF.R.S32.HI R5, RZ, 0x1f, R5 ;  /* 0x0000001fff057819 */ /* 0x000fe20000011405 */
[C---:B------:R-:W-:Y:S01]  /*0de0*/  VIADD R237, R19.reuse, 0x20 ;  /* 0x0000002013ed7836 */ /* 0x040fe20000000000 */
[----:B------:R0:W-:Y:S01]  /*0df0*/  STL [R1+0x6c], R2 ;  /* 0x00006c0201007387 */ /* 0x0001e20000100800 */
[----:B------:R-:W-:Y:S01]  /*0e00*/  VIADD R236, R19, 0x28 ;  /* 0x0000002813ec7836 */ /* 0x000fe20000000000 */
[----:B------:R-:W-:Y:S01]  /*0e10*/  SHF.R.S32.HI R4, RZ, 0x1f, R4 ;  /* 0x0000001fff047819 */ /* 0x000fe20000011404 */
[----:B-1----:R-:W-:Y:S01]  /*0e20*/  IMAD R0, R3, 0x8, R0 ;  /* 0x0000000803007824 */ /* 0x002fe200078e0200 */
[----:B------:R-:W-:Y:S01]  /*0e30*/  SHF.R.S32.HI R5, RZ, 0x1f, R237 ;  /* 0x0000001fff057819 */ /* 0x000fe200000114ed */
[C---:B------:R-:W-:Y:S01]  /*0e40*/  VIADD R235, R19.reuse, 0x30 ;  /* 0x0000003013eb7836 */ /* 0x040fe20000000000 */
[----:B------:R-:W-:Y:S01]  /*0e50*/  SHF.R.S32.HI R4, RZ, 0x1f, R236 ;  /* 0x0000001fff047819 */ /* 0x000fe200000114ec */
[C---:B------:R-:W-:Y:S01]  /*0e60*/  VIADD R234, R19.reuse, 0x38 ;  /* 0x0000003813ea7836 */ /* 0x040fe20000000000 */
[----:B------:R1:W-:Y:S01]  /*0e70*/  STL [R1+0x64], R0 ;  /* 0x0000640001007387 */ /* 0x0003e20000100800 */
[----:B------:R-:W-:-:S02]  /*0e80*/  VIADD R233, R19, 0x40 ;  /* 0x0000004013e97836 */ /* 0x000fc40000000000 */
[C---:B0-----:R-:W-:Y:S01]  /*0e90*/  VIADD R2, R19.reuse, 0x18 ;  /* 0x0000001813027836 */ /* 0x041fe20000000000 */
[----:B------:R-:W-:Y:S01]  /*0ea0*/  SHF.R.S32.HI R5, RZ, 0x1f, R234 ;  /* 0x0000001fff057819 */ /* 0x000fe200000114ea */
[C---:B------:R-:W-:Y:S01]  /*0eb0*/  VIADD R232, R19.reuse, 0x48 ;  /* 0x0000004813e87836 */ /* 0x040fe20000000000 */
        /* <DEDUP_REMOVED lines=37> */
[----:B------:R-:W-:Y:S01]  /*1110*/  VIADD R23, R19, 0xe0 ;  /* 0x000000e013177836 */ /* 0x000fe20000000000 */
[----:B------:R-:W-:-:S02]  /*1120*/  SHF.R.S32.HI R5, RZ, 0x1f, R216 ;  /* 0x0000001fff057819 */ /* 0x000fc400000114d8 */
[----:B------:R-:W-:Y:S02]  /*1130*/  SHF.R.S32.HI R4, RZ, 0x1f, R215 ;  /* 0x0000001fff047819 */ /* 0x000fe400000114d7 */
[----:B-1----:R-:W-:-:S07]  /*1140*/  SHF.R.S32.HI R2, RZ, 0x1f, R214 ;  /* 0x0000001fff027819 */ /* 0x002fce00000114d6 */
.L_x_230:
[----:B------:R-:W-:Y:S01]  /*1150*/  ULDC.64 UR8, c[0x0][0xc88] ;  /* 0x0003220000087ab9 */ /* 0x000fe20000000a00 */
[----:B------:R-:W-:Y:S01]  /*1160*/  ULDC.64 UR12, c[0x0][0x208] ;  /* 0x00008200000c7ab9 */ /* 0x000fe20000000a00 */
[----:B------:R-:W-:Y:S01]  /*1170*/  UIMAD.WIDE UR8, UR7, 0x4, UR8 ;  /* 0x00000004070878a5 */ /* 0x000fe2000f8e0208 */
[----:B------:R-:W-:Y:S02]  /*1180*/  ULDC.64 UR10, c[0x0][0xa20] ;  /* 0x00028800000a7ab9 */ /* 0x000fe40000000a00 */
[----:B------:R-:W-:-:S03]  /*1190*/  ULDC UR7, c[0x0][0x2f0] ;  /* 0x0000bc0000077ab9 */ /* 0x000fc60000000800 */
[----:B0-23--:R-:W-:Y:S02]  /*11a0*/  IMAD.U32 R2, RZ, RZ, UR8 ;  /* 0x00000008ff027e24 */ /* 0x00dfe4000f8e00ff */
[----:B-1----:R-:W-:Y:S01]  /*11b0*/  IMAD.U32 R3, RZ, RZ, UR9 ;  /* 0x00000009ff037e24 */ /* 0x002fe2000f8e00ff */
[----:B------:R-:W-:-:S04]  /*11c0*/  ULDC.64 UR8, c[0x0][0xa28] ;  /* 0x00028a0000087ab9 */ /* 0x000fc80000000a00 */
[----:B------:R-:W2:Y:S01]  /*11d0*/  LDG.E R2, desc[UR12][R2.64] ;  /* 0x0000000c02027981 */ /* 0x000ea2000c1e1900 */
[----:B------:R-:W-:Y:S02]  /*11e0*/  UISETP.NE.U32.AND UP0, UPT, UR8, URZ, UPT ;  /* 0x0000003f0800728c */ /* 0x000fe4000bf05070 */
[----:B------:R-:W-:Y:S02]  /*11f0*/  UISETP.NE.U32.AND UP1, UPT, UR10, URZ, UPT ;  /* 0x0000003f0a00728c */ /* 0x000fe4000bf25070 */
[----:B------:R-:W-:Y:S02]  /*1200*/  UISETP.NE.AND.EX UP0, UPT, UR9, URZ, UPT, UP0 ;  /* 0x0000003f0900728c */ /* 0x000fe4000bf05300 */
[----:B------:R-:W-:-:S04]  /*1210*/  UISETP.NE.AND.EX UP1, UPT, UR11, URZ, UPT, UP1 ;  /* 0x0000003f0b00728c */ /* 0x000fc8000bf25310 */
[----:B------:R-:W-:Y:S02]  /*1220*/  PLOP3.LUT P0, PT, PT, PT, UP0, 0x80, 0x0 ;  /* 0x000000000000781c */ /* 0x000fe40003f0f008 */
[----:B------:R-:W-:Y:S02]  /*1230*/  PLOP3.LUT P1, PT, PT, PT, UP1, 0x80, 0x0 ;  /* 0x000000000000781c */ /* 0x000fe40003f2f018 */
[----:B--2---:R-:W-:-:S13]  /*1240*/  R2UR UR4, R2 ;  /* 0x00000000020472ca */ /* 0x004fda00000e0000 */
[----:B------:R-:W-:Y:S02]  /*1250*/  USHF.R.S32.HI UR14, URZ, 0x1f, UR4 ;  /* 0x0000001f3f0e7899 */ /* 0x000fe40008011404 */
[----:B-----5:R-:W-:Y:S01]  /*1260*/  IMAD.U32 R0, RZ, RZ, UR4 ;  /* 0x00000004ff007e24 */ /* 0x020fe2000f8e00ff */
[----:B------:R-:W-:-:S04]  /*1270*/  @UP0 ULEA UR8, UP2, UR4, UR8, 0x2 ;  /* 0x0000000804080291 */ /* 0x000fc8000f84103f */
[----:B------:R-:W-:Y:S02]  /*1280*/  @UP0 ULEA.HI.X UR9, UR4, UR9, UR14, 0x2, UP2 ;  /* 0x0000000904090291 */ /* 0x000fe400090f140e */
[----:B------:R-:W-:Y:S01]  /*1290*/  IMAD.U32 R2, RZ, RZ, UR14 ;  /* 0x0000000eff027e24 */ /* 0x000fe2000f8e00ff */
[----:B------:R-:W-:Y:S01]  /*12a0*/  @UP1 ULEA UR10, UP0, UR4, UR10, 0x2 ;  /* 0x0000000a040a1291 */ /* 0x000fe2000f80103f */
[----:B------:R-:W-:Y:S03]  /*12b0*/  STL [R1+0x10], R0 ;  /* 0x0000100001007387 */ /* 0x000fe60000100800 */
[----:B------:R-:W-:Y:S01]  /*12c0*/  @UP1 ULEA.HI.X UR11, UR4, UR11, UR14, 0x2, UP0 ;  /* 0x0000000b040b1291 */ /* 0x000fe200080f140e */
[----:B------:R0:W-:Y:S01]  /*12d0*/  STL [R1+0x18], R2 ;  /* 0x0000180201007387 */ /* 0x0001e20000100800 */
[----:B------:R-:W-:Y:S01]  /*12e0*/  IMAD.U32 R4, RZ, RZ, UR10 ;  /* 0x0000000aff047e24 */ /* 0x000fe2000f8e00ff */
[----:B------:R-:W-:Y:S01]  /*12f0*/  ULDC UR4, c[0x0][0x424] ;  /* 0x0001090000047ab9 */ /* 0x000fe20000000800 */
[----:B------:R-:W-:-:S02]  /*1300*/  IMAD.U32 R3, RZ, RZ, UR9 ;  /* 0x00000009ff037e24 */ /* 0x000fc4000f8e00ff */
[----:B------:R-:W-:Y:S02]  /*1310*/  IMAD.U32 R5, RZ, RZ, UR11 ;  /* 0x0000000bff057e24 */ /* 0x000fe4000f8e00ff */
[----:B0-----:R-:W-:-:S03]  /*1320*/  IMAD.U32 R2, RZ, RZ, UR8 ;  /* 0x00000008ff027e24 */ /* 0x001fc6000f8e00ff */
[----:B------:R-:W2:Y:S01]  /*1330*/  @P1 LDG.E R4, desc[UR12][R4.64] ;  /* 0x0000000c04041981 */ /* 0x000ea2000c1e1900 */
[----:B------:R-:W-:-:S03]  /*1340*/  ULDC.64 UR8, c[0x0][0x418] ;  /* 0x0001060000087ab9 */ /* 0x000fc60000000a00 */
[----:B------:R0:W3:Y:S01]  /*1350*/  @P0 LDG.E R2, desc[UR12][R2.64] ;  /* 0x0000000c02020981 */ /* 0x0000e2000c1e1900 */
[----:B------:R-:W-:Y:S01]  /*1360*/  UISETP.NE.U32.AND UP0, UPT, UR8, URZ, UPT ;  /* 0x0000003f0800728c */ /* 0x000fe2000bf05070 */
[----:B0-----:R-:W-:-:S03]  /*1370*/  IMAD.U32 R3, RZ, RZ, UR6 ;  /* 0x00000006ff037e24 */ /* 0x001fc6000f8e00ff */
[----:B------:R-:W-:Y:S02]  /*1380*/  UISETP.NE.AND.EX UP0, UPT, UR9, URZ, UPT, UP0 ;  /* 0x0000003f0900728c */ /* 0x000fe4000bf05300 */
[----:B------:R0:W-:Y:S02]  /*1390*/  STL [R1+0xc], R3 ;  /* 0x00000c0301007387 */ /* 0x0001e40000100800 */
[----:B------:R-:W-:Y:S02]  /*13a0*/  USEL UR4, UR4, 0x1, UP0 ;  /* 0x0000000104047887 */ /* 0x000fe40008000000 */
[----:B------:R-:W-:Y:S02]  /*13b0*/  ULOP3.LUT UR6, UR5, 0xffff, URZ, 0xc0, !UPT ;  /* 0x0000ffff05067892 */ /* 0x000fe4000f8ec03f */
[----:B------:R-:W-:Y:S01]  /*13c0*/  UIMAD UR4, UR4, UR7, URZ ;  /* 0x00000007040472a4 */ /* 0x000fe2000f8e023f */
[----:B------:R-:W-:Y:S01]  /*13d0*/  UMOV UR54, URZ ;  /* 0x0000003f00367c82 */ /* 0x000fe20008000000 */
[----:B------:R-:W-:-:S02]  /*13e0*/  ULOP3.LUT UR7, UR5, 0xff000000, URZ, 0xc0, !UPT ;  /* 0xff00000005077892 */ /* 0x000fc4000f8ec03f */
[----:B------:R-:W-:Y:S01]  /*13f0*/  IMAD.U32 R213, RZ, RZ, UR6 ;  /* 0x00000006ffd57e24 */ /* 0x000fe2000f8e00ff */
[----:B------:R-:W-:Y:S02]  /*1400*/  ULOP3.LUT UR6, UR5, 0xff0000, URZ, 0xc0, !UPT ;  /* 0x00ff000005067892 */ /* 0x000fe4000f8ec03f */
[----:B--2---:R-:W-:Y:S02]  /*1410*/  @P1 R2UR UR4, R4 ;  /* 0x00000000040412ca */ /* 0x004fe400000e0000 */
[----:B---3--:R-:W-:Y:S01]  /*1420*/  @P0 R2UR UR54, R2 ;  /* 0x00000000023602ca */ /* 0x008fe200000e0000 */
[----:B0---4-:R-:W-:-:S14]  /*1430*/  @P1 BRA `(.L_x_184) ;  /* 0x00000000003c1947 */ /* 0x011fdc0003800000 */
[----:B------:R-:W-:Y:S02]  /*1440*/  ULDC.64 UR8, c[0x0][0xa08] ;  /* 0x0002820000087ab9 */ /* 0x000fe40000000a00 */
[----:B------:R-:W-:-:S04]  /*1450*/  ISETP.NE.U32.AND P0, PT, RZ, UR8, PT ;  /* 0x00000008ff007c0c */ /* 0x000fc8000bf05070 */
[----:B------:R-:W-:-:S13]  /*1460*/  ISETP.NE.AND.EX P0, PT, RZ, UR9, PT, P0 ;  /* 0x00000009ff007c0c */ /* 0x000fda000bf05300 */
[----:B------:R-:W-:Y:S05]  /*1470*/  @!P0 BRA `(.L_x_184) ;  /* 0x00000000002c8947 */ /* 0x000fea0003800000 */
[----:B------:R-:W-:Y:S01]  /*1480*/  R2UR UR10, R0 ;  /* 0x00000000000a72ca */ /* 0x000fe200000e0000 */
[----:B------:R-:W-:Y:S01]  /*1490*/  ULDC.64 UR4, c[0x0][0xa08] ;  /* 0x0002820000047ab9 */ /* 0x000fe20000000a00 */
[----:B------:R-:W-:-:S11]  /*14a0*/  ULDC.64 UR8, c[0x0][0x208] ;  /* 0x0000820000087ab9 */ /* 0x000fd60000000a00 */
[----:B------:R-:W-:-:S06]  /*14b0*/  UIMAD.WIDE UR4, UR10, 0x4, UR4 ;  /* 0x000000040a0478a5 */ /* 0x000fcc000f8e0204 */
[----:B------:R-:W-:Y:S02]  /*14c0*/  IMAD.U32 R2, RZ, RZ, UR4 ;  /* 0x00000004ff027e24 */ /* 0x000fe4000f8e00ff */
[----:B------:R-:W-:-:S05]  /*14d0*/  IMAD.U32 R3, RZ, RZ, UR5 ;  /* 0x00000005ff037e24 */ /* 0x000fca000f8e00ff */
[----:B------:R-:W2:Y:S04]  /*14e0*/  LDG.E R4, desc[UR8][R2.64] ;  /* 0x0000000802047981 */ /* 0x000ea8000c1e1900 */
[----:B------:R-:W3:Y:S01]  /*14f0*/  LDG.E R0, desc[UR8][R2.64+0x4] ;  /* 0x0000040802007981 */ /* 0x000ee2000c1e1900 */
[----:B--2---:R-:W-:Y:S02]  /*1500*/  R2UR UR4, R4 ;  /* 0x00000000040472ca */ /* 0x004fe400000e0000 */
[----:B---3--:R-:W-:-:S13]  /*1510*/  R2UR UR5, R0 ;  /* 0x00000000000572ca */ /* 0x008fda00000e0000 */
[----:B------:R-:W-:-:S12]  /*1520*/  UIADD3 UR4, -UR4, UR5, URZ ;  /* 0x0000000504047290 */ /* 0x000fd8000fffe13f */
.L_x_184:
[----:B------:R-:W-:Y:S02]  /*1530*/  UIADD3 UR54, -UR54, UR4, URZ ;  /* 0x0000000436367290 */ /* 0x000fe4000fffe13f */
[----:B------:R-:W-:Y:S02]  /*1540*/  USHF.R.U32.HI UR7, URZ, 0x8, UR7 ;  /* 0x000000083f077899 */ /* 0x000fe40008011607 */
[----:B------:R-:W-:Y:S02]  /*1550*/  UISETP.GE.AND UP0, UPT, UR54, 0x1, UPT ;  /* 0x000000013600788c */ /* 0x000fe4000bf06270 */
[----:B------:R-:W-:Y:S02]  /*1560*/  UIADD3 UR4, UR54, 0x4f, URZ ;  /* 0x0000004f36047890 */ /* 0x000fe4000fffe03f */
[----:B------:R-:W-:Y:S02]  /*1570*/  ULEA.HI UR7, UR6, UR7, URZ, 0x10 ;  /* 0x0000000706077291 */ /* 0x000fe4000f8f803f */
[----:B------:R-:W-:Y:S01]  /*1580*/  PLOP3.LUT P0, PT, PT, PT, UP0, 0x80, 0x0 ;  /* 0x000000000000781c */ /* 0x000fe20003f0f008 */
[----:B------:R-:W-:-:S02]  /*1590*/  UIMAD.WIDE UR4, UR4, 0x66666667, URZ ;  /* 0x66666667040478a5 */ /* 0x000fc4000f8e023f */
[----:B------:R-:W-:Y:S02]  /*15a0*/  ULOP3.LUT UR8, UR7, 0xff, URZ, 0xc0, !UPT ;  /* 0x000000ff07087892 */ /* 0x000fe4000f8ec03f */
[----:B------:R-:W-:Y:S02]  /*15b0*/  USHF.R.U32.HI UR7, URZ, 0x10, UR7 ;  /* 0x000000103f077899 */ /* 0x000fe40008011607 */
[----:B------:R-:W-:Y:S02]  /*15c0*/  USHF.R.U32.HI UR6, URZ, 0x1f, UR5 ;  /* 0x0000001f3f067899 */ /* 0x000fe40008011605 */
[----:B------:R-:W-:Y:S01]  /*15d0*/  IMAD.U32 R212, RZ, RZ, UR8 ;  /* 0x00000008ffd47e24 */ /* 0x000fe2000f8e00ff */
[----:B------:R-:W-:Y:S01]  /*15e0*/  UMOV UR4, URZ ;  /* 0x0000003f00047c82 */ /* 0x000fe20008000000 */
[----:B------:R-:W-:Y:S01]  /*15f0*/  ULEA.HI.SX32 UR9, UR5, UR6, 0x1b ;  /* 0x0000000605097291 */ /* 0x000fe2000f8fda3f */
[----:B------:R-:W-:Y:S01]  /*1600*/  IMAD.U32 R22, RZ, RZ, UR7 ;  /* 0x00000007ff167e24 */ /* 0x000fe2000f8e00ff */
[----:B------:R-:W-:Y:S10]  /*1610*/  @!P0 BRA `(.L_x_185) ;  /* 0x0000000000948947 */ /* 0x000ff40003800000 */
[----:B------:R-:W-:Y:S01]  /*1620*/  R2UR UR5, R22 ;  /* 0x00000000160572ca */ /* 0x000fe200000e0000 */
[----:B------:R-:W-:-:S12]  /*1630*/  ULDC UR4, c[0x0][0x9f0] ;  /* 0x00027c0000047ab9 */ /* 0x000fd80000000800 */
[----:B------:R-:W-:-:S04]  /*1640*/  UISETP.NE.AND UP0, UPT, UR5, URZ, UPT ;  /* 0x0000003f0500728c */ /* 0x000fc8000bf05270 */
[----:B------:R-:W-:-:S03]  /*1650*/  USEL UR10, UR5, UR4, UP0 ;  /* 0x00000004050a7287 */ /* 0x000fc60008000000 */
[----:B------:R-:W-:Y:S01]  /*1660*/  UMOV UR4, URZ ;  /* 0x0000003f00047c82 */ /* 0x000fe20008000000 */
[----:B------:R-:W-:Y:S02]  /*1670*/  UIADD3 UR6, UR9, -0x1, UR10 ;  /* 0xffffffff09067890 */ /* 0x000fe4000fffe00a */
[----:B------:R-:W-:-:S04]  /*1680*/  IMAD.U32 R3, RZ, RZ, UR10 ;  /* 0x0000000aff037e24 */ /* 0x000fc8000f8e00ff */
[----:B------:R-:W-:Y:S01]  /*1690*/  IMAD.U32 R4, RZ, RZ, UR6 ;  /* 0x00000006ff047e24 */ /* 0x000fe2000f8e00ff */
[-C--:B------:R-:W-:Y:S01]  /*16a0*/  IABS R0, R3.reuse ;  /* 0x0000000300007213 */ /* 0x080fe20000000000 */
[----:B------:R-:W-:Y:S01]  /*16b0*/  ULOP3.LUT UR6, UR6, UR10, URZ, 0x3c, !UPT ;  /* 0x0000000a06067292 */ /* 0x000fe2000f8e3c3f */
[----:B------:R-:W-:Y:S02]  /*16c0*/  IABS R5, R3 ;  /* 0x0000000300057213 */ /* 0x000fe40000000000 */
[----:B------:R-:W-:Y:S02]  /*16d0*/  R2UR UR11, R0 ;  /* 0x00000000000b72ca */ /* 0x000fe400000e0000 */
[----:B------:R-:W-:-:S05]  /*16e0*/  IABS R4, R4 ;  /* 0x0000000400047213 */ /* 0x000fca0000000000 */
[----:B------:R-:W-:-:S05]  /*16f0*/  IMAD.MOV.U32 R3, RZ, RZ, R4 ;  /* 0x000000ffff037224 */ /* 0x000fca00078e0004 */
[----:B------:R-:W-:Y:S01]  /*1700*/  R2UR UR8, R3 ;  /* 0x00000000030872ca */ /* 0x000fe200000e0000 */
[----:B------:R-:W0:Y:S08]  /*1710*/  I2F.RP R0, UR11 ;  /* 0x0000000b00007d06 */ /* 0x000e300008209400 */
[----:B0-----:R-:W0:Y:S02]  /*1720*/  MUFU.RCP R0, R0 ;  /* 0x0000000000007308 */ /* 0x001e240000001000 */
[----:B0-----:R-:W-:-:S02]  /*1730*/  VIADD R2, R0, 0xffffffe ;  /* 0x0ffffffe00027836 */ /* 0x001fc40000000000 */
[----:B------:R-:W-:-:S04]  /*1740*/  IMAD.MOV R0, RZ, RZ, -R5 ;  /* 0x000000ffff007224 */ /* 0x000fc800078e0a05 */
[----:B------:R-:W0:Y:S02]  /*1750*/  F2I.FTZ.U32.TRUNC.NTZ R2, R2 ;  /* 0x0000000200027305 */ /* 0x000e24000021f000 */
[----:B0-----:R-:W-:-:S13]  /*1760*/  R2UR UR5, R2 ;  /* 0x00000000020572ca */ /* 0x001fda00000e0000 */
[----:B------:R-:W-:-:S04]  /*1770*/  UIADD3 UR7, URZ, -UR5, URZ ;  /* 0x800000053f077290 */ /* 0x000fc8000fffe03f */
[----:B------:R-:W-:-:S04]  /*1780*/  UIMAD UR7, UR7, UR11, URZ ;  /* 0x0000000b070772a4 */ /* 0x000fc8000f8e023f */
[----:B------:R-:W-:-:S03]  /*1790*/  UIMAD.WIDE.U32 UR4, UR5, UR7, UR4 ;  /* 0x00000007050472a5 */ /* 0x000fc6000f8e0004 */
[----:B------:R-:W-:Y:S01]  /*17a0*/  R2UR UR7, R0 ;  /* 0x00000000000772ca */ /* 0x000fe200000e0000 */
[----:B------:R-:W-:-:S12]  /*17b0*/  UIMAD.WIDE.U32 UR4, UR5, UR8, URZ ;  /* 0x00000008050472a5 */ /* 0x000fd8000f8e003f */
[----:B------:R-:W-:-:S04]  /*17c0*/  UIMAD UR4, UR5, UR7, UR8 ;  /* 0x00000007050472a4 */ /* 0x000fc8000f8e0208 */
[----:B------:R-:W-:-:S11]  /*17d0*/  UISETP.GT.U32.AND UP1, UPT, UR11, UR4, UPT ;  /* 0x000000040b00728c */ /* 0x000fd6000bf24070 */
[----:B------:R-:W-:Y:S02]  /*17e0*/  @!UP1 UIADD3 UR4, UR4, -UR11, URZ ;  /* 0x8000000b04049290 */ /* 0x000fe4000fffe03f */
[----:B------:R-:W-:Y:S02]  /*17f0*/  @!UP1 UIADD3 UR5, UR5, 0x1, URZ ;  /* 0x0000000105059890 */ /* 0x000fe4000fffe03f */
[----:B------:R-:W-:Y:S02]  /*1800*/  UISETP.GE.U32.AND UP0, UPT, UR4, UR11, UPT ;  /* 0x0000000b0400728c */ /* 0x000fe4000bf06070 */
[----:B------:R-:W-:-:S09]  /*1810*/  UISETP.GE.AND UP1, UPT, UR6, URZ, UPT ;  /* 0x0000003f0600728c */ /* 0x000fd2000bf26270 */
[----:B------:R-:W-:Y:S02]  /*1820*/  @UP0 UIADD3 UR5, UR5, 0x1, URZ ;  /* 0x0000000105050890 */ /* 0x000fe4000fffe03f */
[----:B------:R-:W-:-:S05]  /*1830*/  UISETP.NE.AND UP0, UPT, UR10, URZ, UPT ;  /* 0x0000003f0a00728c */ /* 0x000fca000bf05270 */
[----:B------:R-:W-:Y:S02]  /*1840*/  UMOV UR4, UR5 ;  /* 0x0000000500047c82 */ /* 0x000fe40008000000 */
[----:B------:R-:W-:-:S04]  /*1850*/  @!UP1 UIADD3 UR4, -UR4, URZ, URZ ;  /* 0x0000003f04049290 */ /* 0x000fc8000fffe13f */
[----:B------:R-:W-:-:S12]  /*1860*/  @!UP0 ULOP3.LUT UR4, URZ, UR10, URZ, 0x33, !UPT ;  /* 0x0000000a3f048292 */ /* 0x000fd8000f8e333f */
.L_x_185:
[----:B------:R-:W-:Y:S01]  /*1870*/  R2UR UR5, R212 ;  /* 0x00000000d40572ca */ /* 0x000fe200000e0000 */
[----:B------:R-:W-:Y:S01]  /*1880*/  IMAD.U32 R0, RZ, RZ, UR9 ;  /* 0x00000009ff007e24 */ /* 0x000fe2000f8e00ff */
[----:B------:R-:W-:Y:S01]  /*1890*/  PLOP3.LUT P0, PT, PT, PT, PT, 0x80, 0x0 ;  /* 0x000000000000781c */ /* 0x000fe20003f0f070 */
[----:B------:R-:W-:Y:S01]  /*18a0*/  IMAD.U32 R3, RZ, RZ, UR4 ;  /* 0x00000004ff037e24 */ /* 0x000fe2000f8e00ff */
[----:B------:R-:W-:Y:S01]  /*18b0*/  CS2R R150, SRZ ;  /* 0x0000000000967805 */ /* 0x000fe2000001ff00 */
[----:B------:R-:W-:Y:S01]  /*18c0*/  IMAD.MOV.U32 R2, RZ, RZ, RZ ;  /* 0x000000ffff027224 */ /* 0x000fe200078e00ff */
[----:B------:R-:W-:Y:S02]  /*18d0*/  CS2R R148, SRZ ;  /* 0x0000000000947805 */ /* 0x000fe4000001ff00 */
[----:B------:R-:W-:Y:S02]  /*18e0*/  CS2R R146, SRZ ;  /* 0x0000000000927805 */ /* 0x000fe4000001ff00 */
[----:B------:R-:W-:-:S02]  /*18f0*/  CS2R R144, SRZ ;  /* 0x0000000000907805 */ /* 0x000fc4000001ff00 */
[----:B------:R-:W-:Y:S02]  /*1900*/  CS2R R142, SRZ ;  /* 0x00000000008e7805 */ /* 0x000fe4000001ff00 */
[----:B------:R-:W-:Y:S02]  /*1910*/  CS2R R140, SRZ ;  /* 0x00000000008c7805 */ /* 0x000fe4000001ff00 */
[----:B------:R-:W-:Y:S02]  /*1920*/  CS2R R138, SRZ ;  /* 0x00000000008a7805 */ /* 0x000fe4000001ff00 */
[----:B------:R-:W-:Y:S01]  /*1930*/  CS2R R136, SRZ ;  /* 0x0000000000887805 */ /* 0x000fe2000001ff00 */
[----:B------:R-:W-:Y:S01]  /*1940*/  UIMAD UR5, UR5, UR4, URZ ;  /* 0x00000004050572a4 */ /* 0x000fe2000f8e023f */
[----:B------:R-:W-:Y:S02]  /*1950*/  CS2R R134, SRZ ;  /* 0x0000000000867805 */ /* 0x000fe4000001ff00 */
[----:B------:R-:W-:-:S02]  /*1960*/  CS2R R132, SRZ ;  /* 0x0000000000847805 */ /* 0x000fc4000001ff00 */
[----:B------:R-:W-:Y:S02]  /*1970*/  CS2R R130, SRZ ;  /* 0x0000000000827805 */ /* 0x000fe4000001ff00 */
[----:B------:R-:W-:Y:S02]  /*1980*/  CS2R R128, SRZ ;  /* 0x0000000000807805 */ /* 0x000fe4000001ff00 */
[----:B------:R-:W-:Y:S02]  /*1990*/  CS2R R126, SRZ ;  /* 0x00000000007e7805 */ /* 0x000fe4000001ff00 */
[----:B------:R-:W-:Y:S01]  /*19a0*/  VIADDMNMX R3, R3, UR5, R0, PT ;  /* 0x0000000503037c46 */ /* 0x000fe2000b800100 */
[----:B------:R-:W-:Y:S01]  /*19b0*/  IMAD.U32 R18, RZ, RZ, UR5 ;  /* 0x00000005ff127e24 */ /* 0x000fe2000f8e00ff */
[----:B------:R-:W-:Y:S01]  /*19c0*/  CS2R R124, SRZ ;  /* 0x00000000007c7805 */ /* 0x000fe2000001ff00 */
[----:B------:R-:W-:Y:S01]  /*19d0*/  IMAD.MOV.U32 R0, RZ, RZ, RZ ;  /* 0x000000ffff007224 */ /* 0x000fe200078e00ff */
[----:B------:R-:W-:-:S02]  /*19e0*/  R2UR UR60, R3 ;  /* 0x00000000033c72ca */ /* 0x000fc400000e0000 */
        /* <DEDUP_REMOVED lines=11> */
[----:B------:R-:W-:Y:S01]  /*1aa0*/  CS2R R100, SRZ ;  /* 0x0000000000647805 */ /* 0x000fe2000001ff00 */
[----:B------:R-:W-:Y:S01]  /*1ab0*/  UISETP.GT.AND UP0, UPT, UR60, UR5, UPT ;  /* 0x000000053c00728c */ /* 0x000fe2000bf04270 */
[----:B------:R-:W-:-:S02]  /*1ac0*/  CS2R R98, SRZ ;  /* 0x0000000000627805 */ /* 0x000fc4000001ff00 */
[----:B------:R-:W-:Y:S02]  /*1ad0*/  CS2R R96, SRZ ;  /* 0x0000000000607805 */ /* 0x000fe4000001ff00 */
[----:B------:R-:W-:Y:S02]  /*1ae0*/  CS2R R94, SRZ ;  /* 0x00000000005e7805 */ /* 0x000fe4000001ff00 */
[----:B------:R-:W-:Y:S02]  /*1af0*/  CS2R R92, SRZ ;  /* 0x00000000005c7805 */ /* 0x000fe4000001ff00 */
[----:B------:R-:W-:Y:S02]  /*1b00*/  CS2R R90, SRZ ;  /* 0x00000000005a7805 */ /* 0x000fe4000001ff00 */
[----:B------:R-:W-:Y:S02]  /*1b10*/  PLOP3.LUT P1, PT, PT, PT, UP0, 0x80, 0x0 ;  /* 0x000000000000781c */ /* 0x000fe40003f2f008 */
        /* <DEDUP_REMOVED lines=34> */
[----:B------:R-:W0:Y:S01]  /*1d40*/  S2R R0, SR_TID.X ;  /* 0x0000000000007919 */ /* 0x000e220000002100 */
[----:B------:R-:W1:Y:S01]  /*1d50*/  S2UR UR7, SR_CgaCtaId ;  /* 0x00000000000779c3 */ /* 0x000e620000008800 */
[----:B------:R-:W-:Y:S02]  /*1d60*/  UMOV UR6, 0x400 ;  /* 0x0000040000067882 */ /* 0x000fe40000000000 */
[----:B-1----:R-:W-:-:S04]  /*1d70*/  ULEA UR6, UR7, UR6, 0x18 ;  /* 0x0000000607067291 */ /* 0x002fc8000f8ec03f */
[----:B------:R-:W-:Y:S01]  /*1d80*/  UIADD3 UR6, UR6, 0x14400, URZ ;  /* 0x0001440006067890 */ /* 0x000fe2000fffe03f */
[----:B0-----:R-:W-:-:S03]  /*1d90*/  VIADD R0, R0, 0xffffff80 ;  /* 0xffffff8000007836 */ /* 0x001fc60000000000 */
[----:B------:R-:W-:Y:S02]  /*1da0*/  ULOP3.LUT UP0, URZ, UR6, 0x9f, URZ, 0xc0, !UPT ;  /* 0x0000009f063f7892 */ /* 0x000fe4000f80c03f */
[----:B------:R-:W-:-:S04]  /*1db0*/  SHF.R.S32.HI R3, RZ, 0x1f, R0 ;  /* 0x0000001fff037819 */ /* 0x000fc80000011400 */
[----:B------:R-:W-:Y:S02]  /*1dc0*/  PLOP3.LUT P0, PT, PT, PT, UP0, 0x80, 0x0 ;  /* 0x000000000000781c */ /* 0x000fe40003f0f008 */
[----:B------:R-:W-:-:S04]  /*1dd0*/  LEA.HI R3, R3, R0, RZ, 0x7 ;  /* 0x0000000003037211 */ /* 0x000fc800078f38ff */
[----:B------:R-:W-:-:S06]  /*1de0*/  SHF.R.S32.HI R3, RZ, 0x7, R3 ;  /* 0x00000007ff037819 */ /* 0x000fcc0000011403 */
[----:B------:R-:W0:Y:S02]  /*1df0*/  SHFL.IDX PT, R3, R3, RZ, 0x1f ;  /* 0x00001fff03037589 */ /* 0x000e2400000e0000 */
[----:B0-----:R-:W-:-:S13]  /*1e00*/  R2UR UR4, R3 ;  /* 0x00000000030472ca */ /* 0x001fda00000e0000 */
        /* <DEDUP_REMOVED lines=10> */
[----:B------:R-:W-:Y:S01]  /*1eb0*/  IMAD.U32 R4, RZ, RZ, UR4 ;  /* 0x00000004ff047e24 */ /* 0x000fe2000f8e00ff */
[----:B------:R0:W1:Y:S01]  /*1ec0*/  LDC.64 R2, c[0x4][R0] ;  /* 0x0100000000027b82 */ /* 0x0000620000000a00 */
[----:B------:R-:W-:Y:S01]  /*1ed0*/  IMAD.U32 R5, RZ, RZ, UR5 ;  /* 0x00000005ff057e24 */ /* 0x000fe2000f8e00ff */
[----:B------:R-:W-:Y:S01]  /*1ee0*/  ULDC.64 UR4, c[0x4][0xb0] ;  /* 0x01002c0000047ab9 */ /* 0x000fe20000000a00 */
        /* <DEDUP_REMOVED lines=9> */
.L_x_187:
[----:B------:R-:W2:Y:S04]  /*1f80*/  LDL R2, [R1+0x14] ;  /* 0x0000140001027983 */ /* 0x000ea80000100800 */
[----:B------:R-:W3:Y:S01]  /*1f90*/  LDL R20, [R1+0x6c] ;  /* 0x00006c0001147983 */ /* 0x000ee20000100800 */
[----:B------:R-:W0:Y:S01]  /*1fa0*/  S2UR UR5, SR_CgaCtaId ;  /* 0x00000000000579c3 */ /* 0x000e220000008800 */
[----:B------:R-:W-:Y:S02]  /*1fb0*/  UMOV UR4, 0x400 ;  /* 0x0000040000047882 */ /* 0x000fe40000000000 */
[----:B0-----:R-:W-:-:S06]  /*1fc0*/  ULEA UR4, UR5, UR4, 0x18 ;  /* 0x0000000405047291 */ /* 0x001fcc000f8ec03f */
[----:B------:R-:W-:Y:S01]  /*1fd0*/  IMAD.U32 R5, RZ, RZ, UR4 ;  /* 0x00000004ff057e24 */ /* 0x000fe2000f8e00ff */
[----:B------:R-:W-:Y:S01]  /*1fe0*/  BSSY B0, `(.L_x_188) ;  /* 0x000000a000007945 */ /* 0x000fe20003800000 */
[----:B--2---:R-:W-:-:S04]  /*1ff0*/  LEA.HI R0, R2, R2, RZ, 0x1 ;  /* 0x0000000202007211 */ /* 0x004fc800078f08ff */
[----:B------:R-:W-:-:S05]  /*2000*/  LOP3.LUT R0, R0, 0xfffffffe, RZ, 0xc0, !PT ;  /* 0xfffffffe00007812 */ /* 0x000fca00078ec0ff */
[----:B------:R-:W-:-:S05]  /*2010*/  IMAD.IADD R0, R2, 0x1, -R0 ;  /* 0x0000000102007824 */ /* 0x000fca00078e0a00 */
[----:B------:R-:W-:-:S04]  /*2020*/  SHF.L.U32 R0, R0, 0x1f, RZ ;  /* 0x0000001f00007819 */ /* 0x000fc800000006ff */
[----:B------:R-:W0:Y:S01]  /*2030*/  SYNCS.PHASECHK.TRANS64.TRYWAIT P1, [R5+URZ+0x38800], R0 ;  /* 0x03880000050075a7 */ /* 0x000e22000802017f */
[----:B---3--:R-:W-:-:S13]  /*2040*/  R2UR UR6, R20 ;  /* 0x00000000140672ca */ /* 0x008fda00000e0000 */
[----:B------:R-:W-:-:S05]  /*2050*/  IMAD.U32 R2, RZ, RZ, UR6 ;  /* 0x00000006ff027e24 */ /* 0x000fca000f8e00ff */
[----:B------:R-:W-:Y:S01]  /*2060*/  ISETP.NE.AND P0, PT, R2, 0x3, PT ;  /* 0x000000030200780c */ /* 0x000fe20003f05270 */
[----:B0-----:R-:W-:-:S12]  /*2070*/  @!P1 BRA `(.L_x_189) ;  /* 0x0000014c00989947 */ /* 0x001fd80003800000 */
.L_x_364:
[----:B------:R-:W-:Y:S05]  /*2080*/  BSYNC B0 ;  /* 0x0000000000007941 */ /* 0x000fea0003800000 */
.L_x_188:
[----:B------:R-:W-:Y:S05]  /*2090*/  @!P0 BRA `(.L_x_190) ;  /* 0x0000000000048947 */ /* 0x000fea0003800000 */
[----:B------:R-:W-:Y:S01]  /*20a0*/  BPT.TRAP 0x1 ;  /* 0x000000040000795c */ /* 0x000fe20000300000 */
.L_x_190:
[----:B0-----:R-:W-:Y:S01]  /*20b0*/  IMAD R0, R16, 0x8, R5 ;  /* 0x0000000810007824 */ /* 0x001fe200078e0205 */
[----:B------:R-:W-:-:S04]  /*20c0*/  SHF.L.U32 R3, R17, 0x1f, RZ ;  /* 0x0000001f11037819 */ /* 0x000fc800000006ff */
[----:B------:R0:W1:Y:S01]  /*20d0*/  SYNCS.PHASECHK.TRANS64.TRYWAIT P2, [R0+URZ+0x38830], R3 ;  /* 0x03883003000075a7 */ /* 0x000062000804017f */
[----:B------:R-:W-:Y:S05]  /*20e0*/  @!P0 BRA `(.L_x_191) ;  /* 0x0000000000048947 */ /* 0x000fea0003800000 */
[----:B------:R-:W-:Y:S01]  /*20f0*/  BPT.TRAP 0x1 ;  /* 0x000000040000795c */ /* 0x000fe20000300000 */
.L_x_191:
[----:B------:R-:W2:Y:S01]  /*2100*/  S2R R2, SR_TID.X ;  /* 0x0000000000027919 */ /* 0x000ea20000002100 */
[----:B------:R-:W-:Y:S01]  /*2110*/  IMAD.MOV.U32 R151, RZ, RZ, RZ ;  /* 0x000000ffff977224 */ /* 0x000fe200078e00ff */
[----:B--2---:R-:W-:-:S04]  /*2120*/  LOP3.LUT R2, R2, 0x7f, RZ, 0xc0, !PT ;  /* 0x0000007f02027812 */ /* 0x004fc800078ec0ff */
[----:B------:R-:W-:Y:S01]  /*2130*/  ISETP.NE.AND P1, PT, R2, RZ, PT ;  /* 0x000000ff0200720c */ /* 0x000fe20003f25270 */
[----:B-1----:R-:W-:-:S12]  /*2140*/  @P2 BRA `(.L_x_192) ;  /* 0x0000000000082947 */ /* 0x002fd80003800000 */
[----:B------:R-:W1:Y:S02]  /*2150*/  SYNCS.PHASECHK.TRANS64.TRYWAIT P2, [R0+URZ+0x38830], R3 ;  /* 0x03883003000075a7 */ /* 0x000e64000804017f */
[----:B-1----:R-:W-:Y:S05]  /*2160*/  @!P2 BRA `(.L_x_193) ;  /* 0x0000014c0070a947 */ /* 0x002fea0003800000 */
.L_x_192:
[----:B------:R-:W-:Y:S05]  /*2170*/  WARPSYNC.ALL ;  /* 0x0000000000007948 */ /* 0x000fea0003800000 */
[----:B------:R-:W-:Y:S01]  /*2180*/  R2UR UR4, R5 ;  /* 0x00000000050472ca */ /* 0x000fe200000e0000 */
[----:B------:R-:W-:Y:S01]  /*2190*/  ULOP3.LUT UR53, UR53, 0x10000, URZ, 0xfc, !UPT ;  /* 0x0001000035357892 */ /* 0x000fe2000f8efc3f */
[----:B------:R-:W-:Y:S01]  /*21a0*/  R2UR UR52, R16 ;  /* 0x00000000103472ca */ /* 0x000fe200000e0000 */
[----:B------:R-:W-:Y:S01]  /*21b0*/  WARPGROUP.ARRIVE ;  /* 0x00000000000079c5 */ /* 0x000fe20000000000 */
[----:B------:R-:W-:Y:S01]  /*21c0*/  UMOV UR57, 0x40000040 ;  /* 0x4000004000397882 */ /* 0x000fe20000000000 */
[----:B------:R-:W-:Y:S01]  /*21d0*/  UMOV UR59, 0x40000040 ;  /* 0x40000040003b7882 */ /* 0x000fe20000000000 */
[----:B------:R-:W-:Y:S01]  /*21e0*/  UMOV UR7, 0x40000040 ;  /* 0x4000004000077882 */ /* 0x000fe20000000000 */
[----:B------:R-:W-:Y:S01]  /*21f0*/  UIADD3 UR9, UR53, 0x2, URZ ;  /* 0x0000000235097890 */ /* 0x000fe2000fffe03f */
[----:B------:R-:W-:Y:S01]  /*2200*/  MOV R4, UR57 ;  /* 0x0000003900047c02 */ /* 0x000fe20008000f00 */
[----:B------:R-:W-:Y:S01]  /*2210*/  UMOV UR56, UR53 ;  /* 0x0000003500387c82 */ /* 0x000fe20008000000 */
[----:B------:R-:W-:Y:S01]  /*2220*/  UMOV UR13, 0x40000040 ;  /* 0x40000040000d7882 */ /* 0x000fe20000000000 */
[----:B------:R-:W-:Y:S01]  /*2230*/  UMOV UR15, 0x40000040 ;  /* 0x40000040000f7882 */ /* 0x000fe20000000000 */
[----:B------:R-:W-:Y:S01]  /*2240*/  IMAD.U32 R11, RZ, RZ, UR13 ;  /* 0x0000000dff0b7e24 */ /* 0x000fe2000f8e00ff */
[----:B------:R-:W-:Y:S01]  /*2250*/  UIADD3 UR4, UR4, 0x24400, URZ ;  /* 0x0002440004047890 */ /* 0x000fe2000fffe03f */
[----:B------:R-:W-:Y:S01]  /*2260*/  MOV R12, UR56 ;  /* 0x00000038000c7c02 */ /* 0x000fe20008000f00 */
[----:B------:R-:W-:Y:S01]  /*2270*/  UMOV UR12, UR9 ;  /* 0x00000009000c7c82 */ /* 0x000fe20008000000 */
[----:B------:R-:W-:Y:S01]  /*2280*/  UIADD3 UR9, UR53, 0x4, URZ ;  /* 0x0000000435097890 */ /* 0x000fe2000fffe03f */
[----:B------:R-:W-:Y:S01]  /*2290*/  IMAD.U32 R10, RZ, RZ, UR12 ;  /* 0x0000000cff0a7e24 */ /* 0x000fe2000f8e00ff */
[----:B------:R-:W-:Y:S01]  /*22a0*/  USHF.R.U32.HI UR4, URZ, 0x4, UR4 ;  /* 0x000000043f047899 */ /* 0x000fe20008011604 */
[----:B------:R-:W-:Y:S01]  /*22b0*/  IMAD.U32 R2, RZ, RZ, UR54 ;  /* 0x00000036ff027e24 */ /* 0x000fe2000f8e00ff */
[----:B------:R-:W-:Y:S01]  /*22c0*/  UMOV UR11, 0x40000040 ;  /* 0x40000040000b7882 */ /* 0x000fe20000000000 */
[----:B------:R-:W-:Y:S01]  /*22d0*/  UIADD3 UR16, UR53, 0x404, URZ ;  /* 0x0000040435107890 */ /* 0x000fe2000fffe03f */
[----:B01----:R-:W-:Y:S01]  /*22e0*/  IMAD.U32 R3, RZ, RZ, UR60 ;  /* 0x0000003cff037e24 */ /* 0x003fe2000f8e00ff */
[----:B------:R-:W-:Y:S01]  /*22f0*/  ULOP3.LUT UR4, UR4, 0x3fff, URZ, 0xc0, !UPT ;  /* 0x00003fff04047892 */ /* 0x000fe2000f8ec03f */
[----:B------:R-:W-:Y:S01]  /*2300*/  IADD3 R2, R2, 0x50, -R19 ;  /* 0x0000005002027810 */ /* 0x000fe20007ffe813 */
[----:B------:R-:W-:Y:S01]  /*2310*/  UMOV UR17, 0x40000040 ;  /* 0x4000004000117882 */ /* 0x000fe20000000000 */
[----:B------:R-:W-:Y:S01]  /*2320*/  UMOV UR19, 0x40000040 ;  /* 0x4000004000137882 */ /* 0x000fe20000000000 */
[----:B------:R-:W-:Y:S01]  /*2330*/  ULOP3.LUT UR5, UR4, 0x10000, URZ, 0xfc, !UPT ;  /* 0x0001000004057892 */ /* 0x000fe2000f8efc3f */
[----:B------:R-:W-:Y:S01]  /*2340*/  P2R R20, PR, RZ, 0x1 ;  /* 0x00000001ff147803 */ /* 0x000fe20000000000 */
[----:B------:R-:W-:Y:S01]  /*2350*/  UIADD3 UR20, UR53, 0x406, URZ ;  /* 0x0000040635147890 */ /* 0x000fe2000fffe03f */
[----:B------:R-:W-:Y:S01]  /*2360*/  IMAD R2, R3, -0x50, R2 ;  /* 0xffffffb003027824 */ /* 0x000fe200078e0202 */
[----:B------:R-:W-:Y:S01]  /*2370*/  UIMAD UR52, UR52, 0xa00, UR5 ;  /* 0x00000a00343478a4 */ /* 0x000fe2000f8e0205 */
[----:B------:R-:W-:Y:S01]  /*2380*/  @!P1 VIADD R0, R0, 0x38840 ;  /* 0x0003884000009836 */ /* 0x000fe20000000000 */
[----:B------:R-:W-:Y:S01]  /*2390*/  UMOV UR4, UR56 ;  /* 0x0000003800047c82 */ /* 0x000fe20008000000 */
[----:B------:R-:W-:Y:S01]  /*23a0*/  IMAD.U32 R14, RZ, RZ, UR5 ;  /* 0x00000005ff0e7e24 */ /* 0x000fe2000f8e00ff */
[----:B------:R-:W-:Y:S01]  /*23b0*/  UIADD3 UR6, UR52, 0x80, URZ ;  /* 0x0000008034067890 */ /* 0x000fe2000fffe03f */
[C---:B------:R-:W-:Y:S01]  /*23c0*/  ISETP.GT.AND P6, PT, R2.reuse, RZ, PT ;  /* 0x000000ff0200720c */ /* 0x040fe20003fc4270 */
[----:B------:R-:W-:Y:S01]  /*23d0*/  UMOV UR5, UR57 ;  /* 0x0000003900057c82 */ /* 0x000fe20008000000 */
[----:B------:R-:W-:Y:S01]  /*23e0*/  UMOV UR58, UR52 ;  /* 0x00000034003a7c82 */ /* 0x000fe20008000000 */
[----:B------:R-:W-:Y:S01]  /*23f0*/  UIADD3 UR8, UR52, 0x200, URZ ;  /* 0x0000020034087890 */ /* 0x000fe2000fffe03f */
[----:B------:R-:W-:Y:S01]  /*2400*/  HGMMA.64x16x16.F32.BF16 R56, gdesc[UR56], RZ, !UPT, gsb0 ;  /* 0x00200000383879f0 */ /* 0x000fe2000c0018ff */
[----:B------:R-:W-:Y:S01]  /*2410*/  UIADD3 UR10, UR52, 0x2, URZ ;  /* 0x00000002340a7890 */ /* 0x000fe2000fffe03f */
[C---:B------:R-:W-:Y:S01]  /*2420*/  ISETP.GT.AND P5, PT, R2.reuse, 0x1, PT ;  /* 0x000000010200780c */ /* 0x040fe20003fa4270 */
[----:B------:R-:W-:Y:S01]  /*2430*/  UIADD3 UR18, UR52, 0x284, URZ ;  /* 0x0000028434127890 */ /* 0x000fe2000fffe03f */
[C---:B------:R-:W-:Y:S01]  /*2440*/  ISETP.GT.AND P4, PT, R2.reuse, 0x8, PT ;  /* 0x000000080200780c */ /* 0x040fe20003f84270 */
[----:B------:R-:W-:Y:S01]  /*2450*/  UIADD3 UR22, UR52, 0x286, URZ ;  /* 0x0000028634167890 */ /* 0x000fe2000fffe03f */
[C---:B------:R-:W-:Y:S01]  /*2460*/  ISETP.GT.AND P3, PT, R2.reuse, 0x9, PT ;  /* 0x000000090200780c */ /* 0x040fe20003f64270 */
[----:B------:R-:W-:Y:S01]  /*2470*/  UMOV UR21, 0x40000040 ;  /* 0x4000004000157882 */ /* 0x000fe20000000000 */
[----:B------:R-:W-:Y:S01]  /*2480*/  UMOV UR14, UR10 ;  /* 0x0000000a000e7c82 */ /* 0x000fe20008000000 */
[----:B------:R-:W-:Y:S01]  /*2490*/  UIADD3 UR10, UR52, 0x4, URZ ;  /* 0x00000004340a7890 */ /* 0x000fe2000fffe03f */
[----:B------:R-:W-:Y:S01]  /*24a0*/  ISETP.GT.AND P2, PT, R2, 0x10, PT ;  /* 0x000000100200780c */ /* 0x000fe20003f44270 */
[----:B------:R-:W-:Y:S01]  /*24b0*/  UMOV UR23, 0x40000040 ;  /* 0x4000004000177882 */ /* 0x000fe20000000000 */
[----:B------:R-:W-:Y:S01]  /*24c0*/  UIADD3 UR24, UR53, 0x800, URZ ;  /* 0x0000080035187890 */ /* 0x000fe2000fffe03f */
[----:B------:R-:W-:Y:S01]  /*24d0*/  @!P1 PRMT R0, RZ, 0x654, R0 ;  /* 0x00000654ff009816 */ /* 0x000fe20000000000 */
[----:B------:R-:W-:Y:S01]  /*24e0*/  UIADD3 UR26, UR52, 0x500, URZ ;  /* 0x00000500341a7890 */ /* 0x000fe2000fffe03f */
[--C-:B------:R-:W-:Y:S01]  /*24f0*/  IMAD.MOV.U32 R150, RZ, RZ, R151.reuse ;  /* 0x000000ffff967224 */ /* 0x100fe200078e0097 */
[----:B------:R-:W-:Y:S01]  /*2500*/  UMOV UR25, 0x40000040 ;  /* 0x4000004000197882 */ /* 0x000fe20000000000 */
[----:B------:R-:W-:Y:S01]  /*2510*/  UMOV UR27, 0x40000040 ;  /* 0x40000040001b7882 */ /* 0x000fe20000000000 */
[----:B------:R-:W-:Y:S01]  /*2520*/  UIADD3 UR28, UR53, 0x802, URZ ;  /* 0x00000802351c7890 */ /* 0x000fe2000fffe03f */
[--C-:B------:R-:W-:Y:S01]  /*2530*/  IMAD.MOV.U32 R149, RZ, RZ, R151.reuse ;  /* 0x000000ffff957224 */ /* 0x100fe200078e0097 */
        /* <DEDUP_REMOVED lines=31> */
[----:B------:R-:W-:Y:S01]  /*2730*/  IMAD.MOV.U32 R138, RZ, RZ, R151 ;  /* 0x000000ffff8a7224 */ /* 0x000fe200078e0097 */
[----:B------:R-:W-:-:S02]  /*2740*/  WARPGROUP.DEPBAR.LE gsb0, 0x0 ;  /* 0x00008000000079c5 */ /* 0x000fc40000010000 */
[----:B------:R-:W-:Y:S01]  /*2750*/  WARPGROUP.ARRIVE ;  /* 0x00000000000079c5 */ /* 0x000fe20000000000 */
[----:B------:R-:W-:Y:S01]  /*2760*/  UMOV UR49, 0x40000040 ;  /* 0x4000004000317882 */ /* 0x000fe20000000000 */
[----:B------:R-:W-:Y:S01]  /*2770*/  UMOV UR51, 0x40000040 ;  /* 0x4000004000337882 */ /* 0x000fe20000000000 */
[----:B------:R-:W-:Y:S01]  /*2780*/  UMOV UR59, 0x40000040 ;  /* 0x40000040003b7882 */ /* 0x000fe20000000000 */
[----:B------:R-:W-:Y:S01]  /*2790*/  UIADD3 UR54, UR52, 0x986, URZ ;  /* 0x0000098634367890 */ /* 0x000fe2000fffe03f */
[--C-:B------:R-:W-:Y:S01]  /*27a0*/  IMAD.MOV.U32 R137, RZ, RZ, R151.reuse ;  /* 0x000000ffff897224 */ /* 0x100fe200078e0097 */
[----:B------:R-:W-:Y:S01]  /*27b0*/  HGMMA.64x16x16.F32.BF16 R48, gdesc[UR4], RZ, !UPT, gsb0 ;  /* 0x00200000043079f0 */ /* 0x000fe2000c0018ff */
[----:B------:R-:W-:Y:S01]  /*27c0*/  UIADD3 UR6, UR52, 0x100, URZ ;  /* 0x0000010034067890 */ /* 0x000fe2000fffe03f */
[--C-:B------:R-:W-:Y:S01]  /*27d0*/  IMAD.MOV.U32 R136, RZ, RZ, R151.reuse ;  /* 0x000000ffff887224 */ /* 0x100fe200078e0097 */
[----:B------:R-:W-:Y:S01]  /*27e0*/  UMOV UR4, UR56 ;  /* 0x0000003800047c82 */ /* 0x000fe20008000000 */
[----:B------:R-:W-:Y:S01]  /*27f0*/  UMOV UR5, UR57 ;  /* 0x0000003900057c82 */ /* 0x000fe20008000000 */
[----:B------:R-:W-:Y:S01]  /*2800*/  UMOV UR7, 0x40000040 ;  /* 0x4000004000077882 */ /* 0x000fe20000000000 */
[----:B------:R-:W-:Y:S01]  /*2810*/  UMOV UR55, 0x40000040 ;  /* 0x4000004000377882 */ /* 0x000fe20000000000 */
[----:B------:R-:W-:Y:S01]  /*2820*/  UIADD3 UR61, UR60, -0x2, URZ ;  /* 0xfffffffe3c3d7890 */ /* 0x000fe2000fffe03f */
        /* <DEDUP_REMOVED lines=21> */
[--C-:B------:R-:W-:Y:S01]  /*2980*/  IMAD.MOV.U32 R114, RZ, RZ, R151.reuse ;  /* 0x000000ffff727224 */ /* 0x100fe200078e0097 */
[----:B------:R-:W-:Y:S02]  /*2990*/  WARPGROUP.DEPBAR.LE gsb0, 0x0 ;  /* 0x00008000000079c5 */ /* 0x000fe40000010000 */
[----:B------:R-:W-:Y:S01]  /*29a0*/  WARPGROUP.ARRIVE ;  /* 0x00000000000079c5 */ /* 0x000fe20000000000 */
[--C-:B------:R-:W-:Y:S02]  /*29b0*/  IMAD.MOV.U32 R113, RZ, RZ, R151.reuse ;  /* 0x000000ffff717224 */ /* 0x100fe400078e0097 */
[----:B------:R-:W-:-:S02]  /*29c0*/  IMAD.MOV.U32 R112, RZ, RZ, R151 ;  /* 0x000000ffff707224 */ /* 0x000fc400078e0097 */
[--C-:B------:R-:W-:Y:S01]  /*29d0*/  IMAD.MOV.U32 R111, RZ, RZ, R151.reuse ;  /* 0x000000ffff6f7224 */ /* 0x100fe200078e0097 */
[----:B------:R-:W-:Y:S01]  /*29e0*/  HGMMA.64x16x16.F32.BF16 R40, gdesc[UR4], RZ, !UPT, gsb0 ;  /* 0x00200000042879f0 */ /* 0x000fe2000c0018ff */
[----:B------:R-:W-:Y:S01]  /*29f0*/  UIADD3 UR6, UR52, 0x180, URZ ;  /* 0x0000018034067890 */ /* 0x000fe2000fffe03f */
[--C-:B------:R-:W-:Y:S01]  /*2a00*/  IMAD.MOV.U32 R110, RZ, RZ, R151.reuse ;  /* 0x000000ffff6e7224 */ /* 0x100fe200078e0097 */
[----:B------:R-:W-:Y:S01]  /*2a10*/  UMOV UR4, UR56 ;  /* 0x0000003800047c82 */ /* 0x000fe20008000000 */
[----:B------:R-:W-:Y:S01]  /*2a20*/  UMOV UR5, UR57 ;  /* 0x0000003900057c82 */ /* 0x000fe20008000000 */
[----:B------:R-:W-:Y:S01]  /*2a30*/  UMOV UR7, 0x40000040 ;  /* 0x4000004000077882 */ /* 0x000fe20000000000 */
        /* <DEDUP_REMOVED lines=29> */
[----:B------:R-:W-:Y:S01]  /*2c10*/  UMOV UR4, UR56 ;  /* 0x0000003800047c82 */ /* 0x000fe20008000000 */
[----:B------:R-:W-:Y:S01]  /*2c20*/  UMOV UR5, UR57 ;  /* 0x0000003900057c82 */ /* 0x000fe20008000000 */
[----:B------:R-:W-:Y:S01]  /*2c30*/  UMOV UR6, UR8 ;  /* 0x0000000800067c82 */ /* 0x000fe20008000000 */
[----:B------:R-:W-:Y:S01]  /*2c40*/  UMOV UR7, 0x40000040 ;  /* 0x4000004000077882 */ /* 0x000fe20000000000 */
[----:B------:R-:W-:Y:S01]  /*2c50*/  UIADD3 UR8, UR52, 0x202, URZ ;  /* 0x0000020234087890 */ /* 0x000fe2000fffe03f */
[--C-:B------:R-:W-:Y:S01]  /*2c60*/  IMAD.MOV.U32 R83, RZ, RZ, R151.reuse ;  /* 0x000000ffff537224 */ /* 0x100fe200078e0097 */
[----:B------:R-:W-:Y:S01]  /*2c70*/  UMOV UR57, 0x40000040 ;  /* 0x4000004000397882 */ /* 0x000fe20000000000 */
[----:B------:R-:W-:-:S02]  /*2c80*/  IMAD.MOV.U32 R82, RZ, RZ, R151 ;  /* 0x000000ffff527224 */ /* 0x000fc400078e0097 */
[----:B------:R-:W-:Y:S02]  /*2c90*/  IMAD.U32 R7, RZ, RZ, UR57 ;  /* 0x00000039ff077e24 */ /* 0x000fe4000f8e00ff */
        /* <DEDUP_REMOVED lines=17> */
[----:B------:R-:W-:Y:S01]  /*2db0*/  IMAD.MOV.U32 R64, RZ, RZ, R151 ;  /* 0x000000ffff407224 */ /* 0x000fe200078e0097 */
[----:B------:R-:W-:Y:S02]  /*2dc0*/  WARPGROUP.DEPBAR.LE gsb0, 0x0 ;  /* 0x00008000000079c5 */ /* 0x000fe40000010000 */
        /* <DEDUP_REMOVED lines=34> */
[----:B------:R-:W-:Y:S01]  /*2ff0*/  UMOV UR13, 0x40000040 ;  /* 0x40000040000d7882 */ /* 0x000fe20000000000 */
[----:B------:R-:W-:Y:S01]  /*3000*/  UIADD3 UR8, UR52, 0x204, URZ ;  /* 0x0000020434087890 */ /* 0x000fe2000fffe03f */
[----:B------:R-:W-:Y:S01]  /*3010*/  IMAD.U32 R8, RZ, RZ, UR12 ;  /* 0x0000000cff087e24 */ /* 0x000fe2000f8e00ff */
[----:B------:R-:W-:Y:S01]  /*3020*/  UIADD3 UR9, UR53, 0x6, URZ ;  /* 0x0000000635097890 */ /* 0x000fe2000fffe03f */
[----:B------:R-:W-:Y:S01]  /*3030*/  IMAD.U32 R9, RZ, RZ, UR13 ;  /* 0x0000000dff097e24 */ /* 0x000fe2000f8e00ff */
[----:B------:R-:W-:-:S02]  /*3040*/  WARPGROUP.DEPBAR.LE gsb0, 0x0 ;  /* 0x00008000000079c5 */ /* 0x000fc40000010000 */
        /* <DEDUP_REMOVED lines=33> */
[----:B------:R-:W-:Y:S01]  /*3260*/  UIADD3 UR12, UR52, 0x280, URZ ;  /* 0x00000280340c7890 */ /* 0x000fe2000fffe03f */
[----:B------:R-:W-:Y:S01]  /*3270*/  UMOV UR13, 0x40000040 ;  /* 0x40000040000d7882 */ /* 0x000fe20000000000 */
        /* <DEDUP_REMOVED lines=30> */
[----:B------:R-:W-:Y:S01]  /*3460*/  UMOV UR10, UR12 ;  /* 0x0000000c000a7c82 */ /* 0x000fe20008000000 */
[----:B------:R-:W-:Y:S01]  /*3470*/  UIADD3 UR12, UR53, 0x402, URZ ;  /* 0x00000402350c7890 */ /* 0x000fe2000fffe03f */
[----:B------:R-:W-:Y:S02]  /*3480*/  WARPGROUP.DEPBAR.LE gsb0, 0x0 ;  /* 0x00008000000079c5 */ /* 0x000fe40000010000 */
[----:B------:R-:W-:-:S06]  /*3490*/  WARPGROUP.ARRIVE ;  /* 0x00000000000079c5 */ /* 0x000fcc0000000000 */
[----:B------:R-:W-:Y:S01]  /*34a0*/  HGMMA.64x16x16.F32.BF16 R24, gdesc[UR4], R24, gsb0 ;  /* 0x00200000041879f0 */ /* 0x000fe20008001818 */
[----:B------:R-:W-:Y:S02]  /*34b0*/  UIADD3 UR6, UR52, 0x480, URZ ;  /* 0x0000048034067890 */ /* 0x000fe4000fffe03f */
[----:B------:R-:W-:-:S07]  /*34c0*/  UIADD3 UR7, UR53, 0xc06, URZ ;  /* 0x00000c0635077890 */ /* 0x000fce000fffe03f */
[----:B------:R-:W-:Y:S01]  /*34d0*/  UMOV UR56, UR7 ;  /* 0x0000000700387c82 */ /* 0x000fe20008000000 */
[----:B------:R-:W-:Y:S01]  /*34e0*/  R2UR UR7, R18 ;  /* 0x00000000120772ca */ /* 0x000fe200000e0000 */
[----:B------:R-:W-:-:S12]  /*34f0*/  IMAD.U32 R6, RZ, RZ, UR56 ;  /* 0x00000038ff067e24 */ /* 0x000fd8000f8e00ff */
[----:B------:R-:W-:Y:S01]  /*3500*/  UISETP.GE.AND UP0, UPT, UR61, UR7, UPT ;  /* 0x000000073d00728c */ /* 0x000fe2000bf06270 */
        /* <DEDUP_REMOVED lines=25> */
[----:B------:R-:W-:Y:S02]  /*36a0*/  UMOV UR11, UR57 ;  /* 0x00000039000b7c82 */ /* 0x000fe40008000000 */
[----:B------:R-:W-:-:S04]  /*36b0*/  UMOV UR53, UR11 ;  /* 0x0000000b00357c82 */ /* 0x000fc80008000000 */
[----:B------:R-:W-:Y:S01]  /*36c0*/  UMOV UR58, UR10 ;  /* 0x0000000a003a7c82 */ /* 0x000fe20008000000 */
[----:B------:R-:W-:Y:S01]  /*36d0*/  UMOV UR10, UR56 ;  /* 0x00000038000a7c82 */ /* 0x000fe20008000000 */
        /* <DEDUP_REMOVED lines=249> */
[----:B------:R-:W-:Y:S01]  /*4670*/  WARPGROUP.ARRIVE ;  /* 0x00000000000079c5 */ /* 0x000fe20000000000 */
[----:B------:R-:W-:Y:S02]  /*4680*/  FSEL R56, R56, -INF , P6 ;  /* 0xff80000038387808 */ /* 0x000fe40003000000 */
[----:B------:R-:W-:-:S02]  /*4690*/  FSEL R57, R57, -INF , P5 ;  /* 0xff80000039397808 */ /* 0x000fc40002800000 */
[----:B------:R-:W-:Y:S01]  /*46a0*/  FSEL R60, R60, -INF , P4 ;  /* 0xff8000003c3c7808 */ /* 0x000fe20002000000 */
[----:B------:R-:W-:Y:S01]  /*46b0*/  HGMMA.64x16x16.F32.BF16 R48, gdesc[UR56], R48, gsb0 ;  /* 0x00200000383079f0 */ /* 0x000fe20008001830 */
[----:B------:R-:W-:Y:S01]  /*46c0*/  UMOV UR56, UR10 ;  /* 0x0000000a00387c82 */ /* 0x000fe20008000000 */
[----:B------:R-:W-:Y:S01]  /*46d0*/  UMOV UR57, UR11 ;  /* 0x0000000b00397c82 */ /* 0x000fe20008000000 */
[----:B------:R-:W-:Y:S01]  /*46e0*/  UMOV UR58, UR6 ;  /* 0x00000006003a7c82 */ /* 0x000fe20008000000 */
[----:B------:R-:W-:Y:S01]  /*46f0*/  UMOV UR59, 0x40000040 ;  /* 0x40000040003b7882 */ /* 0x000fe20000000000 */
[----:B------:R-:W-:Y:S01]  /*4700*/  UIADD3 UR6, UR52, 0x906, URZ ;  /* 0x0000090634067890 */ /* 0x000fe2000fffe03f */
[----:B------:R-:W-:Y:S02]  /*4710*/  FMNMX.FTZ R3, R56, R57, !PT ;  /* 0x0000003938037209 */ /* 0x000fe40007810000 */
[----:B------:R-:W-:Y:S01]  /*4720*/  UMOV UR52, UR10 ;  /* 0x0000000a00347c82 */ /* 0x000fe20008000000 */
[----:B------:R-:W-:-:S02]  /*4730*/  FSEL R61, R61, -INF , P3 ;  /* 0xff8000003d3d7808 */ /* 0x000fc40001800000 */
[----:B------:R-:W-:Y:S02]  /*4740*/  FSEL R58, R58, -INF , P6 ;  /* 0xff8000003a3a7808 */ /* 0x000fe40003000000 */
[C---:B------:R-:W-:Y:S02]  /*4750*/  ISETP.GT.AND P6, PT, R2.reuse, 0x11, PT ;  /* 0x000000110200780c */ /* 0x040fe40003fc4270 */
[----:B------:R-:W-:Y:S02]  /*4760*/  FSEL R59, R59, -INF , P5 ;  /* 0xff8000003b3b7808 */ /* 0x000fe40002800000 */
[----:B------:R-:W-:Y:S02]  /*4770*/  ISETP.GT.AND P5, PT, R2, 0x18, PT ;  /* 0x000000180200780c */ /* 0x000fe40003fa4270 */
[----:B------:R-:W-:Y:S02]  /*4780*/  FSEL R62, R62, -INF , P4 ;  /* 0xff8000003e3e7808 */ /* 0x000fe40002000000 */
[----:B------:R-:W-:-:S02]  /*4790*/  ISETP.GT.AND P4, PT, R2, 0x19, PT ;  /* 0x000000190200780c */ /* 0x000fc40003f84270 */
[----:B------:R-:W-:Y:S02]  /*47a0*/  FSEL R63, R63, -INF , P3 ;  /* 0xff8000003f3f7808 */ /* 0x000fe40001800000 */
[----:B------:R-:W-:Y:S01]  /*47b0*/  ISETP.GT.AND P3, PT, R2, 0x20, PT ;  /* 0x000000200200780c */ /* 0x000fe20003f64270 */
[----:B------:R-:W-:Y:S02]  /*47c0*/  WARPGROUP.DEPBAR.LE gsb0, 0x0 ;  /* 0x00008000000079c5 */ /* 0x000fe40000010000 */
[----:B------:R-:W-:Y:S01]  /*47d0*/  WARPGROUP.ARRIVE ;  /* 0x00000000000079c5 */ /* 0x000fe20000000000 */
[----:B------:R-:W-:Y:S02]  /*47e0*/  FSEL R48, R48, -INF , P2 ;  /* 0xff80000030307808 */ /* 0x000fe40001000000 */
[----:B------:R-:W-:Y:S02]  /*47f0*/  FSEL R49, R49, -INF , P6 ;  /* 0xff80000031317808 */ /* 0x000fe40003000000 */
[----:B------:R-:W-:Y:S01]  /*4800*/  FSEL R52, R52, -INF , P5 ;  /* 0xff80000034347808 */ /* 0x000fe20002800000 */
[----:B------:R-:W-:Y:S01]  /*4810*/  HGMMA.64x16x16.F32.BF16 R40, gdesc[UR56], R40, gsb0 ;  /* 0x00200000382879f0 */ /* 0x000fe20008001828 */
[----:B------:R-:W-:Y:S01]  /*4820*/  UMOV UR56, UR10 ;  /* 0x0000000a00387c82 */ /* 0x000fe20008000000 */
[----:B------:R-:W-:Y:S01]  /*4830*/  UMOV UR57, UR11 ;  /* 0x0000000b00397c82 */ /* 0x000fe20008000000 */
[----:B------:R-:W-:Y:S01]  /*4840*/  UMOV UR58, UR6 ;  /* 0x00000006003a7c82 */ /* 0x000fe20008000000 */
[----:B------:R-:W-:Y:S01]  /*4850*/  UMOV UR59, 0x40000040 ;  /* 0x40000040003b7882 */ /* 0x000fe20000000000 */
[----:B------:R-:W-:Y:S01]  /*4860*/  FSEL R53, R53, -INF , P4 ;  /* 0xff80000035357808 */ /* 0x000fe20002000000 */
[----:B------:R-:W-:Y:S01]  /*4870*/  ULDC UR6, c[0x0][0x988] ;  /* 0x0002620000067ab9 */ /* 0x000fe20000000800 */
[----:B------:R-:W-:-:S02]  /*4880*/  FSEL R50, R50, -INF , P2 ;  /* 0xff80000032327808 */ /* 0x000fc40001000000 */
[C---:B------:R-:W-:Y:S02]  /*4890*/  ISETP.GT.AND P2, PT, R2.reuse, 0x21, PT ;  /* 0x000000210200780c */ /* 0x040fe40003f44270 */
[----:B------:R-:W-:Y:S02]  /*48a0*/  FSEL R51, R51, -INF , P6 ;  /* 0xff80000033337808 */ /* 0x000fe40003000000 */
[----:B------:R-:W-:Y:S02]  /*48b0*/  ISETP.GT.AND P6, PT, R2, 0x28, PT ;  /* 0x000000280200780c */ /* 0x000fe40003fc4270 */
[----:B------:R-:W-:Y:S02]  /*48c0*/  FSEL R54, R54, -INF , P5 ;  /* 0xff80000036367808 */ /* 0x000fe40002800000 */
[----:B------:R-:W-:Y:S02]  /*48d0*/  ISETP.GT.AND P5, PT, R2, 0x29, PT ;  /* 0x000000290200780c */ /* 0x000fe40003fa4270 */
[----:B------:R-:W-:-:S02]  /*48e0*/  FSEL R55, R55, -INF , P4 ;  /* 0xff80000037377808 */ /* 0x000fc40002000000 */
[----:B------:R-:W-:Y:S01]  /*48f0*/  ISETP.GT.AND P4, PT, R2, 0x30, PT ;  /* 0x000000300200780c */ /* 0x000fe20003f84270 */
[----:B------:R-:W-:Y:S02]  /*4900*/  WARPGROUP.DEPBAR.LE gsb0, 0x0 ;  /* 0x00008000000079c5 */ /* 0x000fe40000010000 */
[----:B------:R-:W-:Y:S01]  /*4910*/  WARPGROUP.ARRIVE ;  /* 0x00000000000079c5 */ /* 0x000fe20000000000 */
[----:B------:R-:W-:Y:S02]  /*4920*/  FSEL R40, R40, -INF , P3 ;  /* 0xff80000028287808 */ /* 0x000fe40001800000 */
[----:B------:R-:W-:Y:S02]  /*4930*/  FSEL R41, R41, -INF , P2 ;  /* 0xff80000029297808 */ /* 0x000fe40001000000 */
[----:B------:R-:W-:Y:S01]  /*4940*/  FSEL R44, R44, -INF , P6 ;  /* 0xff8000002c2c7808 */ /* 0x000fe20003000000 */
[----:B------:R-:W-:Y:S01]  /*4950*/  HGMMA.64x16x16.F32.BF16 R32, gdesc[UR56], R32, gsb0 ;  /* 0x00200000382079f0 */ /* 0x000fe20008001820 */
[----:B------:R-:W-:-:S02]  /*4960*/  R2UR UR57, R4 ;  /* 0x00000000043972ca */ /* 0x000fc400000e0000 */
[----:B------:R-:W-:Y:S02]  /*4970*/  FMNMX.FTZ R4, R60, R3, !PT ;  /* 0x000000033c047209 */ /* 0x000fe40007810000 */
[----:B------:R-:W-:Y:S02]  /*4980*/  FSEL R45, R45, -INF , P5 ;  /* 0xff8000002d2d7808 */ /* 0x000fe40002800000 */
[----:B------:R-:W-:Y:S02]  /*4990*/  FMNMX.FTZ R3, R61, R4, !PT ;  /* 0x000000043d037209 */ /* 0x000fe40007810000 */
[----:B------:R-:W-:Y:S02]  /*49a0*/  FSEL R42, R42, -INF , P3 ;  /* 0xff8000002a2a7808 */ /* 0x000fe40001800000 */
[----:B------:R-:W-:Y:S02]  /*49b0*/  FMNMX.FTZ R4, R48, R3, !PT ;  /* 0x0000000330047209 */ /* 0x000fe40007810000 */
[----:B------:R-:W-:-:S02]  /*49c0*/  ISETP.GT.AND P3, PT, R2, 0x31, PT ;  /* 0x000000310200780c */ /* 0x000fc40003f64270 */
[----:B------:R-:W-:Y:S02]  /*49d0*/  FMNMX.FTZ R3, R49, R4, !PT ;  /* 0x0000000431037209 */ /* 0x000fe40007810000 */
[----:B------:R-:W-:Y:S02]  /*49e0*/  FSEL R43, R43, -INF , P2 ;  /* 0xff8000002b2b7808 */ /* 0x000fe40001000000 */
[----:B------:R-:W-:Y:S02]  /*49f0*/  FMNMX.FTZ R4, R52, R3, !PT ;  /* 0x0000000334047209 */ /* 0x000fe40007810000 */
[----:B------:R-:W-:Y:S02]  /*4a00*/  ISETP.GT.AND P2, PT, R2, 0x38, PT ;  /* 0x000000380200780c */ /* 0x000fe40003f44270 */
[----:B------:R-:W-:Y:S02]  /*4a10*/  FMNMX.FTZ R3, R53, R4, !PT ;  /* 0x0000000435037209 */ /* 0x000fe40007810000 */
[----:B------:R-:W-:-:S02]  /*4a20*/  FSEL R46, R46, -INF , P6 ;  /* 0xff8000002e2e7808 */ /* 0x000fc40003000000 */
[----:B------:R-:W-:Y:S02]  /*4a30*/  FMNMX.FTZ R4, R40, R3, !PT ;  /* 0x0000000328047209 */ /* 0x000fe40007810000 */
[----:B------:R-:W-:Y:S02]  /*4a40*/  ISETP.GT.AND P6, PT, R2, 0x39, PT ;  /* 0x000000390200780c */ /* 0x000fe40003fc4270 */
[----:B------:R-:W-:Y:S02]  /*4a50*/  FMNMX.FTZ R3, R41, R4, !PT ;  /* 0x0000000429037209 */ /* 0x000fe40007810000 */
[----:B------:R-:W-:Y:S02]  /*4a60*/  FSEL R47, R47, -INF , P5 ;  /* 0xff8000002f2f7808 */ /* 0x000fe40002800000 */
[----:B------:R-:W-:Y:S02]  /*4a70*/  FMNMX.FTZ R4, R44, R3, !PT ;  /* 0x000000032c047209 */ /* 0x000fe40007810000 */
[----:B------:R-:W-:-:S02]  /*4a80*/  ISETP.GT.AND P5, PT, R2, 0x40, PT ;  /* 0x000000400200780c */ /* 0x000fc40003fa4270 */
[----:B------:R-:W-:Y:S02]  /*4a90*/  FMNMX.FTZ R3, R45, R4, !PT ;  /* 0x000000042d037209 */ /* 0x000fe40007810000 */
[----:B------:R-:W-:Y:S01]  /*4aa0*/  R2UR UR56, R12 ;  /* 0x000000000c3872ca */ /* 0x000fe200000e0000 */
[----:B------:R-:W-:Y:S02]  /*4ab0*/  WARPGROUP.DEPBAR.LE gsb0, 0x0 ;  /* 0x00008000000079c5 */ /* 0x000fe40000010000 */
[----:B------:R-:W-:Y:S01]  /*4ac0*/  WARPGROUP.ARRIVE ;  /* 0x00000000000079c5 */ /* 0x000fe20000000000 */
[----:B------:R-:W-:Y:S02]  /*4ad0*/  FSEL R32, R32, -INF , P4 ;  /* 0xff80000020207808 */ /* 0x000fe40002000000 */
[----:B------:R-:W-:Y:S02]  /*4ae0*/  FSEL R33, R33, -INF , P3 ;  /* 0xff80000021217808 */ /* 0x000fe40001800000 */
[----:B------:R-:W-:Y:S01]  /*4af0*/  FMNMX.FTZ R4, R32, R3, !PT ;  /* 0x0000000320047209 */ /* 0x000fe20007810000 */
[----:B------:R-:W-:Y:S01]  /*4b00*/  HGMMA.64x16x16.F32.BF16 R24, gdesc[UR52], R24, gsb0 ;  /* 0x00200000341879f0 */ /* 0x000fe20008001818 */
        /* <DEDUP_REMOVED lines=9> */
[----:B------:R-:W-:Y:S02]  /*4ba0*/  FSEL R38, R38, -INF , P2 ;  /* 0xff80000026267808 */ /* 0x000fe40001000000 */
[----:B------:R-:W-:Y:S02]  /*4bb0*/  ISETP.GT.AND P2, PT, R2, 0x49, PT ;  /* 0x000000490200780c */ /* 0x000fe40003f44270 */
[----:B------:R-:W-:Y:S01]  /*4bc0*/  FSEL R39, R39, -INF , P6 ;  /* 0xff80000027277808 */ /* 0x000fe20003000000 */
[----:B------:R-:W-:Y:S02]  /*4bd0*/  WARPGROUP.DEPBAR.LE gsb0, 0x0 ;  /* 0x00008000000079c5 */ /* 0x000fe40000010000 */
[----:B------:R-:W-:Y:S01]  /*4be0*/  FSEL R24, R24, -INF , P5 ;  /* 0xff80000018187808 */ /* 0x000fe20002800000 */
[----:B------:R0:W-:Y:S01]  /*4bf0*/  @!P1 SYNCS.ARRIVE.TRANS64.RED.A1T0 RZ, [R0+URZ], RZ ;  /* 0x000000ff00ff99a7 */ /* 0x0001e2000810043f */
[----:B------:R-:W-:-:S02]  /*4c00*/  FSEL R25, R25, -INF , P4 ;  /* 0xff80000019197808 */ /* 0x000fc40002000000 */
[----:B------:R-:W-:Y:S02]  /*4c10*/  FMNMX.FTZ R4, R24, R3, !PT ;  /* 0x0000000318047209 */ /* 0x000fe40007810000 */
[----:B------:R-:W-:Y:S02]  /*4c20*/  FSEL R28, R28, -INF , P3 ;  /* 0xff8000001c1c7808 */ /* 0x000fe40001800000 */
[----:B------:R-:W-:Y:S02]  /*4c30*/  FMNMX.FTZ R3, R25, R4, !PT ;  /* 0x0000000419037209 */ /* 0x000fe40007810000 */
[----:B------:R-:W-:Y:S02]  /*4c40*/  FSEL R29, R29, -INF , P2 ;  /* 0xff8000001d1d7808 */ /* 0x000fe40001000000 */
[----:B------:R-:W-:Y:S02]  /*4c50*/  FMNMX.FTZ R2, R28, R3, !PT ;  /* 0x000000031c027209 */ /* 0x000fe40007810000 */
[----:B------:R-:W-:-:S02]  /*4c60*/  FSEL R26, R26, -INF , P5 ;  /* 0xff8000001a1a7808 */ /* 0x000fc40002800000 */
[----:B------:R-:W-:Y:S02]  /*4c70*/  FMNMX.FTZ R12, R29, R2, !PT ;  /* 0x000000021d0c7209 */ /* 0x000fe40007810000 */
[----:B------:R-:W-:Y:S02]  /*4c80*/  FSEL R27, R27, -INF , P4 ;  /* 0xff8000001b1b7808 */ /* 0x000fe40002000000 */
[----:B------:R-:W-:Y:S01]  /*4c90*/  FSEL R30, R30, -INF , P3 ;  /* 0xff8000001e1e7808 */ /* 0x000fe20001800000 */
[----:B------:R-:W1:Y:S01]  /*4ca0*/  SHFL.BFLY PT, R3, R12, 0x2, 0x1f ;  /* 0x0c401f000c037f89 */ /* 0x000e6200000e0000 */
[----:B------:R-:W-:Y:S02]  /*4cb0*/  FSEL R31, R31, -INF , P2 ;  /* 0xff8000001f1f7808 */ /* 0x000fe40001000000 */
[----:B-1----:R-:W-:Y:S02]  /*4cc0*/  FMNMX.FTZ R13, R12, R3, !PT ;  /* 0x000000030c0d7209 */ /* 0x002fe40007810000 */
[----:B------:R-:W-:-:S03]  /*4cd0*/  FMNMX.FTZ R3, R58, R59, !PT ;  /* 0x0000003b3a037209 */ /* 0x000fc60007810000 */
[----:B------:R-:W1:Y:S02]  /*4ce0*/  SHFL.BFLY PT, R4, R13, 0x1, 0x1f ;  /* 0x0c201f000d047f89 */ /* 0x000e6400000e0000 */
[----:B-1----:R-:W-:-:S04]  /*4cf0*/  FMNMX.FTZ R4, R13, R4, !PT ;  /* 0x000000040d047209 */ /* 0x002fc80007810000 */
[C---:B------:R-:W-:Y:S01]  /*4d00*/  FSETP.NEU.FTZ.AND P0, PT, R4.reuse, -INF , PT ;  /* 0xff8000000400780b */ /* 0x040fe20003f1d000 */
[----:B------:R-:W-:-:S05]  /*4d10*/  FMUL.FTZ R2, R4, UR6 ;  /* 0x0000000604027c20 */ /* 0x000fca0008410000 */
[----:B------:R-:W-:Y:S02]  /*4d20*/  FSEL R15, R2, RZ, P0 ;  /* 0x000000ff020f7208 */ /* 0x000fe40000000000 */
[----:B------:R-:W-:Y:S02]  /*4d30*/  FMNMX.FTZ R2, R62, R3, !PT ;  /* 0x000000033e027209 */ /* 0x000fe40007810000 */
[----:B------:R-:W-:Y:S01]  /*4d40*/  ISETP.NE.AND P0, PT, R20, RZ, PT ;  /* 0x000000ff1400720c */ /* 0x000fe20003f05270 */
[--C-:B------:R-:W-:Y:S01]  /*4d50*/  FFMA.FTZ R208, R56, UR6, -R15.reuse ;  /* 0x0000000638d07c23 */ /* 0x100fe2000801080f */
[----:B------:R-:W-:Y:S01]  /*4d60*/  FMNMX.FTZ R3, R63, R2, !PT ;  /* 0x000000023f037209 */ /* 0x000fe20007810000 */
[--C-:B------:R-:W-:Y:S01]  /*4d70*/  FFMA.FTZ R13, R57, UR6, -R15.reuse ;  /* 0x00000006390d7c23 */ /* 0x100fe2000801080f */
[--C-:B------:R-:W-:Y:S01]  /*4d80*/  FFMA.FTZ R210, R60, UR6, -R15.reuse ;  /* 0x000000063cd27c23 */ /* 0x100fe2000801080f */
[--C-:B------:R-:W-:Y:S01]  /*4d90*/  FFMA.FTZ R61, R61, UR6, -R15.reuse ;  /* 0x000000063d3d7c23 */ /* 0x100fe2000801080f */
[----:B------:R-:W-:Y:S01]  /*4da0*/  FMNMX.FTZ R2, R50, R3, !PT ;  /* 0x0000000332027209 */ /* 0x000fe20007810000 */
[----:B------:R-:W-:Y:S01]  /*4db0*/  MUFU.EX2 R208, R208 ;  /* 0x000000d000d07308 */ /* 0x000fe20000000800 */
[--C-:B------:R-:W-:Y:S01]  /*4dc0*/  FFMA.FTZ R48, R48, UR6, -R15.reuse ;  /* 0x0000000630307c23 */ /* 0x100fe2000801080f */
[--C-:B------:R-:W-:Y:S01]  /*4dd0*/  FFMA.FTZ R49, R49, UR6, -R15.reuse ;  /* 0x0000000631317c23 */ /* 0x100fe2000801080f */
[----:B------:R-:W-:Y:S01]  /*4de0*/  FMNMX.FTZ R3, R51, R2, !PT ;  /* 0x0000000233037209 */ /* 0x000fe20007810000 */
[--C-:B------:R-:W-:Y:S01]  /*4df0*/  FFMA.FTZ R52, R52, UR6, -R15.reuse ;  /* 0x0000000634347c23 */ /* 0x100fe2000801080f */
[--C-:B------:R-:W-:Y:S01]  /*4e00*/  FFMA.FTZ R53, R53, UR6, -R15.reuse ;  /* 0x0000000635357c23 */ /* 0x100fe2000801080f */
[--C-:B------:R-:W-:Y:S01]  /*4e10*/  FFMA.FTZ R40, R40, UR6, -R15.reuse ;  /* 0x0000000628287c23 */ /* 0x100fe2000801080f */
[----:B------:R-:W-:Y:S01]  /*4e20*/  FMNMX.FTZ R2, R54, R3, !PT ;  /* 0x0000000336027209 */ /* 0x000fe20007810000 */
[----:B------:R-:W1:Y:S01]  /*4e30*/  MUFU.EX2 R13, R13 ;  /* 0x0000000d000d7308 */ /* 0x000e620000000800 */
[--C-:B------:R-:W-:Y:S01]  /*4e40*/  FFMA.FTZ R41, R41, UR6, -R15.reuse ;  /* 0x0000000629297c23 */ /* 0x100fe2000801080f */
        /* <DEDUP_REMOVED lines=12> */
[----:B------:R-:W-:Y:S01]  /*4f10*/  FFMA.FTZ R28, R28, UR6, -R15 ;  /* 0x000000061c1c7c23 */ /* 0x000fe2000801080f */
[----:B------:R-:W-:Y:S01]  /*4f20*/  FMNMX.FTZ R2, R46, R3, !PT ;  /* 0x000000032e027209 */ /* 0x000fe20007810000 */
[----:B------:R-:W-:Y:S01]  /*4f30*/  MUFU.EX2 R61, R61 ;  /* 0x0000003d003d7308 */ /* 0x000fe20000000800 */
[----:B-1----:R-:W-:Y:S01]  /*4f40*/  FADD.FTZ R21, R208, R13 ;  /* 0x0000000dd0157221 */ /* 0x002fe20000010000 */
[----:B------:R-:W-:Y:S01]  /*4f50*/  FFMA.FTZ R15, R29, UR6, -R15 ;  /* 0x000000061d0f7c23 */ /* 0x000fe2000801080f */
[----:B------:R-:W-:Y:S01]  /*4f60*/  FMNMX.FTZ R3, R47, R2, !PT ;  /* 0x000000022f037209 */ /* 0x000fe20007810000 */
[--C-:B------:R-:W-:Y:S01]  /*4f70*/  IMAD.MOV.U32 R60, RZ, RZ, R151.reuse ;  /* 0x000000ffff3c7224 */ /* 0x100fe200078e0097 */
[----:B------:R-:W-:Y:S01]  /*4f80*/  F2FP.BF16.F32.PACK_AB R208, R13, R208 ;  /* 0x000000d00dd0723e */ /* 0x000fe200000010ff */
[--C-:B------:R-:W-:Y:S01]  /*4f90*/  IMAD.MOV.U32 R57, RZ, RZ, R151.reuse ;  /* 0x000000ffff397224 */ /* 0x100fe200078e0097 */
[----:B------:R-:W-:Y:S01]  /*4fa0*/  FMNMX.FTZ R2, R34, R3, !PT ;  /* 0x0000000322027209 */ /* 0x000fe20007810000 */
[----:B------:R-:W-:Y:S01]  /*4fb0*/  MUFU.EX2 R48, R48 ;  /* 0x0000003000307308 */ /* 0x000fe20000000800 */
[----:B------:R-:W-:-:S02]  /*4fc0*/  IMAD.MOV.U32 R56, RZ, RZ, R151 ;  /* 0x000000ffff387224 */ /* 0x000fc400078e0097 */
[----:B------:R-:W-:-:S04]  /*4fd0*/  FMNMX.FTZ R3, R35, R2, !PT ;  /* 0x0000000223037209 */ /* 0x000fc80007810000 */
[----:B------:R-:W-:Y:S01]  /*4fe0*/  FMNMX.FTZ R2, R38, R3, !PT ;  /* 0x0000000326027209 */ /* 0x000fe20007810000 */
[----:B------:R-:W1:Y:S03]  /*4ff0*/  MUFU.EX2 R49, R49 ;  /* 0x0000003100317308 */ /* 0x000e660000000800 */
[----:B------:R-:W-:-:S04]  /*5000*/  FMNMX.FTZ R3, R39, R2, !PT ;  /* 0x0000000227037209 */ /* 0x000fc80007810000 */
[----:B------:R-:W-:Y:S01]  /*5010*/  FMNMX.FTZ R2, R26, R3, !PT ;  /* 0x000000031a027209 */ /* 0x000fe20007810000 */
[----:B------:R-:W-:Y:S03]  /*5020*/  MUFU.EX2 R52, R52 ;  /* 0x0000003400347308 */ /* 0x000fe60000000800 */
[----:B------:R-:W-:-:S04]  /*5030*/  FMNMX.FTZ R3, R27, R2, !PT ;  /* 0x000000021b037209 */ /* 0x000fc80007810000 */
[----:B------:R-:W-:Y:S01]  /*5040*/  FMNMX.FTZ R2, R30, R3, !PT ;  /* 0x000000031e027209 */ /* 0x000fe20007810000 */
[----:B------:R-:W2:Y:S01]  /*5050*/  MUFU.EX2 R53, R53 ;  /* 0x0000003500357308 */ /* 0x000ea20000000800 */
[----:B-1----:R-:W-:Y:S02]  /*5060*/  F2FP.BF16.F32.PACK_AB R204, R49, R48 ;  /* 0x0000003031cc723e */ /* 0x002fe400000010ff */
[----:B------:R-:W-:-:S05]  /*5070*/  FMNMX.FTZ R2, R31, R2, !PT ;  /* 0x000000021f027209 */ /* 0x000fca0007810000 */
[----:B------:R-:W1:Y:S01]  /*5080*/  SHFL.BFLY PT, R3, R2, 0x2, 0x1f ;  /* 0x0c401f0002037f89 */ /* 0x000e6200000e0000 */
[----:B------:R-:W-:Y:S08]  /*5090*/  MUFU.EX2 R40, R40 ;  /* 0x0000002800287308 */ /* 0x000ff00000000800 */
[----:B------:R-:W3:Y:S01]  /*50a0*/  MUFU.EX2 R41, R41 ;  /* 0x0000002900297308 */ /* 0x000ee20000000800 */
[----:B--2---:R-:W-:-:S07]  /*50b0*/  F2FP.BF16.F32.PACK_AB R206, R53, R52 ;  /* 0x0000003435ce723e */ /* 0x004fce00000010ff */
[----:B------:R-:W-:Y:S01]  /*50c0*/  MUFU.EX2 R44, R44 ;  /* 0x0000002c002c7308 */ /* 0x000fe20000000800 */
[----:B-1----:R-:W-:-:S07]  /*50d0*/  FMNMX.FTZ R12, R2, R3, !PT ;  /* 0x00000003020c7209 */ /* 0x002fce0007810000 */
[----:B------:R-:W1:Y:S01]  /*50e0*/  MUFU.EX2 R45, R45 ;  /* 0x0000002d002d7308 */ /* 0x000e620000000800 */
[----:B---3--:R-:W-:Y:S01]  /*50f0*/  F2FP.BF16.F32.PACK_AB R200, R41, R40 ;  /* 0x0000002829c8723e */ /* 0x008fe200000010ff */
[----:B------:R-:W2:Y:S06]  /*5100*/  SHFL.BFLY PT, R3, R12, 0x1, 0x1f ;  /* 0x0c201f000c037f89 */ /* 0x000eac00000e0000 */
[----:B------:R-:W-:Y:S08]  /*5110*/  MUFU.EX2 R32, R32 ;  /* 0x0000002000207308 */ /* 0x000ff00000000800 */
[----:B------:R-:W3:Y:S01]  /*5120*/  MUFU.EX2 R33, R33 ;  /* 0x0000002100217308 */ /* 0x000ee20000000800 */
[----:B-1----:R-:W-:-:S07]  /*5130*/  F2FP.BF16.F32.PACK_AB R202, R45, R44 ;  /* 0x0000002c2dca723e */ /* 0x002fce00000010ff */
[----:B------:R-:W-:Y:S01]  /*5140*/  MUFU.EX2 R36, R36 ;  /* 0x0000002400247308 */ /* 0x000fe20000000800 */
[----:B--2---:R-:W-:Y:S01]  /*5150*/  FMNMX.FTZ R3, R12, R3, !PT ;  /* 0x000000030c037209 */ /* 0x004fe20007810000 */
[----:B------:R-:W-:Y:S01]  /*5160*/  FADD.FTZ R12, R210, R21 ;  /* 0x00000015d20c7221 */ /* 0x000fe20000010000 */
[----:B------:R-:W-:Y:S02]  /*5170*/  F2FP.BF16.F32.PACK_AB R210, R61, R210 ;  /* 0x000000d23dd2723e */ /* 0x000fe400000010ff */
[C---:B------:R-:W-:Y:S01]  /*5180*/  FSETP.NEU.FTZ.AND P2, PT, R3.reuse, -INF , PT ;  /* 0xff8000000300780b */ /* 0x040fe20003f5d000 */
[----:B------:R-:W-:Y:S01]  /*5190*/  FMUL.FTZ R2, R3, UR6 ;  /* 0x0000000603027c20 */ /* 0x000fe20008410000 */
[----:B------:R-:W-:Y:S01]  /*51a0*/  FADD.FTZ R21, R61, R12 ;  /* 0x0000000c3d157221 */ /* 0x000fe20000010000 */
[----:B------:R-:W1:Y:S01]  /*51b0*/  MUFU.EX2 R37, R37 ;  /* 0x0000002500257308 */ /* 0x000e620000000800 */
[----:B---3--:R-:W-:Y:S01]  /*51c0*/  F2FP.BF16.F32.PACK_AB R196, R33, R32 ;  /* 0x0000002021c4723e */ /* 0x008fe200000010ff */
[----:B------:R-:W-:Y:S01]  /*51d0*/  IMAD.MOV.U32 R61, RZ, RZ, R151 ;  /* 0x000000ffff3d7224 */ /* 0x000fe200078e0097 */
[----:B------:R-:W-:Y:S01]  /*51e0*/  FSEL R2, R2, RZ, P2 ;  /* 0x000000ff02027208 */ /* 0x000fe20001000000 */
[----:B------:R-:W-:Y:S01]  /*51f0*/  FADD.FTZ R12, R48, R21 ;  /* 0x00000015300c7221 */ /* 0x000fe20000010000 */
[----:B------:R-:W-:Y:S01]  /*5200*/  PLOP3.LUT P2, PT, PT, PT, UP0, 0x80, 0x0 ;  /* 0x000000000000781c */ /* 0x000fe20003f4f008 */
[----:B------:R-:W-:-:S02]  /*5210*/  IMAD.MOV.U32 R48, RZ, RZ, R151 ;  /* 0x000000ffff307224 */ /* 0x000fc400078e0097 */
[--C-:B------:R-:W-:Y:S01]  /*5220*/  FFMA.FTZ R58, R58, UR6, -R2.reuse ;  /* 0x000000063a3a7c23 */ /* 0x100fe20008010802 */
[--C-:B------:R-:W-:Y:S01]  /*5230*/  FFMA.FTZ R59, R59, UR6, -R2.reuse ;  /* 0x000000063b3b7c23 */ /* 0x100fe20008010802 */
[--C-:B------:R-:W-:Y:S01]  /*5240*/  FFMA.FTZ R62, R62, UR6, -R2.reuse ;  /* 0x000000063e3e7c23 */ /* 0x100fe20008010802 */
[--C-:B------:R-:W-:Y:S01]  /*5250*/  FFMA.FTZ R63, R63, UR6, -R2.reuse ;  /* 0x000000063f3f7c23 */ /* 0x100fe20008010802 */
[--C-:B------:R-:W-:Y:S01]  /*5260*/  FFMA.FTZ R50, R50, UR6, -R2.reuse ;  /* 0x0000000632327c23 */ /* 0x100fe20008010802 */
[--C-:B------:R-:W-:Y:S01]  /*5270*/  FFMA.FTZ R51, R51, UR6, -R2.reuse ;  /* 0x0000000633337c23 */ /* 0x100fe20008010802 */
[----:B------:R-:W-:Y:S01]  /*5280*/  MUFU.EX2 R58, R58 ;  /* 0x0000003a003a7308 */ /* 0x000fe20000000800 */
[--C-:B------:R-:W-:Y:S01]  /*5290*/  FFMA.FTZ R54, R54, UR6, -R2.reuse ;  /* 0x0000000636367c23 */ /* 0x100fe20008010802 */
[----:B------:R-:W-:Y:S01]  /*52a0*/  FFMA.FTZ R55, R55, UR6, -R2 ;  /* 0x0000000637377c23 */ /* 0x000fe20008010802 */
[----:B------:R-:W-:Y:S01]  /*52b0*/  FADD.FTZ R29, R49, R12 ;  /* 0x0000000c311d7221 */ /* 0x000fe20000010000 */
[--C-:B------:R-:W-:Y:S01]  /*52c0*/  FFMA.FTZ R42, R42, UR6, -R2.reuse ;  /* 0x000000062a2a7c23 */ /* 0x100fe20008010802 */
[--C-:B------:R-:W-:Y:S01]  /*52d0*/  FFMA.FTZ R43, R43, UR6, -R2.reuse ;  /* 0x000000062b2b7c23 */ /* 0x100fe20008010802 */
[--C-:B------:R-:W-:Y:S01]  /*52e0*/  FFMA.FTZ R46, R46, UR6, -R2.reuse ;  /* 0x000000062e2e7c23 */ /* 0x100fe20008010802 */
[----:B------:R-:W-:Y:S01]  /*52f0*/  FADD.FTZ R20, R52, R29 ;  /* 0x0000001d34147221 */ /* 0x000fe20000010000 */
[----:B------:R-:W2:Y:S01]  /*5300*/  MUFU.EX2 R59, R59 ;  /* 0x0000003b003b7308 */ /* 0x000ea20000000800 */
[--C-:B------:R-:W-:Y:S01]  /*5310*/  FFMA.FTZ R47, R47, UR6, -R2.reuse ;  /* 0x000000062f2f7c23 */ /* 0x100fe20008010802 */
[----:B------:R-:W-:Y:S01]  /*5320*/  FFMA.FTZ R34, R34, UR6, -R2 ;  /* 0x0000000622227c23 */ /* 0x000fe20008010802 */
[----:B------:R-:W-:Y:S01]  /*5330*/  FADD.FTZ R29, R53, R20 ;  /* 0x00000014351d7221 */ /* 0x000fe20000010000 */
[--C-:B------:R-:W-:Y:S01]  /*5340*/  FFMA.FTZ R35, R35, UR6, -R2.reuse ;  /* 0x0000000623237c23 */ /* 0x100fe20008010802 */
[--C-:B------:R-:W-:Y:S01]  /*5350*/  FFMA.FTZ R38, R38, UR6, -R2.reuse ;  /* 0x0000000626267c23 */ /* 0x100fe20008010802 */
[--C-:B------:R-:W-:Y:S01]  /*5360*/  FFMA.FTZ R39, R39, UR6, -R2.reuse ;  /* 0x0000000627277c23 */ /* 0x100fe20008010802 */
[----:B------:R-:W-:Y:S01]  /*5370*/  FADD.FTZ R20, R40, R29 ;  /* 0x0000001d28147221 */ /* 0x000fe20000010000 */
[----:B------:R-:W3:Y:S01]  /*5380*/  MUFU.EX2 R62, R62 ;  /* 0x0000003e003e7308 */ /* 0x000ee20000000800 */
[--C-:B------:R-:W-:Y:S01]  /*5390*/  FFMA.FTZ R26, R26, UR6, -R2.reuse ;  /* 0x000000061a1a7c23 */ /* 0x100fe20008010802 */
[----:B------:R-:W-:Y:S01]  /*53a0*/  FFMA.FTZ R27, R27, UR6, -R2 ;  /* 0x000000061b1b7c23 */ /* 0x000fe20008010802 */
[----:B------:R-:W-:Y:S01]  /*53b0*/  FADD.FTZ R29, R41, R20 ;  /* 0x00000014291d7221 */ /* 0x000fe20000010000 */
[--C-:B------:R-:W-:Y:S01]  /*53c0*/  FFMA.FTZ R30, R30, UR6, -R2.reuse ;  /* 0x000000061e1e7c23 */ /* 0x100fe20008010802 */
[----:B------:R-:W-:Y:S01]  /*53d0*/  FFMA.FTZ R2, R31, UR6, -R2 ;  /* 0x000000061f027c23 */ /* 0x000fe20008010802 */
[----:B-1----:R-:W-:Y:S01]  /*53e0*/  F2FP.BF16.F32.PACK_AB R198, R37, R36 ;  /* 0x0000002425c6723e */ /* 0x002fe200000010ff */
[----:B0-----:R-:W-:Y:S01]  /*53f0*/  FADD.FTZ R0, R44, R29 ;  /* 0x0000001d2c007221 */ /* 0x001fe20000010000 */
[----:B------:R-:W0:Y:S01]  /*5400*/  MUFU.EX2 R63, R63 ;  /* 0x0000003f003f7308 */ /* 0x000e220000000800 */
[----:B--2---:R-:W-:Y:S01]  /*5410*/  FADD.FTZ R21, R58, R59 ;  /* 0x0000003b3a157221 */ /* 0x004fe20000010000 */
[----:B------:R-:W-:Y:S01]  /*5420*/  F2FP.BF16.F32.PACK_AB R209, R59, R58 ;  /* 0x0000003a3bd1723e */ /* 0x000fe200000010ff */
[----:B------:R-:W-:Y:S01]  /*5430*/  FADD.FTZ R29, R45, R0 ;  /* 0x000000002d1d7221 */ /* 0x000fe20000010000 */
[----:B------:R-:W-:-:S02]  /*5440*/  IMAD.MOV.U32 R59, RZ, RZ, R151 ;  /* 0x000000ffff3b7224 */ /* 0x000fc400078e0097 */
[----:B------:R-:W-:Y:S02]  /*5450*/  IMAD.MOV.U32 R58, RZ, RZ, R151 ;  /* 0x000000ffff3a7224 */ /* 0x000fe400078e0097 */
[----:B------:R-:W1:Y:S01]  /*5460*/  MUFU.EX2 R50, R50 ;  /* 0x0000003200327308 */ /* 0x000e620000000800 */
[----:B---3--:R-:W-:Y:S01]  /*5470*/  FADD.FTZ R12, R62, R21 ;  /* 0x000000153e0c7221 */ /* 0x008fe20000010000 */
[--C-:B------:R-:W-:Y:S02]  /*5480*/  IMAD.MOV.U32 R53, RZ, RZ, R151.reuse ;  /* 0x000000ffff357224 */ /* 0x100fe400078e0097 */
[--C-:B------:R-:W-:Y:S02]  /*5490*/  IMAD.MOV.U32 R52, RZ, RZ, R151.reuse ;  /* 0x000000ffff347224 */ /* 0x100fe400078e0097 */
[--C-:B------:R-:W-:Y:S02]  /*54a0*/  IMAD.MOV.U32 R49, RZ, RZ, R151.reuse ;  /* 0x000000ffff317224 */ /* 0x100fe400078e0097 */
[----:B------:R-:W2:Y:S01]  /*54b0*/  MUFU.EX2 R51, R51 ;  /* 0x0000003300337308 */ /* 0x000ea20000000800 */
[C---:B0-----:R-:W-:Y:S01]  /*54c0*/  FADD.FTZ R21, R63.reuse, R12 ;  /* 0x0000000c3f157221 */ /* 0x041fe20000010000 */
[----:B------:R-:W-:Y:S01]  /*54d0*/  F2FP.BF16.F32.PACK_AB R211, R63, R62 ;  /* 0x0000003e3fd3723e */ /* 0x000fe200000010ff */
[----:B------:R-:W-:-:S02]  /*54e0*/  IMAD.MOV.U32 R63, RZ, RZ, R151 ;  /* 0x000000ffff3f7224 */ /* 0x000fc400078e0097 */
[--C-:B------:R-:W-:Y:S02]  /*54f0*/  IMAD.MOV.U32 R62, RZ, RZ, R151.reuse ;  /* 0x000000ffff3e7224 */ /* 0x100fe400078e0097 */
[----:B------:R-:W-:Y:S01]  /*5500*/  IMAD.MOV.U32 R45, RZ, RZ, R151 ;  /* 0x000000ffff2d7224 */ /* 0x000fe200078e0097 */
[----:B------:R-:W0:Y:S01]  /*5510*/  MUFU.EX2 R54, R54 ;  /* 0x0000003600367308 */ /* 0x000e220000000800 */
[----:B-1----:R-:W-:Y:S01]  /*5520*/  FADD.FTZ R12, R50, R21 ;  /* 0x00000015320c7221 */ /* 0x002fe20000010000 */
[--C-:B------:R-:W-:Y:S02]  /*5530*/  IMAD.MOV.U32 R44, RZ, RZ, R151.reuse ;  /* 0x000000ffff2c7224 */ /* 0x100fe400078e0097 */
[--C-:B------:R-:W-:Y:S02]  /*5540*/  IMAD.MOV.U32 R41, RZ, RZ, R151.reuse ;  /* 0x000000ffff297224 */ /* 0x100fe400078e0097 */
[--C-:B------:R-:W-:Y:S02]  /*5550*/  IMAD.MOV.U32 R40, RZ, RZ, R151.reuse ;  /* 0x000000ffff287224 */ /* 0x100fe400078e0097 */
[----:B------:R-:W1:Y:S01]  /*5560*/  MUFU.EX2 R55, R55 ;  /* 0x0000003700377308 */ /* 0x000e620000000800 */
[C---:B--2---:R-:W-:Y:S01]  /*5570*/  FADD.FTZ R21, R51.reuse, R12 ;  /* 0x0000000c33157221 */ /* 0x044fe20000010000 */
[----:B------:R-:W-:Y:S01]  /*5580*/  F2FP.BF16.F32.PACK_AB R205, R51, R50 ;  /* 0x0000003233cd723e */ /* 0x000fe200000010ff */
[----:B------:R-:W-:-:S02]  /*5590*/  IMAD.MOV.U32 R51, RZ, RZ, R151 ;  /* 0x000000ffff337224 */ /* 0x000fc400078e0097 */
[--C-:B------:R-:W-:Y:S02]  /*55a0*/  IMAD.MOV.U32 R50, RZ, RZ, R151.reuse ;  /* 0x000000ffff327224 */ /* 0x100fe400078e0097 */
[----:B------:R-:W-:Y:S01]  /*55b0*/  IMAD.MOV.U32 R31, RZ, RZ, R151 ;  /* 0x000000ffff1f7224 */ /* 0x000fe200078e0097 */
[----:B------:R-:W2:Y:S01]  /*55c0*/  MUFU.EX2 R42, R42 ;  /* 0x0000002a002a7308 */ /* 0x000ea20000000800 */
[----:B0-----:R-:W-:-:S07]  /*55d0*/  FADD.FTZ R12, R54, R21 ;  /* 0x00000015360c7221 */ /* 0x001fce0000010000 */
[----:B------:R-:W0:Y:S01]  /*55e0*/  MUFU.EX2 R43, R43 ;  /* 0x0000002b002b7308 */ /* 0x000e220000000800 */
[C---:B-1----:R-:W-:Y:S01]  /*55f0*/  FADD.FTZ R21, R55.reuse, R12 ;  /* 0x0000000c37157221 */ /* 0x042fe20000010000 */
[----:B------:R-:W-:Y:S01]  /*5600*/  FADD.FTZ R12, R32, R29 ;  /* 0x0000001d200c7221 */ /* 0x000fe20000010000 */
[----:B------:R-:W-:Y:S01]  /*5610*/  F2FP.BF16.F32.PACK_AB R207, R55, R54 ;  /* 0x0000003637cf723e */ /* 0x000fe200000010ff */
[--C-:B------:R-:W-:Y:S02]  /*5620*/  IMAD.MOV.U32 R55, RZ, RZ, R151.reuse ;  /* 0x000000ffff377224 */ /* 0x100fe400078e0097 */
[----:B------:R-:W-:Y:S01]  /*5630*/  FADD.FTZ R29, R33, R12 ;  /* 0x0000000c211d7221 */ /* 0x000fe20000010000 */
[----:B------:R-:W-:Y:S01]  /*5640*/  IMAD.MOV.U32 R54, RZ, RZ, R151 ;  /* 0x000000ffff367224 */ /* 0x000fe200078e0097 */
[----:B------:R-:W1:Y:S01]  /*5650*/  MUFU.EX2 R46, R46 ;  /* 0x0000002e002e7308 */ /* 0x000e620000000800 */
[----:B--2---:R-:W-:Y:S01]  /*5660*/  FADD.FTZ R0, R42, R21 ;  /* 0x000000152a007221 */ /* 0x004fe20000010000 */
[----:B------:R-:W-:Y:S01]  /*5670*/  FADD.FTZ R12, R36, R29 ;  /* 0x0000001d240c7221 */ /* 0x000fe20000010000 */
[----:B------:R-:W-:-:S02]  /*5680*/  IMAD.MOV.U32 R36, RZ, RZ, R151 ;  /* 0x000000ffff247224 */ /* 0x000fc400078e0097 */
[--C-:B------:R-:W-:Y:S02]  /*5690*/  IMAD.MOV.U32 R33, RZ, RZ, R151.reuse ;  /* 0x000000ffff217224 */ /* 0x100fe400078e0097 */
[--C-:B------:R-:W-:Y:S01]  /*56a0*/  IMAD.MOV.U32 R32, RZ, RZ, R151.reuse ;  /* 0x000000ffff207224 */ /* 0x100fe200078e0097 */
[----:B------:R-:W2:Y:S01]  /*56b0*/  MUFU.EX2 R47, R47 ;  /* 0x0000002f002f7308 */ /* 0x000ea20000000800 */
[C---:B0-----:R-:W-:Y:S01]  /*56c0*/  FADD.FTZ R21, R43.reuse, R0 ;  /* 0x000000002b157221 */ /* 0x041fe20000010000 */
[----:B------:R-:W-:Y:S01]  /*56d0*/  F2FP.BF16.F32.PACK_AB R201, R43, R42 ;  /* 0x0000002a2bc9723e */ /* 0x000fe200000010ff */
[--C-:B------:R-:W-:Y:S02]  /*56e0*/  IMAD.MOV.U32 R43, RZ, RZ, R151.reuse ;  /* 0x000000ffff2b7224 */ /* 0x100fe400078e0097 */
[--C-:B------:R-:W-:Y:S02]  /*56f0*/  IMAD.MOV.U32 R42, RZ, RZ, R151.reuse ;  /* 0x000000ffff2a7224 */ /* 0x100fe400078e0097 */
[----:B------:R-:W-:Y:S01]  /*5700*/  IMAD.MOV.U32 R29, RZ, RZ, R151 ;  /* 0x000000ffff1d7224 */ /* 0x000fe200078e0097 */
[----:B------:R-:W0:Y:S01]  /*5710*/  MUFU.EX2 R34, R34 ;  /* 0x0000002200227308 */ /* 0x000e220000000800 */
[----:B-1----:R-:W-:Y:S01]  /*5720*/  FADD.FTZ R0, R46, R21 ;  /* 0x000000152e007221 */ /* 0x002fe20000010000 */
[----:B------:R-:W-:Y:S01]  /*5730*/  FADD.FTZ R21, R37, R12 ;  /* 0x0000000c25157221 */ /* 0x000fe20000010000 */
[----:B------:R-:W-:-:S05]  /*5740*/  IMAD.MOV.U32 R37, RZ, RZ, R151 ;  /* 0x000000ffff257224 */ /* 0x000fca00078e0097 */
[----:B------:R-:W1:Y:S01]  /*5750*/  MUFU.EX2 R24, R24 ;  /* 0x0000001800187308 */ /* 0x000e620000000800 */
[C---:B--2---:R-:W-:Y:S01]  /*5760*/  FADD.FTZ R13, R47.reuse, R0 ;  /* 0x000000002f0d7221 */ /* 0x044fe20000010000 */
[----:B------:R-:W-:Y:S01]  /*5770*/  F2FP.BF16.F32.PACK_AB R203, R47, R46 ;  /* 0x0000002e2fcb723e */ /* 0x000fe200000010ff */
[--C-:B------:R-:W-:Y:S02]  /*5780*/  IMAD.MOV.U32 R47, RZ, RZ, R151.reuse ;  /* 0x000000ffff2f7224 */ /* 0x100fe400078e0097 */
[----:B------:R-:W-:-:S03]  /*5790*/  IMAD.MOV.U32 R46, RZ, RZ, R151 ;  /* 0x000000ffff2e7224 */ /* 0x000fc600078e0097 */
[----:B------:R-:W2:Y:S01]  /*57a0*/  MUFU.EX2 R35, R35 ;  /* 0x0000002300237308 */ /* 0x000ea20000000800 */
[----:B0-----:R-:W-:-:S07]  /*57b0*/  FADD.FTZ R0, R34, R13 ;  /* 0x0000000d22007221 */ /* 0x001fce0000010000 */
[----:B------:R-:W0:Y:S01]  /*57c0*/  MUFU.EX2 R25, R25 ;  /* 0x0000001900197308 */ /* 0x000e220000000800 */
[----:B-1----:R-:W-:-:S07]  /*57d0*/  FADD.FTZ R12, R24, R21 ;  /* 0x00000015180c7221 */ /* 0x002fce0000010000 */
[----:B------:R-:W1:Y:S01]  /*57e0*/  MUFU.EX2 R38, R38 ;  /* 0x0000002600267308 */ /* 0x000e620000000800 */
[C---:B--2---:R-:W-:Y:S01]  /*57f0*/  FADD.FTZ R13, R35.reuse, R0 ;  /* 0x00000000230d7221 */ /* 0x044fe20000010000 */
[----:B------:R-:W-:Y:S01]  /*5800*/  F2FP.BF16.F32.PACK_AB R197, R35, R34 ;  /* 0x0000002223c5723e */ /* 0x000fe200000010ff */
[--C-:B------:R-:W-:Y:S02]  /*5810*/  IMAD.MOV.U32 R35, RZ, RZ, R151.reuse ;  /* 0x000000ffff237224 */ /* 0x100fe400078e0097 */
[----:B------:R-:W-:-:S03]  /*5820*/  IMAD.MOV.U32 R34, RZ, RZ, R151 ;  /* 0x000000ffff227224 */ /* 0x000fc600078e0097 */
[----:B------:R-:W2:Y:S01]  /*5830*/  MUFU.EX2 R28, R28 ;  /* 0x0000001c001c7308 */ /* 0x000ea20000000800 */
[C---:B0-----:R-:W-:Y:S01]  /*5840*/  FADD.FTZ R21, R25.reuse, R12 ;  /* 0x0000000c19157221 */ /* 0x041fe20000010000 */
[----:B------:R-:W-:Y:S01]  /*5850*/  F2FP.BF16.F32.PACK_AB R192, R25, R24 ;  /* 0x0000001819c0723e */ /* 0x000fe200000010ff */
[--C-:B------:R-:W-:Y:S02]  /*5860*/  IMAD.MOV.U32 R25, RZ, RZ, R151.reuse ;  /* 0x000000ffff197224 */ /* 0x100fe400078e0097 */
[----:B------:R-:W-:-:S03]  /*5870*/  IMAD.MOV.U32 R24, RZ, RZ, R151 ;  /* 0x000000ffff187224 */ /* 0x000fc600078e0097 */
[----:B------:R-:W0:Y:S01]  /*5880*/  MUFU.EX2 R39, R39 ;  /* 0x0000002700277308 */ /* 0x000e220000000800 */
[----:B-1----:R-:W-:-:S07]  /*5890*/  FADD.FTZ R0, R38, R13 ;  /* 0x0000000d26007221 */ /* 0x002fce0000010000 */
[----:B------:R-:W1:Y:S01]  /*58a0*/  MUFU.EX2 R26, R26 ;  /* 0x0000001a001a7308 */ /* 0x000e620000000800 */
[----:B--2---:R-:W-:-:S07]  /*58b0*/  FADD.FTZ R12, R28, R21 ;  /* 0x000000151c0c7221 */ /* 0x004fce0000010000 */
        /* <DEDUP_REMOVED lines=8> */
[C---:B--2---:R-:W-:Y:S01]  /*5940*/  FADD.FTZ R13, R15.reuse, R12 ;  /* 0x0000000c0f0d7221 */ /* 0x044fe20000010000 */
[----:B------:R-:W-:Y:S01]  /*5950*/  F2FP.BF16.F32.PACK_AB R194, R15, R28 ;  /* 0x0000001c0fc2723e */ /* 0x000fe200000010ff */
[----:B------:R-:W-:-:S05]  /*5960*/  IMAD.MOV.U32 R28, RZ, RZ, R151 ;  /* 0x000000ffff1c7224 */ /* 0x000fca00078e0097 */
[----:B------:R2:W3:Y:S01]  /*5970*/  MUFU.EX2 R195, R2 ;  /* 0x0000000200c37308 */ /* 0x0004e20000000800 */
[C---:B0-----:R-:W-:Y:S01]  /*5980*/  FADD.FTZ R15, R27.reuse, R0 ;  /* 0x000000001b0f7221 */ /* 0x041fe20000010000 */
[----:B------:R-:W-:Y:S01]  /*5990*/  F2FP.BF16.F32.PACK_AB R193, R27, R26 ;  /* 0x0000001a1bc1723e */ /* 0x000fe200000010ff */
[----:B------:R-:W-:Y:S02]  /*59a0*/  IMAD.MOV.U32 R0, RZ, RZ, 0x3f800000 ;  /* 0x3f800000ff007424 */ /* 0x000fe400078e00ff */
[--C-:B------:R-:W-:Y:S02]  /*59b0*/  IMAD.MOV.U32 R27, RZ, RZ, R151.reuse ;  /* 0x000000ffff1b7224 */ /* 0x100fe400078e0097 */
[----:B------:R-:W-:Y:S02]  /*59c0*/  IMAD.MOV.U32 R26, RZ, RZ, R151 ;  /* 0x000000ffff1a7224 */ /* 0x000fe400078e0097 */
[----:B-1----:R-:W-:Y:S01]  /*59d0*/  FADD.FTZ R12, R30, R15 ;  /* 0x0000000f1e0c7221 */ /* 0x002fe20000010000 */
[----:B--2---:R-:W-:-:S03]  /*59e0*/  IMAD.MOV.U32 R2, RZ, RZ, 0x3f800000 ;  /* 0x3f800000ff027424 */ /* 0x004fc600078e00ff */
[C---:B---3--:R-:W-:Y:S01]  /*59f0*/  FADD.FTZ R12, R195.reuse, R12 ;  /* 0x0000000cc30c7221 */ /* 0x048fe20000010000 */
[----:B------:R-:W-:Y:S01]  /*5a00*/  F2FP.BF16.F32.PACK_AB R195, R195, R30 ;  /* 0x0000001ec3c3723e */ /* 0x000fe200000010ff */
[----:B------:R-:W-:Y:S01]  /*5a10*/  IMAD.MOV.U32 R30, RZ, RZ, R151 ;  /* 0x000000ffff1e7224 */ /* 0x000fe200078e0097 */
[----:B------:R-:W-:Y:S06]  /*5a20*/  @!P2 BRA `(.L_x_194) ;  /* 0x0000003c0098a947 */ /* 0x000fec0003800000 */
[----:B------:R-:W-:Y:S01]  /*5a30*/  R2UR UR7, R16 ;  /* 0x00000000100772ca */ /* 0x000fe200000e0000 */
[----:B------:R-:W-:Y:S01]  /*5a40*/  IMAD.MOV.U32 R20, RZ, RZ, R3 ;  /* 0x000000ffff147224 */ /* 0x000fe200078e0003 */
[----:B------:R-:W-:Y:S01]  /*5a50*/  CS2R R150, SRZ ;  /* 0x0000000000967805 */ /* 0x000fe2000001ff00 */
[----:B------:R-:W-:Y:S01]  /*5a60*/  IMAD.MOV.U32 R15, RZ, RZ, R4 ;  /* 0x000000ffff0f7224 */ /* 0x000fe200078e0004 */
[----:B------:R-:W-:Y:S01]  /*5a70*/  CS2R R146, SRZ ;  /* 0x0000000000927805 */ /* 0x000fe2000001ff00 */
[----:B------:R-:W-:Y:S01]  /*5a80*/  IMAD.MOV.U32 R21, RZ, RZ, R17 ;  /* 0x000000ffff157224 */ /* 0x000fe200078e0011 */
[----:B------:R-:W-:Y:S01]  /*5a90*/  CS2R R142, SRZ ;  /* 0x00000000008e7805 */ /* 0x000fe2000001ff00 */
[----:B------:R-:W-:Y:S01]  /*5aa0*/  IMAD.MOV.U32 R0, RZ, RZ, 0x3f800000 ;  /* 0x3f800000ff007424 */ /* 0x000fe200078e00ff */
        /* <DEDUP_REMOVED lines=60> */
[----:B------:R-:W-:-:S07]  /*5e70*/  CS2R R24, SRZ ;  /* 0x0000000000187805 */ /* 0x000fce000001ff00 */
.L_x_203:
[----:B------:R-:W-:-:S04]  /*5e80*/  UIADD3 UR6, UR7, 0x1, URZ ;  /* 0x0000000107067890 */ /* 0x000fc8000fffe03f */
[----:B------:R-:W-:-:S04]  /*5e90*/  UISETP.NE.AND UP0, UPT, UR6, 0x2, UPT ;  /* 0x000000020600788c */ /* 0x000fc8000bf05270 */
[----:B------:R-:W-:Y:S02]  /*5ea0*/  USEL UR10, URZ, 0x1, UP0 ;  /* 0x000000013f0a7887 */ /* 0x000fe40008000000 */
[----:B------:R-:W-:-:S04]  /*5eb0*/  USEL UR6, UR6, URZ, UP0 ;  /* 0x0000003f06067287 */ /* 0x000fc80008000000 */
[----:B------:R-:W-:Y:S02]  /*5ec0*/  LOP3.LUT R17, R21, UR10, RZ, 0x3c, !PT ;  /* 0x0000000a15117c12 */ /* 0x000fe4000f8e3cff */
[----:B------:R-:W-:Y:S01]  /*5ed0*/  IMAD.U32 R16, RZ, RZ, UR6 ;  /* 0x00000006ff107e24 */ /* 0x000fe2000f8e00ff */
[----:B------:R-:W-:Y:S06]  /*5ee0*/  @!P0 BRA `(.L_x_195) ;  /* 0x0000000000048947 */ /* 0x000fec0003800000 */
[----:B------:R-:W-:Y:S01]  /*5ef0*/  BPT.TRAP 0x1 ;  /* 0x000000040000795c */ /* 0x000fe20000300000 */
.L_x_195:
[----:B------:R-:W0:Y:S01]  /*5f00*/  S2UR UR11, SR_CgaCtaId ;  /* 0x00000000000b79c3 */ /* 0x000e220000008800 */
[----:B------:R-:W-:Y:S01]  /*5f10*/  UMOV UR10, 0x400 ;  /* 0x00000400000a7882 */ /* 0x000fe20000000000 */
[----:B------:R-:W-:Y:S01]  /*5f20*/  SHF.L.U32 R3, R17, 0x1f, RZ ;  /* 0x0000001f11037819 */ /* 0x000fe200000006ff */
[----:B0-----:R-:W-:-:S06]  /*5f30*/  ULEA UR10, UR11, UR10, 0x18 ;  /* 0x0000000a0b0a7291 */ /* 0x001fcc000f8ec03f */
[----:B------:R-:W-:-:S05]  /*5f40*/  IMAD.U32 R5, RZ, RZ, UR10 ;  /* 0x0000000aff057e24 */ /* 0x000fca000f8e00ff */
[----:B------:R-:W-:-:S13]  /*5f50*/  R2UR UR60, R5 ;  /* 0x00000000053c72ca */ /* 0x000fda00000e0000 */
[----:B------:R-:W-:-:S09]  /*5f60*/  ULEA UR60, UR6, UR60, 0x3 ;  /* 0x0000003c063c7291 */ /* 0x000fd2000f8e183f */
[----:B------:R0:W1:Y:S01]  /*5f70*/  SYNCS.PHASECHK.TRANS64.TRYWAIT P2, [UR60+0x38830], R3 ;  /* 0x03883003ff0075a7 */ /* 0x000062000804017c */
[----:B------:R-:W-:Y:S05]  /*5f80*/  @!P0 BRA `(.L_x_196) ;  /* 0x0000000000048947 */ /* 0x000fea0003800000 */
[----:B------:R-:W-:Y:S01]  /*5f90*/  BPT.TRAP 0x1 ;  /* 0x000000040000795c */ /* 0x000fe20000300000 */
.L_x_196:
[----:B-1----:R-:W-:Y:S05]  /*5fa0*/  @P2 BRA `(.L_x_197) ;  /* 0x0000000000082947 */ /* 0x002fea0003800000 */
[----:B------:R-:W1:Y:S02]  /*5fb0*/  SYNCS.PHASECHK.TRANS64.TRYWAIT P2, [UR60+0x38830], R3 ;  /* 0x03883003ff0075a7 */ /* 0x000e64000804017c */
[----:B-1----:R-:W-:Y:S05]  /*5fc0*/  @!P2 BRA `(.L_x_198) ;  /* 0x0000010c00eca947 */ /* 0x002fea0003800000 */
.L_x_197:
[----:B------:R-:W-:Y:S01]  /*5fd0*/  R2UR UR10, R14 ;  /* 0x000000000e0a72ca */ /* 0x000fe200000e0000 */
[----:B------:R-:W-:Y:S01]  /*5fe0*/  WARPGROUP.ARRIVE ;  /* 0x00000000000079c5 */ /* 0x000fe20000000000 */
[----:B------:R-:W-:Y:S01]  /*5ff0*/  R2UR UR6, R16 ;  /* 0x00000000100672ca */ /* 0x000fe200000e0000 */
[----:B------:R-:W-:Y:S01]  /*6000*/  UMOV UR51, 0x40000040 ;  /* 0x4000004000337882 */ /* 0x000fe20000000000 */
[----:B01----:R-:W-:Y:S01]  /*6010*/  MOV R3, UR49 ;  /* 0x0000003100037c02 */ /* 0x003fe20008000f00 */
[----:B------:R-:W-:Y:S01]  /*6020*/  UMOV UR49, UR57 ;  /* 0x0000003900317c82 */ /* 0x000fe20008000000 */
[----:B------:R-:W-:Y:S01]  /*6030*/  MOV R4, UR48 ;  /* 0x0000003000047c02 */ /* 0x000fe20008000f00 */
[----:B------:R-:W-:Y:S01]  /*6040*/  UMOV UR48, UR56 ;  /* 0x0000003800307c82 */ /* 0x000fe20008000000 */
[----:B------:R-:W-:Y:S01]  /*6050*/  UMOV UR52, UR56 ;  /* 0x0000003800347c82 */ /* 0x000fe20008000000 */
[----:B------:R-:W-:Y:S01]  /*6060*/  UMOV UR53, UR57 ;  /* 0x0000003900357c82 */ /* 0x000fe20008000000 */
[----:B------:R-:W-:Y:S01]  /*6070*/  UMOV UR55, 0x40000040 ;  /* 0x4000004000377882 */ /* 0x000fe20000000000 */
[----:B------:R-:W-:Y:S01]  /*6080*/  UMOV UR59, 0x40000040 ;  /* 0x40000040003b7882 */ /* 0x000fe20000000000 */
[----:B------:R-:W-:Y:S01]  /*6090*/  R2UR UR18, R10 ;  /* 0x000000000a1272ca */ /* 0x000fe200000e0000 */
[----:B------:R-:W-:Y:S01]  /*60a0*/  UMOV UR23, 0x40000040 ;  /* 0x4000004000177882 */ /* 0x000fe20000000000 */
[----:B------:R-:W-:Y:S01]  /*60b0*/  R2UR UR19, R11 ;  /* 0x000000000b1372ca */ /* 0x000fe200000e0000 */
[----:B------:R-:W-:Y:S01]  /*60c0*/  UIMAD UR6, UR6, 0xa00, UR10 ;  /* 0x00000a00060678a4 */ /* 0x000fe2000f8e020a */
[----:B------:R-:W-:Y:S01]  /*60d0*/  R2UR UR14, R8 ;  /* 0x00000000080e72ca */ /* 0x000fe200000e0000 */
[----:B------:R-:W-:Y:S01]  /*60e0*/  UMOV UR27, 0x40000040 ;  /* 0x40000040001b7882 */ /* 0x000fe20000000000 */
[----:B------:R-:W-:Y:S01]  /*60f0*/  R2UR UR15, R9 ;  /* 0x00000000090f72ca */ /* 0x000fe200000e0000 */
[----:B------:R-:W-:Y:S01]  /*6100*/  UIADD3 UR54, UR6, 0x80, URZ ;  /* 0x0000008006367890 */ /* 0x000fe2000fffe03f */
[-C--:B------:R-:W-:Y:S01]  /*6110*/  FMUL.FTZ R24, R24, R2.reuse ;  /* 0x0000000218187220 */ /* 0x080fe20000410000 */
[----:B------:R-:W-:Y:S01]  /*6120*/  UIADD3 UR58, UR6, 0x100, URZ ;  /* 0x00000100063a7890 */ /* 0x000fe2000fffe03f */
[-C--:B------:R-:W-:Y:S01]  /*6130*/  FMUL.FTZ R25, R25, R2.reuse ;  /* 0x0000000219197220 */ /* 0x080fe20000410000 */
[----:B------:R-:W-:Y:S01]  /*6140*/  UMOV UR50, UR6 ;  /* 0x0000000600327c82 */ /* 0x000fe20008000000 */
[----:B------:R-:W-:Y:S01]  /*6150*/  UIADD3 UR10, UR6, 0x180, URZ ;  /* 0x00000180060a7890 */ /* 0x000fe2000fffe03f */
[----:B------:R-:W-:Y:S01]  /*6160*/  HGMMA.64x16x16.F32.BF16 R184, gdesc[UR48], RZ, !UPT, gsb0 ;  /* 0x0020000030b879f0 */ /* 0x000fe2000c0018ff */
[----:B------:R-:W-:Y:S01]  /*6170*/  UIADD3 UR11, UR6, 0x200, URZ ;  /* 0x00000200060b7890 */ /* 0x000fe2000fffe03f */
[----:B------:R-:W-:Y:S01]  /*6180*/  R2UR UR49, R3 ;  /* 0x00000000033172ca */ /* 0x000fe200000e0000 */
[----:B------:R-:W-:Y:S01]  /*6190*/  UIADD3 UR22, UR6, 0x286, URZ ;  /* 0x0000028606167890 */ /* 0x000fe2000fffe03f */
[----:B------:R-:W-:Y:S01]  /*61a0*/  R2UR UR48, R4 ;  /* 0x00000000043072ca */ /* 0x000fe200000e0000 */
[----:B------:R-:W-:Y:S01]  /*61b0*/  UIADD3 UR26, UR6, 0x500, URZ ;  /* 0x00000500061a7890 */ /* 0x000fe2000fffe03f */
[-C--:B------:R-:W-:Y:S01]  /*61c0*/  FMUL.FTZ R28, R28, R2.reuse ;  /* 0x000000021c1c7220 */ /* 0x080fe20000410000 */
        /* <DEDUP_REMOVED lines=53> */
[----:B------:R-:W-:Y:S01]  /*6520*/  UMOV UR52, UR56 ;  /* 0x0000003800347c82 */ /* 0x000fe20008000000 */
[----:B------:R-:W-:Y:S01]  /*6530*/  UMOV UR53, UR57 ;  /* 0x0000003900357c82 */ /* 0x000fe20008000000 */
[----:B------:R-:W-:Y:S01]  /*6540*/  UMOV UR54, UR10 ;  /* 0x0000000a00367c82 */ /* 0x000fe20008000000 */
[----:B------:R-:W-:Y:S01]  /*6550*/  UMOV UR55, 0x40000040 ;  /* 0x4000004000377882 */ /* 0x000fe20000000000 */
[----:B------:R-:W-:Y:S01]  /*6560*/  UIADD3 UR10, UR6, 0x82, URZ ;  /* 0x00000082060a7890 */ /* 0x000fe2000fffe03f */
        /* <DEDUP_REMOVED lines=102> */
[----:B------:R-:W-:Y:S01]  /*6bd0*/  HGMMA.64x16x16.F32.BF16 R152, gdesc[UR56], RZ, !UPT, gsb0 ;  /* 0x00200000389879f0 */ /* 0x000fe2000c0018ff */
        /* <DEDUP_REMOVED lines=458> */
.L_x_199:
[----:B------:R-:W-:Y:S01]  /*8880*/  IMAD.U32 R2, RZ, RZ, UR7 ;  /* 0x00000007ff027e24 */ /* 0x000fe2000f8e00ff */
[----:B------:R-:W-:-:S03]  /*8890*/  SHF.L.U32 R0, R21, 0x1f, RZ ;  /* 0x0000001f15007819 */ /* 0x000fc600000006ff */
[----:B------:R-:W-:-:S04]  /*88a0*/  IMAD R21, R2, 0x8, R5 ;  /* 0x0000000802157824 */ /* 0x000fc800078e0205 */
[----:B------:R0:W1:Y:S01]  /*88b0*/  SYNCS.PHASECHK.TRANS64.TRYWAIT P2, [R21+URZ+0x38850], R0 ;  /* 0x03885000150075a7 */ /* 0x000062000804017f */
[----:B------:R-:W-:Y:S05]  /*88c0*/  @!P0 BRA `(.L_x_200) ;  /* 0x0000000000048947 */ /* 0x000fea0003800000 */
[----:B------:R-:W-:Y:S01]  /*88d0*/  BPT.TRAP 0x1 ;  /* 0x000000040000795c */ /* 0x000fe20000300000 */
.L_x_200:
[----:B-1----:R-:W-:Y:S05]  /*88e0*/  @P2 BRA `(.L_x_201) ;  /* 0x0000000000082947 */ /* 0x002fea0003800000 */
[----:B------:R-:W1:Y:S02]  /*88f0*/  SYNCS.PHASECHK.TRANS64.TRYWAIT P2, [R21+URZ+0x38850], R0 ;  /* 0x03885000150075a7 */ /* 0x000e64000804017f */
[----:B-1----:R-:W-:Y:S05]  /*8900*/  @!P2 BRA `(.L_x_202) ;  /* 0x000000e400b4a947 */ /* 0x002fea0003800000 */
.L_x_201:
[----:B------:R-:W-:Y:S01]  /*8910*/  R2UR UR6, R5 ;  /* 0x00000000050672ca */ /* 0x000fe200000e0000 */
[----:B------:R-:W-:Y:S01]  /*8920*/  WARPGROUP.ARRIVE ;  /* 0x00000000000079c5 */ /* 0x000fe20000000000 */
[----:B01----:R-:W-:Y:S01]  /*8930*/  FMNMX.FTZ R0, R184, R15, !PT ;  /* 0x0000000fb8007209 */ /* 0x003fe20007810000 */
[----:B------:R-:W-:Y:S01]  /*8940*/  ULDC UR11, c[0x0][0x988] ;  /* 0x00026200000b7ab9 */ /* 0x000fe20000000800 */
[----:B------:R-:W-:Y:S01]  /*8950*/  @!P1 VIADD R21, R21, 0x38860 ;  /* 0x0003886015159836 */ /* 0x000fe20000000000 */
[----:B------:R-:W-:Y:S01]  /*8960*/  VOTEU.ALL UP0, P1 ;  /* 0x00000000003f7886 */ /* 0x000fe20000800000 */
[----:B------:R-:W-:-:S04]  /*8970*/  FMNMX.FTZ R0, R185, R0, !PT ;  /* 0x00000000b9007209 */ /* 0x000fc80007810000 */
[----:B------:R-:W-:Y:S01]  /*8980*/  FMNMX.FTZ R0, R188, R0, !PT ;  /* 0x00000000bc007209 */ /* 0x000fe20007810000 */
[----:B------:R-:W-:Y:S02]  /*8990*/  @!UP0 UIADD3 UR60, UR60, 0x38840, URZ ;  /* 0x000388403c3c8890 */ /* 0x000fe4000fffe03f */
[----:B------:R-:W-:Y:S01]  /*89a0*/  UIADD3 UR6, UR6, 0x400, URZ ;  /* 0x0000040006067890 */ /* 0x000fe2000fffe03f */
[----:B------:R-:W-:Y:S01]  /*89b0*/  FMNMX.FTZ R0, R189, R0, !PT ;  /* 0x00000000bd007209 */ /* 0x000fe20007810000 */
[----:B------:R-:W-:Y:S02]  /*89c0*/  @!UP0 UPRMT UR60, URZ, 0x654, UR60 ;  /* 0x000006543f3c8896 */ /* 0x000fe4000800003c */
[----:B------:R-:W-:Y:S01]  /*89d0*/  USHF.R.U32.HI UR6, URZ, 0x4, UR6 ;  /* 0x000000043f067899 */ /* 0x000fe20008011606 */
[----:B------:R-:W-:-:S03]  /*89e0*/  FMNMX.FTZ R0, R176, R0, !PT ;  /* 0x00000000b0007209 */ /* 0x000fc60007810000 */
[----:B------:R-:W-:Y:S01]  /*89f0*/  ULOP3.LUT UR6, UR6, 0x3fff, URZ, 0xc0, !UPT ;  /* 0x00003fff06067892 */ /* 0x000fe2000f8ec03f */
[----:B------:R-:W-:-:S03]  /*8a00*/  FMNMX.FTZ R0, R177, R0, !PT ;  /* 0x00000000b1007209 */ /* 0x000fc60007810000 */
[----:B------:R-:W-:Y:S01]  /*8a10*/  ULOP3.LUT UR6, UR6, 0x2800000, URZ, 0xfc, !UPT ;  /* 0x0280000006067892 */ /* 0x000fe2000f8efc3f */
[----:B------:R-:W-:-:S03]  /*8a20*/  FMNMX.FTZ R0, R180, R0, !PT ;  /* 0x00000000b4007209 */ /* 0x000fc60007810000 */
[----:B------:R-:W-:Y:S01]  /*8a30*/  UIMAD UR10, UR7, 0xa00, UR6 ;  /* 0x00000a00070a78a4 */ /* 0x000fe2000f8e0206 */
[----:B------:R-:W-:Y:S02]  /*8a40*/  FMNMX.FTZ R0, R181, R0, !PT ;  /* 0x00000000b5007209 */ /* 0x000fe40007810000 */
[----:B------:R-:W-:Y:S02]  /*8a50*/  UMOV UR7, 0x40000040 ;  /* 0x4000004000077882 */ /* 0x000fe40000000000 */
[----:B------:R-:W-:Y:S02]  /*8a60*/  FMNMX.FTZ R0, R168, R0, !PT ;  /* 0x00000000a8007209 */ /* 0x000fe40007810000 */
[----:B------:R-:W-:Y:S02]  /*8a70*/  UMOV UR6, UR10 ;  /* 0x0000000a00067c82 */ /* 0x000fe40008000000 */
[----:B------:R-:W-:Y:S01]  /*8a80*/  HGMMA.64x256x16.F32.BF16 R24, R208, gdesc[UR4].tnspB, R24, gsb0 ;  /* 0x43e00004d0187df0 */ /* 0x000fe20008001818 */
[----:B------:R-:W-:Y:S01]  /*8a90*/  UIADD3 UR6, UR10, 0x80, URZ ;  /* 0x000000800a067890 */ /* 0x000fe2000fffe03f */
[----:B------:R-:W-:Y:S01]  /*8aa0*/  FMNMX.FTZ R0, R169, R0, !PT ;  /* 0x00000000a9007209 */ /* 0x000fe20007810000 */
[----:B------:R-:W-:-:S03]  /*8ab0*/  UMOV UR7, 0x40000040 ;  /* 0x4000004000077882 */ /* 0x000fc60000000000 */
        /* <DEDUP_REMOVED lines=9> */
[----:B------:R-:W-:-:S05]  /*8b50*/  FMNMX.FTZ R0, R157, R0, !PT ;  /* 0x000000009d007209 */ /* 0x000fca0007810000 */
[----:B------:R-:W0:Y:S02]  /*8b60*/  SHFL.BFLY PT, R2, R0, 0x2, 0x1f ;  /* 0x0c401f0000027f89 */ /* 0x000e2400000e0000 */
[----:B0-----:R-:W-:Y:S02]  /*8b70*/  FMNMX.FTZ R2, R0, R2, !PT ;  /* 0x0000000200027209 */ /* 0x001fe40007810000 */
[----:B------:R-:W-:-:S03]  /*8b80*/  FMNMX.FTZ R0, R186, R20, !PT ;  /* 0x00000014ba007209 */ /* 0x000fc60007810000 */
[----:B------:R-:W0:Y:S01]  /*8b90*/  SHFL.BFLY PT, R4, R2, 0x1, 0x1f ;  /* 0x0c201f0002047f89 */ /* 0x000e2200000e0000 */
[----:B------:R-:W-:-:S04]  /*8ba0*/  FMNMX.FTZ R0, R187, R0, !PT ;  /* 0x00000000bb007209 */ /* 0x000fc80007810000 */
[----:B------:R-:W-:-:S04]  /*8bb0*/  FMNMX.FTZ R0, R190, R0, !PT ;  /* 0x00000000be007209 */ /* 0x000fc80007810000 */
[----:B------:R-:W-:-:S04]  /*8bc0*/  FMNMX.FTZ R3, R191, R0, !PT ;  /* 0x00000000bf037209 */ /* 0x000fc80007810000 */
[----:B------:R-:W-:-:S04]  /*8bd0*/  FMNMX.FTZ R3, R178, R3, !PT ;  /* 0x00000003b2037209 */ /* 0x000fc80007810000 */
[----:B------:R-:W-:-:S04]  /*8be0*/  FMNMX.FTZ R3, R179, R3, !PT ;  /* 0x00000003b3037209 */ /* 0x000fc80007810000 */
[----:B------:R-:W-:Y:S02]  /*8bf0*/  FMNMX.FTZ R3, R182, R3, !PT ;  /* 0x00000003b6037209 */ /* 0x000fe40007810000 */
[----:B0-----:R-:W-:Y:S02]  /*8c00*/  FMNMX.FTZ R4, R2, R4, !PT ;  /* 0x0000000402047209 */ /* 0x001fe40007810000 */
[----:B------:R-:W-:-:S03]  /*8c10*/  FMNMX.FTZ R3, R183, R3, !PT ;  /* 0x00000003b7037209 */ /* 0x000fc60007810000 */
[----:B------:R-:W-:Y:S01]  /*8c20*/  FADD.FTZ R2, -R4, R15 ;  /* 0x0000000f04027221 */ /* 0x000fe20000010100 */
        /* <DEDUP_REMOVED lines=33> */
[----:B------:R-:W-:Y:S01]  /*8e40*/  UMOV UR6, UR11 ;  /* 0x0000000b00067c82 */ /* 0x000fe20008000000 */
[----:B------:R-:W-:Y:S01]  /*8e50*/  R2UR UR7, R18 ;  /* 0x00000000120772ca */ /* 0x000fe200000e0000 */
[----:B------:R-:W-:Y:S01]  /*8e60*/  FMUL.FTZ R0, R4, UR6 ;  /* 0x0000000604007c20 */ /* 0x000fe20008410000 */
[----:B------:R-:W-:-:S03]  /*8e70*/  FMUL.FTZ R2, R2, UR6 ;  /* 0x0000000602027c20 */ /* 0x000fc60008410000 */
[--C-:B------:R-:W-:Y:S01]  /*8e80*/  FFMA.FTZ R206, R180, UR6, -R0.reuse ;  /* 0x00000006b4ce7c23 */ /* 0x100fe20008010800 */
[--C-:B------:R-:W-:Y:S01]  /*8e90*/  FFMA.FTZ R202, R172, UR6, -R0.reuse ;  /* 0x00000006acca7c23 */ /* 0x100fe20008010800 */
[----:B------:R-:W0:Y:S01]  /*8ea0*/  SHFL.BFLY PT, R180, R3, 0x2, 0x1f ;  /* 0x0c401f0003b47f89 */ /* 0x000e2200000e0000 */
[--C-:B------:R-:W-:Y:S01]  /*8eb0*/  FFMA.FTZ R204, R176, UR6, -R0.reuse ;  /* 0x00000006b0cc7c23 */ /* 0x100fe20008010800 */
        /* <DEDUP_REMOVED lines=12> */
[----:B------:R-:W-:Y:S01]  /*8f80*/  FFMA.FTZ R161, R165, UR6, -R0 ;  /* 0x00000006a5a17c23 */ /* 0x000fe20008010800 */
[----:B------:R-:W-:Y:S01]  /*8f90*/  MUFU.EX2 R2, R2 ;  /* 0x0000000200027308 */ /* 0x000fe20000000800 */
[----:B------:R-:W-:Y:S01]  /*8fa0*/  UISETP.GT.AND UP0, UPT, UR61, UR7, UPT ;  /* 0x000000073d00728c */ /* 0x000fe2000bf04270 */
[----:B------:R-:W-:Y:S01]  /*8fb0*/  R2UR UR7, R16 ;  /* 0x00000000100772ca */ /* 0x000fe200000e0000 */
[----:B------:R-:W-:-:S04]  /*8fc0*/  UIADD3 UR61, UR61, -0x1, URZ ;  /* 0xffffffff3d3d7890 */ /* 0x000fc8000fffe03f */
[----:B------:R-:W-:Y:S01]  /*8fd0*/  PLOP3.LUT P2, PT, PT, PT, UP0, 0x80, 0x0 ;  /* 0x000000000000781c */ /* 0x000fe20003f4f008 */
[----:B------:R-:W1:Y:S01]  /*8fe0*/  MUFU.EX2 R208, R208 ;  /* 0x000000d000d07308 */ /* 0x000e620000000800 */
[----:B0-----:R-:W-:-:S05]  /*8ff0*/  FMNMX.FTZ R3, R3, R180, !PT ;  /* 0x000000b403037209 */ /* 0x001fca0007810000 */
[----:B------:R-:W0:Y:S02]  /*9000*/  SHFL.BFLY PT, R172, R3, 0x1, 0x1f ;  /* 0x0c201f0003ac7f89 */ /* 0x000e2400000e0000 */
[----:B------:R-:W2:Y:S08]  /*9010*/  MUFU.EX2 R15, R15 ;  /* 0x0000000f000f7308 */ /* 0x000eb00000000800 */
[----:B------:R-:W-:Y:S01]  /*9020*/  MUFU.EX2 R210, R210 ;  /* 0x000000d200d27308 */ /* 0x000fe20000000800 */
[----:B-1----:R-:W-:-:S07]  /*9030*/  FFMA.FTZ R13, R2, R13, R208 ;  /* 0x0000000d020d7223 */ /* 0x002fce00000100d0 */
[----:B------:R-:W-:Y:S01]  /*9040*/  MUFU.EX2 R184, R184 ;  /* 0x000000b800b87308 */ /* 0x000fe20000000800 */
[C---:B--2---:R-:W-:Y:S01]  /*9050*/  FADD.FTZ R13, R15.reuse, R13 ;  /* 0x0000000d0f0d7221 */ /* 0x044fe20000010000 */
[----:B------:R-:W-:Y:S01]  /*9060*/  F2FP.BF16.F32.PACK_AB R208, R15, R208 ;  /* 0x000000d00fd0723e */ /* 0x000fe200000010ff */
[----:B------:R-:W-:Y:S01]  /*9070*/  IMAD.MOV.U32 R15, RZ, RZ, R4 ;  /* 0x000000ffff0f7224 */ /* 0x000fe200078e0004 */
[----:B0-----:R-:W-:-:S04]  /*9080*/  FMNMX.FTZ R3, R3, R172, !PT ;  /* 0x000000ac03037209 */ /* 0x001fc80007810000 */
[----:B------:R-:W-:Y:S08]  /*9090*/  MUFU.EX2 R204, R204 ;  /* 0x000000cc00cc7308 */ /* 0x000ff00000000800 */
        /* <DEDUP_REMOVED lines=10> */
[----:B------:R-:W-:Y:S01]  /*9140*/  MUFU.EX2 R161, R161 ;  /* 0x000000a100a17308 */ /* 0x000fe20000000800 */
[----:B------:R-:W-:-:S02]  /*9150*/  WARPGROUP.DEPBAR.LE gsb0, 0x0 ;  /* 0x00008000000079c5 */ /* 0x000fc40000010000 */
[--C-:B------:R-:W-:Y:S01]  /*9160*/  FFMA.FTZ R192, R152, UR6, -R0.reuse ;  /* 0x0000000698c07c23 */ /* 0x100fe20008010800 */
[----:B------:R-:W-:Y:S01]  /*9170*/  FFMA.FTZ R152, R153, UR6, -R0 ;  /* 0x0000000699987c23 */ /* 0x000fe20008010800 */
[----:B------:R-:W-:Y:S01]  /*9180*/  FADD.FTZ R153, -R3, R20 ;  /* 0x0000001403997221 */ /* 0x000fe20000010100 */
[--C-:B------:R-:W-:Y:S01]  /*9190*/  FFMA.FTZ R194, R156, UR6, -R0.reuse ;  /* 0x000000069cc27c23 */ /* 0x100fe20008010800 */
[----:B------:R-:W-:Y:S01]  /*91a0*/  FFMA.FTZ R0, R157, UR6, -R0 ;  /* 0x000000069d007c23 */ /* 0x000fe20008010800 */
[----:B------:R-:W-:Y:S01]  /*91b0*/  @!P1 SYNCS.ARRIVE.TRANS64.RED.A1T0 RZ, [UR60], RZ ;  /* 0x000000ffffff99a7 */ /* 0x000fe2000810043c */
[----:B------:R-:W-:Y:S01]  /*91c0*/  FMUL.FTZ R153, R153, UR6 ;  /* 0x0000000699997c20 */ /* 0x000fe20008410000 */
[----:B------:R-:W-:Y:S08]  /*91d0*/  MUFU.EX2 R192, R192 ;  /* 0x000000c000c07308 */ /* 0x000ff00000000800 */
[----:B------:R-:W-:Y:S08]  /*91e0*/  MUFU.EX2 R20, R0 ;  /* 0x0000000000147308 */ /* 0x000ff00000000800 */
[----:B------:R0:W-:Y:S08]  /*91f0*/  MUFU.EX2 R0, R153 ;  /* 0x0000009900007308 */ /* 0x0001f00000000800 */
[----:B------:R-:W-:Y:S01]  /*9200*/  MUFU.EX2 R152, R152 ;  /* 0x0000009800987308 */ /* 0x000fe20000000800 */
[----:B0-----:R-:W-:-:S04]  /*9210*/  FMUL.FTZ R153, R3, UR6 ;  /* 0x0000000603997c20 */ /* 0x001fc80008410000 */
[--C-:B------:R-:W-:Y:S01]  /*9220*/  FFMA.FTZ R209, R186, UR6, -R153.reuse ;  /* 0x00000006bad17c23 */ /* 0x100fe20008010899 */
[--C-:B------:R-:W-:Y:S01]  /*9230*/  FFMA.FTZ R156, R187, UR6, -R153.reuse ;  /* 0x00000006bb9c7c23 */ /* 0x100fe20008010899 */
[--C-:B------:R-:W-:Y:S01]  /*9240*/  FFMA.FTZ R211, R190, UR6, -R153.reuse ;  /* 0x00000006bed37c23 */ /* 0x100fe20008010899 */
[--C-:B------:R-:W-:Y:S01]  /*9250*/  FFMA.FTZ R164, R191, UR6, -R153.reuse ;  /* 0x00000006bfa47c23 */ /* 0x100fe20008010899 */
[--C-:B------:R-:W-:Y:S01]  /*9260*/  FFMA.FTZ R205, R178, UR6, -R153.reuse ;  /* 0x00000006b2cd7c23 */ /* 0x100fe20008010899 */
[--C-:B------:R-:W-:Y:S01]  /*9270*/  FFMA.FTZ R157, R179, UR6, -R153.reuse ;  /* 0x00000006b39d7c23 */ /* 0x100fe20008010899 */
[----:B------:R-:W0:Y:S01]  /*9280*/  MUFU.EX2 R209, R209 ;  /* 0x000000d100d17308 */ /* 0x000e220000000800 */
[--C-:B------:R-:W-:Y:S01]  /*9290*/  FFMA.FTZ R207, R182, UR6, -R153.reuse ;  /* 0x00000006b6cf7c23 */ /* 0x100fe20008010899 */
[--C-:B------:R-:W-:Y:S01]  /*92a0*/  FFMA.FTZ R197, R162, UR6, -R153.reuse ;  /* 0x00000006a2c57c23 */ /* 0x100fe20008010899 */
[--C-:B------:R-:W-:Y:S01]  /*92b0*/  FFMA.FTZ R165, R183, UR6, -R153.reuse ;  /* 0x00000006b7a57c23 */ /* 0x100fe20008010899 */
[--C-:B------:R-:W-:Y:S01]  /*92c0*/  FFMA.FTZ R201, R170, UR6, -R153.reuse ;  /* 0x00000006aac97c23 */ /* 0x100fe20008010899 */
[--C-:B------:R-:W-:Y:S01]  /*92d0*/  FFMA.FTZ R171, R171, UR6, -R153.reuse ;  /* 0x00000006abab7c23 */ /* 0x100fe20008010899 */
[--C-:B------:R-:W-:Y:S01]  /*92e0*/  FFMA.FTZ R203, R174, UR6, -R153.reuse ;  /* 0x00000006aecb7c23 */ /* 0x100fe20008010899 */
[--C-:B------:R-:W-:Y:S01]  /*92f0*/  FFMA.FTZ R175, R175, UR6, -R153.reuse ;  /* 0x00000006afaf7c23 */ /* 0x100fe20008010899 */
[----:B------:R-:W1:Y:S01]  /*9300*/  MUFU.EX2 R156, R156 ;  /* 0x0000009c009c7308 */ /* 0x000e620000000800 */
[--C-:B------:R-:W-:Y:S01]  /*9310*/  FFMA.FTZ R163, R163, UR6, -R153.reuse ;  /* 0x00000006a3a37c23 */ /* 0x100fe20008010899 */
[--C-:B------:R-:W-:Y:S01]  /*9320*/  FFMA.FTZ R199, R166, UR6, -R153.reuse ;  /* 0x00000006a6c77c23 */ /* 0x100fe20008010899 */
[--C-:B------:R-:W-:Y:S01]  /*9330*/  FFMA.FTZ R167, R167, UR6, -R153.reuse ;  /* 0x00000006a7a77c23 */ /* 0x100fe20008010899 */
[--C-:B------:R-:W-:Y:S01]  /*9340*/  FFMA.FTZ R162, R154, UR6, -R153.reuse ;  /* 0x000000069aa27c23 */ /* 0x100fe20008010899 */
[--C-:B------:R-:W-:Y:S01]  /*9350*/  FFMA.FTZ R155, R155, UR6, -R153.reuse ;  /* 0x000000069b9b7c23 */ /* 0x100fe20008010899 */
[--C-:B------:R-:W-:Y:S01]  /*9360*/  FFMA.FTZ R158, R158, UR6, -R153.reuse ;  /* 0x000000069e9e7c23 */ /* 0x100fe20008010899 */
[----:B------:R-:W-:Y:S01]  /*9370*/  FFMA.FTZ R153, R159, UR6, -R153 ;  /* 0x000000069f997c23 */ /* 0x000fe20008010899 */
[----:B------:R-:W2:Y:S01]  /*9380*/  MUFU.EX2 R211, R211 ;  /* 0x000000d300d37308 */ /* 0x000ea20000000800 */
[----:B0-----:R-:W-:Y:S01]  /*9390*/  FFMA.FTZ R12, R0, R12, R209 ;  /* 0x0000000c000c7223 */ /* 0x001fe200000100d1 */
[----:B------:R-:W-:Y:S01]  /*93a0*/  FADD.FTZ R159, R210, R13 ;  /* 0x0000000dd29f7221 */ /* 0x000fe20000010000 */
[----:B------:R-:W-:-:S02]  /*93b0*/  @!P1 PRMT R170, RZ, 0x654, R21 ;  /* 0x00000654ffaa9816 */ /* 0x000fc40000000015 */
[C---:B------:R-:W-:Y:S01]  /*93c0*/  F2FP.BF16.F32.PACK_AB R210, R184.reuse, R210 ;  /* 0x000000d2b8d2723e */ /* 0x040fe200000010ff */
[----:B------:R-:W-:Y:S01]  /*93d0*/  FADD.FTZ R159, R184, R159 ;  /* 0x0000009fb89f7221 */ /* 0x000fe20000010000 */
[----:B------:R0:W-:Y:S01]  /*93e0*/  @!P1 SYNCS.ARRIVE.TRANS64.RED.A1T0 RZ, [R170+URZ], RZ ;  /* 0x000000ffaaff99a7 */ /* 0x0001e2000810043f */
[----:B------:R-:W3:Y:S01]  /*93f0*/  MUFU.EX2 R164, R164 ;  /* 0x000000a400a47308 */ /* 0x000ee20000000800 */
[----:B-1----:R-:W-:Y:S01]  /*9400*/  FADD.FTZ R12, R156, R12 ;  /* 0x0000000c9c0c7221 */ /* 0x002fe20000010000 */
[----:B------:R-:W-:Y:S01]  /*9410*/  FADD.FTZ R159, R204, R159 ;  /* 0x0000009fcc9f7221 */ /* 0x000fe20000010000 */
[----:B------:R-:W-:Y:S02]  /*9420*/  F2FP.BF16.F32.PACK_AB R209, R156, R209 ;  /* 0x000000d19cd1723e */ /* 0x000fe400000010ff */
[C---:B------:R-:W-:Y:S01]  /*9430*/  F2FP.BF16.F32.PACK_AB R204, R176.reuse, R204 ;  /* 0x000000ccb0cc723e */ /* 0x040fe200000010ff */
[----:B------:R-:W-:Y:S02]  /*9440*/  FADD.FTZ R159, R176, R159 ;  /* 0x0000009fb09f7221 */ /* 0x000fe40000010000 */
[----:B------:R-:W1:Y:S01]  /*9450*/  MUFU.EX2 R205, R205 ;  /* 0x000000cd00cd7308 */ /* 0x000e620000000800 */
[----:B--2---:R-:W-:Y:S01]  /*9460*/  FADD.FTZ R13, R211, R12 ;  /* 0x0000000cd30d7221 */ /* 0x004fe20000010000 */
[----:B------:R-:W-:Y:S01]  /*9470*/  FADD.FTZ R159, R206, R159 ;  /* 0x0000009fce9f7221 */ /* 0x000fe20000010000 */
[----:B------:R-:W-:-:S03]  /*9480*/  F2FP.BF16.F32.PACK_AB R206, R177, R206 ;  /* 0x000000ceb1ce723e */ /* 0x000fc600000010ff */
[----:B------:R-:W-:Y:S02]  /*9490*/  FADD.FTZ R159, R177, R159 ;  /* 0x0000009fb19f7221 */ /* 0x000fe40000010000 */
[----:B------:R-:W2:Y:S01]  /*94a0*/  MUFU.EX2 R157, R157 ;  /* 0x0000009d009d7308 */ /* 0x000ea20000000800 */
[----:B---3--:R-:W-:Y:S01]  /*94b0*/  FADD.FTZ R13, R164, R13 ;  /* 0x0000000da40d7221 */ /* 0x008fe20000010000 */
[----:B------:R-:W-:Y:S01]  /*94c0*/  FADD.FTZ R159, R200, R159 ;  /* 0x0000009fc89f7221 */ /* 0x000fe20000010000 */
[----:B------:R-:W-:Y:S02]  /*94d0*/  F2FP.BF16.F32.PACK_AB R211, R164, R211 ;  /* 0x000000d3a4d3723e */ /* 0x000fe400000010ff */
[C---:B------:R-:W-:Y:S01]  /*94e0*/  F2FP.BF16.F32.PACK_AB R200, R168.reuse, R200 ;  /* 0x000000c8a8c8723e */ /* 0x040fe200000010ff */
[----:B------:R-:W-:Y:S02]  /*94f0*/  FADD.FTZ R159, R168, R159 ;  /* 0x0000009fa89f7221 */ /* 0x000fe40000010000 */
[----:B------:R-:W3:Y:S01]  /*9500*/  MUFU.EX2 R207, R207 ;  /* 0x000000cf00cf7308 */ /* 0x000ee20000000800 */
[----:B-1----:R-:W-:Y:S01]  /*9510*/  FADD.FTZ R13, R205, R13 ;  /* 0x0000000dcd0d7221 */ /* 0x002fe20000010000 */
[----:B------:R-:W-:Y:S01]  /*9520*/  FADD.FTZ R159, R202, R159 ;  /* 0x0000009fca9f7221 */ /* 0x000fe20000010000 */
[----:B------:R-:W-:-:S03]  /*9530*/  F2FP.BF16.F32.PACK_AB R202, R169, R202 ;  /* 0x000000caa9ca723e */ /* 0x000fc600000010ff */
[----:B------:R-:W-:Y:S02]  /*9540*/  FADD.FTZ R159, R169, R159 ;  /* 0x0000009fa99f7221 */ /* 0x000fe40000010000 */
[----:B------:R-:W1:Y:S01]  /*9550*/  MUFU.EX2 R165, R165 ;  /* 0x000000a500a57308 */ /* 0x000e620000000800 */
[C---:B--2---:R-:W-:Y:S01]  /*9560*/  FADD.FTZ R13, R157.reuse, R13 ;  /* 0x0000000d9d0d7221 */ /* 0x044fe20000010000 */
[----:B------:R-:W-:Y:S01]  /*9570*/  FADD.FTZ R159, R196, R159 ;  /* 0x0000009fc49f7221 */ /* 0x000fe20000010000 */
[----:B------:R-:W-:Y:S02]  /*9580*/  F2FP.BF16.F32.PACK_AB R205, R157, R205 ;  /* 0x000000cd9dcd723e */ /* 0x000fe400000010ff */
[C---:B------:R-:W-:Y:S01]  /*9590*/  F2FP.BF16.F32.PACK_AB R196, R160.reuse, R196 ;  /* 0x000000c4a0c4723e */ /* 0x040fe200000010ff */
[----:B------:R-:W-:Y:S02]  /*95a0*/  FADD.FTZ R159, R160, R159 ;  /* 0x0000009fa09f7221 */ /* 0x000fe40000010000 */
[----:B------:R-:W2:Y:S01]  /*95b0*/  MUFU.EX2 R201, R201 ;  /* 0x000000c900c97308 */ /* 0x000ea20000000800 */
[----:B---3--:R-:W-:Y:S01]  /*95c0*/  FADD.FTZ R13, R207, R13 ;  /* 0x0000000dcf0d7221 */ /* 0x008fe20000010000 */
[----:B------:R-:W-:Y:S01]  /*95d0*/  FADD.FTZ R159, R198, R159 ;  /* 0x0000009fc69f7221 */ /* 0x000fe20000010000 */
[----:B------:R-:W-:-:S03]  /*95e0*/  F2FP.BF16.F32.PACK_AB R198, R161, R198 ;  /* 0x000000c6a1c6723e */ /* 0x000fc600000010ff */
[----:B------:R-:W-:Y:S02]  /*95f0*/  FADD.FTZ R159, R161, R159 ;  /* 0x0000009fa19f7221 */ /* 0x000fe40000010000 */
[----:B------:R-:W3:Y:S01]  /*9600*/  MUFU.EX2 R21, R171 ;  /* 0x000000ab00157308 */ /* 0x000ee20000000800 */
[C---:B-1----:R-:W-:Y:S01]  /*9610*/  FADD.FTZ R13, R165.reuse, R13 ;  /* 0x0000000da50d7221 */ /* 0x042fe20000010000 */
[----:B------:R-:W-:Y:S01]  /*9620*/  FADD.FTZ R159, R192, R159 ;  /* 0x0000009fc09f7221 */ /* 0x000fe20000010000 */
[----:B------:R-:W-:Y:S02]  /*9630*/  F2FP.BF16.F32.PACK_AB R207, R165, R207 ;  /* 0x000000cfa5cf723e */ /* 0x000fe400000010ff */
[C---:B------:R-:W-:Y:S01]  /*9640*/  F2FP.BF16.F32.PACK_AB R192, R152.reuse, R192 ;  /* 0x000000c098c0723e */ /* 0x040fe200000010ff */
[----:B------:R-:W-:Y:S02]  /*9650*/  FADD.FTZ R159, R152, R159 ;  /* 0x0000009f989f7221 */ /* 0x000fe40000010000 */
[----:B------:R-:W1:Y:S01]  /*9660*/  MUFU.EX2 R203, R203 ;  /* 0x000000cb00cb7308 */ /* 0x000e620000000800 */
[----:B--2---:R-:W-:-:S07]  /*9670*/  FADD.FTZ R13, R201, R13 ;  /* 0x0000000dc90d7221 */ /* 0x004fce0000010000 */
[----:B------:R-:W2:Y:S01]  /*9680*/  MUFU.EX2 R154, R175 ;  /* 0x000000af009a7308 */ /* 0x000ea20000000800 */
[C---:B---3--:R-:W-:Y:S01]  /*9690*/  FADD.FTZ R13, R21.reuse, R13 ;  /* 0x0000000d150d7221 */ /* 0x048fe20000010000 */
[----:B------:R-:W-:Y:S01]  /*96a0*/  F2FP.BF16.F32.PACK_AB R201, R21, R201 ;  /* 0x000000c915c9723e */ /* 0x000fe200000010ff */
[----:B------:R-:W-:-:S05]  /*96b0*/  IMAD.MOV.U32 R21, RZ, RZ, R17 ;  /* 0x000000ffff157224 */ /* 0x000fca00078e0011 */
[----:B------:R-:W3:Y:S01]  /*96c0*/  MUFU.EX2 R197, R197 ;  /* 0x000000c500c57308 */ /* 0x000ee20000000800 */
[----:B-1----:R-:W-:-:S07]  /*96d0*/  FADD.FTZ R13, R203, R13 ;  /* 0x0000000dcb0d7221 */ /* 0x002fce0000010000 */
[----:B------:R-:W1:Y:S01]  /*96e0*/  MUFU.EX2 R12, R163 ;  /* 0x000000a3000c7308 */ /* 0x000e620000000800 */
[C---:B--2---:R-:W-:Y:S01]  /*96f0*/  FADD.FTZ R13, R154.reuse, R13 ;  /* 0x0000000d9a0d7221 */ /* 0x044fe20000010000 */
[----:B------:R-:W-:-:S06]  /*9700*/  F2FP.BF16.F32.PACK_AB R203, R154, R203 ;  /* 0x000000cb9acb723e */ /* 0x000fcc00000010ff */
[----:B------:R-:W2:Y:S01]  /*9710*/  MUFU.EX2 R199, R199 ;  /* 0x000000c700c77308 */ /* 0x000ea20000000800 */
[----:B---3--:R-:W-:-:S07]  /*9720*/  FADD.FTZ R13, R197, R13 ;  /* 0x0000000dc50d7221 */ /* 0x008fce0000010000 */
[----:B------:R-:W3:Y:S01]  /*9730*/  MUFU.EX2 R167, R167 ;  /* 0x000000a700a77308 */ /* 0x000ee20000000800 */
[C---:B-1----:R-:W-:Y:S01]  /*9740*/  FADD.FTZ R13, R12.reuse, R13 ;  /* 0x0000000d0c0d7221 */ /* 0x042fe20000010000 */
[----:B------:R-:W-:-:S06]  /*9750*/  F2FP.BF16.F32.PACK_AB R197, R12, R197 ;  /* 0x000000c50cc5723e */ /* 0x000fcc00000010ff */
[----:B------:R-:W1:Y:S01]  /*9760*/  MUFU.EX2 R162, R162 ;  /* 0x000000a200a27308 */ /* 0x000e620000000800 */
[----:B--2---:R-:W-:-:S07]  /*9770*/  FADD.FTZ R13, R199, R13 ;  /* 0x0000000dc70d7221 */ /* 0x004fce0000010000 */
[----:B------:R-:W2:Y:S01]  /*9780*/  MUFU.EX2 R155, R155 ;  /* 0x0000009b009b7308 */ /* 0x000ea20000000800 */
[C---:B---3--:R-:W-:Y:S01]  /*9790*/  FADD.FTZ R13, R167.reuse, R13 ;  /* 0x0000000da70d7221 */ /* 0x048fe20000010000 */
[----:B------:R-:W-:-:S06]  /*97a0*/  F2FP.BF16.F32.PACK_AB R199, R167, R199 ;  /* 0x000000c7a7c7723e */ /* 0x000fcc00000010ff */
[----:B------:R-:W3:Y:S01]  /*97b0*/  MUFU.EX2 R194, R194 ;  /* 0x000000c200c27308 */ /* 0x000ee20000000800 */
[----:B-1----:R-:W-:-:S07]  /*97c0*/  FADD.FTZ R13, R162, R13 ;  /* 0x0000000da20d7221 */ /* 0x002fce0000010000 */
[----:B------:R-:W1:Y:S01]  /*97d0*/  MUFU.EX2 R158, R158 ;  /* 0x0000009e009e7308 */ /* 0x000e620000000800 */
[C---:B--2---:R-:W-:Y:S01]  /*97e0*/  FADD.FTZ R13, R155.reuse, R13 ;  /* 0x0000000d9b0d7221 */ /* 0x044fe20000010000 */
[----:B------:R-:W-:-:S06]  /*97f0*/  F2FP.BF16.F32.PACK_AB R193, R155, R162 ;  /* 0x000000a29bc1723e */ /* 0x000fcc00000010ff */
[----:B------:R-:W2:Y:S01]  /*9800*/  MUFU.EX2 R153, R153 ;  /* 0x0000009900997308 */ /* 0x000ea20000000800 */
[----:B---3--:R-:W-:Y:S01]  /*9810*/  FADD.FTZ R159, R194, R159 ;  /* 0x0000009fc29f7221 */ /* 0x008fe20000010000 */
[----:B------:R-:W-:Y:S01]  /*9820*/  F2FP.BF16.F32.PACK_AB R194, R20, R194 ;  /* 0x000000c214c2723e */ /* 0x000fe200000010ff */
[----:B-1----:R-:W-:Y:S02]  /*9830*/  FADD.FTZ R12, R158, R13 ;  /* 0x0000000d9e0c7221 */ /* 0x002fe40000010000 */
[----:B------:R-:W-:Y:S01]  /*9840*/  FADD.FTZ R13, R20, R159 ;  /* 0x0000009f140d7221 */ /* 0x000fe20000010000 */
[----:B------:R-:W-:Y:S02]  /*9850*/  IMAD.MOV.U32 R20, RZ, RZ, R3 ;  /* 0x000000ffff147224 */ /* 0x000fe400078e0003 */
[C---:B--2---:R-:W-:Y:S01]  /*9860*/  FADD.FTZ R12, R153.reuse, R12 ;  /* 0x0000000c990c7221 */ /* 0x044fe20000010000 */
[----:B------:R-:W-:Y:S01]  /*9870*/  F2FP.BF16.F32.PACK_AB R195, R153, R158 ;  /* 0x0000009e99c3723e */ /* 0x000fe200000010ff */
[----:B0-----:R-:W-:Y:S06]  /*9880*/  @P2 BRA `(.L_x_203) ;  /* 0xffffffc4007c2947 */ /* 0x001fec000383ffff */
.L_x_194:
        /* <DEDUP_REMOVED lines=131> */
.L_x_204:
[----:B------:R-:W-:Y:S01]  /*a0c0*/  IMAD R0, R16, 0x8, R5 ;  /* 0x0000000810007824 */ /* 0x000fe200078e0205 */
[----:B------:R-:W-:-:S04]  /*a0d0*/  SHF.L.U32 R7, R17, 0x1f, RZ ;  /* 0x0000001f11077819 */ /* 0x000fc800000006ff */
[----:B------:R0:W1:Y:S01]  /*a0e0*/  SYNCS.PHASECHK.TRANS64.TRYWAIT P2, [R0+URZ+0x38850], R7 ;  /* 0x03885007000075a7 */ /* 0x000062000804017f */
[----:B------:R-:W-:Y:S05]  /*a0f0*/  @!P0 BRA `(.L_x_205) ;  /* 0x0000000000048947 */ /* 0x000fea0003800000 */
[----:B------:R-:W-:Y:S01]  /*a100*/  BPT.TRAP 0x1 ;  /* 0x000000040000795c */ /* 0x000fe20000300000 */
.L_x_205:
[----:B-1----:R-:W-:Y:S05]  /*a110*/  @P2 BRA `(.L_x_206) ;  /* 0x0000000000082947 */ /* 0x002fea0003800000 */
[----:B------:R-:W1:Y:S02]  /*a120*/  SYNCS.PHASECHK.TRANS64.TRYWAIT P0, [R0+URZ+0x38850], R7 ;  /* 0x03885007000075a7 */ /* 0x000e64000800017f */
[----:B-1----:R-:W-:Y:S05]  /*a130*/  @!P0 BRA `(.L_x_207) ;  /* 0x000000cc00bc8947 */ /* 0x002fea0003800000 */
.L_x_206:
[----:B------:R-:W-:Y:S05]  /*a140*/  WARPSYNC.ALL ;  /* 0x0000000000007948 */ /* 0x000fea0003800000 */
[----:B------:R-:W-:Y:S01]  /*a150*/  VIADD R5, R5, 0x400 ;  /* 0x0000040005057836 */ /* 0x000fe20000000000 */
[----:B------:R-:W2:Y:S01]  /*a160*/  LDL.LU R15, [R1+0x14] ;  /* 0x00001400010f7983 */ /* 0x000ea20000300800 */
[----:B01----:R-:W-:Y:S01]  /*a170*/  IMAD.MOV.U32 R7, RZ, RZ, 0x40000040 ;  /* 0x40000040ff077424 */ /* 0x003fe200078e00ff */
[----:B------:R-:W-:Y:S01]  /*a180*/  WARPGROUP.ARRIVE ;  /* 0x00000000000079c5 */ /* 0x000fe20000000000 */
[----:B------:R-:W-:Y:S01]  /*a190*/  IMAD.MOV.U32 R9, RZ, RZ, 0x40000040 ;  /* 0x40000040ff097424 */ /* 0x000fe200078e00ff */
[----:B------:R-:W-:Y:S01]  /*a1a0*/  SHF.R.U32.HI R5, RZ, 0x4, R5 ;  /* 0x00000004ff057819 */ /* 0x000fe20000011605 */
[----:B------:R-:W0:Y:S01]  /*a1b0*/  SHFL.BFLY PT, R2, R13, 0x2, 0x1f ;  /* 0x0c401f000d027f89 */ /* 0x000e2200000e0000 */
[----:B------:R-:W-:Y:S01]  /*a1c0*/  R2UR UR11, R7 ;  /* 0x00000000070b72ca */ /* 0x000fe200000e0000 */
[----:B------:R-:W-:Y:S01]  /*a1d0*/  IMAD.MOV.U32 R7, RZ, RZ, 0x40000040 ;  /* 0x40000040ff077424 */ /* 0x000fe200078e00ff */
[----:B------:R-:W-:Y:S01]  /*a1e0*/  LOP3.LUT R5, R5, 0x3fff, RZ, 0xc0, !PT ;  /* 0x00003fff05057812 */ /* 0x000fe200078ec0ff */
[----:B------:R-:W-:-:S02]  /*a1f0*/  @!P1 VIADD R11, R0, 0x38860 ;  /* 0x00038860000b9836 */ /* 0x000fc40000000000 */
[----:B------:R-:W-:Y:S01]  /*a200*/  IMAD.MOV.U32 R0, RZ, RZ, -0x800000 ;  /* 0xff800000ff007424 */ /* 0x000fe200078e00ff */
[----:B------:R-:W-:Y:S02]  /*a210*/  LOP3.LUT R5, R5, 0x2800000, RZ, 0xfc, !PT ;  /* 0x0280000005057812 */ /* 0x000fe400078efcff */
[----:B------:R-:W-:-:S03]  /*a220*/  @!P1 PRMT R11, RZ, 0x654, R11 ;  /* 0x00000654ff0b9816 */ /* 0x000fc6000000000b */
[C---:B------:R-:W-:Y:S02]  /*a230*/  IMAD R6, R16.reuse, 0xa00, R5 ;  /* 0x00000a0010067824 */ /* 0x040fe400078e0205 */
[----:B------:R-:W1:Y:S01]  /*a240*/  SHFL.BFLY PT, R5, R12, 0x2, 0x1f ;  /* 0x0c401f000c057f89 */ /* 0x000e6200000e0000 */
[----:B------:R-:W-:Y:S02]  /*a250*/  VIADD R16, R16, 0x1 ;  /* 0x0000000110107836 */ /* 0x000fe40000000000 */
[C---:B------:R-:W-:Y:S01]  /*a260*/  R2UR UR10, R6.reuse ;  /* 0x00000000060a72ca */ /* 0x040fe200000e0000 */
[----:B------:R-:W-:Y:S02]  /*a270*/  VIADD R8, R6, 0x80 ;  /* 0x0000008006087836 */ /* 0x000fe40000000000 */
[----:B------:R-:W-:Y:S01]  /*a280*/  ISETP.NE.AND P2, PT, R16, 0x2, PT ;  /* 0x000000021000780c */ /* 0x000fe20003f45270 */
[----:B0-----:R-:W-:Y:S01]  /*a290*/  FADD.FTZ R2, R2, R13 ;  /* 0x0000000d02027221 */ /* 0x001fe20000010000 */
[----:B------:R-:W-:-:S02]  /*a2a0*/  IMAD.U32 R13, RZ, RZ, UR6 ;  /* 0x00000006ff0d7e24 */ /* 0x000fc4000f8e00ff */
[----:B------:R-:W-:-:S06]  /*a2b0*/  SEL R16, R16, RZ, P2 ;  /* 0x000000ff10107207 */ /* 0x000fcc0001000000 */
[----:B------:R-:W-:Y:S01]  /*a2c0*/  HGMMA.64x256x16.F32.BF16 R24, R208, gdesc[UR8].tnspB, R24, gsb0 ;  /* 0x43e00008d0187df0 */ /* 0x000fe20008001818 */
[----:B------:R-:W-:Y:S01]  /*a2d0*/  R2UR UR10, R8 ;  /* 0x00000000080a72ca */ /* 0x000fe200000e0000 */
[----:B------:R-:W-:Y:S01]  /*a2e0*/  VIADD R8, R6, 0x100 ;  /* 0x0000010006087836 */ /* 0x000fe20000000000 */
[----:B------:R-:W-:Y:S01]  /*a2f0*/  R2UR UR11, R9 ;  /* 0x00000000090b72ca */ /* 0x000fe200000e0000 */
[----:B------:R-:W-:Y:S02]  /*a300*/  IMAD.MOV.U32 R9, RZ, RZ, 0x40000040 ;  /* 0x40000040ff097424 */ /* 0x000fe400078e00ff */
[----:B--2---:R-:W-:Y:S01]  /*a310*/  VIADD R15, R15, 0x1 ;  /* 0x000000010f0f7836 */ /* 0x004fe20000000000 */
[----:B------:R-:W-:Y:S02]  /*a320*/  WARPGROUP.DEPBAR.LE gsb0, 0x0 ;  /* 0x00008000000079c5 */ /* 0x000fe40000010000 */
[----:B------:R-:W-:Y:S02]  /*a330*/  WARPGROUP.ARRIVE ;  /* 0x00000000000079c5 */ /* 0x000fe40000000000 */
[----:B------:R-:W-:-:S15]  /*a340*/  STL [R1+0x14], R15 ;  /* 0x0000140f01007387 */ /* 0x000fde0000100800 */
[----:B------:R-:W-:-:S02]  /*a350*/  NOP ;  /* 0x0000000000007918 */ /* 0x000fc40000000000 */
[----:B------:R-:W-:Y:S01]  /*a360*/  HGMMA.64x256x16.F32.BF16 R24, R204, gdesc[UR8].tnspB, R24, gsb0 ;  /* 0x43e00008cc187df0 */ /* 0x000fe20008001818 */
[----:B------:R-:W-:Y:S01]  /*a370*/  R2UR UR10, R8 ;  /* 0x00000000080a72ca */ /* 0x000fe200000e0000 */
[C---:B------:R-:W-:Y:S01]  /*a380*/  VIADD R8, R6.reuse, 0x180 ;  /* 0x0000018006087836 */ /* 0x040fe20000000000 */
[----:B------:R-:W-:Y:S01]  /*a390*/  R2UR UR11, R9 ;  /* 0x00000000090b72ca */ /* 0x000fe200000e0000 */
[----:B------:R-:W-:Y:S02]  /*a3a0*/  IMAD.MOV.U32 R9, RZ, RZ, 0x40000040 ;  /* 0x40000040ff097424 */ /* 0x000fe400078e00ff */
[----:B------:R-:W-:Y:S01]  /*a3b0*/  VIADD R6, R6, 0x200 ;  /* 0x0000020006067836 */ /* 0x000fe20000000000 */
[----:B------:R-:W-:Y:S02]  /*a3c0*/  WARPGROUP.DEPBAR.LE gsb0, 0x0 ;  /* 0x00008000000079c5 */ /* 0x000fe40000010000 */
[----:B------:R-:W-:-:S15]  /*a3d0*/  WARPGROUP.ARRIVE ;  /* 0x00000000000079c5 */ /* 0x000fde0000000000 */
[----:B------:R-:W-:-:S04]  /*a3e0*/  NOP ;  /* 0x0000000000007918 */ /* 0x000fc80000000000 */
[----:B------:R-:W-:Y:S01]  /*a3f0*/  HGMMA.64x256x16.F32.BF16 R24, R200, gdesc[UR8].tnspB, R24, gsb0 ;  /* 0x43e00008c8187df0 */ /* 0x000fe20008001818 */
[----:B------:R-:W-:Y:S02]  /*a400*/  R2UR UR10, R8 ;  /* 0x00000000080a72ca */ /* 0x000fe400000e0000 */
[----:B------:R-:W-:Y:S01]  /*a410*/  R2UR UR11, R9 ;  /* 0x00000000090b72ca */ /* 0x000fe200000e0000 */
[----:B------:R-:W-:Y:S02]  /*a420*/  WARPGROUP.DEPBAR.LE gsb0, 0x0 ;  /* 0x00008000000079c5 */ /* 0x000fe40000010000 */
[----:B------:R-:W-:-:S15]  /*a430*/  WARPGROUP.ARRIVE ;  /* 0x00000000000079c5 */ /* 0x000fde0000000000 */
[----:B------:R-:W-:-:S07]  /*a440*/  NOP ;  /* 0x0000000000007918 */ /* 0x000fce0000000000 */
[----:B------:R-:W-:Y:S01]  /*a450*/  HGMMA.64x256x16.F32.BF16 R24, R196, gdesc[UR8].tnspB, R24, gsb0 ;  /* 0x43e00008c4187df0 */ /* 0x000fe20008001818 */
[----:B------:R-:W-:Y:S02]  /*a460*/  R2UR UR10, R6 ;  /* 0x00000000060a72ca */ /* 0x000fe400000e0000 */
[----:B------:R-:W-:Y:S01]  /*a470*/  R2UR UR11, R7 ;  /* 0x00000000070b72ca */ /* 0x000fe200000e0000 */
[----:B-1----:R-:W-:Y:S02]  /*a480*/  FADD.FTZ R7, R5, R12 ;  /* 0x0000000c05077221 */ /* 0x002fe40000010000 */
[----:B------:R-:W0:Y:S04]  /*a490*/  SHFL.BFLY PT, R5, R2, 0x1, 0x1f ;  /* 0x0c201f0002057f89 */ /* 0x000e2800000e0000 */
[----:B------:R-:W1:Y:S01]  /*a4a0*/  SHFL.BFLY PT, R6, R7, 0x1, 0x1f ;  /* 0x0c201f0007067f89 */ /* 0x000e6200000e0000 */
[----:B0-----:R-:W-:Y:S01]  /*a4b0*/  FADD.FTZ R10, R2, R5 ;  /* 0x00000005020a7221 */ /* 0x001fe20000010000 */
[----:B------:R-:W-:Y:S01]  /*a4c0*/  IMAD.MOV.U32 R5, RZ, RZ, RZ ;  /* 0x000000ffff057224 */ /* 0x000fe200078e00ff */
[----:B------:R-:W-:Y:S01]  /*a4d0*/  SEL R2, RZ, 0x1, P2 ;  /* 0x00000001ff027807 */ /* 0x000fe20001000000 */
[----:B-1----:R-:W-:-:S02]  /*a4e0*/  FADD.FTZ R14, R7, R6 ;  /* 0x00000006070e7221 */ /* 0x002fc40000010000 */
[----:B------:R-:W-:Y:S01]  /*a4f0*/  FSETP.NE.FTZ.AND P0, PT, R10, RZ, PT ;  /* 0x000000ff0a00720b */ /* 0x000fe20003f15000 */
[----:B------:R-:W-:Y:S01]  /*a500*/  IMAD.MOV.U32 R6, RZ, RZ, RZ ;  /* 0x000000ffff067224 */ /* 0x000fe200078e00ff */
[----:B------:R-:W-:Y:S01]  /*a510*/  LOP3.LUT R17, R17, R2, RZ, 0x3c, !PT ;  /* 0x0000000211117212 */ /* 0x000fe200078e3cff */
[----:B------:R-:W-:Y:S01]  /*a520*/  IMAD.U32 R7, RZ, RZ, UR6 ;  /* 0x00000006ff077e24 */ /* 0x000fe2000f8e00ff */
[----:B------:R-:W-:Y:S01]  /*a530*/  FSETP.NE.FTZ.AND P3, PT, R14, RZ, PT ;  /* 0x000000ff0e00720b */ /* 0x000fe20003f75000 */
[----:B------:R-:W-:-:S08]  /*a540*/  IMAD.MOV.U32 R2, RZ, RZ, -0x800000 ;  /* 0xff800000ff027424 */ /* 0x000fd000078e00ff */
[----:B------:R-:W0:Y:S01]  /*a550*/  @P0 MUFU.LG2 R8, R10 ;  /* 0x0000000a00080308 */ /* 0x000e220000000c00 */
[----:B------:R-:W-:-:S03]  /*a560*/  @P0 FMUL.FTZ R7, R7, 0.69314718246459960938 ;  /* 0x3f31721807070820 */ /* 0x000fc60000410000 */
[----:B------:R-:W-:-:S04]  /*a570*/  @P3 FMUL.FTZ R13, R13, 0.69314718246459960938 ;  /* 0x3f3172180d0d3820 */ /* 0x000fc80000410000 */
[----:B------:R-:W1:Y:S08]  /*a580*/  @P3 MUFU.LG2 R9, R14 ;  /* 0x0000000e00093308 */ /* 0x000e700000000c00 */
[----:B------:R1:W2:Y:S01]  /*a590*/  @P0 MUFU.RCP R6, R10 ;  /* 0x0000000a00060308 */ /* 0x0002a20000001000 */
[----:B0-----:R-:W-:-:S04]  /*a5a0*/  @P0 FMUL.FTZ R8, R8, 0.69314718246459960938 ;  /* 0x3f31721808080820 */ /* 0x001fc80000410000 */
[----:B------:R-:W-:Y:S01]  /*a5b0*/  @P0 FFMA.FTZ R2, R7, R4, R8 ;  /* 0x0000000407020223 */ /* 0x000fe20000010008 */
[----:B------:R-:W-:Y:S02]  /*a5c0*/  PLOP3.LUT P0, PT, PT, PT, PT, 0x8, 0x0 ;  /* 0x000000000000781c */ /* 0x000fe40003f0e170 */
[----:B------:R-:W0:Y:S01]  /*a5d0*/  @P3 MUFU.RCP R5, R14 ;  /* 0x0000000e00053308 */ /* 0x000e220000001000 */
[----:B-1----:R-:W-:-:S04]  /*a5e0*/  @P3 FMUL.FTZ R10, R9, 0.69314718246459960938 ;  /* 0x3f317218090a3820 */ /* 0x002fc80000410000 */
[----:B------:R-:W-:Y:S01]  /*a5f0*/  @P3 FFMA.FTZ R0, R13, R3, R10 ;  /* 0x000000030d003223 */ /* 0x000fe2000001000a */
[----:B------:R-:W-:Y:S02]  /*a600*/  WARPGROUP.DEPBAR.LE gsb0, 0x0 ;  /* 0x00008000000079c5 */ /* 0x000fe40000010000 */
[----:B------:R-:W-:-:S06]  /*a610*/  WARPGROUP.ARRIVE ;  /* 0x00000000000079c5 */ /* 0x000fcc0000000000 */
[----:B------:R-:W-:Y:S03]  /*a620*/  HGMMA.64x256x16.F32.BF16 R24, R192, gdesc[UR8].tnspB, R24, gsb0 ;  /* 0x43e00008c0187df0 */ /* 0x000fe60008001818 */
[----:B------:R-:W-:Y:S02]  /*a630*/  WARPGROUP.DEPBAR.LE gsb0, 0x0 ;  /* 0x00008000000079c5 */ /* 0x000fe40000010000 */
[----:B------:R1:W-:Y:S01]  /*a640*/  @!P1 SYNCS.ARRIVE.TRANS64.RED.A1T0 RZ, [R11+URZ], RZ ;  /* 0x000000ff0bff99a7 */ /* 0x0003e2000810043f */
        /* <DEDUP_REMOVED lines=64> */
[-C--:B0-----:R-:W-:Y:S01]  /*aa50*/  FMUL.FTZ R26, R26, R5.reuse ;  /* 0x000000051a1a7220 */ /* 0x081fe20000410000 */
        /* <DEDUP_REMOVED lines=62> */
[----:B-1----:R-:W-:-:S07]  /*ae40*/  FMUL.FTZ R151, R151, R5 ;  /* 0x0000000597977220 */ /* 0x002fce0000410000 */
.L_x_186:
[----:B------:R-:W0:Y:S08]  /*ae50*/  S2UR UR4, SR_CgaCtaId ;  /* 0x00000000000479c3 */ /* 0x000e300000008800 */
[----:B------:R-:W-:Y:S06]  /*ae60*/  BAR.SYNC.DEFER_BLOCKING 0x5, 0x180 ;  /* 0x0146000000007b1d */ /* 0x000fec0000010000 */
[----:B------:R-:W-:Y:S01]  /*ae70*/  UMOV UR8, 0x400 ;  /* 0x0000040000087882 */ /* 0x000fe20000000000 */
[----:B------:R-:W-:Y:S01]  /*ae80*/  BSSY B0, `(.L_x_208) ;  /* 0x00004ba000007945 */ /* 0x000fe20003800000 */
[----:B0-----:R-:W-:-:S09]  /*ae90*/  ULEA UR8, UR4, UR8, 0x18 ;  /* 0x0000000804087291 */ /* 0x001fd2000f8ec03f */
[----:B------:R-:W0:Y:S02]  /*aea0*/  LDS.128 R4, [UR8+0x388d0] ;  /* 0x0388d008ff047984 */ /* 0x000e240008000c00 */
[----:B0-----:R-:W-:Y:S02]  /*aeb0*/  R2UR UR6, R5 ;  /* 0x00000000050672ca */ /* 0x001fe400000e0000 */
[----:B------:R-:W-:Y:S02]  /*aec0*/  R2UR UR5, R6 ;  /* 0x00000000060572ca */ /* 0x000fe400000e0000 */
[----:B------:R-:W-:Y:S01]  /*aed0*/  R2UR UR7, R7 ;  /* 0x00000000070772ca */ /* 0x000fe200000e0000 */
[----:B------:R-:W-:Y:S06]  /*aee0*/  BAR.ARV 0x4, 0x180 ;  /* 0x0106000000007b1d */ /* 0x000fec0000002000 */
[----:B------:R-:W-:Y:S08]  /*aef0*/  @P0 BRA `(.L_x_209) ;  /* 0x0000003800900947 */ /* 0x000ff00003800000 */
[----:B------:R-:W2:Y:S01]  /*af00*/  LDL.LU R9, [R1+0x10] ;  /* 0x0000100001097983 */ /* 0x000ea20000300800 */
[----:B------:R-:W0:Y:S01]  /*af10*/  S2UR UR4, SR_SWINHI ;  /* 0x00000000000479c3 */ /* 0x000e220000002f00 */
[----:B------:R-:W-:Y:S01]  /*af20*/  IMAD.MOV.U32 R12, RZ, RZ, 0x2 ;  /* 0x00000002ff0c7424 */ /* 0x000fe200078e00ff */
[----:B------:R-:W-:Y:S01]  /*af30*/  F2FP.BF16.F32.PACK_AB R6, R29, R28 ;  /* 0x0000001c1d06723e */ /* 0x000fe200000010ff */
[----:B------:R-:W3:Y:S01]  /*af40*/  LDL.LU R8, [R1+0x18] ;  /* 0x0000180001087983 */ /* 0x000ee20000300800 */
[----:B------:R-:W-:Y:S01]  /*af50*/  F2FP.BF16.F32.PACK_AB R7, R31, R30 ;  /* 0x0000001e1f07723e */ /* 0x000fe200000010ff */
[----:B------:R-:W-:Y:S01]  /*af60*/  ULDC.64 UR14, c[0x0][0xc00] ;  /* 0x00030000000e7ab9 */ /* 0x000fe20000000a00 */
[----:B------:R-:W-:Y:S01]  /*af70*/  R2UR UR22, R22 ;  /* 0x00000000161672ca */ /* 0x000fe200000e0000 */
[----:B------:R-:W4:Y:S01]  /*af80*/  LDL R3, [R1+0x68] ;  /* 0x0000680001037983 */ /* 0x000f220000100800 */
[----:B------:R-:W-:Y:S01]  /*af90*/  ULDC.64 UR26, c[0x0][0x208] ;  /* 0x00008200001a7ab9 */ /* 0x000fe20000000a00 */
[----:B------:R-:W-:-:S02]  /*afa0*/  ULDC UR20, c[0x0][0xbe8] ;  /* 0x0002fa0000147ab9 */ /* 0x000fc40000000800 */
[----:B------:R-:W5:Y:S01]  /*afb0*/  LDL R174, [R1+0xc] ;  /* 0x00000c0001ae7983 */ /* 0x000f620000100800 */
[----:B------:R-:W-:Y:S02]  /*afc0*/  R2UR UR21, R212 ;  /* 0x00000000d41572ca */ /* 0x000fe400000e0000 */
[----:B------:R-:W-:Y:S01]  /*afd0*/  R2UR UR24, R213 ;  /* 0x00000000d51872ca */ /* 0x000fe200000e0000 */
[----:B------:R-:W5:Y:S01]  /*afe0*/  LDL R175, [R1+0x64] ;  /* 0x0000640001af7983 */ /* 0x000f620000100800 */
[----:B------:R-:W-:Y:S01]  /*aff0*/  UMOV UR10, UR8 ;  /* 0x00000008000a7c82 */ /* 0x000fe20008000000 */
[----:B0-----:R-:W-:Y:S01]  /*b000*/  UMOV UR11, UR4 ;  /* 0x00000004000b7c82 */ /* 0x001fe20008000000 */
[----:B------:R-:W-:Y:S01]  /*b010*/  BAR.SYNC.DEFER_BLOCKING 0x1, 0x100 ;  /* 0x0044000000007b1d */ /* 0x000fe20000010000 */
[----:B--2---:R-:W-:Y:S02]  /*b020*/  R2UR UR19, R9 ;  /* 0x00000000091372ca */ /* 0x004fe400000e0000 */
[----:B---3--:R-:W-:Y:S01]  /*b030*/  R2UR UR17, R8 ;  /* 0x00000000081172ca */ /* 0x008fe200000e0000 */
[----:B----4-:R-:W-:Y:S01]  /*b040*/  IMAD.WIDE R12, R3, R12, UR10 ;  /* 0x0000000a030c7e25 */ /* 0x010fe2000f8e020c */
[----:B-----5:R-:W-:-:S02]  /*b050*/  R2UR UR18, R174 ;  /* 0x00000000ae1272ca */ /* 0x020fc400000e0000 */
[----:B------:R-:W-:-:S04]  /*b060*/  IADD3 R15, P1, R12, 0x20, RZ ;  /* 0x000000200c0f7810 */ /* 0x000fc80007f3e0ff */
[----:B------:R-:W-:-:S04]  /*b070*/  LOP3.LUT R14, R15, 0x380, RZ, 0xc0, !PT ;  /* 0x000003800f0e7812 */ /* 0x000fc800078ec0ff */
[----:B------:R-:W-:Y:S02]  /*b080*/  SHF.R.U64 R14, R14, 0x3, RZ ;  /* 0x000000030e0e7819 */ /* 0x000fe400000012ff */
[----:B------:R-:W-:Y:S02]  /*b090*/  IADD3 R157, P0, R12, 0x40, RZ ;  /* 0x000000400c9d7810 */ /* 0x000fe40007f1e0ff */
[----:B------:R-:W-:Y:S01]  /*b0a0*/  LOP3.LUT R14, R14, R15, RZ, 0x3c, !PT ;  /* 0x0000000f0e0e7212 */ /* 0x000fe200078e3cff */
[----:B------:R-:W-:Y:S01]  /*b0b0*/  IMAD.X R15, RZ, RZ, R13, P1 ;  /* 0x000000ffff0f7224 */ /* 0x000fe200008e060d */
[C---:B------:R-:W-:Y:S02]  /*b0c0*/  IADD3 R159, P4, R12.reuse, 0x60, RZ ;  /* 0x000000600c9f7810 */ /* 0x040fe40007f9e0ff */
[C---:B------:R-:W-:Y:S02]  /*b0d0*/  IADD3 R161, P3, R12.reuse, 0x4000, RZ ;  /* 0x000040000ca17810 */ /* 0x040fe40007f7e0ff */
[----:B------:R-:W-:-:S02]  /*b0e0*/  IADD3 R163, P6, R12, 0x4020, RZ ;  /* 0x000040200ca37810 */ /* 0x000fc40007fde0ff */
[C---:B------:R-:W-:Y:S02]  /*b0f0*/  IADD3 R165, P5, R12.reuse, 0x4040, RZ ;  /* 0x000040400ca57810 */ /* 0x040fe40007fbe0ff */
[C---:B------:R-:W-:Y:S02]  /*b100*/  IADD3 R167, P2, R12.reuse, 0x4060, RZ ;  /* 0x000040600ca77810 */ /* 0x040fe40007f5e0ff */
[C---:B------:R-:W-:Y:S02]  /*b110*/  IADD3 R169, P1, R12.reuse, 0x8000, RZ ;  /* 0x000080000ca97810 */ /* 0x040fe40007f3e0ff */
[----:B------:R-:W-:Y:S02]  /*b120*/  LOP3.LUT R5, R12, 0x380, RZ, 0xc0, !PT ;  /* 0x000003800c057812 */ /* 0x000fe400078ec0ff */
[----:B------:R-:W-:Y:S02]  /*b130*/  LOP3.LUT R156, R157, 0x380, RZ, 0xc0, !PT ;  /* 0x000003809d9c7812 */ /* 0x000fe400078ec0ff */
[----:B------:R-:W-:-:S02]  /*b140*/  LOP3.LUT R158, R159, 0x380, RZ, 0xc0, !PT ;  /* 0x000003809f9e7812 */ /* 0x000fc400078ec0ff */
[----:B------:R-:W-:Y:S02]  /*b150*/  LOP3.LUT R160, R161, 0x380, RZ, 0xc0, !PT ;  /* 0x00000380a1a07812 */ /* 0x000fe400078ec0ff */
[----:B------:R-:W-:Y:S02]  /*b160*/  LOP3.LUT R162, R163, 0x380, RZ, 0xc0, !PT ;  /* 0x00000380a3a27812 */ /* 0x000fe400078ec0ff */
[----:B------:R-:W-:Y:S02]  /*b170*/  LOP3.LUT R164, R165, 0x380, RZ, 0xc0, !PT ;  /* 0x00000380a5a47812 */ /* 0x000fe400078ec0ff */
[----:B------:R-:W-:Y:S02]  /*b180*/  LOP3.LUT R166, R167, 0x380, RZ, 0xc0, !PT ;  /* 0x00000380a7a67812 */ /* 0x000fe400078ec0ff */
[----:B------:R-:W-:Y:S02]  /*b190*/  LOP3.LUT R168, R169, 0x380, RZ, 0xc0, !PT ;  /* 0x00000380a9a87812 */ /* 0x000fe400078ec0ff */
[----:B------:R-:W-:-:S02]  /*b1a0*/  SHF.R.U64 R5, R5, 0x3, RZ ;  /* 0x0000000305057819 */ /* 0x000fc400000012ff */
[----:B------:R-:W-:Y:S02]  /*b1b0*/  SHF.R.U64 R156, R156, 0x3, RZ ;  /* 0x000000039c9c7819 */ /* 0x000fe400000012ff */
[----:B------:R-:W-:Y:S02]  /*b1c0*/  SHF.R.U64 R158, R158, 0x3, RZ ;  /* 0x000000039e9e7819 */ /* 0x000fe400000012ff */
[----:B------:R-:W-:Y:S02]  /*b1d0*/  SHF.R.U64 R160, R160, 0x3, RZ ;  /* 0x00000003a0a07819 */ /* 0x000fe400000012ff */
[----:B------:R-:W-:Y:S02]  /*b1e0*/  SHF.R.U64 R162, R162, 0x3, RZ ;  /* 0x00000003a2a27819 */ /* 0x000fe400000012ff */
[----:B------:R-:W-:Y:S02]  /*b1f0*/  SHF.R.U64 R164, R164, 0x3, RZ ;  /* 0x00000003a4a47819 */ /* 0x000fe400000012ff */
[----:B------:R-:W-:-:S02]  /*b200*/  SHF.R.U64 R166, R166, 0x3, RZ ;  /* 0x00000003a6a67819 */ /* 0x000fc400000012ff */
[----:B------:R-:W-:Y:S02]  /*b210*/  SHF.R.U64 R168, R168, 0x3, RZ ;  /* 0x00000003a8a87819 */ /* 0x000fe400000012ff */
[----:B------:R-:W-:Y:S01]  /*b220*/  LOP3.LUT R4, R5, R12, RZ, 0x3c, !PT ;  /* 0x0000000c05047212 */ /* 0x000fe200078e3cff */
[--C-:B------:R-:W-:Y:S01]  /*b230*/  IMAD.MOV.U32 R5, RZ, RZ, R13.reuse ;  /* 0x000000ffff057224 */ /* 0x100fe200078e000d */
[----:B------:R-:W-:Y:S01]  /*b240*/  LOP3.LUT R156, R156, R157, RZ, 0x3c, !PT ;  /* 0x0000009d9c9c7212 */ /* 0x000fe200078e3cff */
[--C-:B------:R-:W-:Y:S01]  /*b250*/  IMAD.X R157, RZ, RZ, R13.reuse, P0 ;  /* 0x000000ffff9d7224 */ /* 0x100fe200000e060d */
        /* <DEDUP_REMOVED lines=11> */
[----:B------:R-:W-:Y:S01]  /*b310*/  IMAD.X R169, RZ, RZ, R13, P1 ;  /* 0x000000ffffa97224 */ /* 0x000fe200008e060d */
[----:B------:R-:W-:-:S02]  /*b320*/  IADD3 R171, P0, R12, 0x8020, RZ ;  /* 0x000080200cab7810 */ /* 0x000fc40007f1e0ff */
[C---:B------:R-:W-:Y:S02]  /*b330*/  IADD3 R173, P4, R12.reuse, 0x8040, RZ ;  /* 0x000080400cad7810 */ /* 0x040fe40007f9e0ff */
[C---:B------:R-:W-:Y:S02]  /*b340*/  IADD3 R9, P3, R12.reuse, 0x8060, RZ ;  /* 0x000080600c097810 */ /* 0x040fe40007f7e0ff */
[C---:B------:R-:W-:Y:S02]  /*b350*/  IADD3 R11, P6, R12.reuse, 0xc000, RZ ;  /* 0x0000c0000c0b7810 */ /* 0x040fe40007fde0ff */
[C---:B------:R-:W-:Y:S02]  /*b360*/  IADD3 R153, P5, R12.reuse, 0xc020, RZ ;  /* 0x0000c0200c997810 */ /* 0x040fe40007fbe0ff */
[C---:B------:R-:W-:Y:S02]  /*b370*/  IADD3 R155, P2, R12.reuse, 0xc040, RZ ;  /* 0x0000c0400c9b7810 */ /* 0x040fe40007f5e0ff */
[----:B------:R-:W-:-:S02]  /*b380*/  IADD3 R21, P1, R12, 0xc060, RZ ;  /* 0x0000c0600c157810 */ /* 0x000fc40007f3e0ff */
[----:B------:R-:W-:Y:S02]  /*b390*/  MOV R3, R4 ;  /* 0x0000000400037202 */ /* 0x000fe40000000f00 */
[----:B------:R-:W-:Y:S02]  /*b3a0*/  F2FP.BF16.F32.PACK_AB R4, R25, R24 ;  /* 0x000000181904723e */ /* 0x000fe400000010ff */
[----:B------:R-:W-:Y:S02]  /*b3b0*/  F2FP.BF16.F32.PACK_AB R5, R27, R26 ;  /* 0x0000001a1b05723e */ /* 0x000fe400000010ff */
[----:B------:R-:W-:Y:S02]  /*b3c0*/  LOP3.LUT R170, R171, 0x380, RZ, 0xc0, !PT ;  /* 0x00000380abaa7812 */ /* 0x000fe400078ec0ff */
[----:B------:R-:W-:Y:S02]  /*b3d0*/  LOP3.LUT R172, R173, 0x380, RZ, 0xc0, !PT ;  /* 0x00000380adac7812 */ /* 0x000fe400078ec0ff */
[----:B------:R-:W-:-:S02]  /*b3e0*/  LOP3.LUT R8, R9, 0x380, RZ, 0xc0, !PT ;  /* 0x0000038009087812 */ /* 0x000fc400078ec0ff */
[----:B------:R-:W-:Y:S02]  /*b3f0*/  LOP3.LUT R10, R11, 0x380, RZ, 0xc0, !PT ;  /* 0x000003800b0a7812 */ /* 0x000fe400078ec0ff */
[----:B------:R-:W-:Y:S02]  /*b400*/  LOP3.LUT R152, R153, 0x380, RZ, 0xc0, !PT ;  /* 0x0000038099987812 */ /* 0x000fe400078ec0ff */
[----:B------:R-:W-:Y:S02]  /*b410*/  LOP3.LUT R154, R155, 0x380, RZ, 0xc0, !PT ;  /* 0x000003809b9a7812 */ /* 0x000fe400078ec0ff */
[----:B------:R-:W-:Y:S01]  /*b420*/  LOP3.LUT R20, R21, 0x380, RZ, 0xc0, !PT ;  /* 0x0000038015147812 */ /* 0x000fe200078ec0ff */
[----:B------:R0:W-:Y:S01]  /*b430*/  STSM.16.M88.4 [R3], R4 ;  /* 0x0000000403007844 */ /* 0x0001e20000000200 */
[----:B------:R-:W-:Y:S02]  /*b440*/  SHF.R.U64 R170, R170, 0x3, RZ ;  /* 0x00000003aaaa7819 */ /* 0x000fe400000012ff */
[----:B------:R-:W-:-:S02]  /*b450*/  SHF.R.U64 R172, R172, 0x3, RZ ;  /* 0x00000003acac7819 */ /* 0x000fc400000012ff */
[----:B------:R-:W-:Y:S02]  /*b460*/  SHF.R.U64 R8, R8, 0x3, RZ ;  /* 0x0000000308087819 */ /* 0x000fe400000012ff */
[----:B------:R-:W-:Y:S02]  /*b470*/  SHF.R.U64 R10, R10, 0x3, RZ ;  /* 0x000000030a0a7819 */ /* 0x000fe400000012ff */
[----:B------:R-:W-:Y:S02]  /*b480*/  SHF.R.U64 R152, R152, 0x3, RZ ;  /* 0x0000000398987819 */ /* 0x000fe400000012ff */
[----:B------:R-:W-:Y:S02]  /*b490*/  SHF.R.U64 R154, R154, 0x3, RZ ;  /* 0x000000039a9a7819 */ /* 0x000fe400000012ff */
[----:B------:R-:W-:Y:S02]  /*b4a0*/  SHF.R.U64 R20, R20, 0x3, RZ ;  /* 0x0000000314147819 */ /* 0x000fe400000012ff */
[----:B------:R-:W-:-:S02]  /*b4b0*/  MOV R14, R14 ;  /* 0x0000000e000e7202 */ /* 0x000fc40000000f00 */
[----:B0-----:R-:W-:Y:S02]  /*b4c0*/  F2FP.BF16.F32.PACK_AB R4, R33, R32 ;  /* 0x000000202104723e */ /* 0x001fe400000010ff */
[----:B------:R-:W-:Y:S02]  /*b4d0*/  F2FP.BF16.F32.PACK_AB R5, R35, R34 ;  /* 0x000000222305723e */ /* 0x000fe400000010ff */
[----:B------:R-:W-:Y:S02]  /*b4e0*/  F2FP.BF16.F32.PACK_AB R6, R37, R36 ;  /* 0x000000242506723e */ /* 0x000fe400000010ff */
[----:B------:R-:W-:Y:S02]  /*b4f0*/  F2FP.BF16.F32.PACK_AB R7, R39, R38 ;  /* 0x000000262707723e */ /* 0x000fe400000010ff */
        /* <DEDUP_REMOVED lines=14> */
[----:B------:R0:W-:Y:S01]  /*b5e0*/  STSM.16.M88.4 [R14], R4 ;  /* 0x000000040e007844 */ /* 0x0001e20000000200 */
[----:B------:R-:W-:-:S02]  /*b5f0*/  MOV R156, R156 ;  /* 0x0000009c009c7202 */ /* 0x000fc40000000f00 */
[----:B------:R-:W-:Y:S02]  /*b600*/  F2FP.BF16.F32.PACK_AB R12, R41, R40 ;  /* 0x00000028290c723e */ /* 0x000fe400000010ff */
[----:B------:R-:W-:Y:S02]  /*b610*/  F2FP.BF16.F32.PACK_AB R13, R43, R42 ;  /* 0x0000002a2b0d723e */ /* 0x000fe400000010ff */
[----:B------:R-:W-:Y:S02]  /*b620*/  F2FP.BF16.F32.PACK_AB R15, R47, R46 ;  /* 0x0000002e2f0f723e */ /* 0x000fe400000010ff */
[----:B------:R-:W-:Y:S02]  /*b630*/  MOV R158, R158 ;  /* 0x0000009e009e7202 */ /* 0x000fe40000000f00 */
[----:B------:R-:W-:Y:S02]  /*b640*/  MOV R161, R160 ;  /* 0x000000a000a17202 */ /* 0x000fe40000000f00 */
[----:B0-----:R-:W-:-:S02]  /*b650*/  F2FP.BF16.F32.PACK_AB R14, R45, R44 ;  /* 0x0000002c2d0e723e */ /* 0x001fc400000010ff */
[----:B------:R-:W-:Y:S02]  /*b660*/  F2FP.BF16.F32.PACK_AB R4, R49, R48 ;  /* 0x000000303104723e */ /* 0x000fe400000010ff */
[----:B------:R-:W-:Y:S02]  /*b670*/  F2FP.BF16.F32.PACK_AB R5, R51, R50 ;  /* 0x000000323305723e */ /* 0x000fe400000010ff */
[----:B------:R-:W-:Y:S02]  /*b680*/  F2FP.BF16.F32.PACK_AB R6, R53, R52 ;  /* 0x000000343506723e */ /* 0x000fe400000010ff */
[----:B------:R-:W-:Y:S01]  /*b690*/  F2FP.BF16.F32.PACK_AB R7, R55, R54 ;  /* 0x000000363707723e */ /* 0x000fe200000010ff */
[----:B------:R0:W-:Y:S01]  /*b6a0*/  STSM.16.M88.4 [R156], R12 ;  /* 0x0000000c9c007844 */ /* 0x0001e20000000200 */
[----:B------:R-:W-:Y:S02]  /*b6b0*/  MOV R160, R8 ;  /* 0x0000000800a07202 */ /* 0x000fe40000000f00 */
[----:B------:R-:W-:-:S02]  /*b6c0*/  MOV R3, R10 ;  /* 0x0000000a00037202 */ /* 0x000fc40000000f00 */
[----:B------:R-:W-:Y:S02]  /*b6d0*/  F2FP.BF16.F32.PACK_AB R8, R57, R56 ;  /* 0x000000383908723e */ /* 0x000fe400000010ff */
[----:B------:R-:W-:Y:S02]  /*b6e0*/  F2FP.BF16.F32.PACK_AB R9, R59, R58 ;  /* 0x0000003a3b09723e */ /* 0x000fe400000010ff */
[----:B------:R-:W-:Y:S02]  /*b6f0*/  F2FP.BF16.F32.PACK_AB R10, R61, R60 ;  /* 0x0000003c3d0a723e */ /* 0x000fe400000010ff */
[----:B------:R-:W-:Y:S02]  /*b700*/  F2FP.BF16.F32.PACK_AB R11, R63, R62 ;  /* 0x0000003e3f0b723e */ /* 0x000fe400000010ff */
[----:B------:R-:W-:Y:S01]  /*b710*/  MOV R162, R162 ;  /* 0x000000a200a27202 */ /* 0x000fe20000000f00 */
[----:B------:R1:W-:Y:S01]  /*b720*/  STSM.16.M88.4 [R158], R4 ;  /* 0x000000049e007844 */ /* 0x0003e20000000200 */
[----:B------:R-:W-:-:S02]  /*b730*/  MOV R18, R152 ;  /* 0x0000009800127202 */ /* 0x000fc40000000f00 */
[----:B0-----:R-:W-:Y:S02]  /*b740*/  F2FP.BF16.F32.PACK_AB R12, R65, R64 ;  /* 0x00000040410c723e */ /* 0x001fe400000010ff */
[----:B------:R-:W-:Y:S02]  /*b750*/  F2FP.BF16.F32.PACK_AB R13, R67, R66 ;  /* 0x00000042430d723e */ /* 0x000fe400000010ff */
[----:B------:R-:W-:Y:S02]  /*b760*/  F2FP.BF16.F32.PACK_AB R14, R69, R68 ;  /* 0x00000044450e723e */ /* 0x000fe400000010ff */
[----:B------:R-:W-:Y:S02]  /*b770*/  F2FP.BF16.F32.PACK_AB R15, R71, R70 ;  /* 0x00000046470f723e */ /* 0x000fe400000010ff */
[----:B------:R-:W-:Y:S02]  /*b780*/  MOV R22, R154 ;  /* 0x0000009a00167202 */ /* 0x000fe40000000f00 */
[----:B------:R-:W-:-:S02]  /*b790*/  MOV R164, R164 ;  /* 0x000000a400a47202 */ /* 0x000fc40000000f00 */
[----:B------:R-:W-:Y:S02]  /*b7a0*/  F2FP.BF16.F32.PACK_AB R152, R73, R72 ;  /* 0x000000484998723e */ /* 0x000fe400000010ff */
[----:B------:R-:W-:Y:S02]  /*b7b0*/  F2FP.BF16.F32.PACK_AB R153, R75, R74 ;  /* 0x0000004a4b99723e */ /* 0x000fe400000010ff */
[----:B------:R-:W-:Y:S02]  /*b7c0*/  F2FP.BF16.F32.PACK_AB R154, R77, R76 ;  /* 0x0000004c4d9a723e */ /* 0x000fe400000010ff */
[----:B------:R-:W-:Y:S01]  /*b7d0*/  F2FP.BF16.F32.PACK_AB R155, R79, R78 ;  /* 0x0000004e4f9b723e */ /* 0x000fe200000010ff */
[----:B------:R0:W-:Y:S01]  /*b7e0*/  STSM.16.M88.4 [R161], R8 ;  /* 0x00000008a1007844 */ /* 0x0001e20000000200 */
[----:B------:R-:W-:Y:S02]  /*b7f0*/  MOV R166, R166 ;  /* 0x000000a600a67202 */ /* 0x000fe40000000f00 */
[----:B------:R-:W-:-:S02]  /*b800*/  F2FP.BF16.F32.PACK_AB R156, R81, R80 ;  /* 0x00000050519c723e */ /* 0x000fc400000010ff */
[----:B------:R-:W-:Y:S02]  /*b810*/  F2FP.BF16.F32.PACK_AB R157, R83, R82 ;  /* 0x00000052539d723e */ /* 0x000fe400000010ff */
[----:B-1----:R-:W-:Y:S02]  /*b820*/  F2FP.BF16.F32.PACK_AB R158, R85, R84 ;  /* 0x00000054559e723e */ /* 0x002fe400000010ff */
[----:B------:R-:W-:Y:S01]  /*b830*/  F2FP.BF16.F32.PACK_AB R159, R87, R86 ;  /* 0x00000056579f723e */ /* 0x000fe200000010ff */
[----:B------:R1:W-:Y:S01]  /*b840*/  STSM.16.M88.4 [R162], R12 ;  /* 0x0000000ca2007844 */ /* 0x0003e20000000200 */
[----:B------:R-:W-:Y:S02]  /*b850*/  MOV R168, R168 ;  /* 0x000000a800a87202 */ /* 0x000fe40000000f00 */
[----:B------:R-:W-:Y:S02]  /*b860*/  F2FP.BF16.F32.PACK_AB R4, R89, R88 ;  /* 0x000000585904723e */ /* 0x000fe400000010ff */
[----:B------:R-:W-:-:S02]  /*b870*/  F2FP.BF16.F32.PACK_AB R5, R91, R90 ;  /* 0x0000005a5b05723e */ /* 0x000fc400000010ff */
[----:B------:R-:W-:Y:S02]  /*b880*/  F2FP.BF16.F32.PACK_AB R6, R93, R92 ;  /* 0x0000005c5d06723e */ /* 0x000fe400000010ff */
[----:B------:R-:W-:Y:S02]  /*b890*/  F2FP.BF16.F32.PACK_AB R7, R95, R94 ;  /* 0x0000005e5f07723e */ /* 0x000fe400000010ff */
[----:B------:R-:W-:Y:S02]  /*b8a0*/  MOV R170, R170 ;  /* 0x000000aa00aa7202 */ /* 0x000fe40000000f00 */
[----:B0-----:R-:W-:Y:S02]  /*b8b0*/  F2FP.BF16.F32.PACK_AB R8, R97, R96 ;  /* 0x000000606108723e */ /* 0x001fe400000010ff */
[----:B------:R-:W-:Y:S02]  /*b8c0*/  F2FP.BF16.F32.PACK_AB R9, R99, R98 ;  /* 0x000000626309723e */ /* 0x000fe400000010ff */
[----:B------:R-:W-:-:S02]  /*b8d0*/  F2FP.BF16.F32.PACK_AB R10, R101, R100 ;  /* 0x00000064650a723e */ /* 0x000fc400000010ff */
[----:B------:R-:W-:Y:S01]  /*b8e0*/  F2FP.BF16.F32.PACK_AB R11, R103, R102 ;  /* 0x00000066670b723e */ /* 0x000fe200000010ff */
[----:B------:R0:W-:Y:S01]  /*b8f0*/  STSM.16.M88.4 [R164], R152 ;  /* 0x00000098a4007844 */ /* 0x0001e20000000200 */
[----:B------:R-:W-:Y:S02]  /*b900*/  MOV R172, R172 ;  /* 0x000000ac00ac7202 */ /* 0x000fe40000000f00 */
[----:B-1----:R-:W-:Y:S02]  /*b910*/  F2FP.BF16.F32.PACK_AB R12, R105, R104 ;  /* 0x00000068690c723e */ /* 0x002fe400000010ff */
[----:B------:R-:W-:Y:S02]  /*b920*/  F2FP.BF16.F32.PACK_AB R13, R107, R106 ;  /* 0x0000006a6b0d723e */ /* 0x000fe400000010ff */
[----:B------:R-:W-:Y:S02]  /*b930*/  F2FP.BF16.F32.PACK_AB R14, R109, R108 ;  /* 0x0000006c6d0e723e */ /* 0x000fe400000010ff */
[----:B------:R-:W-:Y:S01]  /*b940*/  F2FP.BF16.F32.PACK_AB R15, R111, R110 ;  /* 0x0000006e6f0f723e */ /* 0x000fe200000010ff */
[----:B------:R1:W-:Y:S01]  /*b950*/  STSM.16.M88.4 [R166], R156 ;  /* 0x0000009ca6007844 */ /* 0x0003e20000000200 */
[----:B------:R-:W-:-:S03]  /*b960*/  MOV R161, R20 ;  /* 0x0000001400a17202 */ /* 0x000fc60000000f00 */
[----:B------:R2:W-:Y:S01]  /*b970*/  STSM.16.M88.4 [R168], R4 ;  /* 0x00000004a8007844 */ /* 0x0005e20000000200 */
[----:B0-----:R-:W-:Y:S02]  /*b980*/  F2FP.BF16.F32.PACK_AB R152, R113, R112 ;  /* 0x000000707198723e */ /* 0x001fe400000010ff */
[----:B------:R-:W-:Y:S02]  /*b990*/  F2FP.BF16.F32.PACK_AB R153, R115, R114 ;  /* 0x000000727399723e */ /* 0x000fe400000010ff */
[----:B------:R-:W-:Y:S02]  /*b9a0*/  F2FP.BF16.F32.PACK_AB R154, R117, R116 ;  /* 0x00000074759a723e */ /* 0x000fe400000010ff */
[----:B------:R-:W-:Y:S01]  /*b9b0*/  F2FP.BF16.F32.PACK_AB R155, R119, R118 ;  /* 0x00000076779b723e */ /* 0x000fe200000010ff */
[----:B------:R0:W-:Y:S01]  /*b9c0*/  STSM.16.M88.4 [R170], R8 ;  /* 0x00000008aa007844 */ /* 0x0001e20000000200 */
[----:B-1----:R-:W-:Y:S02]  /*b9d0*/  F2FP.BF16.F32.PACK_AB R156, R121, R120 ;  /* 0x00000078799c723e */ /* 0x002fe400000010ff */
[----:B------:R-:W-:-:S02]  /*b9e0*/  F2FP.BF16.F32.PACK_AB R157, R123, R122 ;  /* 0x0000007a7b9d723e */ /* 0x000fc400000010ff */
[----:B------:R-:W-:Y:S02]  /*b9f0*/  F2FP.BF16.F32.PACK_AB R158, R125, R124 ;  /* 0x0000007c7d9e723e */ /* 0x000fe400000010ff */
[----:B------:R-:W-:Y:S01]  /*ba00*/  F2FP.BF16.F32.PACK_AB R159, R127, R126 ;  /* 0x0000007e7f9f723e */ /* 0x000fe200000010ff */
[----:B------:R1:W-:Y:S01]  /*ba10*/  STSM.16.M88.4 [R172], R12 ;  /* 0x0000000cac007844 */ /* 0x0003e20000000200 */
[----:B--2---:R-:W-:Y:S02]  /*ba20*/  F2FP.BF16.F32.PACK_AB R4, R129, R128 ;  /* 0x000000808104723e */ /* 0x004fe400000010ff */
[----:B------:R-:W-:Y:S02]  /*ba30*/  F2FP.BF16.F32.PACK_AB R5, R131, R130 ;  /* 0x000000828305723e */ /* 0x000fe400000010ff */
[----:B------:R-:W-:Y:S02]  /*ba40*/  F2FP.BF16.F32.PACK_AB R6, R133, R132 ;  /* 0x000000848506723e */ /* 0x000fe400000010ff */
[----:B------:R-:W-:-:S02]  /*ba50*/  F2FP.BF16.F32.PACK_AB R7, R135, R134 ;  /* 0x000000868707723e */ /* 0x000fc400000010ff */
        /* <DEDUP_REMOVED lines=9> */
[----:B------:R-:W-:Y:S04]  /*baf0*/  STSM.16.M88.4 [R3], R156 ;  /* 0x0000009c03007844 */ /* 0x000fe80000000200 */
[----:B------:R1:W-:Y:S04]  /*bb00*/  STSM.16.M88.4 [R18], R4 ;  /* 0x0000000412007844 */ /* 0x0003e80000000200 */
[----:B------:R2:W-:Y:S04]  /*bb10*/  STSM.16.M88.4 [R22], R8 ;  /* 0x0000000816007844 */ /* 0x0005e80000000200 */
[----:B------:R3:W-:Y:S01]  /*bb20*/  STSM.16.M88.4 [R161], R12 ;  /* 0x0000000ca1007844 */ /* 0x0007e20000000200 */
[----:B------:R-:W-:Y:S01]  /*bb30*/  USHF.L.U32 UR4, UR19, 0x2, URZ ;  /* 0x0000000213047899 */ /* 0x000fe2000800063f */
[----:B------:R-:W-:Y:S01]  /*bb40*/  BAR.SYNC.DEFER_BLOCKING 0x1, 0x100 ;  /* 0x0044000000007b1d */ /* 0x000fe20000010000 */
[----:B------:R-:W-:Y:S01]  /*bb50*/  ISETP.NE.U32.AND P0, PT, RZ, UR14, PT ;  /* 0x0000000eff007c0c */ /* 0x000fe2000bf05070 */
[----:B------:R-:W-:-:S02]  /*bb60*/  USHF.L.U64.HI UR16, UR19, 0x2, UR17 ;  /* 0x0000000213107899 */ /* 0x000fc40008010211 */
[----:B------:R-:W-:Y:S01]  /*bb70*/  UIADD3 UR9, UP0, UR4, UR14, URZ ;  /* 0x0000000e04097290 */ /* 0x000fe2000ff1e03f */
[----:B------:R-:W-:-:S03]  /*bb80*/  ISETP.NE.AND.EX P0, PT, RZ, UR15, PT, P0 ;  /* 0x0000000fff007c0c */ /* 0x000fc6000bf05300 */
[----:B------:R-:W-:Y:S02]  /*bb90*/  UIADD3.X UR12, UR16, UR15, URZ, UP0, !UPT ;  /* 0x0000000f100c7290 */ /* 0x000fe400087fe43f */
[----:B------:R-:W-:-:S04]  /*bba0*/  IMAD.U32 R20, RZ, RZ, UR9 ;  /* 0x00000009ff147e24 */ /* 0x000fc8000f8e00ff */
[----:B------:R-:W-:Y:S01]  /*bbb0*/  IMAD.U32 R21, RZ, RZ, UR12 ;  /* 0x0000000cff157e24 */ /* 0x000fe2000f8e00ff */
[----:B------:R-:W-:-:S04]  /*bbc0*/  ULDC.64 UR12, c[0x0][0xc08] ;  /* 0x00030200000c7ab9 */ /* 0x000fc80000000a00 */
[----:B0-----:R-:W4:Y:S01]  /*bbd0*/  @P0 LDG.E R152, desc[UR26][R20.64] ;  /* 0x0000001a14980981 */ /* 0x001f22000c1e1900 */
[----:B------:R-:W-:-:S04]  /*bbe0*/  UISETP.NE.U32.AND UP0, UPT, UR12, URZ, UPT ;  /* 0x0000003f0c00728c */ /* 0x000fc8000bf05070 */
[----:B------:R-:W-:-:S06]  /*bbf0*/  UISETP.NE.AND.EX UP0, UPT, UR13, URZ, UPT, UP0 ;  /* 0x0000003f0d00728c */ /* 0x000fcc000bf05300 */
[----:B------:R-:W-:-:S05]  /*bc00*/  PLOP3.LUT P4, PT, PT, PT, UP0, 0x80, 0x0 ;  /* 0x000000000000781c */ /* 0x000fca0003f8f008 */
[----:B------:R-:W-:-:S03]  /*bc10*/  @UP0 UIADD3 UR12, UP1, UR4, UR12, URZ ;  /* 0x0000000c040c0290 */ /* 0x000fc6000ff3e03f */
[----:B------:R-:W-:Y:S01]  /*bc20*/  ULDC UR4, c[0x0][0xad4] ;  /* 0x0002b50000047ab9 */ /* 0x000fe20000000800 */
[----:B------:R-:W-:Y:S02]  /*bc30*/  @UP0 UIADD3.X UR13, UR16, UR13, URZ, UP1, !UPT ;  /* 0x0000000d100d0290 */ /* 0x000fe40008ffe43f */
[----:B-1----:R-:W-:-:S04]  /*bc40*/  IMAD.U32 R4, RZ, RZ, UR12 ;  /* 0x0000000cff047e24 */ /* 0x002fc8000f8e00ff */
[----:B------:R-:W-:-:S05]  /*bc50*/  IMAD.U32 R5, RZ, RZ, UR13 ;  /* 0x0000000dff057e24 */ /* 0x000fca000f8e00ff */
[----:B------:R0:W5:Y:S01]  /*bc60*/  @P4 LDG.E R3, desc[UR26][R4.64] ;  /* 0x0000001a04034981 */ /* 0x000162000c1e1900 */
[----:B------:R-:W-:Y:S02]  /*bc70*/  UISETP.NE.AND UP0, UPT, UR22, URZ, UPT ;  /* 0x0000003f1600728c */ /* 0x000fe4000bf05270 */
[----:B------:R-:W-:Y:S02]  /*bc80*/  UISETP.NE.AND UP1, UPT, UR20, 0x1, UPT ;  /* 0x000000011400788c */ /* 0x000fe4000bf25270 */
[----:B------:R-:W-:Y:S01]  /*bc90*/  USEL UR4, UR22, UR4, UP0 ;  /* 0x0000000416047287 */ /* 0x000fe20008000000 */
[----:B------:R-:W-:-:S03]  /*bca0*/  UMOV UR23, 0x9b8 ;  /* 0x000009b800177882 */ /* 0x000fc60000000000 */
[----:B------:R-:W-:Y:S01]  /*bcb0*/  UISETP.GT.AND UP2, UPT, UR4, 0x1, UPT ;  /* 0x000000010400788c */ /* 0x000fe2000bf44270 */
[----:B------:R-:W-:Y:S01]  /*bcc0*/  PLOP3.LUT P1, PT, PT, PT, UP1, 0x80, 0x0 ;  /* 0x000000000000781c */ /* 0x000fe20003f2f018 */
[----:B------:R-:W-:Y:S02]  /*bcd0*/  UISETP.NE.U32.AND UP0, UPT, UR14, URZ, UPT ;  /* 0x0000003f0e00728c */ /* 0x000fe4000bf05070 */
[----:B------:R-:W-:Y:S01]  /*bce0*/  USEL UR23, UR23, 0x978, UP2 ;  /* 0x0000097817177887 */ /* 0x000fe20009000000 */
[----:B--2---:R-:W-:Y:S01]  /*bcf0*/  IMAD.U32 R8, RZ, RZ, UR18 ;  /* 0x00000012ff087e24 */ /* 0x004fe2000f8e00ff */
[----:B------:R-:W-:Y:S01]  /*bd00*/  UISETP.NE.AND.EX UP0, UPT, UR15, URZ, UPT, UP0 ;  /* 0x0000003f0f00728c */ /* 0x000fe2000bf05300 */
[----:B------:R-:W-:Y:S02]  /*bd10*/  UMOV UR4, URZ ;  /* 0x0000003f00047c82 */ /* 0x000fe40008000000 */
[----:B------:R-:W-:Y:S01]  /*bd20*/  IMAD R8, R8, 0x80, R175 ;  /* 0x0000008008087824 */ /* 0x000fe200078e02af */
[----:B------:R-:W-:Y:S01]  /*bd30*/  USEL UR9, UR19, URZ, !UP0 ;  /* 0x0000003f13097287 */ /* 0x000fe2000c000000 */
[----:B------:R-:W-:Y:S01]  /*bd40*/  @UP1 ULDC UR25, c[0x0][0xbec] ;  /* 0x0002fb0000191ab9 */ /* 0x000fe20000000800 */
[----:B------:R-:W-:-:S02]  /*bd50*/  USEL UR22, UR17, URZ, !UP0 ;  /* 0x0000003f11167287 */ /* 0x000fc4000c000000 */
[----:B0-----:R-:W-:Y:S01]  /*bd60*/  @P1 IMAD.HI.U32 R4, R8, UR25, RZ ;  /* 0x0000001908041c27 */ /* 0x001fe2000f8e00ff */
[----:B------:R-:W-:Y:S01]  /*bd70*/  USEL UR21, UR21, URZ, UP2 ;  /* 0x0000003f15157287 */ /* 0x000fe20009000000 */
[----:B------:R-:W-:Y:S01]  /*bd80*/  ULDC.64 UR16, c[0x0][UR23+0x220] ;  /* 0x0000880017107abb */ /* 0x000fe20008000a00 */
[----:B------:R-:W-:Y:S01]  /*bd90*/  ULDC.64 UR14, c[0x0][UR23+0x218] ;  /* 0x00008600170e7abb */ /* 0x000fe20008000a00 */
[----:B------:R-:W-:Y:S01]  /*bda0*/  ULDC.64 UR18, c[0x0][UR23+0x228] ;  /* 0x00008a0017127abb */ /* 0x000fe20008000a00 */
[----:B------:R-:W-:Y:S02]  /*bdb0*/  UIMAD UR17, UR17, UR9, URZ ;  /* 0x00000009111172a4 */ /* 0x000fe4000f8e023f */
[----:B------:R-:W-:Y:S01]  /*bdc0*/  UIMAD.WIDE.U32 UR12, UR14, UR24, URZ ;  /* 0x000000180e0c72a5 */ /* 0x000fe2000f8e003f */
[----:B------:R-:W-:Y:S01]  /*bdd0*/  IMAD.MOV.U32 R5, RZ, RZ, R8 ;  /* 0x000000ffff057224 */ /* 0x000fe200078e0008 */
[----:B------:R-:W-:Y:S01]  /*bde0*/  @UP1 ULDC UR28, c[0x0][0xbf0] ;  /* 0x0002fc00001c1ab9 */ /* 0x000fe20000000800 */
[----:B------:R-:W-:-:S02]  /*bdf0*/  UIMAD UR24, UR15, UR24, URZ ;  /* 0x000000180f1872a4 */ /* 0x000fc4000f8e023f */
[----:B------:R-:W-:Y:S01]  /*be00*/  UIMAD.WIDE.U32 UR26, UR18, UR21, URZ ;  /* 0x00000015121a72a5 */ /* 0x000fe2000f8e003f */
[----:B------:R-:W-:Y:S01]  /*be10*/  @P1 SHF.R.U32.HI R5, RZ, UR28, R4 ;  /* 0x0000001cff051c19 */ /* 0x000fe20008011604 */
[----:B------:R-:W-:Y:S02]  /*be20*/  UIMAD.WIDE.U32 UR14, UR16, UR9, URZ ;  /* 0x00000009100e72a5 */ /* 0x000fe4000f8e003f */
[----:B------:R-:W-:Y:S02]  /*be30*/  UIMAD UR18, UR19, UR21, URZ ;  /* 0x00000015131272a4 */ /* 0x000fe4000f8e023f */
[----:B------:R-:W-:Y:S01]  /*be40*/  UIMAD UR17, UR16, UR22, UR17 ;  /* 0x00000016101172a4 */ /* 0x000fe2000f8e0211 */
[----:B------:R-:W-:Y:S01]  /*be50*/  IMAD.U32 R4, RZ, RZ, UR26 ;  /* 0x0000001aff047e24 */ /* 0x000fe2000f8e00ff */
[----:B------:R-:W-:Y:S01]  /*be60*/  UIADD3 UR18, UR27, UR18, URZ ;  /* 0x000000121b127290 */ /* 0x000fe2000fffe03f */
[----:B------:R-:W-:Y:S01]  /*be70*/  IMAD.MOV R7, RZ, RZ, -R5 ;  /* 0x000000ffff077224 */ /* 0x000fe200078e0a05 */
[----:B------:R-:W-:-:S02]  /*be80*/  UIADD3 UR24, UR13, UR24, URZ ;  /* 0x000000180d187290 */ /* 0x000fc4000fffe03f */
[----:B------:R-:W-:Y:S01]  /*be90*/  UIADD3 UR17, UR15, UR17, URZ ;  /* 0x000000110f117290 */ /* 0x000fe2000fffe03f */
[----:B------:R-:W-:Y:S02]  /*bea0*/  IMAD R7, R7, UR20, R8 ;  /* 0x0000001407077c24 */ /* 0x000fe4000f8e0208 */
[----:B------:R-:W-:-:S03]  /*beb0*/  IMAD.U32 R10, RZ, RZ, UR18 ;  /* 0x00000012ff0a7e24 */ /* 0x000fc6000f8e00ff */
[----:B------:R-:W-:Y:S02]  /*bec0*/  SHF.R.S32.HI R6, RZ, 0x1f, R7 ;  /* 0x0000001fff067819 */ /* 0x000fe40000011407 */
[----:B----4-:R-:W-:-:S13]  /*bed0*/  @P0 R2UR UR4, R152 ;  /* 0x00000000980402ca */ /* 0x010fda00000e0000 */
[----:B------:R-:W-:Y:S02]  /*bee0*/  UIADD3 UR12, UP0, UP3, UR14, UR12, UR4 ;  /* 0x0000000c0e0c7290 */ /* 0x000fe4000fb1e004 */
[----:B------:R-:W-:-:S04]  /*bef0*/  USHF.R.S32.HI UR16, URZ, 0x1f, UR4 ;  /* 0x0000001f3f107899 */ /* 0x000fc80008011404 */
[----:B------:R-:W-:Y:S01]  /*bf00*/  UIADD3.X UR14, UR17, UR24, UR16, UP0, UP3 ;  /* 0x00000018110e7290 */ /* 0x000fe200087e6410 */
[----:B------:R-:W-:Y:S02]  /*bf10*/  IADD3 R4, P2, P3, R5, UR12, R4 ;  /* 0x0000000c05047c10 */ /* 0x000fe4000fb5e004 */
[----:B------:R-:W-:Y:S01]  /*bf20*/  SHF.R.S32.HI R5, RZ, 0x1f, R5 ;  /* 0x0000001fff057819 */ /* 0x000fe20000011405 */
[----:B------:R-:W-:Y:S02]  /*bf30*/  ULDC.64 UR12, c[0x0][UR23+0x210] ;  /* 0x00008400170c7abb */ /* 0x000fe40008000a00 */
[----:B------:R-:W-:Y:S01]  /*bf40*/  IMAD R9, R7, UR13, RZ ;  /* 0x0000000d07097c24 */ /* 0x000fe2000f8e02ff */
[----:B------:R-:W-:Y:S01]  /*bf50*/  IADD3.X R5, R5, UR14, R10, P2, P3 ;  /* 0x0000000e05057c10 */ /* 0x000fe200097e640a */
[----:B------:R-:W-:Y:S01]  /*bf60*/  ULDC.64 UR14, c[0x0][0xba8] ;  /* 0x0002ea00000e7ab9 */ /* 0x000fe20000000a00 */
[----:B------:R-:W-:Y:S01]  /*bf70*/  @!UP2 ULDC UR14, c[0x0][0xb50] ;  /* 0x0002d400000eaab9 */ /* 0x000fe20000000800 */
[----:B------:R-:W-:Y:S01]  /*bf80*/  IMAD R9, R6, UR12, R9 ;  /* 0x0000000c06097c24 */ /* 0x000fe2000f8e0209 */
[----:B------:R-:W-:Y:S01]  /*bf90*/  @!UP2 ULDC UR15, c[0x0][0xb54] ;  /* 0x0002d500000faab9 */ /* 0x000fe20000000800 */
[----:B------:R-:W-:-:S04]  /*bfa0*/  IMAD.WIDE.U32 R4, R7, UR12, R4 ;  /* 0x0000000c07047c25 */ /* 0x000fc8000f8e0004 */
[----:B------:R-:W-:Y:S01]  /*bfb0*/  IMAD.IADD R5, R5, 0x1, R9 ;  /* 0x0000000105057824 */ /* 0x000fe200078e0209 */
[C---:B------:R-:W-:Y:S01]  /*bfc0*/  LEA R9, P2, R4.reuse, UR14, 0x2 ;  /* 0x0000000e04097c11 */ /* 0x040fe2000f8410ff */
[----:B------:R-:W-:Y:S01]  /*bfd0*/  ULDC UR12, c[0x0][0xa88] ;  /* 0x0002a200000c7ab9 */ /* 0x000fe20000000800 */
[----:B-----5:R-:W-:Y:S02]  /*bfe0*/  @P4 R2UR UR12, R3 ;  /* 0x00000000030c42ca */ /* 0x020fe400000e0000 */
[----:B------:R-:W-:Y:S01]  /*bff0*/  LEA.HI.X R11, R4, UR15, R5, 0x2, P2 ;  /* 0x0000000f040b7c11 */ /* 0x000fe200090f1405 */
[----:B---3--:R-:W-:-:S12]  /*c000*/  @P4 BRA `(.L_x_210) ;  /* 0x00000000001c4947 */ /* 0x008fd80003800000 */
[----:B------:R-:W-:Y:S05]  /*c010*/  @!P0 BRA `(.L_x_210) ;  /* 0x0000000000188947 */ /* 0x000fea0003800000 */
[----:B------:R-:W-:Y:S02]  /*c020*/  ULDC.64 UR12, c[0x0][0x208] ;  /* 0x00008200000c7ab9 */ /* 0x000fe40000000a00 */
[----:B------:R-:W2:Y:S04]  /*c030*/  LDG.E R4, desc[UR12][R20.64] ;  /* 0x0000000c14047981 */ /* 0x000ea8000c1e1900 */
[----:B------:R-:W3:Y:S01]  /*c040*/  LDG.E R3, desc[UR12][R20.64+0x4] ;  /* 0x0000040c14037981 */ /* 0x000ee2000c1e1900 */
[----:B--2---:R-:W-:Y:S02]  /*c050*/  R2UR UR13, R4 ;  /* 0x00000000040d72ca */ /* 0x004fe400000e0000 */
[----:B---3--:R-:W-:-:S13]  /*c060*/  R2UR UR12, R3 ;  /* 0x00000000030c72ca */ /* 0x008fda00000e0000 */
[----:B------:R-:W-:-:S12]  /*c070*/  UIADD3 UR12, -UR13, UR12, URZ ;  /* 0x0000000c0d0c7290 */ /* 0x000fd8000fffe13f */
.L_x_210:
[----:B------:R-:W2:Y:S04]  /*c080*/  LDL R10, [R1+0x60] ;  /* 0x00006000010a7983 */ /* 0x000ea80000100800 */
[----:B------:R-:W3:Y:S01]  /*c090*/  LDL R3, [R1+0x1c] ;  /* 0x00001c0001037983 */ /* 0x000ee20000100800 */
[----:B------:R-:W-:Y:S01]  /*c0a0*/  R2UR UR13, R174 ;  /* 0x00000000ae0d72ca */ /* 0x000fe200000e0000 */
[----:B------:R-:W-:Y:S02]  /*c0b0*/  UIMAD UR12, UR12, UR20, URZ ;  /* 0x000000140c0c72a4 */ /* 0x000fe4000f8e023f */
[----:B------:R-:W-:Y:S01]  /*c0c0*/  SHFL.IDX PT, R4, R9, RZ, 0x1c1f ;  /* 0x001c1fff09047589 */ /* 0x000fe200000e0000 */
[----:B------:R-:W-:-:S03]  /*c0d0*/  ULDC.64 UR14, c[0x0][0x208] ;  /* 0x00008200000e7ab9 */ /* 0x000fc60000000a00 */
[----:B------:R-:W0:Y:S04]  /*c0e0*/  SHFL.IDX PT, R5, R11, RZ, 0x1c1f ;  /* 0x001c1fff0b057589 */ /* 0x000e2800000e0000 */
[----:B------:R-:W-:Y:S02]  /*c0f0*/  SHFL.IDX PT, R6, R9, 0x1, 0x1c1f ;  /* 0x003c1f0009067f89 */ /* 0x000fe400000e0000 */
[----:B------:R-:W-:Y:S02]  /*c100*/  IMAD.U32 R12, RZ, RZ, UR13 ;  /* 0x0000000dff0c7e24 */ /* 0x000fe4000f8e00ff */
[----:B------:R-:W1:Y:S02]  /*c110*/  SHFL.IDX PT, R7, R11, 0x1, 0x1c1f ;  /* 0x003c1f000b077f89 */ /* 0x000e6400000e0000 */
[----:B--2---:R-:W-:Y:S01]  /*c120*/  IMAD R12, R12, 0x80, R10 ;  /* 0x000000800c0c7824 */ /* 0x004fe200078e020a */
[----:B---3--:R-:W-:-:S03]  /*c130*/  LOP3.LUT P0, RZ, R3, 0x3, RZ, 0xc0, !PT ;  /* 0x0000000303ff7812 */ /* 0x008fc6000780c0ff */
[C---:B------:R-:W-:Y:S01]  /*c140*/  VIADD R10, R12.reuse, 0x8 ;  /* 0x000000080c0a7836 */ /* 0x040fe20000000000 */
[----:B------:R-:W-:-:S04]  /*c150*/  ISETP.GE.OR P2, PT, R12, UR12, P0 ;  /* 0x0000000c0c007c0c */ /* 0x000fc80008746670 */
[----:B------:R-:W-:-:S09]  /*c160*/  ISETP.GE.OR P0, PT, R10, UR12, P0 ;  /* 0x0000000c0a007c0c */ /* 0x000fd20008706670 */
[----:B0-----:R0:W-:Y:S04]  /*c170*/  @!P2 ST.E desc[UR14][R4.64], R2 ;  /* 0x000000020400a985 */ /* 0x0011e8000c10190e */
[----:B-1----:R0:W-:Y:S01]  /*c180*/  @!P0 ST.E desc[UR14][R6.64], R0 ;  /* 0x0000000006008985 */ /* 0x0021e2000c10190e */
[----:B------:R-:W-:-:S13]  /*c190*/  PLOP3.LUT P0, PT, PT, PT, UP2, 0x80, 0x0 ;  /* 0x000000000000781c */ /* 0x000fda0003f0f028 */
[----:B0-----:R-:W-:Y:S05]  /*c1a0*/  @P0 BRA `(.L_x_211) ;  /* 0x0000001000300947 */ /* 0x001fea0003800000 */
[----:B------:R-:W0:Y:S01]  /*c1b0*/  S2R R0, SR_TID.X ;  /* 0x0000000000007919 */ /* 0x000e220000002100 */
[----:B------:R-:W-:Y:S01]  /*c1c0*/  ULDC.64 UR14, c[0x0][0x208] ;  /* 0x00008200000e7ab9 */ /* 0x000fe20000000a00 */
[----:B------:R-:W-:Y:S02]  /*c1d0*/  R2UR UR18, R213 ;  /* 0x00000000d51272ca */ /* 0x000fe400000e0000 */
[----:B------:R-:W-:Y:S01]  /*c1e0*/  R2UR UR17, R174 ;  /* 0x00000000ae1172ca */ /* 0x000fe200000e0000 */
[----:B0-----:R-:W-:-:S05]  /*c1f0*/  VIADD R0, R0, 0xffffff80 ;  /* 0xffffff8000007836 */ /* 0x001fca0000000000 */
[----:B------:R-:W-:-:S04]  /*c200*/  SHF.R.S32.HI R3, RZ, 0x1f, R0 ;  /* 0x0000001fff037819 */ /* 0x000fc80000011400 */
[----:B------:R-:W-:-:S04]  /*c210*/  LEA.HI R3, R3, R0, RZ, 0x3 ;  /* 0x0000000003037211 */ /* 0x000fc800078f18ff */
[----:B------:R-:W-:Y:S02]  /*c220*/  LOP3.LUT R5, R3, 0xfffffff8, RZ, 0xc0, !PT ;  /* 0xfffffff803057812 */ /* 0x000fe400078ec0ff */
[----:B------:R-:W-:Y:S01]  /*c230*/  SHF.R.S32.HI R79, RZ, 0x3, R3 ;  /* 0x00000003ff4f7819 */ /* 0x000fe20000011403 */
[----:B------:R-:W-:Y:S02]  /*c240*/  IMAD.MOV.U32 R3, RZ, RZ, 0x2 ;  /* 0x00000002ff037424 */ /* 0x000fe400078e00ff */
[----:B------:R-:W-:-:S04]  /*c250*/  IMAD.IADD R18, R0, 0x1, -R5 ;  /* 0x0000000100127824 */ /* 0x000fc800078e0a05 */
[----:B------:R-:W-:-:S04]  /*c260*/  IMAD.SHL.U32 R0, R18, 0x8, RZ ;  /* 0x0000000812007824 */ /* 0x000fc800078e00ff */
[----:B------:R-:W-:-:S04]  /*c270*/  IMAD R2, R79, 0x40, R0 ;  /* 0x000000404f027824 */ /* 0x000fc800078e0200 */
[----:B------:R-:W-:-:S03]  /*c280*/  IMAD.WIDE R2, R2, R3, UR10 ;  /* 0x0000000a02027e25 */ /* 0x000fc6000f8e0203 */
[C---:B------:R-:W-:Y:S02]  /*c290*/  IADD3 R9, P4, R2.reuse, 0x1000, RZ ;  /* 0x0000100002097810 */ /* 0x040fe40007f9e0ff */
[C---:B------:R-:W-:Y:S02]  /*c2a0*/  IADD3 R13, P3, R2.reuse, 0x2000, RZ ;  /* 0x00002000020d7810 */ /* 0x040fe40007f7e0ff */
[----:B------:R-:W-:Y:S02]  /*c2b0*/  IADD3 R25, P2, R2, 0x3000, RZ ;  /* 0x0000300002197810 */ /* 0x000fe40007f5e0ff */
[----:B------:R-:W-:Y:S02]  /*c2c0*/  LOP3.LUT R8, R9, 0x380, RZ, 0xc0, !PT ;  /* 0x0000038009087812 */ /* 0x000fe400078ec0ff */
[----:B------:R-:W-:Y:S02]  /*c2d0*/  LOP3.LUT R12, R13, 0x380, RZ, 0xc0, !PT ;  /* 0x000003800d0c7812 */ /* 0x000fe400078ec0ff */
[----:B------:R-:W-:-:S02]  /*c2e0*/  LOP3.LUT R24, R25, 0x380, RZ, 0xc0, !PT ;  /* 0x0000038019187812 */ /* 0x000fc400078ec0ff */
[----:B------:R-:W-:Y:S02]  /*c2f0*/  SHF.R.U64 R8, R8, 0x3, RZ ;  /* 0x0000000308087819 */ /* 0x000fe400000012ff */
[----:B------:R-:W-:Y:S02]  /*c300*/  SHF.R.U64 R12, R12, 0x3, RZ ;  /* 0x000000030c0c7819 */ /* 0x000fe400000012ff */
[----:B------:R-:W-:Y:S02]  /*c310*/  SHF.R.U64 R24, R24, 0x3, RZ ;  /* 0x0000000318187819 */ /* 0x000fe400000012ff */
[----:B------:R-:W-:Y:S01]  /*c320*/  LOP3.LUT R8, R8, R9, RZ, 0x3c, !PT ;  /* 0x0000000908087212 */ /* 0x000fe200078e3cff */
[--C-:B------:R-:W-:Y:S01]  /*c330*/  IMAD.X R9, RZ, RZ, R3.reuse, P4 ;  /* 0x000000ffff097224 */ /* 0x100fe200020e0603 */
[----:B------:R-:W-:Y:S01]  /*c340*/  LOP3.LUT R12, R12, R13, RZ, 0x3c, !PT ;  /* 0x0000000d0c0c7212 */ /* 0x000fe200078e3cff */
[--C-:B------:R-:W-:Y:S01]  /*c350*/  IMAD.X R13, RZ, RZ, R3.reuse, P3 ;  /* 0x000000ffff0d7224 */ /* 0x100fe200018e0603 */
[----:B------:R-:W-:Y:S01]  /*c360*/  LOP3.LUT R24, R24, R25, RZ, 0x3c, !PT ;  /* 0x0000001918187212 */ /* 0x000fe200078e3cff */
[----:B------:R-:W-:Y:S01]  /*c370*/  IMAD.X R25, RZ, RZ, R3, P2 ;  /* 0x000000ffff197224 */ /* 0x000fe200010e0603 */
[C---:B------:R-:W-:Y:S01]  /*c380*/  IADD3 R29, P0, R2.reuse, 0x4000, RZ ;  /* 0x00004000021d7810 */ /* 0x040fe20007f1e0ff */
[----:B------:R-:W5:Y:S01]  /*c390*/  LD.E.128 R8, desc[UR14][R8.64] ;  /* 0x0000000e08087980 */ /* 0x000f62000c101d00 */
[----:B------:R-:W-:-:S02]  /*c3a0*/  IADD3 R33, P6, R2, 0x5000, RZ ;  /* 0x0000500002217810 */ /* 0x000fc40007fde0ff */
[C---:B------:R-:W-:Y:S01]  /*c3b0*/  IADD3 R37, P5, R2.reuse, 0x6000, RZ ;  /* 0x0000600002257810 */ /* 0x040fe20007fbe0ff */
[----:B------:R-:W5:Y:S01]  /*c3c0*/  LD.E.128 R12, desc[UR14][R12.64] ;  /* 0x0000000e0c0c7980 */ /* 0x000f62000c101d00 */
[C---:B------:R-:W-:Y:S02]  /*c3d0*/  IADD3 R41, P4, R2.reuse, 0x7000, RZ ;  /* 0x0000700002297810 */ /* 0x040fe40007f9e0ff */
[C---:B------:R-:W-:Y:S01]  /*c3e0*/  IADD3 R45, P3, R2.reuse, 0x8000, RZ ;  /* 0x00008000022d7810 */ /* 0x040fe20007f7e0ff */
[----:B------:R-:W5:Y:S01]  /*c3f0*/  LD.E.128 R24, desc[UR14][R24.64] ;  /* 0x0000000e18187980 */ /* 0x000f62000c101d00 */
[----:B------:R-:W-:Y:S02]  /*c400*/  IADD3 R49, P2, R2, 0x9000, RZ ;  /* 0x0000900002317810 */ /* 0x000fe40007f5e0ff */
[----:B------:R-:W-:Y:S02]  /*c410*/  LOP3.LUT R28, R29, 0x380, RZ, 0xc0, !PT ;  /* 0x000003801d1c7812 */ /* 0x000fe400078ec0ff */
[----:B------:R-:W-:-:S02]  /*c420*/  LOP3.LUT R32, R33, 0x380, RZ, 0xc0, !PT ;  /* 0x0000038021207812 */ /* 0x000fc400078ec0ff */
[----:B------:R-:W-:Y:S02]  /*c430*/  LOP3.LUT R36, R37, 0x380, RZ, 0xc0, !PT ;  /* 0x0000038025247812 */ /* 0x000fe400078ec0ff */
[----:B------:R-:W-:Y:S02]  /*c440*/  LOP3.LUT R40, R41, 0x380, RZ, 0xc0, !PT ;  /* 0x0000038029287812 */ /* 0x000fe400078ec0ff */
[----:B------:R-:W-:Y:S02]  /*c450*/  LOP3.LUT R44, R45, 0x380, RZ, 0xc0, !PT ;  /* 0x000003802d2c7812 */ /* 0x000fe400078ec0ff */
[----:B------:R-:W-:Y:S02]  /*c460*/  LOP3.LUT R48, R49, 0x380, RZ, 0xc0, !PT ;  /* 0x0000038031307812 */ /* 0x000fe400078ec0ff */
[----:B------:R-:W-:Y:S02]  /*c470*/  SHF.R.U64 R28, R28, 0x3, RZ ;  /* 0x000000031c1c7819 */ /* 0x000fe400000012ff */
[----:B------:R-:W-:-:S02]  /*c480*/  SHF.R.U64 R32, R32, 0x3, RZ ;  /* 0x0000000320207819 */ /* 0x000fc400000012ff */
[----:B------:R-:W-:Y:S02]  /*c490*/  SHF.R.U64 R36, R36, 0x3, RZ ;  /* 0x0000000324247819 */ /* 0x000fe400000012ff */
        /* <DEDUP_REMOVED lines=24> */
[----:B------:R-:W-:Y:S01]  /*c620*/  LOP3.LUT R52, R53, 0x380, RZ, 0xc0, !PT ;  /* 0x0000038035347812 */ /* 0x000fe200078ec0ff */
[----:B------:R-:W5:Y:S01]  /*c630*/  LD.E.128 R40, desc[UR14][R40.64] ;  /* 0x0000000e28287980 */ /* 0x000f62000c101d00 */
[----:B------:R-:W-:Y:S01]  /*c640*/  LOP3.LUT R56, R57, 0x380, RZ, 0xc0, !PT ;  /* 0x0000038039387812 */ /* 0x000fe200078ec0ff */
[----:B------:R-:W-:Y:S01]  /*c650*/  IMAD.X R73, RZ, RZ, R3, P2 ;  /* 0x000000ffff497224 */ /* 0x000fe200010e0603 */
[----:B------:R-:W-:Y:S01]  /*c660*/  LOP3.LUT R60, R61, 0x380, RZ, 0xc0, !PT ;  /* 0x000003803d3c7812 */ /* 0x000fe200078ec0ff */
[----:B------:R-:W5:Y:S01]  /*c670*/  LD.E.128 R44, desc[UR14][R44.64] ;  /* 0x0000000e2c2c7980 */ /* 0x000f62000c101d00 */
[----:B------:R-:W-:-:S02]  /*c680*/  LOP3.LUT R64, R65, 0x380, RZ, 0xc0, !PT ;  /* 0x0000038041407812 */ /* 0x000fc400078ec0ff */
[----:B------:R-:W-:Y:S01]  /*c690*/  LOP3.LUT R68, R69, 0x380, RZ, 0xc0, !PT ;  /* 0x0000038045447812 */ /* 0x000fe200078ec0ff */
[----:B------:R-:W5:Y:S01]  /*c6a0*/  LD.E.128 R48, desc[UR14][R48.64] ;  /* 0x0000000e30307980 */ /* 0x000f62000c101d00 */
[----:B------:R-:W-:Y:S02]  /*c6b0*/  LOP3.LUT R4, R5, 0x380, RZ, 0xc0, !PT ;  /* 0x0000038005047812 */ /* 0x000fe400078ec0ff */
[----:B------:R-:W-:Y:S02]  /*c6c0*/  LOP3.LUT R7, R2, 0x380, RZ, 0xc0, !PT ;  /* 0x0000038002077812 */ /* 0x000fe400078ec0ff */
[----:B------:R-:W-:Y:S02]  /*c6d0*/  SHF.R.U64 R52, R52, 0x3, RZ ;  /* 0x0000000334347819 */ /* 0x000fe400000012ff */
        /* <DEDUP_REMOVED lines=16> */
[----:B------:R-:W-:Y:S01]  /*c7e0*/  LOP3.LUT R72, R4, R5, RZ, 0x3c, !PT ;  /* 0x0000000504487212 */ /* 0x000fe200078e3cff */
[----:B------:R-:W5:Y:S01]  /*c7f0*/  LD.E.128 R52, desc[UR14][R52.64] ;  /* 0x0000000e34347980 */ /* 0x000f62000c101d00 */
[----:B------:R-:W-:-:S03]  /*c800*/  LOP3.LUT R2, R7, R2, RZ, 0x3c, !PT ;  /* 0x0000000207027212 */ /* 0x000fc600078e3cff */
[----:B------:R-:W5:Y:S04]  /*c810*/  LD.E.128 R56, desc[UR14][R56.64] ;  /* 0x0000000e38387980 */ /* 0x000f68000c101d00 */
[----:B------:R0:W5:Y:S04]  /*c820*/  LD.E.128 R4, desc[UR14][R2.64] ;  /* 0x0000000e02047980 */ /* 0x000168000c101d00 */
[----:B------:R-:W5:Y:S04]  /*c830*/  LD.E.128 R60, desc[UR14][R60.64] ;  /* 0x0000000e3c3c7980 */ /* 0x000f68000c101d00 */
[----:B------:R-:W5:Y:S04]  /*c840*/  LD.E.128 R64, desc[UR14][R64.64] ;  /* 0x0000000e40407980 */ /* 0x000f68000c101d00 */
[----:B------:R-:W5:Y:S04]  /*c850*/  LD.E.128 R68, desc[UR14][R68.64] ;  /* 0x0000000e44447980 */ /* 0x000f68000c101d00 */
[----:B------:R-:W5:Y:S01]  /*c860*/  LD.E.128 R72, desc[UR14][R72.64] ;  /* 0x0000000e48487980 */ /* 0x000f62000c101d00 */
[----:B------:R-:W-:-:S02]  /*c870*/  ULDC.64 UR14, c[0x0][0xaa0] ;  /* 0x0002a800000e7ab9 */ /* 0x000fc40000000a00 */
[----:B------:R-:W-:Y:S01]  /*c880*/  UIMAD UR13, UR16, UR14, URZ ;  /* 0x0000000e100d72a4 */ /* 0x000fe2000f8e023f */
[----:B0-----:R-:W-:Y:S01]  /*c890*/  IMAD.U32 R3, RZ, RZ, UR17 ;  /* 0x00000011ff037e24 */ /* 0x001fe2000f8e00ff */
[----:B------:R-:W-:Y:S01]  /*c8a0*/  UIMAD.WIDE.U32 UR10, UR4, UR14, URZ ;  /* 0x0000000e040a72a5 */ /* 0x000fe2000f8e003f */
[----:B------:R-:W-:Y:S01]  /*c8b0*/  IMAD R2, R18, 0x20, R79 ;  /* 0x0000002012027824 */ /* 0x000fe200078e024f */
[----:B------:R-:W-:Y:S01]  /*c8c0*/  UIMAD UR13, UR4, UR15, UR13 ;  /* 0x0000000f040d72a4 */ /* 0x000fe2000f8e020d */
[----:B------:R-:W-:Y:S01]  /*c8d0*/  IMAD.U32 R80, RZ, RZ, UR17 ;  /* 0x00000011ff507e24 */ /* 0x000fe2000f8e00ff */
[----:B------:R-:W-:Y:S01]  /*c8e0*/  @!PT LDS RZ, [RZ] ;  /* 0x00000000fffff984 */ /* 0x000fe20000000800 */
[----:B------:R-:W-:Y:S01]  /*c8f0*/  @!PT LDS RZ, [RZ] ;  /* 0x00000000fffff984 */ /* 0x000fe20000000800 */
[----:B------:R-:W-:Y:S01]  /*c900*/  @!PT LDS RZ, [RZ] ;  /* 0x00000000fffff984 */ /* 0x000fe20000000800 */
[----:B------:R-:W-:Y:S01]  /*c910*/  @!PT LDS RZ, [RZ] ;  /* 0x00000000fffff984 */ /* 0x000fe20000000800 */
[----:B------:R0:W-:Y:S06]  /*c920*/  MEMBAR.ALL.CTA ;  /* 0x0000000000007992 */ /* 0x0001ec0000008000 */
[----:B0-----:R-:W0:Y:S01]  /*c930*/  FENCE.VIEW.ASYNC.S ;  /* 0x00000000000073c6 */ /* 0x001e220000000000 */
[----:B------:R-:W-:Y:S01]  /*c940*/  ULDC.64 UR14, c[0x0][0xae8] ;  /* 0x0002ba00000e7ab9 */ /* 0x000fe20000000a00 */
[----:B------:R-:W-:-:S02]  /*c950*/  UIADD3 UR11, UR11, UR13, URZ ;  /* 0x0000000d0b0b7290 */ /* 0x000fc4000fffe03f */
[----:B------:R-:W-:Y:S02]  /*c960*/  USHF.R.S32.HI UR4, URZ, 0x1f, UR9 ;  /* 0x0000001f3f047899 */ /* 0x000fe40008011409 */
[----:B------:R-:W-:Y:S01]  /*c970*/  UIMAD.WIDE.U32 UR10, UR18, UR14, UR10 ;  /* 0x0000000e120a72a5 */ /* 0x000fe2000f8e000a */
[----:B------:R-:W-:Y:S01]  /*c980*/  IMAD R20, R3, 0x80, R2 ;  /* 0x0000008003147824 */ /* 0x000fe200078e0202 */
[----:B------:R-:W-:Y:S02]  /*c990*/  @UP1 ULDC UR13, c[0x0][0xbec] ;  /* 0x0002fb00000d1ab9 */ /* 0x000fe40000000800 */
[----:B------:R-:W-:-:S03]  /*c9a0*/  UIMAD UR11, UR18, UR15, UR11 ;  /* 0x0000000f120b72a4 */ /* 0x000fc6000f8e020b */
[----:B------:R-:W-:Y:S02]  /*c9b0*/  ULDC.64 UR14, c[0x0][0xaf0] ;  /* 0x0002bc00000e7ab9 */ /* 0x000fe40000000a00 */
[----:B------:R-:W-:Y:S01]  /*c9c0*/  UIMAD UR4, UR4, UR14, URZ ;  /* 0x0000000e040472a4 */ /* 0x000fe2000f8e023f */
[----:B------:R-:W-:Y:S01]  /*c9d0*/  @P1 IMAD.HI.U32 R2, R20, UR13, RZ ;  /* 0x0000000d14021c27 */ /* 0x000fe2000f8e00ff */
[----:B------:R-:W-:Y:S02]  /*c9e0*/  UIMAD.WIDE.U32 UR10, UR9, UR14, UR10 ;  /* 0x0000000e090a72a5 */ /* 0x000fe4000f8e000a */
[----:B------:R-:W-:Y:S01]  /*c9f0*/  UIMAD UR4, UR9, UR15, UR4 ;  /* 0x0000000f090472a4 */ /* 0x000fe2000f8e0204 */
[----:B------:R-:W-:Y:S02]  /*ca00*/  IMAD.MOV.U32 R21, RZ, RZ, R20 ;  /* 0x000000ffff157224 */ /* 0x000fe400078e0014 */
[----:B------:R-:W-:Y:S02]  /*ca10*/  @UP1 ULDC UR9, c[0x0][0xbf0] ;  /* 0x0002fc0000091ab9 */ /* 0x000fe40000000800 */
[----:B------:R-:W-:Y:S01]  /*ca20*/  @P1 SHF.R.U32.HI R21, RZ, UR9, R2 ;  /* 0x00000009ff151c19 */ /* 0x000fe20008011602 */
[----:B------:R-:W-:Y:S01]  /*ca30*/  UIADD3 UR4, UR11, UR4, URZ ;  /* 0x000000040b047290 */ /* 0x000fe2000fffe03f */
[----:B------:R-:W-:-:S02]  /*ca40*/  IMAD.U32 R2, RZ, RZ, UR10 ;  /* 0x0000000aff027e24 */ /* 0x000fc4000f8e00ff */
[--C-:B------:R-:W-:Y:S01]  /*ca50*/  SHF.R.S32.HI R18, RZ, 0x1f, R21.reuse ;  /* 0x0000001fff127819 */ /* 0x100fe20000011415 */
[----:B------:R-:W-:Y:S02]  /*ca60*/  IMAD.MOV R77, RZ, RZ, -R21 ;  /* 0x000000ffff4d7224 */ /* 0x000fe400078e0a15 */
[----:B------:R-:W-:Y:S01]  /*ca70*/  IMAD.U32 R3, RZ, RZ, UR11 ;  /* 0x0000000bff037e24 */ /* 0x000fe2000f8e00ff */
[----:B------:R-:W-:Y:S01]  /*ca80*/  ULDC.64 UR10, c[0x0][0xae0] ;  /* 0x0002b800000a7ab9 */ /* 0x000fe20000000a00 */
[----:B------:R-:W-:Y:S02]  /*ca90*/  IMAD.U32 R3, RZ, RZ, UR4 ;  /* 0x00000004ff037e24 */ /* 0x000fe4000f8e00ff */
[----:B------:R-:W-:Y:S02]  /*caa0*/  IMAD R18, R18, UR10, RZ ;  /* 0x0000000a12127c24 */ /* 0x000fe4000f8e02ff */
[----:B------:R-:W-:Y:S02]  /*cab0*/  IMAD R77, R77, UR20, R20 ;  /* 0x000000144d4d7c24 */ /* 0x000fe4000f8e0214 */
[----:B------:R-:W-:-:S04]  /*cac0*/  IMAD.WIDE.U32 R2, R21, UR10, R2 ;  /* 0x0000000a15027c25 */ /* 0x000fc8000f8e0002 */
[----:B------:R-:W-:Y:S01]  /*cad0*/  IMAD R21, R21, UR11, R18 ;  /* 0x0000000b15157c24 */ /* 0x000fe2000f8e0212 */
[----:B------:R-:W-:Y:S01]  /*cae0*/  SHF.R.S32.HI R18, RZ, 0x1f, R77 ;  /* 0x0000001fff127819 */ /* 0x000fe2000001144d */
[----:B------:R-:W-:Y:S02]  /*caf0*/  ULDC.64 UR10, c[0x0][0xad8] ;  /* 0x0002b600000a7ab9 */ /* 0x000fe40000000a00 */
[----:B------:R-:W-:Y:S02]  /*cb00*/  IMAD.IADD R3, R3, 0x1, R21 ;  /* 0x0000000103037824 */ /* 0x000fe400078e0215 */
[----:B------:R-:W-:Y:S02]  /*cb10*/  IMAD R18, R18, UR10, RZ ;  /* 0x0000000a12127c24 */ /* 0x000fe4000f8e02ff */
[----:B------:R-:W-:Y:S02]  /*cb20*/  IMAD R80, R80, 0x80, R79 ;  /* 0x0000008050507824 */ /* 0x000fe400078e024f */
[----:B------:R-:W-:-:S02]  /*cb30*/  IMAD R21, R77, UR11, R18 ;  /* 0x0000000b4d157c24 */ /* 0x000fc4000f8e0212 */
[----:B------:R-:W-:Y:S01]  /*cb40*/  IMAD.WIDE.U32 R2, R77, UR10, R2 ;  /* 0x0000000a4d027c25 */ /* 0x000fe2000f8e0002 */
[----:B------:R-:W-:-:S03]  /*cb50*/  ULDC.64 UR10, c[0x0][0xa80] ;  /* 0x0002a000000a7ab9 */ /* 0x000fc60000000a00 */
[----:B------:R-:W-:Y:S01]  /*cb60*/  VIADD R22, R80, 0x40 ;  /* 0x0000004050167836 */ /* 0x000fe20000000000 */
[----:B------:R-:W-:Y:S01]  /*cb70*/  LEA R18, P2, R2, UR10, 0x1 ;  /* 0x0000000a02127c11 */ /* 0x000fe2000f8408ff */
[----:B------:R-:W-:Y:S01]  /*cb80*/  IMAD.IADD R3, R3, 0x1, R21 ;  /* 0x0000000103037824 */ /* 0x000fe200078e0215 */
[----:B------:R-:W-:Y:S02]  /*cb90*/  UIADD3 UR8, UR8, 0x38820, URZ ;  /* 0x0003882008087890 */ /* 0x000fe4000fffe03f */
[----:B------:R-:W-:Y:S02]  /*cba0*/  ISETP.GE.AND P0, PT, R22, UR12, PT ;  /* 0x0000000c16007c0c */ /* 0x000fe4000bf06270 */
[----:B------:R-:W-:Y:S02]  /*cbb0*/  LEA.HI.X R22, R2, UR11, R3, 0x1, P2 ;  /* 0x0000000b02167c11 */ /* 0x000fe400090f0c03 */
[C---:B------:R-:W-:Y:S01]  /*cbc0*/  ISETP.GE.AND P2, PT, R80.reuse, UR12, PT ;  /* 0x0000000c50007c0c */ /* 0x040fe2000bf46270 */
[----:B------:R-:W-:Y:S01]  /*cbd0*/  UPRMT UR8, URZ, 0x654, UR8 ;  /* 0x000006543f087896 */ /* 0x000fe20008000008 */
[----:B------:R-:W-:-:S02]  /*cbe0*/  VIADD R20, R80, 0x20 ;  /* 0x0000002050147836 */ /* 0x000fc40000000000 */
[C---:B------:R-:W-:Y:S02]  /*cbf0*/  VIADD R84, R0.reuse, 0x80 ;  /* 0x0000008000547836 */ /* 0x040fe40000000000 */
[C---:B------:R-:W-:Y:S02]  /*cc00*/  VIADD R86, R0.reuse, 0xc0 ;  /* 0x000000c000567836 */ /* 0x040fe40000000000 */
[----:B------:R-:W-:Y:S01]  /*cc10*/  VIADD R82, R0, 0x40 ;  /* 0x0000004000527836 */ /* 0x000fe20000000000 */
[----:B0-----:R0:W1:Y:S01]  /*cc20*/  SHFL.IDX PT, R81, R18, RZ, 0x181f ;  /* 0x00181fff12517589 */ /* 0x00106200000e0000 */
[----:B------:R-:W-:Y:S01]  /*cc30*/  SYNCS.ARRIVE.TRANS64.RED.A1T0 RZ, [UR8], RZ ;  /* 0x000000ffffff79a7 */ /* 0x000fe20008100408 */
[----:B------:R-:W-:Y:S02]  /*cc40*/  BSSY B1, `(.L_x_212) ;  /* 0x000001a000017945 */ /* 0x000fe40003800000 */
[----:B------:R0:W2:Y:S01]  /*cc50*/  SHFL.IDX PT, R79, R22, RZ, 0x181f ;  /* 0x00181fff164f7589 */ /* 0x0000a200000e0000 */
[----:B------:R-:W-:-:S02]  /*cc60*/  ISETP.GE.AND P1, PT, R20, UR12, PT ;  /* 0x0000000c14007c0c */ /* 0x000fc4000bf26270 */
[----:B------:R-:W-:Y:S02]  /*cc70*/  SHF.R.S32.HI R88, RZ, 0x1f, R0 ;  /* 0x0000001fff587819 */ /* 0x000fe40000011400 */
[----:B------:R-:W-:Y:S02]  /*cc80*/  SHF.R.S32.HI R83, RZ, 0x1f, R84 ;  /* 0x0000001fff537819 */ /* 0x000fe40000011454 */
[----:B------:R-:W-:Y:S02]  /*cc90*/  SHF.R.S32.HI R85, RZ, 0x1f, R86 ;  /* 0x0000001fff557819 */ /* 0x000fe40000011456 */
[----:B------:R-:W-:Y:S01]  /*cca0*/  SHF.R.S32.HI R87, RZ, 0x1f, R82 ;  /* 0x0000001fff577819 */ /* 0x000fe20000011452 */
[----:B0-----:R-:W-:Y:S06]  /*ccb0*/  @P2 BRA `(.L_x_213) ;  /* 0x0000000000482947 */ /* 0x001fec0003800000 */
[----:B------:R-:W-:Y:S01]  /*ccc0*/  ULDC UR4, c[0x0][0xac8] ;  /* 0x0002b20000047ab9 */ /* 0x000fe20000000800 */
[----:B------:R-:W-:Y:S01]  /*ccd0*/  ULDC.64 UR8, c[0x0][0x208] ;  /* 0x0000820000087ab9 */ /* 0x000fe20000000a00 */
[----:B------:R-:W-:Y:S02]  /*cce0*/  ISETP.GE.AND P5, PT, R0, UR4, PT ;  /* 0x0000000400007c0c */ /* 0x000fe4000bfa6270 */
[----:B------:R-:W-:Y:S02]  /*ccf0*/  ISETP.GE.AND P4, PT, R82, UR4, PT ;  /* 0x0000000452007c0c */ /* 0x000fe4000bf86270 */
[----:B------:R-:W-:Y:S02]  /*cd00*/  ISETP.GE.AND P3, PT, R84, UR4, PT ;  /* 0x0000000454007c0c */ /* 0x000fe4000bf66270 */
[----:B------:R-:W-:-:S07]  /*cd10*/  ISETP.GE.AND P2, PT, R86, UR4, PT ;  /* 0x0000000456007c0c */ /* 0x000fce000bf46270 */
[----:B-1----:R-:W-:-:S04]  /*cd20*/  @!P5 LEA R2, P6, R0, R81, 0x1 ;  /* 0x000000510002d211 */ /* 0x002fc800078c08ff */
[----:B--2---:R-:W-:Y:S02]  /*cd30*/  @!P5 LEA.HI.X R3, R0, R79, R88, 0x1, P6 ;  /* 0x0000004f0003d211 */ /* 0x004fe400030f0c58 */
[----:B------:R-:W-:-:S03]  /*cd40*/  @!P4 LEA R20, P6, R82, R81, 0x1 ;  /* 0x000000515214c211 */ /* 0x000fc600078c08ff */
[----:B-----5:R0:W-:Y:S01]  /*cd50*/  @!P5 ST.E.128 desc[UR8][R2.64], R4 ;  /* 0x000000040200d985 */ /* 0x0201e2000c101d08 */
[----:B------:R-:W-:Y:S02]  /*cd60*/  @!P4 LEA.HI.X R21, R82, R79, R87, 0x1, P6 ;  /* 0x0000004f5215c211 */ /* 0x000fe400030f0c57 */
[----:B------:R-:W-:-:S03]  /*cd70*/  @!P3 LEA R76, P6, R84, R81, 0x1 ;  /* 0x00000051544cb211 */ /* 0x000fc600078c08ff */
[----:B------:R0:W-:Y:S01]  /*cd80*/  @!P4 ST.E.128 desc[UR8][R20.64], R28 ;  /* 0x0000001c1400c985 */ /* 0x0001e2000c101d08 */
[----:B------:R-:W-:Y:S02]  /*cd90*/  @!P3 LEA.HI.X R77, R84, R79, R83, 0x1, P6 ;  /* 0x0000004f544db211 */ /* 0x000fe400030f0c53 */
[----:B------:R-:W-:-:S03]  /*cda0*/  @!P2 LEA R78, P6, R86, R81, 0x1 ;  /* 0x00000051564ea211 */ /* 0x000fc600078c08ff */
[----:B------:R0:W-:Y:S01]  /*cdb0*/  @!P3 ST.E.128 desc[UR8][R76.64], R44 ;  /* 0x0000002c4c00b985 */ /* 0x0001e2000c101d08 */
[----:B------:R-:W-:-:S05]  /*cdc0*/  @!P2 LEA.HI.X R79, R86, R79, R85, 0x1, P6 ;  /* 0x0000004f564fa211 */ /* 0x000fca00030f0c55 */
[----:B------:R0:W-:Y:S04]  /*cdd0*/  @!P2 ST.E.128 desc[UR8][R78.64], R60 ;  /* 0x0000003c4e00a985 */ /* 0x0001e8000c101d08 */
.L_x_213:
[----:B------:R-:W-:Y:S05]  /*cde0*/  BSYNC B1 ;  /* 0x0000000000017941 */ /* 0x000fea0003800000 */
.L_x_212:
[----:B0-----:R0:W3:Y:S01]  /*cdf0*/  SHFL.IDX PT, R21, R22, 0x1, 0x181f ;  /* 0x00381f0016157f89 */ /* 0x0010e200000e0000 */
[----:B------:R-:W-:Y:S03]  /*ce00*/  BSSY B1, `(.L_x_214) ;  /* 0x0000015000017945 */ /* 0x000fe60003800000 */
[----:B-----5:R0:W4:Y:S01]  /*ce10*/  SHFL.IDX PT, R7, R18, 0x1, 0x181f ;  /* 0x00381f0012077f89 */ /* 0x02012200000e0000 */
[----:B------:R-:W-:Y:S05]  /*ce20*/  @P1 BRA `(.L_x_215) ;  /* 0x0000000000481947 */ /* 0x000fea0003800000 */
[----:B------:R-:W-:Y:S01]  /*ce30*/  ULDC UR4, c[0x0][0xac8] ;  /* 0x0002b20000047ab9 */ /* 0x000fe20000000800 */
[----:B------:R-:W-:Y:S01]  /*ce40*/  ULDC.64 UR8, c[0x0][0x208] ;  /* 0x0000820000087ab9 */ /* 0x000fe20000000a00 */
[----:B------:R-:W-:Y:S02]  /*ce50*/  ISETP.GE.AND P4, PT, R0, UR4, PT ;  /* 0x0000000400007c0c */ /* 0x000fe4000bf86270 */
[----:B------:R-:W-:Y:S02]  /*ce60*/  ISETP.GE.AND P3, PT, R82, UR4, PT ;  /* 0x0000000452007c0c */ /* 0x000fe4000bf66270 */
[----:B------:R-:W-:Y:S02]  /*ce70*/  ISETP.GE.AND P2, PT, R84, UR4, PT ;  /* 0x0000000454007c0c */ /* 0x000fe4000bf46270 */
[----:B------:R-:W-:-:S07]  /*ce80*/  ISETP.GE.AND P1, PT, R86, UR4, PT ;  /* 0x0000000456007c0c */ /* 0x000fce000bf26270 */
[-C--:B----4-:R-:W-:Y:S02]  /*ce90*/  @!P4 LEA R2, P6, R0, R7.reuse, 0x1 ;  /* 0x000000070002c211 */ /* 0x090fe400078c08ff */
[----:B------:R-:W-:Y:S02]  /*cea0*/  @!P3 LEA R4, P5, R82, R7, 0x1 ;  /* 0x000000075204b211 */ /* 0x000fe400078a08ff */
[----:B---3--:R-:W-:Y:S02]  /*ceb0*/  @!P4 LEA.HI.X R3, R0, R21, R88, 0x1, P6 ;  /* 0x000000150003c211 */ /* 0x008fe400030f0c58 */
[----:B------:R-:W-:Y:S02]  /*cec0*/  @!P2 LEA R6, P6, R84, R7, 0x1 ;  /* 0x000000075406a211 */ /* 0x000fe400078c08ff */
[----:B------:R-:W-:Y:S01]  /*ced0*/  @!P3 LEA.HI.X R5, R82, R21, R87, 0x1, P5 ;  /* 0x000000155205b211 */ /* 0x000fe200028f0c57 */
[----:B------:R3:W-:Y:S01]  /*cee0*/  @!P4 ST.E.128 desc[UR8][R2.64], R8 ;  /* 0x000000080200c985 */ /* 0x0007e2000c101d08 */
[----:B------:R-:W-:-:S02]  /*cef0*/  @!P1 LEA R20, P5, R86, R7, 0x1 ;  /* 0x0000000756149211 */ /* 0x000fc400078a08ff */
[-C--:B------:R-:W-:Y:S01]  /*cf00*/  @!P2 LEA.HI.X R7, R84, R21.reuse, R83, 0x1, P6 ;  /* 0x000000155407a211 */ /* 0x080fe200030f0c53 */
[----:B------:R3:W-:Y:S01]  /*cf10*/  @!P3 ST.E.128 desc[UR8][R4.64], R32 ;  /* 0x000000200400b985 */ /* 0x0007e2000c101d08 */
[----:B------:R-:W-:-:S03]  /*cf20*/  @!P1 LEA.HI.X R21, R86, R21, R85, 0x1, P5 ;  /* 0x0000001556159211 */ /* 0x000fc600028f0c55 */
[----:B------:R3:W-:Y:S04]  /*cf30*/  @!P2 ST.E.128 desc[UR8][R6.64], R48 ;  /* 0x000000300600a985 */ /* 0x0007e8000c101d08 */
[----:B------:R3:W-:Y:S02]  /*cf40*/  @!P1 ST.E.128 desc[UR8][R20.64], R64 ;  /* 0x0000004014009985 */ /* 0x0007e4000c101d08 */
.L_x_215:
[----:B------:R-:W-:Y:S05]  /*cf50*/  BSYNC B1 ;  /* 0x0000000000017941 */ /* 0x000fea0003800000 */
.L_x_214:
[----:B---3--:R3:W0:Y:S01]  /*cf60*/  SHFL.IDX PT, R9, R22, 0x2, 0x181f ;  /* 0x00581f0016097f89 */ /* 0x00862200000e0000 */
[----:B------:R-:W-:Y:S03]  /*cf70*/  BSSY B1, `(.L_x_216) ;  /* 0x0000015000017945 */ /* 0x000fe60003800000 */
[----:B------:R3:W0:Y:S01]  /*cf80*/  SHFL.IDX PT, R5, R18, 0x2, 0x181f ;  /* 0x00581f0012057f89 */ /* 0x00062200000e0000 */
[----:B------:R-:W-:Y:S05]  /*cf90*/  @P0 BRA `(.L_x_217) ;  /* 0x0000000000480947 */ /* 0x000fea0003800000 */
[----:B------:R-:W-:Y:S01]  /*cfa0*/  ULDC UR4, c[0x0][0xac8] ;  /* 0x0002b20000047ab9 */ /* 0x000fe20000000800 */
[----:B------:R-:W-:Y:S01]  /*cfb0*/  ULDC.64 UR8, c[0x0][0x208] ;  /* 0x0000820000087ab9 */ /* 0x000fe20000000a00 */
[----:B------:R-:W-:Y:S02]  /*cfc0*/  ISETP.GE.AND P3, PT, R0, UR4, PT ;  /* 0x0000000400007c0c */ /* 0x000fe4000bf66270 */
[----:B------:R-:W-:Y:S02]  /*cfd0*/  ISETP.GE.AND P2, PT, R82, UR4, PT ;  /* 0x0000000452007c0c */ /* 0x000fe4000bf46270 */
[----:B------:R-:W-:Y:S02]  /*cfe0*/  ISETP.GE.AND P1, PT, R84, UR4, PT ;  /* 0x0000000454007c0c */ /* 0x000fe4000bf26270 */
[----:B------:R-:W-:-:S07]  /*cff0*/  ISETP.GE.AND P0, PT, R86, UR4, PT ;  /* 0x0000000456007c0c */ /* 0x000fce000bf06270 */
[-C--:B0-----:R-:W-:Y:S02]  /*d000*/  @!P3 LEA R2, P6, R0, R5.reuse, 0x1 ;  /* 0x000000050002b211 */ /* 0x081fe400078c08ff */
[-C--:B------:R-:W-:Y:S02]  /*d010*/  @!P2 LEA R4, P5, R82, R5.reuse, 0x1 ;  /* 0x000000055204a211 */ /* 0x080fe400078a08ff */
[----:B------:R-:W-:Y:S02]  /*d020*/  @!P1 LEA R6, P4, R84, R5, 0x1 ;  /* 0x0000000554069211 */ /* 0x000fe400078808ff */
[----:B------:R-:W-:Y:S02]  /*d030*/  @!P3 LEA.HI.X R3, R0, R9, R88, 0x1, P6 ;  /* 0x000000090003b211 */ /* 0x000fe400030f0c58 */
[----:B------:R-:W-:Y:S02]  /*d040*/  @!P0 LEA R8, P6, R86, R5, 0x1 ;  /* 0x0000000556088211 */ /* 0x000fe400078c08ff */
[-C--:B------:R-:W-:Y:S01]  /*d050*/  @!P2 LEA.HI.X R5, R82, R9.reuse, R87, 0x1, P5 ;  /* 0x000000095205a211 */ /* 0x080fe200028f0c57 */
[----:B------:R0:W-:Y:S01]  /*d060*/  @!P3 ST.E.128 desc[UR8][R2.64], R12 ;  /* 0x0000000c0200b985 */ /* 0x0001e2000c101d08 */
[----:B----4-:R-:W-:-:S02]  /*d070*/  @!P1 LEA.HI.X R7, R84, R9, R83, 0x1, P4 ;  /* 0x0000000954079211 */ /* 0x010fc400020f0c53 */
[----:B------:R-:W-:Y:S01]  /*d080*/  @!P0 LEA.HI.X R9, R86, R9, R85, 0x1, P6 ;  /* 0x0000000956098211 */ /* 0x000fe200030f0c55 */
[----:B------:R0:W-:Y:S04]  /*d090*/  @!P2 ST.E.128 desc[UR8][R4.64], R36 ;  /* 0x000000240400a985 */ /* 0x0001e8000c101d08 */
[----:B------:R0:W-:Y:S04]  /*d0a0*/  @!P1 ST.E.128 desc[UR8][R6.64], R52 ;  /* 0x0000003406009985 */ /* 0x0001e8000c101d08 */
[----:B------:R0:W-:Y:S02]  /*d0b0*/  @!P0 ST.E.128 desc[UR8][R8.64], R68 ;  /* 0x0000004408008985 */ /* 0x0001e4000c101d08 */
.L_x_217:
[----:B------:R-:W-:Y:S05]  /*d0c0*/  BSYNC B1 ;  /* 0x0000000000017941 */ /* 0x000fea0003800000 */
.L_x_216:
[----:B0-----:R-:W-:Y:S01]  /*d0d0*/  VIADD R2, R80, 0x60 ;  /* 0x0000006050027836 */ /* 0x001fe20000000000 */
[----:B------:R0:W0:Y:S04]  /*d0e0*/  SHFL.IDX PT, R9, R22, 0x3, 0x181f ;  /* 0x00781f0016097f89 */ /* 0x00002800000e0000 */
[----:B------:R-:W-:Y:S01]  /*d0f0*/  ISETP.GE.AND P0, PT, R2, UR12, PT ;  /* 0x0000000c02007c0c */ /* 0x000fe2000bf06270 */
[----:B------:R0:W0:-:S12]  /*d100*/  SHFL.IDX PT, R11, R18, 0x3, 0x181f ;  /* 0x00781f00120b7f89 */ /* 0x00001800000e0000 */
[----:B------:R-:W-:Y:S05]  /*d110*/  @P0 BRA `(.L_x_218) ;  /* 0x0000002800400947 */ /* 0x000fea0003800000 */
[----:B------:R-:W-:Y:S01]  /*d120*/  ULDC UR4, c[0x0][0xac8] ;  /* 0x0002b20000047ab9 */ /* 0x000fe20000000800 */
[----:B------:R-:W-:Y:S01]  /*d130*/  ULDC.64 UR8, c[0x0][0x208] ;  /* 0x0000820000087ab9 */ /* 0x000fe20000000a00 */
[----:B------:R-:W-:Y:S02]  /*d140*/  ISETP.GE.AND P3, PT, R0, UR4, PT ;  /* 0x0000000400007c0c */ /* 0x000fe4000bf66270 */
[----:B------:R-:W-:Y:S02]  /*d150*/  ISETP.GE.AND P4, PT, R82, UR4, PT ;  /* 0x0000000452007c0c */ /* 0x000fe4000bf86270 */
[----:B------:R-:W-:-:S09]  /*d160*/  ISETP.GE.AND P5, PT, R84, UR4, PT ;  /* 0x0000000454007c0c */ /* 0x000fd2000bfa6270 */
[-C--:B0-----:R-:W-:Y:S02]  /*d170*/  @!P3 LEA R2, P0, R0, R11.reuse, 0x1 ;  /* 0x0000000b0002b211 */ /* 0x081fe400078008ff */
[----:B------:R-:W-:Y:S02]  /*d180*/  @!P4 LEA R4, P1, R82, R11, 0x1 ;  /* 0x0000000b5204c211 */ /* 0x000fe400078208ff */
[----:B------:R-:W-:Y:S02]  /*d190*/  @!P3 LEA.HI.X R3, R0, R9, R88, 0x1, P0 ;  /* 0x000000090003b211 */ /* 0x000fe400000f0c58 */
[----:B------:R-:W-:Y:S02]  /*d1a0*/  ISETP.GE.AND P0, PT, R86, UR4, PT ;  /* 0x0000000456007c0c */ /* 0x000fe4000bf06270 */
[----:B------:R-:W-:Y:S01]  /*d1b0*/  @!P5 LEA R6, P2, R84, R11, 0x1 ;  /* 0x0000000b5406d211 */ /* 0x000fe200078408ff */
[----:B------:R0:W-:Y:S01]  /*d1c0*/  @!P3 ST.E.128 desc[UR8][R2.64], R24 ;  /* 0x000000180200b985 */ /* 0x0001e2000c101d08 */
[----:B------:R-:W-:-:S02]  /*d1d0*/  @!P4 LEA.HI.X R5, R82, R9, R87, 0x1, P1 ;  /* 0x000000095205c211 */ /* 0x000fc400008f0c57 */
[----:B----4-:R-:W-:-:S03]  /*d1e0*/  @!P5 LEA.HI.X R7, R84, R9, R83, 0x1, P2 ;  /* 0x000000095407d211 */ /* 0x010fc600010f0c53 */
[----:B------:R0:W-:Y:S04]  /*d1f0*/  @!P4 ST.E.128 desc[UR8][R4.64], R40 ;  /* 0x000000280400c985 */ /* 0x0001e8000c101d08 */
[----:B------:R0:W-:Y:S01]  /*d200*/  @!P5 ST.E.128 desc[UR8][R6.64], R56 ;  /* 0x000000380600d985 */ /* 0x0001e2000c101d08 */
[----:B------:R-:W-:Y:S05]  /*d210*/  @P0 BRA `(.L_x_218) ;  /* 0x0000002800000947 */ /* 0x000fea0003800000 */
[----:B0-----:R-:W-:Y:S01]  /*d220*/  LEA R2, P0, R86, R11, 0x1 ;  /* 0x0000000b56027211 */ /* 0x001fe200078008ff */
[----:B------:R-:W-:-:S03]  /*d230*/  ULDC.64 UR8, c[0x0][0x208] ;  /* 0x0000820000087ab9 */ /* 0x000fc60000000a00 */
[----:B------:R-:W-:-:S05]  /*d240*/  LEA.HI.X R3, R86, R9, R85, 0x1, P0 ;  /* 0x0000000956037211 */ /* 0x000fca00000f0c55 */
[----:B------:R0:W-:Y:S01]  /*d250*/  ST.E.128 desc[UR8][R2.64], R72 ;  /* 0x0000004802007985 */ /* 0x0001e2000c101d08 */
[----:B------:R-:W-:Y:S05]  /*d260*/  BRA `(.L_x_218) ;  /* 0x0000002400ec7947 */ /* 0x000fea0003800000 */
.L_x_211:
[----:B------:R-:W-:Y:S01]  /*d270*/  ULDC.64 UR14, c[0x0][0xb08] ;  /* 0x0002c200000e7ab9 */ /* 0x000fe20000000a00 */
[----:B------:R-:W-:Y:S01]  /*d280*/  R2UR UR19, R213 ;  /* 0x00000000d51372ca */ /* 0x000fe200000e0000 */
[----:B------:R-:W-:Y:S01]  /*d290*/  UIMAD UR13, UR16, UR14, URZ ;  /* 0x0000000e100d72a4 */ /* 0x000fe2000f8e023f */
[----:B------:R-:W-:Y:S01]  /*d2a0*/  R2UR UR18, R212 ;  /* 0x00000000d41272ca */ /* 0x000fe200000e0000 */
[----:B------:R-:W-:Y:S01]  /*d2b0*/  UIMAD.WIDE.U32 UR10, UR4, UR14, URZ ;  /* 0x0000000e040a72a5 */ /* 0x000fe2000f8e003f */
[----:B------:R-:W-:Y:S01]  /*d2c0*/  IMAD.MOV.U32 R5, RZ, RZ, R8 ;  /* 0x000000ffff057224 */ /* 0x000fe200078e0008 */
[----:B------:R-:W-:Y:S01]  /*d2d0*/  UIMAD UR13, UR4, UR15, UR13 ;  /* 0x0000000f040d72a4 */ /* 0x000fe2000f8e020d */
[----:B------:R-:W-:Y:S01]  /*d2e0*/  ISETP.GE.AND P0, PT, R12, UR12, PT ;  /* 0x0000000c0c007c0c */ /* 0x000fe2000bf06270 */
[----:B------:R-:W-:Y:S01]  /*d2f0*/  USHF.R.S32.HI UR4, URZ, 0x1f, UR9 ;  /* 0x0000001f3f047899 */ /* 0x000fe20008011409 */
[C---:B------:R-:W-:Y:S01]  /*d300*/  VIADD R176, R19.reuse, 0x18 ;  /* 0x0000001813b07836 */ /* 0x040fe20000000000 */
[----:B------:R-:W-:Y:S01]  /*d310*/  UIADD3 UR11, UR11, UR13, URZ ;  /* 0x0000000d0b0b7290 */ /* 0x000fe2000fffe03f */
[C---:B------:R-:W-:Y:S01]  /*d320*/  VIADD R178, R19.reuse, 0x10 ;  /* 0x0000001013b27836 */ /* 0x040fe20000000000 */
[----:B------:R-:W-:Y:S01]  /*d330*/  ULDC.64 UR14, c[0x0][0xb38] ;  /* 0x0002ce00000e7ab9 */ /* 0x000fe20000000a00 */
[----:B------:R-:W-:Y:S01]  /*d340*/  ULDC.64 UR16, c[0x0][0xb40] ;  /* 0x0002d00000107ab9 */ /* 0x000fe20000000a00 */
[----:B------:R-:W-:Y:S01]  /*d350*/  UIMAD.WIDE.U32 UR10, UR19, UR14, UR10 ;  /* 0x0000000e130a72a5 */ /* 0x000fe2000f8e000a */
[----:B------:R-:W-:Y:S01]  /*d360*/  VIADD R180, R19, 0x8 ;  /* 0x0000000813b47836 */ /* 0x000fe20000000000 */
[----:B------:R-:W-:Y:S01]  /*d370*/  UIMAD UR4, UR4, UR16, URZ ;  /* 0x00000010040472a4 */ /* 0x000fe2000f8e023f */
[----:B------:R-:W-:Y:S01]  /*d380*/  BSSY B1, `(.L_x_219) ;  /* 0x00000cc000017945 */ /* 0x000fe20003800000 */
[----:B------:R-:W-:Y:S01]  /*d390*/  UIMAD UR11, UR19, UR15, UR11 ;  /* 0x0000000f130b72a4 */ /* 0x000fe2000f8e020b */
[----:B------:R-:W-:Y:S01]  /*d3a0*/  SHF.R.S32.HI R22, RZ, 0x1f, R214 ;  /* 0x0000001fff167819 */ /* 0x000fe200000114d6 */
[----:B------:R-:W-:Y:S01]  /*d3b0*/  UIMAD UR4, UR9, UR17, UR4 ;  /* 0x00000011090472a4 */ /* 0x000fe2000f8e0204 */
[----:B------:R-:W-:Y:S01]  /*d3c0*/  SHF.R.S32.HI R152, RZ, 0x1f, R215 ;  /* 0x0000001fff987819 */ /* 0x000fe200000114d7 */
[----:B------:R-:W-:Y:S01]  /*d3d0*/  UIMAD.WIDE.U32 UR10, UR9, UR16, UR10 ;  /* 0x00000010090a72a5 */ /* 0x000fe2000f8e000a */
[----:B------:R-:W-:Y:S01]  /*d3e0*/  SHF.R.S32.HI R153, RZ, 0x1f, R216 ;  /* 0x0000001fff997819 */ /* 0x000fe200000114d8 */
[----:B------:R-:W-:Y:S01]  /*d3f0*/  ULDC.64 UR14, c[0x0][0xb48] ;  /* 0x0002d200000e7ab9 */ /* 0x000fe20000000a00 */
[----:B------:R-:W-:Y:S01]  /*d400*/  @UP1 ULDC UR9, c[0x0][0xbec] ;  /* 0x0002fb0000091ab9 */ /* 0x000fe20000000800 */
[----:B------:R-:W-:Y:S01]  /*d410*/  UIADD3 UR11, UR11, UR4, URZ ;  /* 0x000000040b0b7290 */ /* 0x000fe2000fffe03f */
[----:B------:R-:W-:Y:S01]  /*d420*/  @P1 IMAD.HI.U32 R0, R8, UR9, RZ ;  /* 0x0000000908001c27 */ /* 0x000fe2000f8e00ff */
[----:B------:R-:W-:Y:S01]  /*d430*/  UIADD3 UR8, UR8, 0x38820, URZ ;  /* 0x0003882008087890 */ /* 0x000fe2000fffe03f */
[----:B------:R-:W-:Y:S01]  /*d440*/  SHF.R.S32.HI R154, RZ, 0x1f, R217 ;  /* 0x0000001fff9a7819 */ /* 0x000fe200000114d9 */
[----:B------:R-:W-:Y:S01]  /*d450*/  @UP1 ULDC UR4, c[0x0][0xbf0] ;  /* 0x0002fc0000041ab9 */ /* 0x000fe20000000800 */
[----:B------:R-:W-:Y:S01]  /*d460*/  UIMAD.WIDE.U32 UR10, UR18, UR14, UR10 ;  /* 0x0000000e120a72a5 */ /* 0x000fe2000f8e000a */
[----:B------:R-:W-:Y:S01]  /*d470*/  @P1 SHF.R.U32.HI R5, RZ, UR4, R0 ;  /* 0x00000004ff051c19 */ /* 0x000fe20008011600 */
[----:B------:R-:W-:Y:S01]  /*d480*/  UPRMT UR8, URZ, 0x654, UR8 ;  /* 0x000006543f087896 */ /* 0x000fe20008000008 */
[----:B------:R-:W-:Y:S01]  /*d490*/  SHF.R.S32.HI R155, RZ, 0x1f, R218 ;  /* 0x0000001fff9b7819 */ /* 0x000fe200000114da */
[----:B------:R-:W-:Y:S01]  /*d4a0*/  UIMAD UR4, UR18, UR15, UR11 ;  /* 0x0000000f120472a4 */ /* 0x000fe2000f8e020b */
[--C-:B------:R-:W-:Y:S01]  /*d4b0*/  SHF.R.S32.HI R0, RZ, 0x1f, R5.reuse ;  /* 0x0000001fff007819 */ /* 0x100fe20000011405 */
[----:B------:R-:W-:Y:S01]  /*d4c0*/  IMAD.MOV R7, RZ, RZ, -R5 ;  /* 0x000000ffff077224 */ /* 0x000fe200078e0a05 */
[----:B------:R-:W-:Y:S01]  /*d4d0*/  ULDC.64 UR14, c[0x0][0xb30] ;  /* 0x0002cc00000e7ab9 */ /* 0x000fe20000000a00 */
[----:B------:R-:W-:Y:S01]  /*d4e0*/  IMAD.U32 R3, RZ, RZ, UR11 ;  /* 0x0000000bff037e24 */ /* 0x000fe2000f8e00ff */
[----:B------:R-:W-:Y:S01]  /*d4f0*/  SHF.R.S32.HI R156, RZ, 0x1f, R219 ;  /* 0x0000001fff9c7819 */ /* 0x000fe200000114db */
[----:B------:R-:W-:Y:S01]  /*d500*/  IMAD R7, R7, UR20, R8 ;  /* 0x0000001407077c24 */ /* 0x000fe2000f8e0208 */
[----:B------:R-:W-:Y:S01]  /*d510*/  SYNCS.ARRIVE.TRANS64.RED.A1T0 RZ, [UR8], RZ ;  /* 0x000000ffffff79a7 */ /* 0x000fe20008100408 */
[----:B------:R-:W-:Y:S01]  /*d520*/  IMAD R0, R0, UR14, RZ ;  /* 0x0000000e00007c24 */ /* 0x000fe2000f8e02ff */
[----:B------:R-:W-:Y:S01]  /*d530*/  SHF.R.S32.HI R157, RZ, 0x1f, R220 ;  /* 0x0000001fff9d7819 */ /* 0x000fe200000114dc */
[----:B------:R-:W-:Y:S01]  /*d540*/  IMAD.U32 R2, RZ, RZ, UR10 ;  /* 0x0000000aff027e24 */ /* 0x000fe2000f8e00ff */
[----:B------:R-:W-:Y:S01]  /*d550*/  ULDC.64 UR10, c[0x0][0xb28] ;  /* 0x0002ca00000a7ab9 */ /* 0x000fe20000000a00 */
[----:B------:R-:W-:Y:S01]  /*d560*/  IMAD.U32 R3, RZ, RZ, UR4 ;  /* 0x00000004ff037e24 */ /* 0x000fe2000f8e00ff */
[----:B------:R-:W-:Y:S01]  /*d570*/  SHF.R.S32.HI R158, RZ, 0x1f, R221 ;  /* 0x0000001fff9e7819 */ /* 0x000fe200000114dd */
[C---:B------:R-:W-:Y:S01]  /*d580*/  IMAD R9, R5.reuse, UR15, R0 ;  /* 0x0000000f05097c24 */ /* 0x040fe2000f8e0200 */
[----:B------:R-:W-:Y:S01]  /*d590*/  SHF.R.S32.HI R0, RZ, 0x1f, R7 ;  /* 0x0000001fff007819 */ /* 0x000fe20000011407 */
[----:B------:R-:W-:Y:S01]  /*d5a0*/  IMAD.WIDE.U32 R2, R5, UR14, R2 ;  /* 0x0000000e05027c25 */ /* 0x000fe2000f8e0002 */
[----:B------:R-:W-:-:S02]  /*d5b0*/  SHF.R.S32.HI R159, RZ, 0x1f, R222 ;  /* 0x0000001fff9f7819 */ /* 0x000fc400000114de */
[----:B------:R-:W-:Y:S01]  /*d5c0*/  SHF.R.S32.HI R160, RZ, 0x1f, R223 ;  /* 0x0000001fffa07819 */ /* 0x000fe200000114df */
[----:B------:R-:W-:Y:S01]  /*d5d0*/  IMAD R0, R0, UR10, RZ ;  /* 0x0000000a00007c24 */ /* 0x000fe2000f8e02ff */
[----:B------:R-:W-:Y:S01]  /*d5e0*/  SHF.R.S32.HI R161, RZ, 0x1f, R224 ;  /* 0x0000001fffa17819 */ /* 0x000fe200000114e0 */
[----:B------:R-:W-:Y:S01]  /*d5f0*/  IMAD.IADD R3, R3, 0x1, R9 ;  /* 0x0000000103037824 */ /* 0x000fe200078e0209 */
[----:B------:R-:W-:Y:S01]  /*d600*/  SHF.R.S32.HI R162, RZ, 0x1f, R225 ;  /* 0x0000001fffa27819 */ /* 0x000fe200000114e1 */
[C---:B------:R-:W-:Y:S01]  /*d610*/  IMAD R11, R7.reuse, UR11, R0 ;  /* 0x0000000b070b7c24 */ /* 0x040fe2000f8e0200 */
[----:B------:R-:W-:Y:S01]  /*d620*/  SHF.R.S32.HI R163, RZ, 0x1f, R226 ;  /* 0x0000001fffa37819 */ /* 0x000fe200000114e2 */
[----:B------:R-:W-:Y:S01]  /*d630*/  IMAD.WIDE.U32 R2, R7, UR10, R2 ;  /* 0x0000000a07027c25 */ /* 0x000fe2000f8e0002 */
[----:B------:R-:W-:Y:S01]  /*d640*/  ULDC.64 UR10, c[0x0][0xb00] ;  /* 0x0002c000000a7ab9 */ /* 0x000fe20000000a00 */
[----:B------:R-:W-:Y:S02]  /*d650*/  SHF.R.S32.HI R164, RZ, 0x1f, R227 ;  /* 0x0000001fffa47819 */ /* 0x000fe400000114e3 */
[----:B------:R-:W-:Y:S01]  /*d660*/  IMAD.IADD R11, R3, 0x1, R11 ;  /* 0x00000001030b7824 */ /* 0x000fe200078e020b */
[C---:B------:R-:W-:Y:S01]  /*d670*/  LEA R0, P1, R2.reuse, UR10, 0x2 ;  /* 0x0000000a02007c11 */ /* 0x040fe2000f8210ff */
[C---:B------:R-:W-:Y:S01]  /*d680*/  VIADD R175, R19.reuse, 0x18 ;  /* 0x0000001813af7836 */ /* 0x040fe20000000000 */
[----:B------:R-:W-:Y:S01]  /*d690*/  SHF.R.S32.HI R165, RZ, 0x1f, R228 ;  /* 0x0000001fffa57819 */ /* 0x000fe200000114e4 */
[C---:B------:R-:W-:Y:S01]  /*d6a0*/  VIADD R177, R19.reuse, 0x10 ;  /* 0x0000001013b17836 */ /* 0x040fe20000000000 */
[----:B------:R-:W-:Y:S01]  /*d6b0*/  LEA.HI.X R11, R2, UR11, R11, 0x2, P1 ;  /* 0x0000000b020b7c11 */ /* 0x000fe200088f140b */
[----:B------:R-:W-:Y:S01]  /*d6c0*/  VIADD R179, R19, 0x8 ;  /* 0x0000000813b37836 */ /* 0x000fe20000000000 */
[----:B------:R0:W1:Y:S01]  /*d6d0*/  SHFL.IDX PT, R2, R0, RZ, 0x1c1f ;  /* 0x001c1fff00027589 */ /* 0x00006200000e0000 */
[----:B------:R-:W-:-:S02]  /*d6e0*/  SHF.R.S32.HI R166, RZ, 0x1f, R229 ;  /* 0x0000001fffa67819 */ /* 0x000fc400000114e5 */
[----:B------:R-:W-:Y:S01]  /*d6f0*/  SHF.R.S32.HI R167, RZ, 0x1f, R230 ;  /* 0x0000001fffa77819 */ /* 0x000fe200000114e6 */
[----:B------:R0:W2:Y:S01]  /*d700*/  SHFL.IDX PT, R3, R11, RZ, 0x1c1f ;  /* 0x001c1fff0b037589 */ /* 0x0000a200000e0000 */
[----:B------:R-:W-:Y:S02]  /*d710*/  SHF.R.S32.HI R168, RZ, 0x1f, R231 ;  /* 0x0000001fffa87819 */ /* 0x000fe400000114e7 */
[----:B------:R-:W-:Y:S02]  /*d720*/  SHF.R.S32.HI R169, RZ, 0x1f, R232 ;  /* 0x0000001fffa97819 */ /* 0x000fe400000114e8 */
[----:B------:R-:W-:Y:S02]  /*d730*/  SHF.R.S32.HI R170, RZ, 0x1f, R233 ;  /* 0x0000001fffaa7819 */ /* 0x000fe400000114e9 */
[----:B------:R-:W-:Y:S02]  /*d740*/  SHF.R.S32.HI R171, RZ, 0x1f, R234 ;  /* 0x0000001fffab7819 */ /* 0x000fe400000114ea */
[----:B------:R-:W-:-:S02]  /*d750*/  SHF.R.S32.HI R172, RZ, 0x1f, R235 ;  /* 0x0000001fffac7819 */ /* 0x000fc400000114eb */
[----:B------:R-:W-:Y:S02]  /*d760*/  SHF.R.S32.HI R173, RZ, 0x1f, R236 ;  /* 0x0000001fffad7819 */ /* 0x000fe400000114ec */
[----:B------:R-:W-:Y:S02]  /*d770*/  SHF.R.S32.HI R174, RZ, 0x1f, R237 ;  /* 0x0000001fffae7819 */ /* 0x000fe400000114ed */
[----:B------:R-:W-:Y:S02]  /*d780*/  SHF.R.S32.HI R176, RZ, 0x1f, R176 ;  /* 0x0000001fffb07819 */ /* 0x000fe400000114b0 */
[----:B------:R-:W-:Y:S02]  /*d790*/  SHF.R.S32.HI R178, RZ, 0x1f, R178 ;  /* 0x0000001fffb27819 */ /* 0x000fe400000114b2 */
[----:B------:R-:W-:Y:S01]  /*d7a0*/  SHF.R.S32.HI R180, RZ, 0x1f, R180 ;  /* 0x0000001fffb47819 */ /* 0x000fe200000114b4 */
[----:B01----:R-:W-:Y:S06]  /*d7b0*/  @P0 BRA `(.L_x_220) ;  /* 0x0000000800200947 */ /* 0x003fec0003800000 */
[----:B------:R-:W-:Y:S01]  /*d7c0*/  ULDC UR4, c[0x0][0xac8] ;  /* 0x0002b20000047ab9 */ /* 0x000fe20000000800 */
[----:B------:R-:W-:Y:S01]  /*d7d0*/  ULDC.64 UR8, c[0x0][0x208] ;  /* 0x0000820000087ab9 */ /* 0x000fe20000000a00 */
[----:B------:R-:W-:Y:S02]  /*d7e0*/  ISETP.GE.AND P4, PT, R179, UR4, PT ;  /* 0x00000004b3007c0c */ /* 0x000fe4000bf86270 */
[----:B------:R-:W-:Y:S02]  /*d7f0*/  ISETP.GE.AND P3, PT, R177, UR4, PT ;  /* 0x00000004b1007c0c */ /* 0x000fe4000bf66270 */
[----:B------:R-:W-:Y:S02]  /*d800*/  ISETP.GE.AND P5, PT, R19, UR4, PT ;  /* 0x0000000413007c0c */ /* 0x000fe4000bfa6270 */
[----:B------:R-:W-:Y:S02]  /*d810*/  ISETP.GE.AND P1, PT, R237, UR4, PT ;  /* 0x00000004ed007c0c */ /* 0x000fe4000bf26270 */
[----:B------:R-:W-:-:S05]  /*d820*/  ISETP.GE.AND P0, PT, R175, UR4, PT ;  /* 0x00000004af007c0c */ /* 0x000fca000bf06270 */
[-C--:B------:R-:W-:Y:S02]  /*d830*/  @!P4 LEA R4, P2, R179, R2.reuse, 0x2 ;  /* 0x00000002b304c211 */ /* 0x080fe400078410ff */
[----:B------:R-:W-:Y:S02]  /*d840*/  @!P3 LEA R6, P6, R177, R2, 0x2 ;  /* 0x00000002b106b211 */ /* 0x000fe400078c10ff */
[----:B--2---:R-:W-:Y:S01]  /*d850*/  @!P5 IMAD.WIDE R8, R19, 0x4, R2 ;  /* 0x000000041308d825 */ /* 0x004fe200078e0202 */
[-C--:B------:R-:W-:Y:S02]  /*d860*/  @!P4 LEA.HI.X R5, R179, R3.reuse, R180, 0x2, P2 ;  /* 0x00000003b305c211 */ /* 0x080fe400010f14b4 */
[----:B------:R-:W-:Y:S02]  /*d870*/  ISETP.GE.AND P2, PT, R236, UR4, PT ;  /* 0x00000004ec007c0c */ /* 0x000fe4000bf46270 */
[----:B------:R-:W-:Y:S01]  /*d880*/  @!P3 LEA.HI.X R7, R177, R3, R178, 0x2, P6 ;  /* 0x00000003b107b211 */ /* 0x000fe200030f14b2 */
[----:B------:R-:W-:Y:S04]  /*d890*/  @!P5 ST.E.64 desc[UR8][R8.64], R24 ;  /* 0x000000180800d985 */ /* 0x000fe8000c101b08 */
[----:B------:R0:W-:Y:S01]  /*d8a0*/  @!P4 ST.E.64 desc[UR8][R4.64], R28 ;  /* 0x0000001c0400c985 */ /* 0x0001e2000c101b08 */
[----:B------:R-:W-:-:S03]  /*d8b0*/  ISETP.GE.AND P4, PT, R234, UR4, PT ;  /* 0x00000004ea007c0c */ /* 0x000fc6000bf86270 */
[----:B------:R1:W-:Y:S01]  /*d8c0*/  @!P3 ST.E.64 desc[UR8][R6.64], R32 ;  /* 0x000000200600b985 */ /* 0x0003e2000c101b08 */
[----:B------:R-:W-:Y:S02]  /*d8d0*/  ISETP.GE.AND P3, PT, R235, UR4, PT ;  /* 0x00000004eb007c0c */ /* 0x000fe4000bf66270 */
[-C--:B0-----:R-:W-:Y:S02]  /*d8e0*/  @!P0 LEA R4, P6, R175, R2.reuse, 0x2 ;  /* 0x00000002af048211 */ /* 0x081fe400078c10ff */
[-C--:B-1----:R-:W-:Y:S01]  /*d8f0*/  @!P1 LEA R6, P5, R237, R2.reuse, 0x2 ;  /* 0x00000002ed069211 */ /* 0x082fe200078a10ff */
[----:B------:R-:W-:Y:S01]  /*d900*/  VIADD R33, R19, 0xe8 ;  /* 0x000000e813217836 */ /* 0x000fe20000000000 */
[-C--:B------:R-:W-:Y:S02]  /*d910*/  @!P0 LEA.HI.X R5, R175, R3.reuse, R176, 0x2, P6 ;  /* 0x00000003af058211 */ /* 0x080fe400030f14b0 */
[----:B------:R-:W-:Y:S02]  /*d920*/  @!P1 LEA.HI.X R7, R237, R3, R174, 0x2, P5 ;  /* 0x00000003ed079211 */ /* 0x000fe400028f14ae */
[----:B------:R-:W-:Y:S01]  /*d930*/  ISETP.GE.AND P5, PT, R233, UR4, PT ;  /* 0x00000004e9007c0c */ /* 0x000fe2000bfa6270 */
[----:B------:R0:W-:Y:S01]  /*d940*/  @!P0 ST.E.64 desc[UR8][R4.64], R36 ;  /* 0x0000002404008985 */ /* 0x0001e2000c101b08 */
[----:B------:R-:W-:-:S02]  /*d950*/  @!P2 LEA R8, P6, R236, R2, 0x2 ;  /* 0x00000002ec08a211 */ /* 0x000fc400078c10ff */
[----:B------:R-:W-:Y:S01]  /*d960*/  ISETP.GE.AND P0, PT, R232, UR4, PT ;  /* 0x00000004e8007c0c */ /* 0x000fe2000bf06270 */
[----:B------:R1:W-:Y:S01]  /*d970*/  @!P1 ST.E.64 desc[UR8][R6.64], R40 ;  /* 0x0000002806009985 */ /* 0x0003e2000c101b08 */
[----:B------:R-:W-:Y:S02]  /*d980*/  @!P2 LEA.HI.X R9, R236, R3, R173, 0x2, P6 ;  /* 0x00000003ec09a211 */ /* 0x000fe400030f14ad */
[----:B------:R-:W-:-:S03]  /*d990*/  ISETP.GE.AND P1, PT, R231, UR4, PT ;  /* 0x00000004e7007c0c */ /* 0x000fc6000bf26270 */
[----:B------:R2:W-:Y:S01]  /*d9a0*/  @!P2 ST.E.64 desc[UR8][R8.64], R44 ;  /* 0x0000002c0800a985 */ /* 0x0005e2000c101b08 */
[CC--:B0-----:R-:W-:Y:S02]  /*d9b0*/  @!P3 LEA R4, P6, R235.reuse, R2.reuse, 0x2 ;  /* 0x00000002eb04b211 */ /* 0x0c1fe400078c10ff */
[CC--:B-1----:R-:W-:Y:S02]  /*d9c0*/  @!P4 LEA R6, P2, R234.reuse, R2.reuse, 0x2 ;  /* 0x00000002ea06c211 */ /* 0x0c2fe400078410ff */
[-C--:B------:R-:W-:Y:S02]  /*d9d0*/  @!P3 LEA.HI.X R5, R235, R3.reuse, R172, 0x2, P6 ;  /* 0x00000003eb05b211 */ /* 0x080fe400030f14ac */
[----:B------:R-:W-:Y:S02]  /*d9e0*/  @!P4 LEA.HI.X R7, R234, R3, R171, 0x2, P2 ;  /* 0x00000003ea07c211 */ /* 0x000fe400010f14ab */
[----:B--2---:R-:W-:Y:S01]  /*d9f0*/  @!P5 LEA R8, P6, R233, R2, 0x2 ;  /* 0x00000002e908d211 */ /* 0x004fe200078c10ff */
[----:B------:R0:W-:Y:S01]  /*da00*/  @!P3 ST.E.64 desc[UR8][R4.64], R48 ;  /* 0x000000300400b985 */ /* 0x0001e2000c101b08 */
[----:B------:R-:W-:-:S02]  /*da10*/  ISETP.GE.AND P2, PT, R230, UR4, PT ;  /* 0x00000004e6007c0c */ /* 0x000fc4000bf46270 */
[----:B------:R-:W-:Y:S01]  /*da20*/  @!P5 LEA.HI.X R9, R233, R3, R170, 0x2, P6 ;  /* 0x00000003e909d211 */ /* 0x000fe200030f14aa */
[----:B------:R1:W-:Y:S01]  /*da30*/  @!P4 ST.E.64 desc[UR8][R6.64], R52 ;  /* 0x000000340600c985 */ /* 0x0003e2000c101b08 */
[----:B------:R-:W-:-:S03]  /*da40*/  ISETP.GE.AND P3, PT, R229, UR4, PT ;  /* 0x00000004e5007c0c */ /* 0x000fc6000bf66270 */
[----:B------:R2:W-:Y:S01]  /*da50*/  @!P5 ST.E.64 desc[UR8][R8.64], R56 ;  /* 0x000000380800d985 */ /* 0x0005e2000c101b08 */
[CC--:B0-----:R-:W-:Y:S02]  /*da60*/  @!P0 LEA R4, P4, R232.reuse, R2.reuse, 0x2 ;  /* 0x00000002e8048211 */ /* 0x0c1fe400078810ff */
[C---:B-1----:R-:W-:Y:S02]  /*da70*/  @!P1 LEA R6, P5, R231.reuse, R2, 0x2 ;  /* 0x00000002e7069211 */ /* 0x042fe400078a10ff */
[-C--:B------:R-:W-:Y:S02]  /*da80*/  @!P0 LEA.HI.X R5, R232, R3.reuse, R169, 0x2, P4 ;  /* 0x00000003e8058211 */ /* 0x080fe400020f14a9 */
[----:B------:R-:W-:Y:S02]  /*da90*/  ISETP.GE.AND P4, PT, R228, UR4, PT ;  /* 0x00000004e4007c0c */ /* 0x000fe4000bf86270 */
[----:B------:R-:W-:Y:S01]  /*daa0*/  @!P1 LEA.HI.X R7, R231, R3, R168, 0x2, P5 ;  /* 0x00000003e7079211 */ /* 0x000fe200028f14a8 */
[----:B------:R0:W-:Y:S01]  /*dab0*/  @!P0 ST.E.64 desc[UR8][R4.64], R60 ;  /* 0x0000003c04008985 */ /* 0x0001e2000c101b08 */
[----:B------:R-:W-:-:S02]  /*dac0*/  ISETP.GE.AND P5, PT, R227, UR4, PT ;  /* 0x00000004e3007c0c */ /* 0x000fc4000bfa6270 */
[C---:B--2---:R-:W-:Y:S01]  /*dad0*/  @!P2 LEA R8, P6, R230.reuse, R2, 0x2 ;  /* 0x00000002e608a211 */ /* 0x044fe200078c10ff */
[----:B------:R1:W-:Y:S01]  /*dae0*/  @!P1 ST.E.64 desc[UR8][R6.64], R64 ;  /* 0x0000004006009985 */ /* 0x0003e2000c101b08 */
[----:B------:R-:W-:Y:S02]  /*daf0*/  ISETP.GE.AND P1, PT, R225, UR4, PT ;  /* 0x00000004e1007c0c */ /* 0x000fe4000bf26270 */
[----:B------:R-:W-:Y:S02]  /*db00*/  @!P2 LEA.HI.X R9, R230, R3, R167, 0x2, P6 ;  /* 0x00000003e609a211 */ /* 0x000fe400030f14a7 */
[----:B------:R-:W-:-:S03]  /*db10*/  ISETP.GE.AND P0, PT, R226, UR4, PT ;  /* 0x00000004e2007c0c */ /* 0x000fc6000bf06270 */
[----:B------:R2:W-:Y:S01]  /*db20*/  @!P2 ST.E.64 desc[UR8][R8.64], R68 ;  /* 0x000000440800a985 */ /* 0x0005e2000c101b08 */
[CC--:B0-----:R-:W-:Y:S02]  /*db30*/  @!P3 LEA R4, P6, R229.reuse, R2.reuse, 0x2 ;  /* 0x00000002e504b211 */ /* 0x0c1fe400078c10ff */
[CC--:B-1----:R-:W-:Y:S02]  /*db40*/  @!P4 LEA R6, P2, R228.reuse, R2.reuse, 0x2 ;  /* 0x00000002e406c211 */ /* 0x0c2fe400078410ff */
[-C--:B------:R-:W-:Y:S02]  /*db50*/  @!P3 LEA.HI.X R5, R229, R3.reuse, R166, 0x2, P6 ;  /* 0x00000003e505b211 */ /* 0x080fe400030f14a6 */
[----:B------:R-:W-:Y:S02]  /*db60*/  @!P4 LEA.HI.X R7, R228, R3, R165, 0x2, P2 ;  /* 0x00000003e407c211 */ /* 0x000fe400010f14a5 */
[----:B------:R-:W-:Y:S01]  /*db70*/  ISETP.GE.AND P2, PT, R224, UR4, PT ;  /* 0x00000004e0007c0c */ /* 0x000fe2000bf46270 */
[----:B------:R0:W-:Y:S01]  /*db80*/  @!P3 ST.E.64 desc[UR8][R4.64], R72 ;  /* 0x000000480400b985 */ /* 0x0001e2000c101b08 */
[----:B--2---:R-:W-:-:S03]  /*db90*/  @!P5 LEA R8, P6, R227, R2, 0x2 ;  /* 0x00000002e308d211 */ /* 0x004fc600078c10ff */
[----:B------:R1:W-:Y:S01]  /*dba0*/  @!P4 ST.E.64 desc[UR8][R6.64], R76 ;  /* 0x0000004c0600c985 */ /* 0x0003e2000c101b08 */
[----:B------:R-:W-:Y:S02]  /*dbb0*/  @!P5 LEA.HI.X R9, R227, R3, R164, 0x2, P6 ;  /* 0x00000003e309d211 */ /* 0x000fe400030f14a4 */
[----:B------:R-:W-:-:S03]  /*dbc0*/  ISETP.GE.AND P4, PT, R222, UR4, PT ;  /* 0x00000004de007c0c */ /* 0x000fc6000bf86270 */
[----:B------:R2:W-:Y:S01]  /*dbd0*/  @!P5 ST.E.64 desc[UR8][R8.64], R80 ;  /* 0x000000500800d985 */ /* 0x0005e2000c101b08 */
[----:B------:R-:W-:Y:S02]  /*dbe0*/  ISETP.GE.AND P5, PT, R223, UR4, PT ;  /* 0x00000004df007c0c */ /* 0x000fe4000bfa6270 */
        /* <DEDUP_REMOVED lines=8> */
[----:B------:R-:W-:-:S05]  /*dc70*/  @!P2 LEA.HI.X R9, R224, R3, R161, 0x2, P6 ;  /* 0x00000003e009a211 */ /* 0x000fca00030f14a1 */
[----:B------:R2:W-:Y:S01]  /*dc80*/  @!P2 ST.E.64 desc[UR8][R8.64], R92 ;  /* 0x0000005c0800a985 */ /* 0x0005e2000c101b08 */
[----:B------:R-:W-:Y:S02]  /*dc90*/  ISETP.GE.AND P2, PT, R220, UR4, PT ;  /* 0x00000004dc007c0c */ /* 0x000fe4000bf46270 */
[CC--:B0-----:R-:W-:Y:S02]  /*dca0*/  @!P5 LEA R4, P1, R223.reuse, R2.reuse, 0x2 ;  /* 0x00000002df04d211 */ /* 0x0c1fe400078210ff */
[CC--:B-1----:R-:W-:Y:S02]  /*dcb0*/  @!P4 LEA R6, P0, R222.reuse, R2.reuse, 0x2 ;  /* 0x00000002de06c211 */ /* 0x0c2fe400078010ff */
[-C--:B------:R-:W-:Y:S02]  /*dcc0*/  @!P5 LEA.HI.X R5, R223, R3.reuse, R160, 0x2, P1 ;  /* 0x00000003df05d211 */ /* 0x080fe400008f14a0 */
[----:B------:R-:W-:Y:S02]  /*dcd0*/  ISETP.GE.AND P1, PT, R219, UR4, PT ;  /* 0x00000004db007c0c */ /* 0x000fe4000bf26270 */
[----:B--2---:R-:W-:Y:S01]  /*dce0*/  @!P3 LEA R8, P6, R221, R2, 0x2 ;  /* 0x00000002dd08b211 */ /* 0x004fe200078c10ff */
[----:B------:R-:W-:Y:S01]  /*dcf0*/  @!P5 ST.E.64 desc[UR8][R4.64], R96 ;  /* 0x000000600400d985 */ /* 0x000fe2000c101b08 */
[----:B------:R-:W-:-:S02]  /*dd00*/  @!P4 LEA.HI.X R7, R222, R3, R159, 0x2, P0 ;  /* 0x00000003de07c211 */ /* 0x000fc400000f149f */
[----:B------:R-:W-:Y:S02]  /*dd10*/  @!P3 LEA.HI.X R9, R221, R3, R158, 0x2, P6 ;  /* 0x00000003dd09b211 */ /* 0x000fe400030f149e */
[----:B------:R-:W-:Y:S01]  /*dd20*/  ISETP.GE.AND P0, PT, R218, UR4, PT ;  /* 0x00000004da007c0c */ /* 0x000fe2000bf06270 */
[----:B------:R-:W-:Y:S01]  /*dd30*/  @!P4 ST.E.64 desc[UR8][R6.64], R100 ;  /* 0x000000640600c985 */ /* 0x000fe2000c101b08 */
[-C--:B------:R-:W-:Y:S02]  /*dd40*/  @!P2 LEA R12, P6, R220, R2.reuse, 0x2 ;  /* 0x00000002dc0ca211 */ /* 0x080fe400078c10ff */
[----:B------:R-:W-:Y:S01]  /*dd50*/  ISETP.GE.AND P4, PT, R216, UR4, PT ;  /* 0x00000004d8007c0c */ /* 0x000fe2000bf86270 */
[----:B------:R0:W-:Y:S01]  /*dd60*/  @!P3 ST.E.64 desc[UR8][R8.64], R104 ;  /* 0x000000680800b985 */ /* 0x0001e2000c101b08 */
[----:B------:R-:W-:Y:S02]  /*dd70*/  ISETP.GE.AND P3, PT, R217, UR4, PT ;  /* 0x00000004d9007c0c */ /* 0x000fe4000bf66270 */
[----:B------:R-:W-:-:S02]  /*dd80*/  @!P1 LEA R14, P5, R219, R2, 0x2 ;  /* 0x00000002db0e9211 */ /* 0x000fc400078a10ff */
[-C--:B------:R-:W-:Y:S02]  /*dd90*/  @!P2 LEA.HI.X R13, R220, R3.reuse, R157, 0x2, P6 ;  /* 0x00000003dc0da211 */ /* 0x080fe400030f149d */
[-C--:B------:R-:W-:Y:S02]  /*dda0*/  @!P1 LEA.HI.X R15, R219, R3.reuse, R156, 0x2, P5 ;  /* 0x00000003db0f9211 */ /* 0x080fe400028f149c */
[CC--:B------:R-:W-:Y:S01]  /*ddb0*/  @!P0 LEA R20, P6, R218.reuse, R2.reuse, 0x2 ;  /* 0x00000002da148211 */ /* 0x0c0fe200078c10ff */
[----:B------:R-:W-:Y:S01]  /*ddc0*/  @!P2 ST.E.64 desc[UR8][R12.64], R108 ;  /* 0x0000006c0c00a985 */ /* 0x000fe2000c101b08 */
[----:B------:R-:W-:Y:S02]  /*ddd0*/  ISETP.GE.AND P2, PT, R215, UR4, PT ;  /* 0x00000004d7007c0c */ /* 0x000fe4000bf46270 */
[----:B------:R-:W-:Y:S01]  /*dde0*/  @!P0 LEA.HI.X R21, R218, R3, R155, 0x2, P6 ;  /* 0x00000003da158211 */ /* 0x000fe200030f149b */
[----:B------:R1:W-:Y:S01]  /*ddf0*/  @!P1 ST.E.64 desc[UR8][R14.64], R112 ;  /* 0x000000700e009985 */ /* 0x0003e2000c101b08 */
[----:B------:R-:W-:-:S02]  /*de00*/  @!P3 LEA R24, P1, R217, R2, 0x2 ;  /* 0x00000002d918b211 */ /* 0x000fc400078210ff */
[-C--:B------:R-:W-:Y:S01]  /*de10*/  @!P4 LEA R28, P5, R216, R2.reuse, 0x2 ;  /* 0x00000002d81cc211 */ /* 0x080fe200078a10ff */
[----:B------:R2:W-:Y:S01]  /*de20*/  @!P0 ST.E.64 desc[UR8][R20.64], R116 ;  /* 0x0000007414008985 */ /* 0x0005e2000c101b08 */
[-C--:B------:R-:W-:Y:S02]  /*de30*/  @!P3 LEA.HI.X R25, R217, R3.reuse, R154, 0x2, P1 ;  /* 0x00000003d919b211 */ /* 0x080fe400008f149a */
[----:B------:R-:W-:Y:S02]  /*de40*/  ISETP.GE.AND P1, PT, R214, UR4, PT ;  /* 0x00000004d6007c0c */ /* 0x000fe4000bf26270 */
[-C--:B------:R-:W-:Y:S01]  /*de50*/  @!P4 LEA.HI.X R29, R216, R3.reuse, R153, 0x2, P5 ;  /* 0x00000003d81dc211 */ /* 0x080fe200028f1499 */
[----:B------:R3:W-:Y:S01]  /*de60*/  @!P3 ST.E.64 desc[UR8][R24.64], R120 ;  /* 0x000000781800b985 */ /* 0x0007e2000c101b08 */
[----:B------:R-:W-:Y:S02]  /*de70*/  ISETP.GE.AND P0, PT, R23, UR4, PT ;  /* 0x0000000417007c0c */ /* 0x000fe4000bf06270 */
[----:B0-----:R-:W-:Y:S01]  /*de80*/  @!P2 LEA R8, P5, R215, R2, 0x2 ;  /* 0x00000002d708a211 */ /* 0x001fe200078a10ff */
[----:B------:R3:W-:Y:S01]  /*de90*/  @!P4 ST.E.64 desc[UR8][R28.64], R124 ;  /* 0x0000007c1c00c985 */ /* 0x0007e2000c101b08 */
[----:B------:R-:W-:Y:S01]  /*dea0*/  ISETP.GE.AND P4, PT, R33, UR4, PT ;  /* 0x0000000421007c0c */ /* 0x000fe2000bf86270 */
[----:B-1----:R-:W-:Y:S01]  /*deb0*/  VIADD R15, R19, 0xf0 ;  /* 0x000000f0130f7836 */ /* 0x002fe20000000000 */
[----:B------:R-:W-:Y:S01]  /*dec0*/  @!P2 LEA.HI.X R9, R215, R3, R152, 0x2, P5 ;  /* 0x00000003d709a211 */ /* 0x000fe200028f1498 */
[----:B--2---:R-:W-:Y:S01]  /*ded0*/  VIADD R21, R19, 0xf8 ;  /* 0x000000f813157836 */ /* 0x004fe20000000000 */
[----:B------:R-:W-:-:S02]  /*dee0*/  SHF.R.S32.HI R5, RZ, 0x1f, R23 ;  /* 0x0000001fff057819 */ /* 0x000fc40000011417 */
[CC--:B------:R-:W-:Y:S01]  /*def0*/  @!P1 LEA R6, P6, R214.reuse, R2.reuse, 0x2 ;  /* 0x00000002d6069211 */ /* 0x0c0fe200078c10ff */
[----:B------:R3:W-:Y:S01]  /*df00*/  @!P2 ST.E.64 desc[UR8][R8.64], R128 ;  /* 0x000000800800a985 */ /* 0x0007e2000c101b08 */
[----:B------:R-:W-:Y:S02]  /*df10*/  ISETP.GE.AND P3, PT, R15, UR4, PT ;  /* 0x000000040f007c0c */ /* 0x000fe4000bf66270 */
[----:B------:R-:W-:Y:S02]  /*df20*/  @!P0 LEA R4, P5, R23, R2, 0x2 ;  /* 0x0000000217048211 */ /* 0x000fe400078a10ff */
[-C--:B------:R-:W-:Y:S02]  /*df30*/  @!P1 LEA.HI.X R7, R214, R3.reuse, R22, 0x2, P6 ;  /* 0x00000003d6079211 */ /* 0x080fe400030f1416 */
[----:B------:R-:W-:Y:S02]  /*df40*/  ISETP.GE.AND P6, PT, R21, UR4, PT ;  /* 0x0000000415007c0c */ /* 0x000fe4000bfc6270 */
[----:B------:R-:W-:Y:S01]  /*df50*/  @!P0 LEA.HI.X R5, R23, R3, R5, 0x2, P5 ;  /* 0x0000000317058211 */ /* 0x000fe200028f1405 */
[----:B------:R3:W-:Y:S01]  /*df60*/  @!P1 ST.E.64 desc[UR8][R6.64], R132 ;  /* 0x0000008406009985 */ /* 0x0007e2000c101b08 */
[----:B------:R-:W-:-:S02]  /*df70*/  SHF.R.S32.HI R13, RZ, 0x1f, R33 ;  /* 0x0000001fff0d7819 */ /* 0x000fc40000011421 */
[CC--:B------:R-:W-:Y:S01]  /*df80*/  @!P4 LEA R12, P5, R33.reuse, R2.reuse, 0x2 ;  /* 0x00000002210cc211 */ /* 0x0c0fe200078a10ff */
[----:B------:R3:W-:Y:S01]  /*df90*/  @!P0 ST.E.64 desc[UR8][R4.64], R136 ;  /* 0x0000008804008985 */ /* 0x0007e2000c101b08 */
[----:B------:R-:W-:Y:S02]  /*dfa0*/  SHF.R.S32.HI R18, RZ, 0x1f, R15 ;  /* 0x0000001fff127819 */ /* 0x000fe4000001140f */
[----:B------:R-:W-:Y:S02]  /*dfb0*/  @!P4 LEA.HI.X R13, R33, R3, R13, 0x2, P5 ;  /* 0x00000003210dc211 */ /* 0x000fe400028f140d */
[----:B------:R-:W-:-:S03]  /*dfc0*/  @!P3 LEA R14, P5, R15, R2, 0x2 ;  /* 0x000000020f0eb211 */ /* 0x000fc600078a10ff */
[----:B------:R3:W-:Y:S01]  /*dfd0*/  @!P4 ST.E.64 desc[UR8][R12.64], R140 ;  /* 0x0000008c0c00c985 */ /* 0x0007e2000c101b08 */
[-C--:B------:R-:W-:Y:S02]  /*dfe0*/  @!P3 LEA.HI.X R15, R15, R3.reuse, R18, 0x2, P5 ;  /* 0x000000030f0fb211 */ /* 0x080fe400028f1412 */
[----:B------:R-:W-:Y:S02]  /*dff0*/  SHF.R.S32.HI R18, RZ, 0x1f, R21 ;  /* 0x0000001fff127819 */ /* 0x000fe40000011415 */
[C---:B------:R-:W-:Y:S01]  /*e000*/  @!P6 LEA R2, P5, R21.reuse, R2, 0x2 ;  /* 0x000000021502e211 */ /* 0x040fe200078a10ff */
[----:B------:R3:W-:Y:S03]  /*e010*/  @!P3 ST.E.64 desc[UR8][R14.64], R144 ;  /* 0x000000900e00b985 */ /* 0x0007e6000c101b08 */
[----:B------:R-:W-:-:S05]  /*e020*/  @!P6 LEA.HI.X R3, R21, R3, R18, 0x2, P5 ;  /* 0x000000031503e211 */ /* 0x000fca00028f1412 */
[----:B------:R3:W-:Y:S04]  /*e030*/  @!P6 ST.E.64 desc[UR8][R2.64], R148 ;  /* 0x000000940200e985 */ /* 0x0007e8000c101b08 */
.L_x_220:
[----:B------:R-:W-:Y:S05]  /*e040*/  BSYNC B1 ;  /* 0x0000000000017941 */ /* 0x000fea0003800000 */
.L_x_219:
[----:B------:R-:W-:Y:S01]  /*e050*/  ISETP.GE.AND P0, PT, R10, UR12, PT ;  /* 0x0000000c0a007c0c */ /* 0x000fe2000bf06270 */
[----:B--23--:R0:W1:Y:S04]  /*e060*/  SHFL.IDX PT, R3, R11, 0x1, 0x1c1f ;  /* 0x003c1f000b037f89 */ /* 0x00c06800000e0000 */
[----:B------:R0:W2:Y:S08]  /*e070*/  SHFL.IDX PT, R2, R0, 0x1, 0x1c1f ;  /* 0x003c1f0000027f89 */ /* 0x0000b000000e0000 */
[----:B0-----:R-:W-:Y:S05]  /*e080*/  @P0 BRA `(.L_x_218) ;  /* 0x0000001800640947 */ /* 0x001fea0003800000 */
[----:B------:R-:W-:Y:S01]  /*e090*/  ULDC UR4, c[0x0][0xac8] ;  /* 0x0002b20000047ab9 */ /* 0x000fe20000000800 */
[----:B------:R-:W-:Y:S01]  /*e0a0*/  ULDC.64 UR8, c[0x0][0x208] ;  /* 0x0000820000087ab9 */ /* 0x000fe20000000a00 */
[----:B------:R-:W-:Y:S01]  /*e0b0*/  ISETP.GE.AND P5, PT, R179, UR4, PT ;  /* 0x00000004b3007c0c */ /* 0x000fe2000bfa6270 */
[C---:B------:R-:W-:Y:S01]  /*e0c0*/  VIADD R21, R19.reuse, 0xe8 ;  /* 0x000000e813157836 */ /* 0x040fe20000000000 */
[C---:B------:R-:W-:Y:S01]  /*e0d0*/  ISETP.GE.AND P4, PT, R19.reuse, UR4, PT ;  /* 0x0000000413007c0c */ /* 0x040fe2000bf86270 */
[----:B------:R-:W-:Y:S01]  /*e0e0*/  VIADD R25, R19, 0xf0 ;  /* 0x000000f013197836 */ /* 0x000fe20000000000 */
[----:B------:R-:W-:Y:S02]  /*e0f0*/  ISETP.GE.AND P2, PT, R177, UR4, PT ;  /* 0x00000004b1007c0c */ /* 0x000fe4000bf46270 */
[----:B------:R-:W-:Y:S02]  /*e100*/  ISETP.GE.AND P1, PT, R175, UR4, PT ;  /* 0x00000004af007c0c */ /* 0x000fe4000bf26270 */
[----:B------:R-:W-:-:S02]  /*e110*/  ISETP.GE.AND P0, PT, R237, UR4, PT ;  /* 0x00000004ed007c0c */ /* 0x000fc4000bf06270 */
[----:B------:R-:W-:Y:S02]  /*e120*/  SHF.R.S32.HI R0, RZ, 0x1f, R21 ;  /* 0x0000001fff007819 */ /* 0x000fe40000011415 */
[----:B------:R-:W-:Y:S02]  /*e130*/  SHF.R.S32.HI R18, RZ, 0x1f, R23 ;  /* 0x0000001fff127819 */ /* 0x000fe40000011417 */
[-C--:B--2---:R-:W-:Y:S01]  /*e140*/  @!P5 LEA R6, P3, R179, R2.reuse, 0x2 ;  /* 0x00000002b306d211 */ /* 0x084fe200078610ff */
[----:B-1----:R-:W-:Y:S02]  /*e150*/  @!P4 IMAD.WIDE R4, R19, 0x4, R2 ;  /* 0x000000041304c825 */ /* 0x002fe400078e0202 */
[----:B------:R-:W-:Y:S02]  /*e160*/  @!P2 LEA R8, P6, R177, R2, 0x2 ;  /* 0x00000002b108a211 */ /* 0x000fe400078c10ff */
[----:B------:R-:W-:Y:S01]  /*e170*/  @!P5 LEA.HI.X R7, R179, R3, R180, 0x2, P3 ;  /* 0x00000003b307d211 */ /* 0x000fe200018f14b4 */
[----:B------:R0:W-:Y:S01]  /*e180*/  @!P4 ST.E.64 desc[UR8][R4.64], R26 ;  /* 0x0000001a0400c985 */ /* 0x0001e2000c101b08 */
[----:B------:R-:W-:-:S02]  /*e190*/  ISETP.GE.AND P3, PT, R236, UR4, PT ;  /* 0x00000004ec007c0c */ /* 0x000fc4000bf66270 */
[-C--:B------:R-:W-:Y:S01]  /*e1a0*/  @!P2 LEA.HI.X R9, R177, R3.reuse, R178, 0x2, P6 ;  /* 0x00000003b109a211 */ /* 0x080fe200030f14b2 */
[----:B------:R1:W-:Y:S01]  /*e1b0*/  @!P5 ST.E.64 desc[UR8][R6.64], R30 ;  /* 0x0000001e0600d985 */ /* 0x0003e2000c101b08 */
[-C--:B------:R-:W-:Y:S02]  /*e1c0*/  @!P1 LEA R10, P5, R175, R2.reuse, 0x2 ;  /* 0x00000002af0a9211 */ /* 0x080fe400078a10ff */
[----:B------:R-:W-:Y:S01]  /*e1d0*/  ISETP.GE.AND P4, PT, R235, UR4, PT ;  /* 0x00000004eb007c0c */ /* 0x000fe2000bf86270 */
[----:B------:R2:W-:Y:S01]  /*e1e0*/  @!P2 ST.E.64 desc[UR8][R8.64], R34 ;  /* 0x000000220800a985 */ /* 0x0005e2000c101b08 */
[----:B------:R-:W-:Y:S02]  /*e1f0*/  @!P0 LEA R12, P6, R237, R2, 0x2 ;  /* 0x00000002ed0c8211 */ /* 0x000fe400078c10ff */
[----:B------:R-:W-:Y:S02]  /*e200*/  @!P1 LEA.HI.X R11, R175, R3, R176, 0x2, P5 ;  /* 0x00000003af0b9211 */ /* 0x000fe400028f14b0 */
[----:B------:R-:W-:-:S02]  /*e210*/  ISETP.GE.AND P5, PT, R234, UR4, PT ;  /* 0x00000004ea007c0c */ /* 0x000fc4000bfa6270 */
[-C--:B------:R-:W-:Y:S01]  /*e220*/  @!P0 LEA.HI.X R13, R237, R3.reuse, R174, 0x2, P6 ;  /* 0x00000003ed0d8211 */ /* 0x080fe200030f14ae */
[----:B------:R3:W-:Y:S01]  /*e230*/  @!P1 ST.E.64 desc[UR8][R10.64], R38 ;  /* 0x000000260a009985 */ /* 0x0007e2000c101b08 */
[-C--:B0-----:R-:W-:Y:S02]  /*e240*/  @!P3 LEA R4, P6, R236, R2.reuse, 0x2 ;  /* 0x00000002ec04b211 */ /* 0x081fe400078c10ff */
[----:B------:R-:W-:Y:S01]  /*e250*/  ISETP.GE.AND P1, PT, R232, UR4, PT ;  /* 0x00000004e8007c0c */ /* 0x000fe2000bf26270 */
[----:B------:R0:W-:Y:S01]  /*e260*/  @!P0 ST.E.64 desc[UR8][R12.64], R42 ;  /* 0x0000002a0c008985 */ /* 0x0001e2000c101b08 */
[----:B------:R-:W-:Y:S02]  /*e270*/  ISETP.GE.AND P0, PT, R233, UR4, PT ;  /* 0x00000004e9007c0c */ /* 0x000fe4000bf06270 */
[----:B-1----:R-:W-:Y:S02]  /*e280*/  @!P4 LEA R6, P2, R235, R2, 0x2 ;  /* 0x00000002eb06c211 */ /* 0x002fe400078410ff */
[----:B------:R-:W-:-:S02]  /*e290*/  @!P3 LEA.HI.X R5, R236, R3, R173, 0x2, P6 ;  /* 0x00000003ec05b211 */ /* 0x000fc400030f14ad */
[CC--:B------:R-:W-:Y:S02]  /*e2a0*/  @!P5 LEA R14, P6, R234.reuse, R2.reuse, 0x2 ;  /* 0x00000002ea0ed211 */ /* 0x0c0fe400078c10ff */
[-C--:B------:R-:W-:Y:S01]  /*e2b0*/  @!P4 LEA.HI.X R7, R235, R3.reuse, R172, 0x2, P2 ;  /* 0x00000003eb07c211 */ /* 0x080fe200010f14ac */
[----:B------:R1:W-:Y:S01]  /*e2c0*/  @!P3 ST.E.64 desc[UR8][R4.64], R46 ;  /* 0x0000002e0400b985 */ /* 0x0003e2000c101b08 */
[----:B------:R-:W-:Y:S02]  /*e2d0*/  ISETP.GE.AND P2, PT, R231, UR4, PT ;  /* 0x00000004e7007c0c */ /* 0x000fe4000bf46270 */
[----:B------:R-:W-:Y:S01]  /*e2e0*/  @!P5 LEA.HI.X R15, R234, R3, R171, 0x2, P6 ;  /* 0x00000003ea0fd211 */ /* 0x000fe200030f14ab */
[----:B------:R4:W-:Y:S01]  /*e2f0*/  @!P4 ST.E.64 desc[UR8][R6.64], R50 ;  /* 0x000000320600c985 */ /* 0x0009e2000c101b08 */
[-C--:B--2---:R-:W-:Y:S02]  /*e300*/  @!P0 LEA R8, P4, R233, R2.reuse, 0x2 ;  /* 0x00000002e9088211 */ /* 0x084fe400078810ff */
[----:B------:R-:W-:Y:S01]  /*e310*/  ISETP.GE.AND P3, PT, R230, UR4, PT ;  /* 0x00000004e6007c0c */ /* 0x000fe2000bf66270 */
[----:B------:R2:W-:Y:S01]  /*e320*/  @!P5 ST.E.64 desc[UR8][R14.64], R54 ;  /* 0x000000360e00d985 */ /* 0x0005e2000c101b08 */
[----:B---3--:R-:W-:-:S02]  /*e330*/  @!P1 LEA R10, P5, R232, R2, 0x2 ;  /* 0x00000002e80a9211 */ /* 0x008fc400078a10ff */
[-C--:B------:R-:W-:Y:S02]  /*e340*/  @!P0 LEA.HI.X R9, R233, R3.reuse, R170, 0x2, P4 ;  /* 0x00000003e9098211 */ /* 0x080fe400020f14aa */
[----:B------:R-:W-:Y:S02]  /*e350*/  ISETP.GE.AND P4, PT, R229, UR4, PT ;  /* 0x00000004e5007c0c */ /* 0x000fe4000bf86270 */
[CC--:B0-----:R-:W-:Y:S01]  /*e360*/  @!P2 LEA R12, P6, R231.reuse, R2.reuse, 0x2 ;  /* 0x00000002e70ca211 */ /* 0x0c1fe200078c10ff */
[----:B------:R0:W-:Y:S01]  /*e370*/  @!P0 ST.E.64 desc[UR8][R8.64], R58 ;  /* 0x0000003a08008985 */ /* 0x0001e2000c101b08 */
[-C--:B------:R-:W-:Y:S02]  /*e380*/  @!P1 LEA.HI.X R11, R232, R3.reuse, R169, 0x2, P5 ;  /* 0x00000003e80b9211 */ /* 0x080fe400028f14a9 */
[----:B------:R-:W-:Y:S02]  /*e390*/  ISETP.GE.AND P5, PT, R228, UR4, PT ;  /* 0x00000004e4007c0c */ /* 0x000fe4000bfa6270 */
[----:B------:R-:W-:Y:S01]  /*e3a0*/  @!P2 LEA.HI.X R13, R231, R3, R168, 0x2, P6 ;  /* 0x00000003e70da211 */ /* 0x000fe200030f14a8 */
[----:B------:R3:W-:Y:S01]  /*e3b0*/  @!P1 ST.E.64 desc[UR8][R10.64], R62 ;  /* 0x0000003e0a009985 */ /* 0x0007e2000c101b08 */
[----:B-1----:R-:W-:-:S02]  /*e3c0*/  @!P3 LEA R4, P6, R230, R2, 0x2 ;  /* 0x00000002e604b211 */ /* 0x002fc400078c10ff */
[----:B------:R-:W-:Y:S01]  /*e3d0*/  ISETP.GE.AND P1, PT, R226, UR4, PT ;  /* 0x00000004e2007c0c */ /* 0x000fe2000bf26270 */
[----:B------:R1:W-:Y:S01]  /*e3e0*/  @!P2 ST.E.64 desc[UR8][R12.64], R66 ;  /* 0x000000420c00a985 */ /* 0x0003e2000c101b08 */
[----:B------:R-:W-:Y:S02]  /*e3f0*/  ISETP.GE.AND P2, PT, R227, UR4, PT ;  /* 0x00000004e3007c0c */ /* 0x000fe4000bf46270 */
[CC--:B----4-:R-:W-:Y:S02]  /*e400*/  @!P4 LEA R6, P0, R229.reuse, R2.reuse, 0x2 ;  /* 0x00000002e506c211 */ /* 0x0d0fe400078010ff */
[-C--:B------:R-:W-:Y:S02]  /*e410*/  @!P3 LEA.HI.X R5, R230, R3.reuse, R167, 0x2, P6 ;  /* 0x00000003e605b211 */ /* 0x080fe400030f14a7 */
[----:B--2---:R-:W-:Y:S02]  /*e420*/  @!P5 LEA R14, P6, R228, R2, 0x2 ;  /* 0x00000002e40ed211 */ /* 0x004fe400078c10ff */
[----:B------:R-:W-:Y:S01]  /*e430*/  @!P4 LEA.HI.X R7, R229, R3, R166, 0x2, P0 ;  /* 0x00000003e507c211 */ /* 0x000fe200000f14a6 */
[----:B------:R2:W-:Y:S01]  /*e440*/  @!P3 ST.E.64 desc[UR8][R4.64], R70 ;  /* 0x000000460400b985 */ /* 0x0005e2000c101b08 */
[----:B------:R-:W-:-:S02]  /*e450*/  ISETP.GE.AND P0, PT, R225, UR4, PT ;  /* 0x00000004e1007c0c */ /* 0x000fc4000bf06270 */
[-C--:B------:R-:W-:Y:S01]  /*e460*/  @!P5 LEA.HI.X R15, R228, R3.reuse, R165, 0x2, P6 ;  /* 0x00000003e40fd211 */ /* 0x080fe200030f14a5 */
[----:B------:R4:W-:Y:S01]  /*e470*/  @!P4 ST.E.64 desc[UR8][R6.64], R74 ;  /* 0x0000004a0600c985 */ /* 0x0009e2000c101b08 */
[-C--:B0-----:R-:W-:Y:S02]  /*e480*/  @!P2 LEA R8, P6, R227, R2.reuse, 0x2 ;  /* 0x00000002e308a211 */ /* 0x081fe400078c10ff */
[----:B------:R-:W-:Y:S01]  /*e490*/  ISETP.GE.AND P4, PT, R223, UR4, PT ;  /* 0x00000004df007c0c */ /* 0x000fe2000bf86270 */
[----:B------:R0:W-:Y:S01]  /*e4a0*/  @!P5 ST.E.64 desc[UR8][R14.64], R78 ;  /* 0x0000004e0e00d985 */ /* 0x0001e2000c101b08 */
[----:B------:R-:W-:Y:S02]  /*e4b0*/  ISETP.GE.AND P5, PT, R224, UR4, PT ;  /* 0x00000004e0007c0c */ /* 0x000fe4000bfa6270 */
[----:B---3--:R-:W-:Y:S02]  /*e4c0*/  @!P1 LEA R10, P3, R226, R2, 0x2 ;  /* 0x00000002e20a9211 */ /* 0x008fe400078610ff */
[----:B------:R-:W-:-:S02]  /*e4d0*/  @!P2 LEA.HI.X R9, R227, R3, R164, 0x2, P6 ;  /* 0x00000003e309a211 */ /* 0x000fc400030f14a4 */
[CC--:B-1----:R-:W-:Y:S02]  /*e4e0*/  @!P0 LEA R12, P6, R225.reuse, R2.reuse, 0x2 ;  /* 0x00000002e10c8211 */ /* 0x0c2fe400078c10ff */
[-C--:B------:R-:W-:Y:S01]  /*e4f0*/  @!P1 LEA.HI.X R11, R226, R3.reuse, R163, 0x2, P3 ;  /* 0x00000003e20b9211 */ /* 0x080fe200018f14a3 */
[----:B------:R1:W-:Y:S01]  /*e500*/  @!P2 ST.E.64 desc[UR8][R8.64], R82 ;  /* 0x000000520800a985 */ /* 0x0003e2000c101b08 */
[----:B------:R-:W-:Y:S02]  /*e510*/  @!P0 LEA.HI.X R13, R225, R3, R162, 0x2, P6 ;  /* 0x00000003e10d8211 */ /* 0x000fe400030f14a2 */
[----:B------:R-:W-:Y:S01]  /*e520*/  ISETP.GE.AND P3, PT, R222, UR4, PT ;  /* 0x00000004de007c0c */ /* 0x000fe2000bf66270 */
[----:B------:R3:W-:Y:S01]  /*e530*/  @!P1 ST.E.64 desc[UR8][R10.64], R86 ;  /* 0x000000560a009985 */ /* 0x0007e2000c101b08 */
[-C--:B--2---:R-:W-:Y:S02]  /*e540*/  @!P5 LEA R4, P2, R224, R2.reuse, 0x2 ;  /* 0x00000002e004d211 */ /* 0x084fe400078410ff */
[----:B----4-:R-:W-:Y:S01]  /*e550*/  @!P4 LEA R6, P1, R223, R2, 0x2 ;  /* 0x00000002df06c211 */ /* 0x010fe200078210ff */
[----:B------:R2:W-:Y:S01]  /*e560*/  @!P0 ST.E.64 desc[UR8][R12.64], R90 ;  /* 0x0000005a0c008985 */ /* 0x0005e2000c101b08 */
[----:B------:R-:W-:-:S02]  /*e570*/  ISETP.GE.AND P0, PT, R221, UR4, PT ;  /* 0x00000004dd007c0c */ /* 0x000fc4000bf06270 */
[-C--:B------:R-:W-:Y:S02]  /*e580*/  @!P5 LEA.HI.X R5, R224, R3.reuse, R161, 0x2, P2 ;  /* 0x00000003e005d211 */ /* 0x080fe400010f14a1 */
[----:B------:R-:W-:Y:S02]  /*e590*/  @!P4 LEA.HI.X R7, R223, R3, R160, 0x2, P1 ;  /* 0x00000003df07c211 */ /* 0x000fe400008f14a0 */
[----:B------:R-:W-:Y:S01]  /*e5a0*/  ISETP.GE.AND P2, PT, R220, UR4, PT ;  /* 0x00000004dc007c0c */ /* 0x000fe2000bf46270 */
[----:B------:R4:W-:Y:S01]  /*e5b0*/  @!P5 ST.E.64 desc[UR8][R4.64], R94 ;  /* 0x0000005e0400d985 */ /* 0x0009e2000c101b08 */
[----:B0-----:R-:W-:Y:S02]  /*e5c0*/  @!P3 LEA R14, P6, R222, R2, 0x2 ;  /* 0x00000002de0eb211 */ /* 0x001fe400078c10ff */
[----:B------:R-:W-:Y:S01]  /*e5d0*/  ISETP.GE.AND P1, PT, R219, UR4, PT ;  /* 0x00000004db007c0c */ /* 0x000fe2000bf26270 */
[----:B------:R0:W-:Y:S01]  /*e5e0*/  @!P4 ST.E.64 desc[UR8][R6.64], R98 ;  /* 0x000000620600c985 */ /* 0x0001e2000c101b08 */
[----:B------:R-:W-:-:S02]  /*e5f0*/  ISETP.GE.AND P4, PT, R218, UR4, PT ;  /* 0x00000004da007c0c */ /* 0x000fc4000bf86270 */
[-C--:B------:R-:W-:Y:S02]  /*e600*/  @!P3 LEA.HI.X R15, R222, R3.reuse, R159, 0x2, P6 ;  /* 0x00000003de0fb211 */ /* 0x080fe400030f149f */
[-C--:B-1----:R-:W-:Y:S02]  /*e610*/  @!P0 LEA R8, P6, R221, R2.reuse, 0x2 ;  /* 0x00000002dd088211 */ /* 0x082fe400078c10ff */
[----:B------:R-:W-:Y:S01]  /*e620*/  ISETP.GE.AND P5, PT, R217, UR4, PT ;  /* 0x00000004d9007c0c */ /* 0x000fe2000bfa6270 */
[----:B------:R1:W-:Y:S01]  /*e630*/  @!P3 ST.E.64 desc[UR8][R14.64], R102 ;  /* 0x000000660e00b985 */ /* 0x0003e2000c101b08 */
[-C--:B------:R-:W-:Y:S02]  /*e640*/  @!P0 LEA.HI.X R9, R221, R3.reuse, R158, 0x2, P6 ;  /* 0x00000003dd098211 */ /* 0x080fe400030f149e */
[CC--:B---3--:R-:W-:Y:S02]  /*e650*/  @!P2 LEA R10, P3, R220.reuse, R2.reuse, 0x2 ;  /* 0x00000002dc0aa211 */ /* 0x0c8fe400078610ff */
[----:B--2---:R-:W-:Y:S01]  /*e660*/  @!P1 LEA R12, P6, R219, R2, 0x2 ;  /* 0x00000002db0c9211 */ /* 0x004fe200078c10ff */
[----:B------:R2:W-:Y:S01]  /*e670*/  @!P0 ST.E.64 desc[UR8][R8.64], R106 ;  /* 0x0000006a08008985 */ /* 0x0005e2000c101b08 */
[----:B------:R-:W-:-:S02]  /*e680*/  @!P2 LEA.HI.X R11, R220, R3, R157, 0x2, P3 ;  /* 0x00000003dc0ba211 */ /* 0x000fc400018f149d */
[----:B------:R-:W-:Y:S02]  /*e690*/  ISETP.GE.AND P3, PT, R216, UR4, PT ;  /* 0x00000004d8007c0c */ /* 0x000fe4000bf66270 */
[CC--:B----4-:R-:W-:Y:S01]  /*e6a0*/  @!P4 LEA R4, P0, R218.reuse, R2.reuse, 0x2 ;  /* 0x00000002da04c211 */ /* 0x0d0fe200078010ff */
[----:B------:R3:W-:Y:S01]  /*e6b0*/  @!P2 ST.E.64 desc[UR8][R10.64], R110 ;  /* 0x0000006e0a00a985 */ /* 0x0007e2000c101b08 */
[-C--:B------:R-:W-:Y:S02]  /*e6c0*/  @!P1 LEA.HI.X R13, R219, R3.reuse, R156, 0x2, P6 ;  /* 0x00000003db0d9211 */ /* 0x080fe400030f149c */
[----:B------:R-:W-:Y:S02]  /*e6d0*/  @!P4 LEA.HI.X R5, R218, R3, R155, 0x2, P0 ;  /* 0x00000003da05c211 */ /* 0x000fe400000f149b */
[----:B------:R-:W-:Y:S01]  /*e6e0*/  ISETP.GE.AND P0, PT, R215, UR4, PT ;  /* 0x00000004d7007c0c */ /* 0x000fe2000bf06270 */
[----:B------:R-:W-:Y:S01]  /*e6f0*/  @!P1 ST.E.64 desc[UR8][R12.64], R114 ;  /* 0x000000720c009985 */ /* 0x000fe2000c101b08 */
[----:B0-----:R-:W-:-:S02]  /*e700*/  @!P5 LEA R6, P6, R217, R2, 0x2 ;  /* 0x00000002d906d211 */ /* 0x001fc400078c10ff */
[----:B------:R-:W-:Y:S01]  /*e710*/  ISETP.GE.AND P1, PT, R21, UR4, PT ;  /* 0x0000000415007c0c */ /* 0x000fe2000bf26270 */
[----:B------:R0:W-:Y:S01]  /*e720*/  @!P4 ST.E.64 desc[UR8][R4.64], R118 ;  /* 0x000000760400c985 */ /* 0x0001e2000c101b08 */
[-C--:B------:R-:W-:Y:S02]  /*e730*/  @!P5 LEA.HI.X R7, R217, R3.reuse, R154, 0x2, P6 ;  /* 0x00000003d907d211 */ /* 0x080fe400030f149a */
[----:B-1----:R-:W-:Y:S02]  /*e740*/  @!P3 LEA R14, P2, R216, R2, 0x2 ;  /* 0x00000002d80eb211 */ /* 0x002fe400078410ff */
[----:B------:R-:W-:Y:S01]  /*e750*/  ISETP.GE.AND P4, PT, R214, UR4, PT ;  /* 0x00000004d6007c0c */ /* 0x000fe2000bf86270 */
[----:B------:R1:W-:Y:S01]  /*e760*/  @!P5 ST.E.64 desc[UR8][R6.64], R122 ;  /* 0x0000007a0600d985 */ /* 0x0003e2000c101b08 */
[----:B------:R-:W-:Y:S02]  /*e770*/  ISETP.GE.AND P5, PT, R23, UR4, PT ;  /* 0x0000000417007c0c */ /* 0x000fe4000bfa6270 */
[----:B------:R-:W-:-:S02]  /*e780*/  @!P3 LEA.HI.X R15, R216, R3, R153, 0x2, P2 ;  /* 0x00000003d80fb211 */ /* 0x000fc400010f1499 */
[----:B------:R-:W-:Y:S02]  /*e790*/  ISETP.GE.AND P2, PT, R25, UR4, PT ;  /* 0x0000000419007c0c */ /* 0x000fe4000bf46270 */
[-C--:B--2---:R-:W-:Y:S01]  /*e7a0*/  @!P0 LEA R8, P6, R215, R2.reuse, 0x2 ;  /* 0x00000002d7088211 */ /* 0x084fe200078c10ff */
[----:B------:R2:W-:Y:S01]  /*e7b0*/  @!P3 ST.E.64 desc[UR8][R14.64], R126 ;  /* 0x0000007e0e00b985 */ /* 0x0005e2000c101b08 */
[-C--:B---3--:R-:W-:Y:S02]  /*e7c0*/  @!P1 LEA R10, P3, R21, R2.reuse, 0x2 ;  /* 0x00000002150a9211 */ /* 0x088fe400078610ff */
[-C--:B------:R-:W-:Y:S02]  /*e7d0*/  @!P0 LEA.HI.X R9, R215, R3.reuse, R152, 0x2, P6 ;  /* 0x00000003d7098211 */ /* 0x080fe400030f1498 */
[-C--:B0-----:R-:W-:Y:S02]  /*e7e0*/  @!P4 LEA R4, P6, R214, R2.reuse, 0x2 ;  /* 0x00000002d604c211 */ /* 0x081fe400078c10ff */
[----:B------:R-:W-:Y:S01]  /*e7f0*/  @!P1 LEA.HI.X R11, R21, R3, R0, 0x2, P3 ;  /* 0x00000003150b9211 */ /* 0x000fe200018f1400 */
[----:B------:R0:W-:Y:S01]  /*e800*/  @!P0 ST.E.64 desc[UR8][R8.64], R130 ;  /* 0x0000008208008985 */ /* 0x0001e2000c101b08 */
[----:B-1----:R-:W-:-:S02]  /*e810*/  @!P5 LEA R6, P3, R23, R2, 0x2 ;  /* 0x000000021706d211 */ /* 0x002fc400078610ff */
[-C--:B------:R-:W-:Y:S02]  /*e820*/  @!P4 LEA.HI.X R5, R214, R3.reuse, R22, 0x2, P6 ;  /* 0x00000003d605c211 */ /* 0x080fe400030f1416 */
[----:B------:R-:W-:Y:S01]  /*e830*/  SHF.R.S32.HI R0, RZ, 0x1f, R25 ;  /* 0x0000001fff007819 */ /* 0x000fe20000011419 */
[----:B--2---:R-:W-:Y:S01]  /*e840*/  VIADD R15, R19, 0xf8 ;  /* 0x000000f8130f7836 */ /* 0x004fe20000000000 */
[----:B------:R-:W-:Y:S01]  /*e850*/  @!P2 LEA R12, P6, R25, R2, 0x2 ;  /* 0x00000002190ca211 */ /* 0x000fe200078c10ff */
[----:B------:R0:W-:Y:S01]  /*e860*/  @!P4 ST.E.64 desc[UR8][R4.64], R134 ;  /* 0x000000860400c985 */ /* 0x0001e2000c101b08 */
[-C--:B------:R-:W-:Y:S02]  /*e870*/  @!P5 LEA.HI.X R7, R23, R3.reuse, R18, 0x2, P3 ;  /* 0x000000031707d211 */ /* 0x080fe400018f1412 */
[----:B------:R-:W-:Y:S02]  /*e880*/  ISETP.GE.AND P0, PT, R15, UR4, PT ;  /* 0x000000040f007c0c */ /* 0x000fe4000bf06270 */
[----:B------:R-:W-:Y:S01]  /*e890*/  @!P2 LEA.HI.X R13, R25, R3, R0, 0x2, P6 ;  /* 0x00000003190da211 */ /* 0x000fe200030f1400 */
[----:B------:R0:W-:Y:S04]  /*e8a0*/  @!P5 ST.E.64 desc[UR8][R6.64], R138 ;  /* 0x0000008a0600d985 */ /* 0x0001e8000c101b08 */
[----:B------:R0:W-:Y:S04]  /*e8b0*/  @!P1 ST.E.64 desc[UR8][R10.64], R142 ;  /* 0x0000008e0a009985 */ /* 0x0001e8000c101b08 */
[----:B------:R0:W-:Y:S02]  /*e8c0*/  @!P2 ST.E.64 desc[UR8][R12.64], R146 ;  /* 0x000000920c00a985 */ /* 0x0001e4000c101b08 */
[----:B------:R-:W-:Y:S05]  /*e8d0*/  @P0 BRA `(.L_x_218) ;  /* 0x0000001000500947 */ /* 0x000fea0003800000 */
[----:B------:R-:W-:Y:S01]  /*e8e0*/  LEA R2, P0, R15, R2, 0x2 ;  /* 0x000000020f027211 */ /* 0x000fe200078010ff */
[----:B------:R-:W-:Y:S01]  /*e8f0*/  ULDC.64 UR8, c[0x0][0x208] ;  /* 0x0000820000087ab9 */ /* 0x000fe20000000a00 */
[----:B------:R-:W-:-:S04]  /*e900*/  SHF.R.S32.HI R0, RZ, 0x1f, R15 ;  /* 0x0000001fff007819 */ /* 0x000fc8000001140f */
[----:B------:R-:W-:-:S05]  /*e910*/  LEA.HI.X R3, R15, R3, R0, 0x2, P0 ;  /* 0x000000030f037211 */ /* 0x000fca00000f1400 */
[----:B------:R3:W-:Y:S01]  /*e920*/  ST.E.64 desc[UR8][R2.64], R150 ;  /* 0x0000009602007985 */ /* 0x0007e2000c101b08 */
[----:B------:R-:W-:Y:S05]  /*e930*/  BRA `(.L_x_218) ;  /* 0x0000001000387947 */ /* 0x000fea0003800000 */
.L_x_209:
[----:B------:R-:W2:Y:S01]  /*e940*/  LDL R8, [R1+0x10] ;  /* 0x0000100001087983 */ /* 0x000ea20000100800 */
[----:B------:R-:W-:Y:S01]  /*e950*/  ULDC.64 UR8, c[0x0][0xc00] ;  /* 0x0003000000087ab9 */ /* 0x000fe20000000a00 */
[----:B------:R-:W-:Y:S01]  /*e960*/  ULDC.64 UR12, c[0x0][0x208] ;  /* 0x00008200000c7ab9 */ /* 0x000fe20000000a00 */
[----:B------:R-:W-:Y:S01]  /*e970*/  UISETP.NE.U32.AND UP0, UPT, UR8, URZ, UPT ;  /* 0x0000003f0800728c */ /* 0x000fe2000bf05070 */
[----:B------:R-:W-:-:S03]  /*e980*/  R2UR UR10, R22 ;  /* 0x00000000160a72ca */ /* 0x000fc600000e0000 */
[----:B------:R-:W-:-:S03]  /*e990*/  UISETP.NE.AND.EX UP0, UPT, UR9, URZ, UPT, UP0 ;  /* 0x0000003f0900728c */ /* 0x000fc6000bf05300 */
[----:B------:R-:W-:-:S03]  /*e9a0*/  ULDC.64 UR8, c[0x0][0xc00] ;  /* 0x0003000000087ab9 */ /* 0x000fc60000000a00 */
[----:B------:R-:W-:Y:S02]  /*e9b0*/  PLOP3.LUT P1, PT, PT, PT, UP0, 0x80, 0x0 ;  /* 0x000000000000781c */ /* 0x000fe40003f2f008 */
[----:B--2---:R-:W-:-:S13]  /*e9c0*/  R2UR UR4, R8 ;  /* 0x00000000080472ca */ /* 0x004fda00000e0000 */
[----:B------:R-:W-:-:S06]  /*e9d0*/  UIMAD.WIDE UR8, UR4, 0x4, UR8 ;  /* 0x00000004040878a5 */ /* 0x000fcc000f8e0208 */
[----:B------:R-:W-:Y:S02]  /*e9e0*/  IMAD.U32 R2, RZ, RZ, UR8 ;  /* 0x00000008ff027e24 */ /* 0x000fe4000f8e00ff */
[----:B------:R-:W-:Y:S01]  /*e9f0*/  IMAD.U32 R3, RZ, RZ, UR9 ;  /* 0x00000009ff037e24 */ /* 0x000fe2000f8e00ff */
[----:B------:R-:W-:-:S04]  /*ea00*/  ULDC.64 UR8, c[0x0][0xc08] ;  /* 0x0003020000087ab9 */ /* 0x000fc80000000a00 */
[----:B------:R-:W2:Y:S01]  /*ea10*/  @P1 LDG.E R7, desc[UR12][R2.64] ;  /* 0x0000000c02071981 */ /* 0x000ea2000c1e1900 */
[----:B------:R-:W-:Y:S01]  /*ea20*/  UISETP.NE.U32.AND UP1, UPT, UR8, URZ, UPT ;  /* 0x0000003f0800728c */ /* 0x000fe2000bf25070 */
[----:B------:R-:W0:Y:S03]  /*ea30*/  S2R R6, SR_TID.X ;  /* 0x0000000000067919 */ /* 0x000e260000002100 */
[----:B------:R-:W-:-:S06]  /*ea40*/  UISETP.NE.AND.EX UP1, UPT, UR9, URZ, UPT, UP1 ;  /* 0x0000003f0900728c */ /* 0x000fcc000bf25310 */
[----:B------:R-:W-:-:S05]  /*ea50*/  PLOP3.LUT P2, PT, PT, PT, UP1, 0x80, 0x0 ;  /* 0x000000000000781c */ /* 0x000fca0003f4f018 */
[----:B------:R-:W-:Y:S02]  /*ea60*/  @UP1 ULDC.64 UR8, c[0x0][0xc08] ;  /* 0x0003020000081ab9 */ /* 0x000fe40000000a00 */
[----:B------:R-:W-:-:S03]  /*ea70*/  @UP1 UIMAD.WIDE UR8, UR4, 0x4, UR8 ;  /* 0x00000004040818a5 */ /* 0x000fc6000f8e0208 */
[----:B------:R-:W-:Y:S02]  /*ea80*/  ULDC UR4, c[0x0][0xa88] ;  /* 0x0002a20000047ab9 */ /* 0x000fe40000000800 */
[----:B------:R-:W-:Y:S01]  /*ea90*/  IMAD.U32 R0, RZ, RZ, UR4 ;  /* 0x00000004ff007e24 */ /* 0x000fe2000f8e00ff */
[----:B------:R-:W-:Y:S01]  /*eaa0*/  UMOV UR4, URZ ;  /* 0x0000003f00047c82 */ /* 0x000fe20008000000 */
[----:B------:R-:W-:Y:S01]  /*eab0*/  UISETP.NE.AND UP1, UPT, UR10, URZ, UPT ;  /* 0x0000003f0a00728c */ /* 0x000fe2000bf25270 */
[----:B------:R-:W-:Y:S02]  /*eac0*/  IMAD.U32 R4, RZ, RZ, UR8 ;  /* 0x00000008ff047e24 */ /* 0x000fe4000f8e00ff */
[----:B------:R-:W-:-:S05]  /*ead0*/  IMAD.U32 R5, RZ, RZ, UR9 ;  /* 0x00000009ff057e24 */ /* 0x000fca000f8e00ff */
[----:B------:R1:W5:Y:S01]  /*eae0*/  @P2 LDG.E R0, desc[UR12][R4.64] ;  /* 0x0000000c04002981 */ /* 0x000362000c1e1900 */
[----:B0-----:R-:W-:Y:S02]  /*eaf0*/  VIADD R6, R6, 0xffffff80 ;  /* 0xffffff8006067836 */ /* 0x001fe40000000000 */
[----:B------:R-:W-:Y:S02]  /*eb00*/  @!UP1 ULDC UR10, c[0x0][0xad4] ;  /* 0x0002b500000a9ab9 */ /* 0x000fe40000000800 */
[----:B------:R-:W-:Y:S01]  /*eb10*/  IMAD.U32 R22, RZ, RZ, UR10 ;  /* 0x0000000aff167e24 */ /* 0x000fe2000f8e00ff */
[----:B------:R-:W-:Y:S02]  /*eb20*/  ISETP.GT.AND P0, PT, R6, 0x7f, PT ;  /* 0x0000007f0600780c */ /* 0x000fe40003f04270 */
[----:B--2---:R-:W-:-:S13]  /*eb30*/  @P1 R2UR UR4, R7 ;  /* 0x00000000070412ca */ /* 0x004fda00000e0000 */
[----:B------:R-:W-:Y:S01]  /*eb40*/  USHF.R.S32.HI UR21, URZ, 0x1f, UR4 ;  /* 0x0000001f3f157899 */ /* 0x000fe20008011404 */
[----:B-1----:R-:W-:Y:S11]  /*eb50*/  @P2 BRA `(.L_x_221) ;  /* 0x0000000000142947 */ /* 0x002ff60003800000 */
[----:B------:R-:W-:Y:S05]  /*eb60*/  @!P1 BRA `(.L_x_221) ;  /* 0x0000000000109947 */ /* 0x000fea0003800000 */
[----:B------:R-:W-:Y:S02]  /*eb70*/  ULDC.64 UR8, c[0x0][0x208] ;  /* 0x0000820000087ab9 */ /* 0x000fe40000000a00 */
[----:B------:R-:W2:Y:S04]  /*eb80*/  LDG.E R5, desc[UR8][R2.64] ;  /* 0x0000000802057981 */ /* 0x000ea8000c1e1900 */
[----:B-----5:R-:W2:Y:S02]  /*eb90*/  LDG.E R0, desc[UR8][R2.64+0x4] ;  /* 0x0000040802007981 */ /* 0x020ea4000c1e1900 */
[----:B--2---:R-:W-:-:S07]  /*eba0*/  IMAD.IADD R0, R0, 0x1, -R5 ;  /* 0x0000000100007824 */ /* 0x004fce00078e0a05 */
.L_x_221:
[----:B------:R-:W2:Y:S01]  /*ebb0*/  LDL.LU R2, [R1+0x18] ;  /* 0x0000180001027983 */ /* 0x000ea20000300800 */
[----:B------:R-:W-:Y:S01]  /*ebc0*/  R2UR UR8, R8 ;  /* 0x00000000080872ca */ /* 0x000fe200000e0000 */
[----:B------:R-:W-:-:S12]  /*ebd0*/  BSSY B1, `(.L_x_222) ;  /* 0x0000041000017945 */ /* 0x000fd80003800000 */
[----:B------:R-:W-:Y:S01]  /*ebe0*/  USEL UR8, UR8, URZ, !UP0 ;  /* 0x0000003f08087287 */ /* 0x000fe2000c000000 */
[----:B--2---:R-:W-:-:S13]  /*ebf0*/  R2UR UR9, R2 ;  /* 0x00000000020972ca */ /* 0x004fda00000e0000 */
[----:B------:R-:W-:Y:S01]  /*ec00*/  USEL UR9, UR9, URZ, !UP0 ;  /* 0x0000003f09097287 */ /* 0x000fe2000c000000 */
[----:B------:R-:W-:Y:S11]  /*ec10*/  @P0 BRA `(.L_x_223) ;  /* 0x0000000000f00947 */ /* 0x000ff60003800000 */
[----:B------:R-:W2:Y:S01]  /*ec20*/  LDL R2, [R1+0xc] ;  /* 0x00000c0001027983 */ /* 0x000ea20000100800 */
[----:B------:R-:W0:Y:S01]  /*ec30*/  LDC R9, c[0x0][0xbe8] ;  /* 0x0002fa00ff097b82 */ /* 0x000e220000000800 */
[----:B--2---:R-:W-:Y:S02]  /*ec40*/  R2UR UR10, R2 ;  /* 0x00000000020a72ca */ /* 0x004fe400000e0000 */
[----:B------:R-:W1:Y:S11]  /*ec50*/  S2R R2, SR_TID.X ;  /* 0x0000000000027919 */ /* 0x000e760000002100 */
[----:B------:R-:W-:-:S04]  /*ec60*/  IMAD.U32 R3, RZ, RZ, UR10 ;  /* 0x0000000aff037e24 */ /* 0x000fc8000f8e00ff */
[----:B-1----:R-:W-:Y:S02]  /*ec70*/  IMAD R2, R3, 0x80, R2 ;  /* 0x0000008003027824 */ /* 0x002fe400078e0202 */
[----:B0----5:R-:W-:Y:S02]  /*ec80*/  IMAD R3, R0, R9, RZ ;  /* 0x0000000900037224 */ /* 0x021fe400078e02ff */
[----:B------:R-:W-:-:S05]  /*ec90*/  VIADD R4, R2, 0xffffff80 ;  /* 0xffffff8002047836 */ /* 0x000fca0000000000 */
[----:B------:R-:W-:-:S13]  /*eca0*/  ISETP.GE.AND P0, PT, R4, R3, PT ;  /* 0x000000030400720c */ /* 0x000fda0003f06270 */
[----:B------:R-:W-:Y:S05]  /*ecb0*/  @P0 BRA `(.L_x_223) ;  /* 0x0000000000c80947 */ /* 0x000fea0003800000 */
[----:B------:R-:W-:Y:S01]  /*ecc0*/  ISETP.NE.AND P0, PT, R9, 0x1, PT ;  /* 0x000000010900780c */ /* 0x000fe20003f05270 */
[----:B------:R-:W-:Y:S01]  /*ecd0*/  UMOV UR19, 0x9b8 ;  /* 0x000009b800137882 */ /* 0x000fe20000000000 */
[----:B------:R-:W-:Y:S01]  /*ece0*/  R2UR UR11, R22 ;  /* 0x00000000160b72ca */ /* 0x000fe200000e0000 */
[----:B------:R-:W-:Y:S01]  /*ecf0*/  IMAD.MOV.U32 R5, RZ, RZ, R4 ;  /* 0x000000ffff057224 */ /* 0x000fe200078e0004 */
[----:B------:R-:W-:Y:S01]  /*ed00*/  R2UR UR10, R212 ;  /* 0x00000000d40a72ca */ /* 0x000fe200000e0000 */
[----:B------:R-:W-:Y:S01]  /*ed10*/  ULDC.64 UR24, c[0x0][0x208] ;  /* 0x0000820000187ab9 */ /* 0x000fe20000000a00 */
[----:B------:R-:W-:-:S07]  /*ed20*/  R2UR UR20, R213 ;  /* 0x00000000d51472ca */ /* 0x000fce00000e0000 */
[----:B------:R-:W0:Y:S02]  /*ed30*/  @P0 LDC R3, c[0x0][0xbec] ;  /* 0x0002fb00ff030b82 */ /* 0x000e240000000800 */
[----:B------:R-:W-:-:S04]  /*ed40*/  UISETP.GT.AND UP0, UPT, UR11, 0x1, UPT ;  /* 0x000000010b00788c */ /* 0x000fc8000bf04270 */
[----:B------:R-:W-:Y:S02]  /*ed50*/  USEL UR19, UR19, 0x978, UP0 ;  /* 0x0000097813137887 */ /* 0x000fe40008000000 */
[----:B------:R-:W1:Y:S01]  /*ed60*/  @P0 LDC R7, c[0x0][0xbf0] ;  /* 0x0002fc00ff070b82 */ /* 0x000e620000000800 */
[----:B------:R-:W-:-:S09]  /*ed70*/  USEL UR18, UR10, URZ, UP0 ;  /* 0x0000003f0a127287 */ /* 0x000fd20008000000 */
[----:B------:R-:W-:Y:S01]  /*ed80*/  ULDC.64 UR12, c[0x0][UR19+0x220] ;  /* 0x00008800130c7abb */ /* 0x000fe20008000a00 */
[----:B------:R-:W-:Y:S01]  /*ed90*/  ULDC.64 UR10, c[0x0][UR19+0x218] ;  /* 0x00008600130a7abb */ /* 0x000fe20008000a00 */
[----:B------:R-:W-:Y:S01]  /*eda0*/  ULDC.64 UR14, c[0x0][UR19+0x228] ;  /* 0x00008a00130e7abb */ /* 0x000fe20008000a00 */
[----:B------:R-:W-:Y:S02]  /*edb0*/  UIMAD UR13, UR13, UR8, URZ ;  /* 0x000000080d0d72a4 */ /* 0x000fe4000f8e023f */
[----:B------:R-:W-:Y:S01]  /*edc0*/  UIMAD.WIDE.U32 UR16, UR10, UR20, URZ ;  /* 0x000000140a1072a5 */ /* 0x000fe2000f8e003f */
[----:B0-----:R-:W-:Y:S01]  /*edd0*/  @P0 IMAD.HI.U32 R2, R4, R3, RZ ;  /* 0x0000000304020227 */ /* 0x001fe200078e00ff */
[----:B------:R-:W-:Y:S02]  /*ede0*/  UIMAD UR20, UR11, UR20, URZ ;  /* 0x000000140b1472a4 */ /* 0x000fe4000f8e023f */
[----:B------:R-:W-:Y:S02]  /*edf0*/  UIMAD.WIDE.U32 UR22, UR14, UR18, URZ ;  /* 0x000000120e1672a5 */ /* 0x000fe4000f8e003f */
[----:B------:R-:W-:-:S02]  /*ee00*/  UIMAD.WIDE.U32 UR10, UR12, UR8, URZ ;  /* 0x000000080c0a72a5 */ /* 0x000fc4000f8e003f */
[----:B------:R-:W-:Y:S01]  /*ee10*/  UIMAD UR14, UR15, UR18, URZ ;  /* 0x000000120f0e72a4 */ /* 0x000fe2000f8e023f */
[----:B-1----:R-:W-:Y:S01]  /*ee20*/  @P0 SHF.R.U32.HI R5, RZ, R7, R2 ;  /* 0x00000007ff050219 */ /* 0x002fe20000011602 */
[----:B------:R-:W-:Y:S01]  /*ee30*/  UIMAD UR13, UR12, UR9, UR13 ;  /* 0x000000090c0d72a4 */ /* 0x000fe2000f8e020d */
[----:B------:R-:W-:Y:S01]  /*ee40*/  IMAD.U32 R2, RZ, RZ, UR22 ;  /* 0x00000016ff027e24 */ /* 0x000fe2000f8e00ff */
[----:B------:R-:W-:Y:S01]  /*ee50*/  UIADD3 UR16, UP1, UP2, UR10, UR16, UR4 ;  /* 0x000000100a107290 */ /* 0x000fe2000fa3e004 */
[----:B------:R-:W-:Y:S01]  /*ee60*/  IMAD.U32 R3, RZ, RZ, UR23 ;  /* 0x00000017ff037e24 */ /* 0x000fe2000f8e00ff */
[----:B------:R-:W-:Y:S01]  /*ee70*/  UIADD3 UR14, UR23, UR14, URZ ;  /* 0x0000000e170e7290 */ /* 0x000fe2000fffe03f */
[--C-:B------:R-:W-:Y:S01]  /*ee80*/  IMAD.MOV R7, RZ, RZ, -R5.reuse ;  /* 0x000000ffff077224 */ /* 0x100fe200078e0a05 */
[----:B------:R-:W-:Y:S02]  /*ee90*/  UIADD3 UR20, UR17, UR20, URZ ;  /* 0x0000001411147290 */ /* 0x000fe4000fffe03f */
[----:B------:R-:W-:Y:S01]  /*eea0*/  UIADD3 UR12, UR11, UR13, URZ ;  /* 0x0000000d0b0c7290 */ /* 0x000fe2000fffe03f */
[----:B------:R-:W-:Y:S01]  /*eeb0*/  IMAD R7, R9, R7, R4 ;  /* 0x0000000709077224 */ /* 0x000fe200078e0204 */
[----:B------:R-:W-:Y:S01]  /*eec0*/  IADD3 R2, P0, P1, R5, UR16, R2 ;  /* 0x0000001005027c10 */ /* 0x000fe2000f91e002 */
[----:B------:R-:W-:Y:S01]  /*eed0*/  IMAD.U32 R8, RZ, RZ, UR14 ;  /* 0x0000000eff087e24 */ /* 0x000fe2000f8e00ff */
[----:B------:R-:W-:Y:S01]  /*eee0*/  UIADD3.X UR12, UR12, UR20, UR21, UP1, UP2 ;  /* 0x000000140c0c7290 */ /* 0x000fe20008fe4415 */
[----:B------:R-:W-:Y:S01]  /*eef0*/  SHF.R.S32.HI R5, RZ, 0x1f, R5 ;  /* 0x0000001fff057819 */ /* 0x000fe20000011405 */
[----:B------:R-:W-:Y:S01]  /*ef00*/  ULDC.64 UR10, c[0x0][UR19+0x210] ;  /* 0x00008400130a7abb */ /* 0x000fe20008000a00 */
[----:B------:R-:W-:Y:S01]  /*ef10*/  SHF.R.S32.HI R4, RZ, 0x1f, R7 ;  /* 0x0000001fff047819 */ /* 0x000fe20000011407 */
[----:B------:R-:W-:-:S02]  /*ef20*/  IMAD R9, R7, UR11, RZ ;  /* 0x0000000b07097c24 */ /* 0x000fc4000f8e02ff */
[----:B------:R-:W-:Y:S01]  /*ef30*/  IADD3.X R3, R5, UR12, R8, P0, P1 ;  /* 0x0000000c05037c10 */ /* 0x000fe200087e2408 */
[----:B------:R-:W-:Y:S01]  /*ef40*/  ULDC.64 UR12, c[0x0][0xba8] ;  /* 0x0002ea00000c7ab9 */ /* 0x000fe20000000a00 */
[----:B------:R-:W-:Y:S01]  /*ef50*/  IMAD R9, R4, UR10, R9 ;  /* 0x0000000a04097c24 */ /* 0x000fe2000f8e0209 */
[----:B------:R-:W-:Y:S01]  /*ef60*/  @!UP0 ULDC UR12, c[0x0][0xb50] ;  /* 0x0002d400000c8ab9 */ /* 0x000fe20000000800 */
[----:B------:R-:W-:Y:S01]  /*ef70*/  @!UP0 ULDC UR13, c[0x0][0xb54] ;  /* 0x0002d500000d8ab9 */ /* 0x000fe20000000800 */
[----:B------:R-:W-:-:S04]  /*ef80*/  IMAD.WIDE.U32 R2, R7, UR10, R2 ;  /* 0x0000000a07027c25 */ /* 0x000fc8000f8e0002 */
[----:B------:R-:W-:Y:S01]  /*ef90*/  IMAD.IADD R3, R3, 0x1, R9 ;  /* 0x0000000103037824 */ /* 0x000fe200078e0209 */
[----:B------:R-:W-:-:S04]  /*efa0*/  LEA R4, P0, R2, UR12, 0x2 ;  /* 0x0000000c02047c11 */ /* 0x000fc8000f8010ff */
[----:B------:R-:W-:Y:S01]  /*efb0*/  LEA.HI.X R5, R2, UR13, R3, 0x2, P0 ;  /* 0x0000000d02057c11 */ /* 0x000fe200080f1403 */
[----:B------:R-:W-:-:S05]  /*efc0*/  IMAD.MOV.U32 R3, RZ, RZ, -0x800000 ;  /* 0xff800000ff037424 */ /* 0x000fca00078e00ff */
[----:B------:R0:W-:Y:S03]  /*efd0*/  STG.E desc[UR24][R4.64], R3 ;  /* 0x0000000304007986 */ /* 0x0001e6000c101918 */
.L_x_223:
[----:B------:R-:W-:Y:S05]  /*efe0*/  BSYNC B1 ;  /* 0x0000000000017941 */ /* 0x000fea0003800000 */
.L_x_222:
[----:B------:R-:W-:-:S13]  /*eff0*/  R2UR UR10, R22 ;  /* 0x00000000160a72ca */ /* 0x000fda00000e0000 */
[----:B------:R-:W-:-:S06]  /*f000*/  UISETP.GT.AND UP0, UPT, UR10, 0x1, UPT ;  /* 0x000000010a00788c */ /* 0x000fcc000bf04270 */
[----:B------:R-:W-:-:S13]  /*f010*/  PLOP3.LUT P0, PT, PT, PT, UP0, 0x80, 0x0 ;  /* 0x000000000000781c */ /* 0x000fda0003f0f008 */
[----:B------:R-:W-:Y:S05]  /*f020*/  @P0 BRA `(.L_x_218) ;  /* 0x00000008007c0947 */ /* 0x000fea0003800000 */
[----:B------:R-:W2:Y:S01]  /*f030*/  LDL.LU R2, [R1+0xc] ;  /* 0x00000c0001027983 */ /* 0x000ea20000300800 */
[----:B------:R-:W1:Y:S01]  /*f040*/  LDC R11, c[0x0][0xbe8] ;  /* 0x0002fa00ff0b7b82 */ /* 0x000e620000000800 */
[----:B0-----:R-:W-:Y:S01]  /*f050*/  SHF.R.S32.HI R3, RZ, 0x1f, R6 ;  /* 0x0000001fff037819 */ /* 0x001fe20000011406 */
[----:B------:R-:W-:Y:S01]  /*f060*/  ULDC.64 UR12, c[0x0][0xaa0] ;  /* 0x0002a800000c7ab9 */ /* 0x000fe20000000a00 */
[----:B------:R-:W-:Y:S01]  /*f070*/  R2UR UR15, R213 ;  /* 0x00000000d50f72ca */ /* 0x000fe200000e0000 */
[----:B------:R-:W-:Y:S01]  /*f080*/  UIMAD.WIDE.U32 UR10, UR4, UR12, URZ ;  /* 0x0000000c040a72a5 */ /* 0x000fe2000f8e003f */
[----:B------:R-:W-:Y:S01]  /*f090*/  BSSY B1, `(.L_x_224) ;  /* 0x0000053000017945 */ /* 0x000fe20003800000 */
[----:B------:R-:W-:-:S04]  /*f0a0*/  UIMAD UR12, UR21, UR12, URZ ;  /* 0x0000000c150c72a4 */ /* 0x000fc8000f8e023f */
[----:B------:R-:W-:-:S04]  /*f0b0*/  UIMAD UR12, UR4, UR13, UR12 ;  /* 0x0000000d040c72a4 */ /* 0x000fc8000f8e020c */
[----:B------:R-:W-:-:S03]  /*f0c0*/  UIADD3 UR11, UR11, UR12, URZ ;  /* 0x0000000c0b0b7290 */ /* 0x000fc6000fffe03f */
[----:B------:R-:W-:Y:S02]  /*f0d0*/  ULDC.64 UR12, c[0x0][0xae8] ;  /* 0x0002ba00000c7ab9 */ /* 0x000fe40000000a00 */
[----:B------:R-:W-:-:S04]  /*f0e0*/  UIMAD.WIDE.U32 UR10, UR15, UR12, UR10 ;  /* 0x0000000c0f0a72a5 */ /* 0x000fc8000f8e000a */
[----:B------:R-:W-:Y:S01]  /*f0f0*/  UIMAD UR11, UR15, UR13, UR11 ;  /* 0x0000000d0f0b72a4 */ /* 0x000fe2000f8e020b */
[----:B-1----:R-:W-:Y:S02]  /*f100*/  ISETP.NE.AND P0, PT, R11, 0x1, PT ;  /* 0x000000010b00780c */ /* 0x002fe40003f05270 */
[----:B------:R-:W-:Y:S02]  /*f110*/  ULDC.64 UR12, c[0x0][0xaf0] ;  /* 0x0002bc00000c7ab9 */ /* 0x000fe40000000a00 */
[----:B------:R-:W-:-:S04]  /*f120*/  UIMAD UR9, UR9, UR12, URZ ;  /* 0x0000000c090972a4 */ /* 0x000fc8000f8e023f */
[----:B------:R-:W-:Y:S02]  /*f130*/  UIMAD UR4, UR8, UR13, UR9 ;  /* 0x0000000d080472a4 */ /* 0x000fe4000f8e0209 */
[----:B------:R-:W-:-:S03]  /*f140*/  UIMAD.WIDE.U32 UR8, UR8, UR12, UR10 ;  /* 0x0000000c080872a5 */ /* 0x000fc6000f8e000a */
[----:B------:R-:W0:Y:S01]  /*f150*/  @P0 LDC R7, c[0x0][0xbf0] ;  /* 0x0002fc00ff070b82 */ /* 0x000e220000000800 */
[----:B------:R-:W-:Y:S01]  /*f160*/  UIADD3 UR4, UR9, UR4, URZ ;  /* 0x0000000409047290 */ /* 0x000fe2000fffe03f */
[----:B------:R-:W-:Y:S01]  /*f170*/  ULDC.64 UR10, c[0x0][0xae0] ;  /* 0x0002b800000a7ab9 */ /* 0x000fe20000000a00 */
[----:B--2---:R-:W-:Y:S02]  /*f180*/  R2UR UR14, R2 ;  /* 0x00000000020e72ca */ /* 0x004fe400000e0000 */
[----:B------:R-:W-:-:S03]  /*f190*/  LEA.HI R2, R3, R6, RZ, 0x3 ;  /* 0x0000000603027211 */ /* 0x000fc600078f18ff */
[----:B------:R-:W1:Y:S01]  /*f1a0*/  @P0 LDC R3, c[0x0][0xbec] ;  /* 0x0002fb00ff030b82 */ /* 0x000e620000000800 */
[----:B------:R-:W-:Y:S02]  /*f1b0*/  LOP3.LUT R5, R2, 0xfffffff8, RZ, 0xc0, !PT ;  /* 0xfffffff802057812 */ /* 0x000fe400078ec0ff */
[----:B------:R-:W-:-:S03]  /*f1c0*/  SHF.R.S32.HI R13, RZ, 0x3, R2 ;  /* 0x00000003ff0d7819 */ /* 0x000fc60000011402 */
[----:B------:R-:W-:Y:S02]  /*f1d0*/  IMAD.IADD R8, R6, 0x1, -R5 ;  /* 0x0000000106087824 */ /* 0x000fe400078e0a05 */
[----:B------:R-:W-:Y:S02]  /*f1e0*/  IMAD.U32 R5, RZ, RZ, UR14 ;  /* 0x0000000eff057e24 */ /* 0x000fe4000f8e00ff */
[----:B------:R-:W-:-:S04]  /*f1f0*/  IMAD R2, R8, 0x20, R13 ;  /* 0x0000002008027824 */ /* 0x000fc800078e020d */
[----:B------:R-:W-:-:S04]  /*f200*/  IMAD R6, R5, 0x80, R2 ;  /* 0x0000008005067824 */ /* 0x000fc800078e0202 */
[----:B------:R-:W-:Y:S02]  /*f210*/  IMAD.MOV.U32 R5, RZ, RZ, R6 ;  /* 0x000000ffff057224 */ /* 0x000fe400078e0006 */
[----:B-1----:R-:W-:-:S04]  /*f220*/  @P0 IMAD.HI.U32 R2, R6, R3, RZ ;  /* 0x0000000306020227 */ /* 0x002fc800078e00ff */
[----:B------:R-:W-:Y:S01]  /*f230*/  IMAD.U32 R3, RZ, RZ, UR9 ;  /* 0x00000009ff037e24 */ /* 0x000fe2000f8e00ff */
[----:B0-----:R-:W-:Y:S01]  /*f240*/  @P0 SHF.R.U32.HI R5, RZ, R7, R2 ;  /* 0x00000007ff050219 */ /* 0x001fe20000011602 */
[----:B------:R-:W-:Y:S01]  /*f250*/  IMAD.U32 R2, RZ, RZ, UR8 ;  /* 0x00000008ff027e24 */ /* 0x000fe2000f8e00ff */
[----:B------:R-:W-:Y:S01]  /*f260*/  ULDC.64 UR8, c[0x0][0xad8] ;  /* 0x0002b60000087ab9 */ /* 0x000fe20000000a00 */
[----:B------:R-:W-:Y:S01]  /*f270*/  IMAD.U32 R3, RZ, RZ, UR4 ;  /* 0x00000004ff037e24 */ /* 0x000fe2000f8e00ff */
[--C-:B------:R-:W-:Y:S01]  /*f280*/  SHF.R.S32.HI R4, RZ, 0x1f, R5.reuse ;  /* 0x0000001fff047819 */ /* 0x100fe20000011405 */
[----:B------:R-:W-:Y:S02]  /*f290*/  IMAD.MOV R7, RZ, RZ, -R5 ;  /* 0x000000ffff077224 */ /* 0x000fe400078e0a05 */
[----:B------:R-:W-:-:S04]  /*f2a0*/  IMAD.WIDE.U32 R2, R5, UR10, R2 ;  /* 0x0000000a05027c25 */ /* 0x000fc8000f8e0002 */
[----:B------:R-:W-:Y:S02]  /*f2b0*/  IMAD R7, R11, R7, R6 ;  /* 0x000000070b077224 */ /* 0x000fe400078e0206 */
[----:B------:R-:W-:Y:S02]  /*f2c0*/  IMAD R4, R4, UR10, RZ ;  /* 0x0000000a04047c24 */ /* 0x000fe4000f8e02ff */
[----:B------:R-:W-:Y:S02]  /*f2d0*/  IMAD.U32 R6, RZ, RZ, UR14 ;  /* 0x0000000eff067e24 */ /* 0x000fe4000f8e00ff */
[----:B------:R-:W-:Y:S01]  /*f2e0*/  IMAD R9, R5, UR11, R4 ;  /* 0x0000000b05097c24 */ /* 0x000fe2000f8e0204 */
[----:B------:R-:W-:Y:S01]  /*f2f0*/  SHF.R.S32.HI R4, RZ, 0x1f, R7 ;  /* 0x0000001fff047819 */ /* 0x000fe20000011407 */
[----:B------:R-:W-:Y:S02]  /*f300*/  IMAD R6, R6, 0x80, R13 ;  /* 0x0000008006067824 */ /* 0x000fe400078e020d */
[----:B------:R-:W-:-:S02]  /*f310*/  IMAD.IADD R3, R3, 0x1, R9 ;  /* 0x0000000103037824 */ /* 0x000fc400078e0209 */
[----:B------:R-:W-:Y:S02]  /*f320*/  IMAD R4, R4, UR8, RZ ;  /* 0x0000000804047c24 */ /* 0x000fe4000f8e02ff */
[----:B------:R-:W-:-:S04]  /*f330*/  IMAD.WIDE.U32 R2, R7, UR8, R2 ;  /* 0x0000000807027c25 */ /* 0x000fc8000f8e0002 */
[----:B------:R-:W-:Y:S01]  /*f340*/  IMAD R5, R7, UR9, R4 ;  /* 0x0000000907057c24 */ /* 0x000fe2000f8e0204 */
[----:B------:R-:W-:Y:S01]  /*f350*/  ULDC.64 UR8, c[0x0][0xa80] ;  /* 0x0002a00000087ab9 */ /* 0x000fe20000000a00 */
[----:B-----5:R-:W-:Y:S02]  /*f360*/  IMAD R11, R0, R11, RZ ;  /* 0x0000000b000b7224 */ /* 0x020fe400078e02ff */
[----:B------:R-:W-:Y:S02]  /*f370*/  VIADD R4, R6, 0x40 ;  /* 0x0000004006047836 */ /* 0x000fe40000000000 */
[----:B------:R-:W-:Y:S01]  /*f380*/  IMAD.IADD R3, R3, 0x1, R5 ;  /* 0x0000000103037824 */ /* 0x000fe200078e0205 */
[----:B------:R-:W-:Y:S01]  /*f390*/  LEA R5, P2, R2, UR8, 0x1 ;  /* 0x0000000802057c11 */ /* 0x000fe2000f8408ff */
[----:B------:R-:W-:Y:S01]  /*f3a0*/  VIADD R0, R6, 0x20 ;  /* 0x0000002006007836 */ /* 0x000fe20000000000 */
[----:B------:R-:W-:Y:S01]  /*f3b0*/  ISETP.GE.AND P0, PT, R4, R11, PT ;  /* 0x0000000b0400720c */ /* 0x000fe20003f06270 */
[----:B------:R-:W-:Y:S01]  /*f3c0*/  IMAD.SHL.U32 R7, R8, 0x8, RZ ;  /* 0x0000000808077824 */ /* 0x000fe200078e00ff */
[----:B------:R-:W-:-:S02]  /*f3d0*/  LEA.HI.X R4, R2, UR9, R3, 0x1, P2 ;  /* 0x0000000902047c11 */ /* 0x000fc400090f0c03 */
[-C--:B------:R-:W-:Y:S01]  /*f3e0*/  ISETP.GE.AND P2, PT, R6, R11.reuse, PT ;  /* 0x0000000b0600720c */ /* 0x080fe20003f46270 */
[C---:B------:R-:W-:Y:S01]  /*f3f0*/  VIADD R9, R7.reuse, 0x80 ;  /* 0x0000008007097836 */ /* 0x040fe20000000000 */
[----:B------:R-:W-:Y:S01]  /*f400*/  ISETP.GE.AND P1, PT, R0, R11, PT ;  /* 0x0000000b0000720c */ /* 0x000fe20003f26270 */
[C---:B------:R-:W-:Y:S01]  /*f410*/  VIADD R13, R7.reuse, 0xc0 ;  /* 0x000000c0070d7836 */ /* 0x040fe20000000000 */
[----:B------:R0:W1:Y:S01]  /*f420*/  SHFL.IDX PT, R2, R5, RZ, 0x181f ;  /* 0x00181fff05027589 */ /* 0x00006200000e0000 */
[----:B------:R-:W-:Y:S01]  /*f430*/  VIADD R15, R7, 0x40 ;  /* 0x00000040070f7836 */ /* 0x000fe20000000000 */
[----:B------:R-:W-:Y:S02]  /*f440*/  SHF.R.S32.HI R12, RZ, 0x1f, R7 ;  /* 0x0000001fff0c7819 */ /* 0x000fe40000011407 */
[----:B------:R0:W2:Y:S01]  /*f450*/  SHFL.IDX PT, R0, R4, RZ, 0x181f ;  /* 0x00181fff04007589 */ /* 0x0000a200000e0000 */
[----:B------:R-:W-:Y:S02]  /*f460*/  SHF.R.S32.HI R8, RZ, 0x1f, R9 ;  /* 0x0000001fff087819 */ /* 0x000fe40000011409 */
[----:B------:R-:W-:-:S02]  /*f470*/  SHF.R.S32.HI R10, RZ, 0x1f, R13 ;  /* 0x0000001fff0a7819 */ /* 0x000fc4000001140d */
[----:B------:R-:W-:Y:S01]  /*f480*/  SHF.R.S32.HI R14, RZ, 0x1f, R15 ;  /* 0x0000001fff0e7819 */ /* 0x000fe2000001140f */
[----:B------:R-:W-:Y:S06]  /*f490*/  @P2 BRA `(.L_x_225) ;  /* 0x0000000000482947 */ /* 0x000fec0003800000 */
        /* <DEDUP_REMOVED lines=9> */
[----:B------:R3:W-:Y:S01]  /*f530*/  @!P5 ST.E.128 desc[UR8][R20.64], RZ ;  /* 0x000000ff1400d985 */ /* 0x0007e2000c101d08 */
[----:B------:R-:W-:Y:S02]  /*f540*/  @!P4 LEA.HI.X R25, R15, R0, R14, 0x1, P6 ;  /* 0x000000000f19c211 */ /* 0x000fe400030f0c0e */
[----:B------:R-:W-:-:S03]  /*f550*/  @!P3 LEA R26, P6, R9, R2, 0x1 ;  /* 0x00000002091ab211 */ /* 0x000fc600078c08ff */
[----:B------:R3:W-:Y:S01]  /*f560*/  @!P4 ST.E.128 desc[UR8][R24.64], RZ ;  /* 0x000000ff1800c985 */ /* 0x0007e2000c101d08 */
[----:B------:R-:W-:Y:S02]  /*f570*/  @!P3 LEA.HI.X R27, R9, R0, R8, 0x1, P6 ;  /* 0x00000000091bb211 */ /* 0x000fe400030f0c08 */
[----:B------:R-:W-:-:S03]  /*f580*/  @!P2 LEA R2, P6, R13, R2, 0x1 ;  /* 0x000000020d02a211 */ /* 0x000fc600078c08ff */
[----:B------:R3:W-:Y:S01]  /*f590*/  @!P3 ST.E.128 desc[UR8][R26.64], RZ ;  /* 0x000000ff1a00b985 */ /* 0x0007e2000c101d08 */
[----:B------:R-:W-:-:S05]  /*f5a0*/  @!P2 LEA.HI.X R3, R13, R0, R10, 0x1, P6 ;  /* 0x000000000d03a211 */ /* 0x000fca00030f0c0a */
[----:B------:R3:W-:Y:S04]  /*f5b0*/  @!P2 ST.E.128 desc[UR8][R2.64], RZ ;  /* 0x000000ff0200a985 */ /* 0x0007e8000c101d08 */
.L_x_225:
[----:B------:R-:W-:Y:S05]  /*f5c0*/  BSYNC B1 ;  /* 0x0000000000017941 */ /* 0x000fea0003800000 */
.L_x_224:
[----:B--2---:R2:W4:Y:S01]  /*f5d0*/  SHFL.IDX PT, R0, R4, 0x1, 0x181f ;  /* 0x00381f0004007f89 */ /* 0x00452200000e0000 */
[----:B------:R-:W-:Y:S03]  /*f5e0*/  BSSY B1, `(.L_x_226) ;  /* 0x0000015000017945 */ /* 0x000fe60003800000 */
[----:B-1-3--:R2:W1:Y:S01]  /*f5f0*/  SHFL.IDX PT, R2, R5, 0x1, 0x181f ;  /* 0x00381f0005027f89 */ /* 0x00a46200000e0000 */
[----:B------:R-:W-:Y:S05]  /*f600*/  @P1 BRA `(.L_x_227) ;  /* 0x0000000000481947 */ /* 0x000fea0003800000 */
[----:B------:R-:W-:Y:S01]  /*f610*/  ULDC UR4, c[0x0][0xac8] ;  /* 0x0002b20000047ab9 */ /* 0x000fe20000000800 */
[----:B------:R-:W-:Y:S01]  /*f620*/  ULDC.64 UR8, c[0x0][0x208] ;  /* 0x0000820000087ab9 */ /* 0x000fe20000000a00 */
[----:B------:R-:W-:Y:S02]  /*f630*/  ISETP.GE.AND P4, PT, R7, UR4, PT ;  /* 0x0000000407007c0c */ /* 0x000fe4000bf86270 */
[----:B------:R-:W-:Y:S02]  /*f640*/  ISETP.GE.AND P3, PT, R15, UR4, PT ;  /* 0x000000040f007c0c */ /* 0x000fe4000bf66270 */
[----:B------:R-:W-:Y:S02]  /*f650*/  ISETP.GE.AND P2, PT, R9, UR4, PT ;  /* 0x0000000409007c0c */ /* 0x000fe4000bf46270 */
[----:B------:R-:W-:-:S07]  /*f660*/  ISETP.GE.AND P1, PT, R13, UR4, PT ;  /* 0x000000040d007c0c */ /* 0x000fce000bf26270 */
[-C--:B-1----:R-:W-:Y:S02]  /*f670*/  @!P4 LEA R20, P6, R7, R2.reuse, 0x1 ;  /* 0x000000020714c211 */ /* 0x082fe400078c08ff */
[----:B------:R-:W-:Y:S02]  /*f680*/  @!P3 LEA R24, P5, R15, R2, 0x1 ;  /* 0x000000020f18b211 */ /* 0x000fe400078a08ff */
[----:B----4-:R-:W-:Y:S02]  /*f690*/  @!P4 LEA.HI.X R21, R7, R0, R12, 0x1, P6 ;  /* 0x000000000715c211 */ /* 0x010fe400030f0c0c */
[----:B------:R-:W-:Y:S02]  /*f6a0*/  @!P2 LEA R26, P6, R9, R2, 0x1 ;  /* 0x00000002091aa211 */ /* 0x000fe400078c08ff */
[----:B------:R-:W-:Y:S01]  /*f6b0*/  @!P3 LEA.HI.X R25, R15, R0, R14, 0x1, P5 ;  /* 0x000000000f19b211 */ /* 0x000fe200028f0c0e */
[----:B------:R3:W-:Y:S01]  /*f6c0*/  @!P4 ST.E.128 desc[UR8][R20.64], RZ ;  /* 0x000000ff1400c985 */ /* 0x0007e2000c101d08 */
[----:B------:R-:W-:-:S02]  /*f6d0*/  @!P1 LEA R2, P5, R13, R2, 0x1 ;  /* 0x000000020d029211 */ /* 0x000fc400078a08ff */
[-C--:B------:R-:W-:Y:S01]  /*f6e0*/  @!P2 LEA.HI.X R27, R9, R0.reuse, R8, 0x1, P6 ;  /* 0x00000000091ba211 */ /* 0x080fe200030f0c08 */
[----:B------:R3:W-:Y:S01]  /*f6f0*/  @!P3 ST.E.128 desc[UR8][R24.64], RZ ;  /* 0x000000ff1800b985 */ /* 0x0007e2000c101d08 */
[----:B------:R-:W-:-:S03]  /*f700*/  @!P1 LEA.HI.X R3, R13, R0, R10, 0x1, P5 ;  /* 0x000000000d039211 */ /* 0x000fc600028f0c0a */
[----:B------:R3:W-:Y:S04]  /*f710*/  @!P2 ST.E.128 desc[UR8][R26.64], RZ ;  /* 0x000000ff1a00a985 */ /* 0x0007e8000c101d08 */
[----:B------:R3:W-:Y:S02]  /*f720*/  @!P1 ST.E.128 desc[UR8][R2.64], RZ ;  /* 0x000000ff02009985 */ /* 0x0007e4000c101d08 */
.L_x_227:
[----:B------:R-:W-:Y:S05]  /*f730*/  BSYNC B1 ;  /* 0x0000000000017941 */ /* 0x000fea0003800000 */
.L_x_226:
[----:B----4-:R4:W0:Y:S01]  /*f740*/  SHFL.IDX PT, R0, R4, 0x2, 0x181f ;  /* 0x00581f0004007f89 */ /* 0x01082200000e0000 */
        /* <DEDUP_REMOVED lines=10> */
[-C--:B------:R-:W-:Y:S02]  /*f7f0*/  @!P2 LEA R24, P5, R15, R2.reuse, 0x1 ;  /* 0x000000020f18a211 */ /* 0x080fe400078a08ff */
[----:B------:R-:W-:Y:S02]  /*f800*/  @!P1 LEA R26, P4, R9, R2, 0x1 ;  /* 0x00000002091a9211 */ /* 0x000fe400078808ff */
[----:B0-----:R-:W-:Y:S02]  /*f810*/  @!P3 LEA.HI.X R21, R7, R0, R12, 0x1, P6 ;  /* 0x000000000715b211 */ /* 0x001fe400030f0c0c */
[----:B------:R-:W-:Y:S02]  /*f820*/  @!P0 LEA R2, P6, R13, R2, 0x1 ;  /* 0x000000020d028211 */ /* 0x000fe400078c08ff */
[-C--:B------:R-:W-:Y:S01]  /*f830*/  @!P2 LEA.HI.X R25, R15, R0.reuse, R14, 0x1, P5 ;  /* 0x000000000f19a211 */ /* 0x080fe200028f0c0e */
[----:B------:R3:W-:Y:S01]  /*f840*/  @!P3 ST.E.128 desc[UR8][R20.64], RZ ;  /* 0x000000ff1400b985 */ /* 0x0007e2000c101d08 */
[----:B------:R-:W-:-:S02]  /*f850*/  @!P1 LEA.HI.X R27, R9, R0, R8, 0x1, P4 ;  /* 0x00000000091b9211 */ /* 0x000fc400020f0c08 */
[----:B------:R-:W-:Y:S01]  /*f860*/  @!P0 LEA.HI.X R3, R13, R0, R10, 0x1, P6 ;  /* 0x000000000d038211 */ /* 0x000fe200030f0c0a */
[----:B------:R3:W-:Y:S04]  /*f870*/  @!P2 ST.E.128 desc[UR8][R24.64], RZ ;  /* 0x000000ff1800a985 */ /* 0x0007e8000c101d08 */
[----:B------:R3:W-:Y:S04]  /*f880*/  @!P1 ST.E.128 desc[UR8][R26.64], RZ ;  /* 0x000000ff1a009985 */ /* 0x0007e8000c101d08 */
[----:B------:R3:W-:Y:S02]  /*f890*/  @!P0 ST.E.128 desc[UR8][R2.64], RZ ;  /* 0x000000ff02008985 */ /* 0x0007e4000c101d08 */
.L_x_229:
[----:B------:R-:W-:Y:S05]  /*f8a0*/  BSYNC B1 ;  /* 0x0000000000017941 */ /* 0x000fea0003800000 */
.L_x_228:
[----:B0-----:R-:W-:Y:S01]  /*f8b0*/  VIADD R0, R6, 0x60 ;  /* 0x0000006006007836 */ /* 0x001fe20000000000 */
[----:B--2-4-:R-:W0:Y:S04]  /*f8c0*/  SHFL.IDX PT, R4, R4, 0x3, 0x181f ;  /* 0x00781f0004047f89 */ /* 0x014e2800000e0000 */
[----:B------:R-:W-:Y:S01]  /*f8d0*/  ISETP.GE.AND P0, PT, R0, R11, PT ;  /* 0x0000000b0000720c */ /* 0x000fe20003f06270 */
[----:B-1-3--:R1:W2:-:S12]  /*f8e0*/  SHFL.IDX PT, R2, R5, 0x3, 0x181f ;  /* 0x00781f0005027f89 */ /* 0x00a29800000e0000 */
[----:B-1----:R-:W-:Y:S05]  /*f8f0*/  @P0 BRA `(.L_x_218) ;  /* 0x0000000000480947 */ /* 0x002fea0003800000 */
[----:B------:R-:W-:Y:S01]  /*f900*/  ULDC UR4, c[0x0][0xac8] ;  /* 0x0002b20000047ab9 */ /* 0x000fe20000000800 */
[----:B------:R-:W-:Y:S01]  /*f910*/  ULDC.64 UR8, c[0x0][0x208] ;  /* 0x0000820000087ab9 */ /* 0x000fe20000000a00 */
[----:B------:R-:W-:Y:S02]  /*f920*/  ISETP.GE.AND P3, PT, R7, UR4, PT ;  /* 0x0000000407007c0c */ /* 0x000fe4000bf66270 */
[----:B------:R-:W-:Y:S02]  /*f930*/  ISETP.GE.AND P2, PT, R15, UR4, PT ;  /* 0x000000040f007c0c */ /* 0x000fe4000bf46270 */
[----:B------:R-:W-:Y:S02]  /*f940*/  ISETP.GE.AND P1, PT, R9, UR4, PT ;  /* 0x0000000409007c0c */ /* 0x000fe4000bf26270 */
[----:B------:R-:W-:-:S07]  /*f950*/  ISETP.GE.AND P0, PT, R13, UR4, PT ;  /* 0x000000040d007c0c */ /* 0x000fce000bf06270 */
[----:B--2---:R-:W-:-:S04]  /*f960*/  @!P3 LEA R6, P4, R7, R2, 0x1 ;  /* 0x000000020706b211 */ /* 0x004fc800078808ff */
[----:B0-----:R-:W-:Y:S02]  /*f970*/  @!P3 LEA.HI.X R7, R7, R4, R12, 0x1, P4 ;  /* 0x000000040707b211 */ /* 0x001fe400020f0c0c */
[-C--:B------:R-:W-:Y:S02]  /*f980*/  @!P2 LEA R20, P4, R15, R2.reuse, 0x1 ;  /* 0x000000020f14a211 */ /* 0x080fe400078808ff */
[-C--:B------:R-:W-:Y:S01]  /*f990*/  @!P1 LEA R24, P5, R9, R2.reuse, 0x1 ;  /* 0x0000000209189211 */ /* 0x080fe200078a08ff */
[----:B------:R0:W-:Y:S01]  /*f9a0*/  @!P3 ST.E.128 desc[UR8][R6.64], RZ ;  /* 0x000000ff0600b985 */ /* 0x0001e2000c101d08 */
[----:B------:R-:W-:Y:S02]  /*f9b0*/  @!P0 LEA R2, P6, R13, R2, 0x1 ;  /* 0x000000020d028211 */ /* 0x000fe400078c08ff */
[-C--:B------:R-:W-:Y:S02]  /*f9c0*/  @!P2 LEA.HI.X R21, R15, R4.reuse, R14, 0x1, P4 ;  /* 0x000000040f15a211 */ /* 0x080fe400020f0c0e */
[----:B------:R-:W-:-:S02]  /*f9d0*/  @!P1 LEA.HI.X R25, R9, R4, R8, 0x1, P5 ;  /* 0x0000000409199211 */ /* 0x000fc400028f0c08 */
[----:B------:R-:W-:Y:S01]  /*f9e0*/  @!P0 LEA.HI.X R3, R13, R4, R10, 0x1, P6 ;  /* 0x000000040d038211 */ /* 0x000fe200030f0c0a */
[----:B------:R0:W-:Y:S04]  /*f9f0*/  @!P2 ST.E.128 desc[UR8][R20.64], RZ ;  /* 0x000000ff1400a985 */ /* 0x0001e8000c101d08 */
[----:B------:R0:W-:Y:S04]  /*fa00*/  @!P1 ST.E.128 desc[UR8][R24.64], RZ ;  /* 0x000000ff18009985 */ /* 0x0001e8000c101d08 */
[----:B------:R0:W-:Y:S02]  /*fa10*/  @!P0 ST.E.128 desc[UR8][R2.64], RZ ;  /* 0x000000ff02008985 */ /* 0x0001e4000c101d08 */
.L_x_218:
[----:B------:R-:W-:Y:S05]  /*fa20*/  BSYNC B0 ;  /* 0x0000000000007941 */ /* 0x000fea0003800000 */
.L_x_208:
[----:B------:R-:W-:Y:S02]  /*fa30*/  ULDC UR4, c[0x0][0xc3c] ;  /* 0x00030f0000047ab9 */ /* 0x000fe40000000800 */
[----:B------:R-:W-:-:S06]  /*fa40*/  UISETP.GE.AND UP0, UPT, UR7, UR4, UPT ;  /* 0x000000040700728c */ /* 0x000fcc000bf06270 */
[----:B------:R-:W-:-:S13]  /*fa50*/  PLOP3.LUT P0, PT, PT, PT, UP0, 0x80, 0x0 ;  /* 0x000000000000781c */ /* 0x000fda0003f0f008 */
[----:B------:R-:W-:Y:S05]  /*fa60*/  @!P0 BRA `(.L_x_230) ;  /* 0xffffff1400b88947 */ /* 0x000fea000383ffff */
[----:B------:R-:W-:Y:S05]  /*fa70*/  EXIT ;  /* 0x000000000000794d */ /* 0x000fea0003800000 */
.L_x_182:
[----:B------:R-:W-:-:S08]  /*fa80*/  NOP ;  /* 0x0000000000007918 */ /* 0x000fd00000000000 */
[----:B0-----:R-:W0:-:S00]  /*fa90*/  USETMAXREG.DEALLOC.CTAPOOL 0x18 ;  /* 0x00000018000079c8 */ /* 0x001e0000080e0500 */
[----:B0-----:R-:W-:Y:S01]  /*faa0*/  LOP3.LUT R0, R0, 0x3, RZ, 0xc0, !PT ;  /* 0x0000000300007812 */ /* 0x001fe200078ec0ff */
[----:B------:R-:W-:-:S05]  /*fab0*/  IMAD.MOV.U32 R7, RZ, RZ, RZ ;  /* 0x000000ffff077224 */ /* 0x000fca00078e00ff */
[----:B------:R-:W0:Y:S02]  /*fac0*/  SHFL.IDX PT, R0, R0, RZ, 0x1f ;  /* 0x00001fff00007589 */ /* 0x000e2400000e0000 */
[----:B0-----:R-:W-:-:S04]  /*fad0*/  ISETP.NE.AND P0, PT, R0, RZ, PT ;  /* 0x000000ff0000720c */ /* 0x001fc80003f05270 */
[----:B------:R-:W-:-:S05]  /*fae0*/  P2R R0, PR, RZ, 0x1 ;  /* 0x00000001ff007803 */ /* 0x000fca0000000000 */
[----:B------:R0:W-:Y:S04]  /*faf0*/  STL [R1+0x5c], R0 ;  /* 0x00005c0001007387 */ /* 0x0001e80000100800 */
[----:B------:R-:W-:Y:S05]  /*fb00*/  @!P0 BRA `(.L_x_231) ;  /* 0x0000000000248947 */ /* 0x000fea0003800000 */
[----:B------:R-:W1:Y:S08]  /*fb10*/  S2UR UR5, SR_CgaCtaId ;  /* 0x00000000000579c3 */ /* 0x000e700000008800 */
[----:B------:R-:W-:Y:S06]  /*fb20*/  BAR.SYNC.DEFER_BLOCKING 0x5, 0x180 ;  /* 0x0146000000007b1d */ /* 0x000fec0000010000 */
[----:B------:R-:W-:-:S02]  /*fb30*/  UMOV UR4, 0x400 ;  /* 0x0000040000047882 */ /* 0x000fc40000000000 */
[----:B-1----:R-:W-:-:S09]  /*fb40*/  ULEA UR4, UR5, UR4, 0x18 ;  /* 0x0000000405047291 */ /* 0x002fd2000f8ec03f */
[----:B------:R-:W1:Y:S04]  /*fb50*/  LDS.128 R8, [UR4+0x388d0] ;  /* 0x0388d004ff087984 */ /* 0x000e680008000c00 */
[----:B-1----:R2:W-:Y:S04]  /*fb60*/  STL.64 [R1], R8 ;  /* 0x0000000801007387 */ /* 0x0025e80000100a00 */
[----:B------:R2:W-:Y:S01]  /*fb70*/  STL.64 [R1+0x8], R10 ;  /* 0x0000080a01007387 */ /* 0x0005e20000100a00 */
[----:B------:R-:W-:Y:S06]  /*fb80*/  BAR.ARV 0x4, 0x180 ;  /* 0x0106000000007b1d */ /* 0x000fec0000002000 */
[----:B------:R-:W-:Y:S05]  /*fb90*/  BRA `(.L_x_232) ;  /* 0x0000000800ac7947 */ /* 0x000fea0003800000 */
.L_x_231:
[----:B0-----:R-:W-:Y:S01]  /*fba0*/  LOP3.LUT R0, R6, 0x1f, RZ, 0xc0, !PT ;  /* 0x0000001f06007812 */ /* 0x001fe200078ec0ff */
[----:B------:R-:W-:Y:S01]  /*fbb0*/  ULDC UR4, c[0x0][0xc3c] ;  /* 0x00030f0000047ab9 */ /* 0x000fe20000000800 */
[----:B------:R-:W-:Y:S01]  /*fbc0*/  ULDC.64 UR6, c[0x0][0x208] ;  /* 0x0000820000067ab9 */ /* 0x000fe20000000a00 */
[----:B------:R-:W-:Y:S01]  /*fbd0*/  IMAD.MOV.U32 R10, RZ, RZ, RZ ;  /* 0x000000ffff0a7224 */ /* 0x000fe200078e00ff */
[----:B------:R-:W-:Y:S01]  /*fbe0*/  ISETP.NE.AND P0, PT, R0, 0x1f, PT ;  /* 0x0000001f0000780c */ /* 0x000fe20003f05270 */
[----:B------:R-:W-:-:S03]  /*fbf0*/  ULDC UR5, c[0x0][0xc38] ;  /* 0x00030e0000057ab9 */ /* 0x000fc60000000800 */
[----:B------:R-:W-:-:S13]  /*fc00*/  ISETP.GE.OR P1, PT, R0, UR4, !P0 ;  /* 0x0000000400007c0c */ /* 0x000fda000c726670 */
[----:B------:R-:W0:Y:S08]  /*fc10*/  @!P1 LDC.64 R2, c[0x0][0xc80] ;  /* 0x00032000ff029b82 */ /* 0x000e300000000a00 */
[----:B------:R-:W1:Y:S01]  /*fc20*/  @!P1 LDC.64 R4, c[0x0][0xc78] ;  /* 0x00031e00ff049b82 */ /* 0x000e620000000a00 */
[----:B0-----:R-:W-:-:S05]  /*fc30*/  @!P1 IMAD.WIDE.U32 R2, R0, 0x4, R2 ;  /* 0x0000000400029825 */ /* 0x001fca00078e0002 */
[----:B------:R1:W2:Y:S02]  /*fc40*/  @!P1 LDG.E R7, desc[UR6][R2.64] ;  /* 0x0000000602079981 */ /* 0x0002a4000c1e1900 */
[----:B-1----:R-:W-:-:S05]  /*fc50*/  @!P1 IMAD.WIDE.U32 R2, R0, 0x4, R4 ;  /* 0x0000000400029825 */ /* 0x002fca00078e0004 */
[----:B------:R-:W2:Y:S01]  /*fc60*/  @!P1 LDG.E R10, desc[UR6][R2.64] ;  /* 0x00000006020a9981 */ /* 0x000ea2000c1e1900 */
[C---:B------:R-:W-:Y:S01]  /*fc70*/  ISETP.NE.AND P1, PT, R0.reuse, RZ, PT ;  /* 0x000000ff0000720c */ /* 0x040fe20003f25270 */
[----:B------:R-:W0:Y:S01]  /*fc80*/  S2UR UR6, SR_CTAID.X ;  /* 0x00000000000679c3 */ /* 0x000e220000002500 */
[C---:B------:R-:W-:Y:S01]  /*fc90*/  ISETP.GE.U32.AND P2, PT, R0.reuse, 0x2, PT ;  /* 0x000000020000780c */ /* 0x040fe20003f46070 */
[----:B------:R-:W-:Y:S01]  /*fca0*/  UMOV UR4, URZ ;  /* 0x0000003f00047c82 */ /* 0x000fe20008000000 */
[C---:B------:R-:W-:Y:S02]  /*fcb0*/  ISETP.GE.U32.AND P3, PT, R0.reuse, 0x4, PT ;  /* 0x000000040000780c */ /* 0x040fe40003f66070 */
[C---:B------:R-:W-:Y:S02]  /*fcc0*/  ISETP.GE.U32.AND P4, PT, R0.reuse, 0x8, PT ;  /* 0x000000080000780c */ /* 0x040fe40003f86070 */
[----:B------:R-:W-:Y:S01]  /*fcd0*/  ISETP.GE.U32.AND P5, PT, R0, 0x10, PT ;  /* 0x000000100000780c */ /* 0x000fe20003fa6070 */
[----:B--2---:R-:W-:-:S05]  /*fce0*/  IMAD R4, R7, R10, RZ ;  /* 0x0000000a07047224 */ /* 0x004fca00078e02ff */
[----:B------:R-:W1:Y:S02]  /*fcf0*/  SHFL.UP PT, R5, R4, 0x1, RZ ;  /* 0x0420000004057989 */ /* 0x000e6400000e00ff */
[----:B-1----:R-:W-:-:S05]  /*fd00*/  SEL R5, R5, RZ, P1 ;  /* 0x000000ff05057207 */ /* 0x002fca0000800000 */
[----:B------:R-:W-:-:S05]  /*fd10*/  IMAD.IADD R5, R4, 0x1, R5 ;  /* 0x0000000104057824 */ /* 0x000fca00078e0205 */
        /* <DEDUP_REMOVED lines=12> */
[----:B------:R-:W1:Y:S02]  /*fde0*/  SHFL.IDX PT, R8, R2, 0x1f, 0x1f ;  /* 0x03e01f0002087f89 */ /* 0x000e6400000e0000 */
[----:B-1----:R-:W-:-:S04]  /*fdf0*/  IMAD R8, R8, UR5, RZ ;  /* 0x0000000508087c24 */ /* 0x002fc8000f8e02ff */
[----:B------:R-:W-:Y:S01]  /*fe00*/  IMAD.MOV.U32 R11, RZ, RZ, R8 ;  /* 0x000000ffff0b7224 */ /* 0x000fe200078e0008 */
[----:B0-----:R-:W-:-:S13]  /*fe10*/  ISETP.GT.AND P6, PT, R8, UR6, PT ;  /* 0x0000000608007c0c */ /* 0x001fda000bfc4270 */
[----:B------:R-:W-:Y:S05]  /*fe20*/  @P6 BRA `(.L_x_233) ;  /* 0x0000000000a86947 */ /* 0x000fea0003800000 */
[----:B------:R-:W-:Y:S01]  /*fe30*/  IMAD.MOV.U32 R8, RZ, RZ, R11 ;  /* 0x000000ffff087224 */ /* 0x000fe200078e000b */
[----:B------:R-:W-:Y:S01]  /*fe40*/  UMOV UR4, URZ ;  /* 0x0000003f00047c82 */ /* 0x000fe20008000000 */
[----:B------:R-:W-:-:S05]  /*fe50*/  ULDC UR5, c[0x0][0xc38] ;  /* 0x00030e0000057ab9 */ /* 0x000fca0000000800 */
.L_x_235:
[----:B------:R-:W0:Y:S01]  /*fe60*/  LDC R2, c[0x0][0xc3c] ;  /* 0x00030f00ff027b82 */ /* 0x000e220000000800 */
[----:B------:R-:W-:Y:S01]  /*fe70*/  ULDC UR7, c[0x0][0xc3c] ;  /* 0x00030f0000077ab9 */ /* 0x000fe20000000800 */
[----:B------:R-:W-:Y:S01]  /*fe80*/  UIADD3 UR4, UR4, 0x1f, URZ ;  /* 0x0000001f04047890 */ /* 0x000fe2000fffe03f */
[----:B------:R-:W-:-:S05]  /*fe90*/  IMAD.U32 R3, RZ, RZ, UR7 ;  /* 0x00000007ff037e24 */ /* 0x000fca000f8e00ff */
[----:B------:R1:W-:Y:S01]  /*fea0*/  STL [R1+0xc], R3 ;  /* 0x00000c0301007387 */ /* 0x0003e20000100800 */
[----:B0-----:R-:W-:-:S13]  /*feb0*/  ISETP.LE.AND P6, PT, R2, UR4, PT ;  /* 0x0000000402007c0c */ /* 0x001fda000bfc3270 */
[----:B-1----:R-:W-:Y:S05]  /*fec0*/  @P6 BRA `(.L_x_234) ;  /* 0x0000000400a86947 */ /* 0x002fea0003800000 */
[----:B------:R-:W-:Y:S01]  /*fed0*/  VIADD R9, R0, UR4 ;  /* 0x0000000400097c36 */ /* 0x000fe20008000000 */
[----:B------:R-:W-:Y:S01]  /*fee0*/  ULDC.64 UR8, c[0x0][0x208] ;  /* 0x0000820000087ab9 */ /* 0x000fe20000000a00 */
[----:B------:R-:W-:-:S03]  /*fef0*/  IMAD.MOV.U32 R7, RZ, RZ, RZ ;  /* 0x000000ffff077224 */ /* 0x000fc600078e00ff */
[----:B------:R-:W-:-:S13]  /*ff00*/  ISETP.GE.OR P6, PT, R9, R2, !P0 ;  /* 0x000000020900720c */ /* 0x000fda00047c6670 */
[----:B------:R-:W0:Y:S08]  /*ff10*/  @!P6 LDC.64 R2, c[0x0][0xc80] ;  /* 0x00032000ff02eb82 */ /* 0x000e300000000a00 */
[----:B------:R-:W1:Y:S01]  /*ff20*/  @!P6 LDC.64 R4, c[0x0][0xc78] ;  /* 0x00031e00ff04eb82 */ /* 0x000e620000000a00 */
[----:B------:R-:W-:Y:S02]  /*ff30*/  IMAD.MOV.U32 R10, RZ, RZ, RZ ;  /* 0x000000ffff0a7224 */ /* 0x000fe400078e00ff */
[----:B0-----:R-:W-:-:S05]  /*ff40*/  @!P6 IMAD.WIDE R2, R9, 0x4, R2 ;  /* 0x000000040902e825 */ /* 0x001fca00078e0202 */
[----:B------:R1:W2:Y:S02]  /*ff50*/  @!P6 LDG.E R7, desc[UR8][R2.64] ;  /* 0x000000080207e981 */ /* 0x0002a4000c1e1900 */
[----:B-1----:R-:W-:-:S05]  /*ff60*/  @!P6 IMAD.WIDE R2, R9, 0x4, R4 ;  /* 0x000000040902e825 */ /* 0x002fca00078e0204 */
[----:B------:R-:W2:Y:S02]  /*ff70*/  @!P6 LDG.E R10, desc[UR8][R2.64] ;  /* 0x00000008020ae981 */ /* 0x000ea4000c1e1900 */
[----:B--2---:R-:W-:-:S05]  /*ff80*/  IMAD R11, R7, R10, RZ ;  /* 0x0000000a070b7224 */ /* 0x004fca00078e02ff */
[----:B------:R-:W0:Y:S02]  /*ff90*/  SHFL.UP PT, R4, R11, 0x1, RZ ;  /* 0x042000000b047989 */ /* 0x000e2400000e00ff */
[----:B0-----:R-:W-:-:S05]  /*ffa0*/  SEL R4, R4, RZ, P1 ;  /* 0x000000ff04047207 */ /* 0x001fca0000800000 */
[----:B------:R-:W-:-:S05]  /*ffb0*/  IMAD.IADD R4, R11, 0x1, R4 ;  /* 0x000000010b047824 */ /* 0x000fca00078e0204 */
        /* <DEDUP_REMOVED lines=12> */
[----:B------:R-:W0:Y:S02]  /*10080*/  SHFL.IDX PT, R4, R2, 0x1f, 0x1f ;  /* 0x03e01f0002047f89 */ /* 0x000e2400000e0000 */
[----:B0-----:R-:W-:-:S04]  /*10090*/  IMAD R11, R4, UR5, RZ ;  /* 0x00000005040b7c24 */ /* 0x001fc8000f8e02ff */
[----:B------:R-:W-:-:S05]  /*100a0*/  IMAD.IADD R8, R11, 0x1, R8 ;  /* 0x000000010b087824 */ /* 0x000fca00078e0208 */
[----:B------:R-:W-:-:S13]  /*100b0*/  ISETP.GT.AND P6, PT, R8, UR6, PT ;  /* 0x0000000608007c0c */ /* 0x000fda000bfc4270 */
[----:B------:R-:W-:Y:S05]  /*100c0*/  @!P6 BRA `(.L_x_235) ;  /* 0xfffffffc0064e947 */ /* 0x000fea000383ffff */
.L_x_233:
[----:B------:R-:W-:Y:S02]  /*100d0*/  IMAD.IADD R11, R8, 0x1, -R11 ;  /* 0x00000001080b7824 */ /* 0x000fe400078e0a0b */
[----:B------:R-:W-:Y:S02]  /*100e0*/  IMAD.MOV.U32 R14, RZ, RZ, RZ ;  /* 0x000000ffff0e7224 */ /* 0x000fe400078e00ff */
[----:B------:R-:W-:-:S05]  /*100f0*/  IMAD R3, R2, UR5, R11 ;  /* 0x0000000502037c24 */ /* 0x000fca000f8e020b */
[----:B------:R-:W-:-:S13]  /*10100*/  ISETP.GT.AND P0, PT, R3, UR6, PT ;  /* 0x0000000603007c0c */ /* 0x000fda000bf04270 */
[----:B------:R-:W-:-:S04]  /*10110*/  VOTE.ANY R12, PT, !P0 ;  /* 0x00000000000c7806 */ /* 0x000fc800040e0100 */
[----:B------:R-:W0:Y:S01]  /*10120*/  POPC R4, R12 ;  /* 0x0000000c00047309 */ /* 0x000e220000000000 */
[----:B------:R-:W-:Y:S01]  /*10130*/  ISETP.NE.AND P0, PT, R12, RZ, PT ;  /* 0x000000ff0c00720c */ /* 0x000fe20003f05270 */
[----:B0-----:R-:W0:Y:S04]  /*10140*/  SHFL.IDX PT, R7, R7, R4, 0x1f ;  /* 0x00001f0407077589 */ /* 0x001e2800000e0000 */
[----:B------:R-:W1:Y:S01]  /*10150*/  SHFL.IDX PT, R9, R10, R4, 0x1f ;  /* 0x00001f040a097589 */ /* 0x000e6200000e0000 */
[----:B0-----:R-:W-:-:S04]  /*10160*/  IABS R5, R7 ;  /* 0x0000000700057213 */ /* 0x001fc80000000000 */
[----:B------:R-:W0:Y:S01]  /*10170*/  I2F.RP R13, R5 ;  /* 0x00000005000d7306 */ /* 0x000e220000209400 */
[----:B-1----:R-:W-:-:S07]  /*10180*/  IABS R8, R9 ;  /* 0x0000000900087213 */ /* 0x002fce0000000000 */
[----:B------:R-:W-:Y:S08]  /*10190*/  I2F.RP R12, R8 ;  /* 0x00000008000c7306 */ /* 0x000ff00000209400 */
[----:B0-----:R-:W0:Y:S02]  /*101a0*/  MUFU.RCP R13, R13 ;  /* 0x0000000d000d7308 */ /* 0x001e240000001000 */
[----:B0-----:R-:W-:-:S06]  /*101b0*/  VIADD R3, R13, 0xffffffe ;  /* 0x0ffffffe0d037836 */ /* 0x001fcc0000000000 */
[----:B------:R-:W0:Y:S02]  /*101c0*/  F2I.FTZ.U32.TRUNC.NTZ R3, R3 ;  /* 0x0000000300037305 */ /* 0x000e24000021f000 */
[----:B0-----:R-:W-:Y:S01]  /*101d0*/  IMAD.MOV R16, RZ, RZ, -R3 ;  /* 0x000000ffff107224 */ /* 0x001fe200078e0a03 */
[----:B------:R-:W-:Y:S06]  /*101e0*/  @!P0 BRA `(.L_x_236) ;  /* 0x0000000000088947 */ /* 0x000fec0003800000 */
[----:B------:R-:W-:-:S05]  /*101f0*/  VIADD R13, R4, 0xffffffff ;  /* 0xffffffff040d7836 */ /* 0x000fca0000000000 */
[----:B------:R0:W1:Y:S02]  /*10200*/  SHFL.IDX PT, R14, R2, R13, 0x1f ;  /* 0x00001f0d020e7589 */ /* 0x00006400000e0000 */
.L_x_236:
[----:B-1----:R-:W-:Y:S01]  /*10210*/  IMAD R10, R14, UR5, R11 ;  /* 0x000000050e0a7c24 */ /* 0x002fe2000f8e020b */
[----:B------:R-:W1:Y:S01]  /*10220*/  MUFU.RCP R12, R12 ;  /* 0x0000000c000c7308 */ /* 0x000e620000001000 */
[----:B------:R-:W-:Y:S02]  /*10230*/  IMAD R11, R16, R5, RZ ;  /* 0x00000005100b7224 */ /* 0x000fe400078e02ff */
[----:B0-----:R-:W-:Y:S01]  /*10240*/  IMAD.MOV.U32 R2, RZ, RZ, RZ ;  /* 0x000000ffff027224 */ /* 0x001fe200078e00ff */
[----:B------:R0:W-:Y:S03]  /*10250*/  STL [R1], R10 ;  /* 0x0000000a01007387 */ /* 0x0001e60000100800 */
[----:B------:R-:W-:Y:S01]  /*10260*/  IMAD.HI.U32 R2, R3, R11, R2 ;  /* 0x0000000b03027227 */ /* 0x000fe200078e0002 */
[----:B------:R-:W-:-:S05]  /*10270*/  IABS R11, R7 ;  /* 0x00000007000b7213 */ /* 0x000fca0000000000 */
[----:B------:R-:W-:Y:S01]  /*10280*/  IMAD.MOV R14, RZ, RZ, -R11 ;  /* 0x000000ffff0e7224 */ /* 0x000fe200078e0a0b */
[----:B0-----:R-:W-:-:S04]  /*10290*/  IADD3 R10, -R10, UR6, RZ ;  /* 0x000000060a0a7c10 */ /* 0x001fc8000fffe1ff */
[----:B------:R-:W-:-:S05]  /*102a0*/  IABS R3, R10 ;  /* 0x0000000a00037213 */ /* 0x000fca0000000000 */
[----:B------:R-:W-:-:S04]  /*102b0*/  IMAD.HI.U32 R11, R2, R3, RZ ;  /* 0x00000003020b7227 */ /* 0x000fc800078e00ff */
[----:B------:R-:W-:Y:S02]  /*102c0*/  IMAD R2, R11, R14, R3 ;  /* 0x0000000e0b027224 */ /* 0x000fe400078e0203 */
[----:B-1----:R-:W-:-:S03]  /*102d0*/  VIADD R3, R12, 0xffffffe ;  /* 0x0ffffffe0c037836 */ /* 0x002fc60000000000 */
[----:B------:R-:W-:-:S03]  /*102e0*/  ISETP.GT.U32.AND P1, PT, R5, R2, PT ;  /* 0x000000020500720c */ /* 0x000fc60003f24070 */
[----:B------:R-:W0:Y:S10]  /*102f0*/  F2I.FTZ.U32.TRUNC.NTZ R3, R3 ;  /* 0x0000000300037305 */ /* 0x000e34000021f000 */
[----:B------:R-:W-:-:S02]  /*10300*/  @!P1 IMAD.IADD R2, R2, 0x1, -R5 ;  /* 0x0000000102029824 */ /* 0x000fc400078e0a05 */
[----:B------:R-:W-:Y:S01]  /*10310*/  @!P1 VIADD R11, R11, 0x1 ;  /* 0x000000010b0b9836 */ /* 0x000fe20000000000 */
[----:B------:R-:W-:Y:S02]  /*10320*/  ISETP.NE.AND P1, PT, R7, RZ, PT ;  /* 0x000000ff0700720c */ /* 0x000fe40003f25270 */
[----:B------:R-:W-:Y:S01]  /*10330*/  ISETP.GE.U32.AND P0, PT, R2, R5, PT ;  /* 0x000000050200720c */ /* 0x000fe20003f06070 */
[----:B0-----:R-:W-:Y:S02]  /*10340*/  IMAD.MOV R5, RZ, RZ, -R3 ;  /* 0x000000ffff057224 */ /* 0x001fe400078e0a03 */
[----:B------:R-:W-:Y:S02]  /*10350*/  IMAD.MOV.U32 R2, RZ, RZ, RZ ;  /* 0x000000ffff027224 */ /* 0x000fe400078e00ff */
[----:B------:R-:W-:-:S04]  /*10360*/  IMAD R5, R5, R8, RZ ;  /* 0x0000000805057224 */ /* 0x000fc800078e02ff */
[----:B------:R-:W-:Y:S01]  /*10370*/  IMAD.HI.U32 R5, R3, R5, R2 ;  /* 0x0000000503057227 */ /* 0x000fe200078e0002 */
[----:B------:R-:W-:Y:S02]  /*10380*/  LOP3.LUT R2, R10, R7, RZ, 0x3c, !PT ;  /* 0x000000070a027212 */ /* 0x000fe400078e3cff */
[----:B------:R-:W-:Y:S01]  /*10390*/  IABS R3, R9 ;  /* 0x0000000900037213 */ /* 0x000fe20000000000 */
[----:B------:R-:W-:Y:S01]  /*103a0*/  @P0 VIADD R11, R11, 0x1 ;  /* 0x000000010b0b0836 */ /* 0x000fe20000000000 */
[----:B------:R-:W-:-:S03]  /*103b0*/  ISETP.GE.AND P2, PT, R2, RZ, PT ;  /* 0x000000ff0200720c */ /* 0x000fc60003f46270 */
[----:B------:R-:W-:-:S10]  /*103c0*/  IMAD.MOV R3, RZ, RZ, -R3 ;  /* 0x000000ffff037224 */ /* 0x000fd400078e0a03 */
[----:B------:R-:W-:Y:S01]  /*103d0*/  @!P2 IMAD.MOV R11, RZ, RZ, -R11 ;  /* 0x000000ffff0ba224 */ /* 0x000fe200078e0a0b */
[----:B------:R-:W-:-:S04]  /*103e0*/  @!P1 LOP3.LUT R11, RZ, R7, RZ, 0x33, !PT ;  /* 0x00000007ff0b9212 */ /* 0x000fc800078e33ff */
[-C--:B------:R-:W-:Y:S01]  /*103f0*/  IABS R2, R11.reuse ;  /* 0x0000000b00027213 */ /* 0x080fe20000000000 */
[----:B------:R-:W-:-:S04]  /*10400*/  IMAD R7, R7, R11, RZ ;  /* 0x0000000b07077224 */ /* 0x000fc800078e02ff */
[----:B------:R-:W-:-:S04]  /*10410*/  IMAD.HI.U32 R5, R5, R2, RZ ;  /* 0x0000000205057227 */ /* 0x000fc800078e00ff */
[----:B------:R-:W-:Y:S01]  /*10420*/  IMAD R3, R5, R3, R2 ;  /* 0x0000000305037224 */ /* 0x000fe200078e0202 */
[----:B------:R-:W-:-:S04]  /*10430*/  LOP3.LUT R2, R11, R9, RZ, 0x3c, !PT ;  /* 0x000000090b027212 */ /* 0x000fc800078e3cff */
[----:B------:R-:W-:Y:S02]  /*10440*/  ISETP.GT.U32.AND P1, PT, R8, R3, PT ;  /* 0x000000030800720c */ /* 0x000fe40003f24070 */
[----:B------:R-:W-:-:S11]  /*10450*/  ISETP.GE.AND P2, PT, R2, RZ, PT ;  /* 0x000000ff0200720c */ /* 0x000fd60003f46270 */
[----:B------:R-:W-:Y:S02]  /*10460*/  @!P1 IMAD.IADD R3, R3, 0x1, -R8 ;  /* 0x0000000103039824 */ /* 0x000fe400078e0a08 */
[----:B------:R-:W-:Y:S01]  /*10470*/  @!P1 VIADD R5, R5, 0x1 ;  /* 0x0000000105059836 */ /* 0x000fe20000000000 */
[----:B------:R-:W-:Y:S02]  /*10480*/  ISETP.NE.AND P1, PT, R9, RZ, PT ;  /* 0x000000ff0900720c */ /* 0x000fe40003f25270 */
[----:B------:R-:W-:-:S13]  /*10490*/  ISETP.GE.U32.AND P0, PT, R3, R8, PT ;  /* 0x000000080300720c */ /* 0x000fda0003f06070 */
[----:B------:R-:W-:-:S04]  /*104a0*/  @P0 VIADD R5, R5, 0x1 ;  /* 0x0000000105050836 */ /* 0x000fc80000000000 */
[----:B------:R-:W-:Y:S01]  /*104b0*/  @!P2 IMAD.MOV R5, RZ, RZ, -R5 ;  /* 0x000000ffff05a224 */ /* 0x000fe200078e0a05 */
[----:B------:R-:W-:-:S05]  /*104c0*/  @!P1 LOP3.LUT R5, RZ, R9, RZ, 0x33, !PT ;  /* 0x00000009ff059212 */ /* 0x000fca00078e33ff */
[----:B------:R-:W-:-:S04]  /*104d0*/  IMAD.MOV R2, RZ, RZ, -R5 ;  /* 0x000000ffff027224 */ /* 0x000fc800078e0a05 */
[C---:B------:R-:W-:Y:S02]  /*104e0*/  IMAD R11, R9.reuse, R2, R11 ;  /* 0x00000002090b7224 */ /* 0x040fe400078e020b */
[----:B------:R-:W-:Y:S02]  /*104f0*/  IMAD R2, R9, 0x1000000, R5 ;  /* 0x0100000009027824 */ /* 0x000fe400078e0205 */
[----:B------:R-:W-:Y:S02]  /*10500*/  IMAD.IADD R5, R10, 0x1, -R7 ;  /* 0x000000010a057824 */ /* 0x000fe400078e0a07 */
[----:B------:R-:W-:Y:S02]  /*10510*/  IMAD R3, R11, 0x10000, R2 ;  /* 0x000100000b037824 */ /* 0x000fe400078e0202 */
[----:B------:R-:W-:Y:S01]  /*10520*/  VIADD R2, R4, UR4 ;  /* 0x0000000404027c36 */ /* 0x000fe20008000000 */
[----:B------:R1:W-:Y:S04]  /*10530*/  STL [R1+0x4], R5 ;  /* 0x0000040501007387 */ /* 0x0003e80000100800 */
[----:B------:R1:W-:Y:S04]  /*10540*/  STL [R1+0xc], R2 ;  /* 0x00000c0201007387 */ /* 0x0003e80000100800 */
[----:B------:R1:W-:Y:S01]  /*10550*/  STL [R1+0x8], R3 ;  /* 0x0000080301007387 */ /* 0x0003e20000100800 */
[----:B------:R-:W-:Y:S05]  /*10560*/  BRA `(.L_x_237) ;  /* 0x0000000000107947 */ /* 0x000fea0003800000 */
.L_x_234:
[----:B------:R-:W-:Y:S01]  /*10570*/  IMAD.U32 R2, RZ, RZ, UR6 ;  /* 0x00000006ff027e24 */ /* 0x000fe2000f8e00ff */
[----:B------:R0:W-:Y:S04]  /*10580*/  STL [R1+0x4], RZ ;  /* 0x000004ff01007387 */ /* 0x0001e80000100800 */
[----:B------:R0:W-:Y:S04]  /*10590*/  STL [R1+0x8], RZ ;  /* 0x000008ff01007387 */ /* 0x0001e80000100800 */
[----:B------:R0:W-:Y:S02]  /*105a0*/  STL [R1], R2 ;  /* 0x0000000201007387 */ /* 0x0001e40000100800 */
.L_x_237:
[----:B------:R-:W2:Y:S04]  /*105b0*/  LDL R8, [R1] ;  /* 0x0000000001087983 */ /* 0x000ea80000100800 */
[----:B------:R-:W2:Y:S04]  /*105c0*/  LDL R9, [R1+0x4] ;  /* 0x0000040001097983 */ /* 0x000ea80000100800 */
[----:B------:R-:W2:Y:S04]  /*105d0*/  LDL R10, [R1+0x8] ;  /* 0x00000800010a7983 */ /* 0x000ea80000100800 */
[----:B------:R-:W2:Y:S01]  /*105e0*/  LDL R11, [R1+0xc] ;  /* 0x00000c00010b7983 */ /* 0x000ea20000100800 */
[----:B------:R-:W-:-:S13]  /*105f0*/  ISETP.NE.AND P0, PT, R0, RZ, PT ;  /* 0x000000ff0000720c */ /* 0x000fda0003f05270 */
[----:B-1----:R-:W1:Y:S01]  /*10600*/  @!P0 S2R R3, SR_CgaCtaId ;  /* 0x0000000000038919 */ /* 0x002e620000008800 */
[----:B------:R-:W-:-:S04]  /*10610*/  @!P0 MOV R0, 0x400 ;  /* 0x0000040000008802 */ /* 0x000fc80000000f00 */
[----:B-1----:R-:W-:-:S05]  /*10620*/  @!P0 LEA R0, R3, R0, 0x18 ;  /* 0x0000000003008211 */ /* 0x002fca00078ec0ff */
[----:B--2---:R1:W-:Y:S01]  /*10630*/  @!P0 STS.128 [R0+0x388d0], R8 ;  /* 0x0388d00800008388 */ /* 0x0043e20000000c00 */
[----:B------:R-:W-:Y:S06]  /*10640*/  BAR.ARV 0x5, 0x180 ;  /* 0x0146000000007b1d */ /* 0x000fec0000002000 */
.L_x_232:
[----:B01----:R-:W3:Y:S01]  /*10650*/  LDL R0, [R1+0xc] ;  /* 0x00000c0001007983 */ /* 0x003ee20000100800 */
[----:B------:R-:W-:Y:S01]  /*10660*/  ULDC UR4, c[0x0][0xc3c] ;  /* 0x00030f0000047ab9 */ /* 0x000fe20000000800 */
[----:B------:R-:W-:Y:S02]  /*10670*/  IMAD.MOV.U32 R19, RZ, RZ, RZ ;  /* 0x000000ffff137224 */ /* 0x000fe400078e00ff */
[----:B------:R0:W-:Y:S01]  /*10680*/  STL [R1+0x48], RZ ;  /* 0x000048ff01007387 */ /* 0x0001e20000100800 */
[----:B---3--:R-:W-:Y:S01]  /*10690*/  ISETP.GE.AND P0, PT, R0, UR4, PT ;  /* 0x0000000400007c0c */ /* 0x008fe2000bf06270 */
[----:B------:R-:W-:-:S05]  /*106a0*/  IMAD.MOV.U32 R0, RZ, RZ, 0x1 ;  /* 0x00000001ff007424 */ /* 0x000fca00078e00ff */
[----:B------:R0:W-:Y:S07]  /*106b0*/  STL [R1+0x14], R0 ;  /* 0x0000140001007387 */ /* 0x0001ee0000100800 */
[----:B------:R-:W-:Y:S05]  /*106c0*/  @P0 BRA `(.L_x_238) ;  /* 0x0000006400100947 */ /* 0x000fea0003800000 */
[----:B------:R-:W1:Y:S01]  /*106d0*/  S2UR UR5, SR_CgaCtaId ;  /* 0x00000000000579c3 */ /* 0x000e620000008800 */
[C---:B0-----:R-:W-:Y:S01]  /*106e0*/  IMAD.SHL.U32 R0, R6.reuse, 0x8, RZ ;  /* 0x0000000806007824 */ /* 0x041fe200078e00ff */
[----:B------:R-:W-:Y:S01]  /*106f0*/  LOP3.LUT R4, R6, 0x7f, RZ, 0xc0, !PT ;  /* 0x0000007f06047812 */ /* 0x000fe200078ec0ff */
[----:B------:R-:W-:Y:S01]  /*10700*/  UMOV UR4, 0x400 ;  /* 0x0000040000047882 */ /* 0x000fe20000000000 */
[----:B------:R-:W-:Y:S01]  /*10710*/  BSSY B8, `(.L_x_238) ;  /* 0x000063f000087945 */ /* 0x000fe20003800000 */
[----:B------:R-:W-:Y:S01]  /*10720*/  IMAD.MOV.U32 R19, RZ, RZ, RZ ;  /* 0x000000ffff137224 */ /* 0x000fe200078e00ff */
[----:B------:R-:W-:Y:S01]  /*10730*/  LOP3.LUT R3, R0, 0x1f8, RZ, 0xc0, !PT ;  /* 0x000001f800037812 */ /* 0x000fe200078ec0ff */
[----:B------:R-:W-:Y:S01]  /*10740*/  IMAD.SHL.U32 R2, R4, 0x8, RZ ;  /* 0x0000000804027824 */ /* 0x000fe200078e00ff */
[----:B------:R-:W-:Y:S01]  /*10750*/  LOP3.LUT R0, R0, 0x38, RZ, 0xc0, !PT ;  /* 0x0000003800007812 */ /* 0x000fe200078ec0ff */
[----:B------:R-:W-:Y:S01]  /*10760*/  ULDC UR38, c[0x0][0xc] ;  /* 0x0000030000267ab9 */ /* 0x000fe20000000800 */
[----:B------:R-:W-:Y:S01]  /*10770*/  LOP3.LUT R3, R3, 0x38, R6, 0x78, !PT ;  /* 0x0000003803037812 */ /* 0x000fe200078e7806 */
[----:B------:R-:W-:Y:S01]  /*10780*/  IMAD.SHL.U32 R6, R6, 0x10, RZ ;  /* 0x0000001006067824 */ /* 0x000fe200078e00ff */
[----:B------:R-:W-:-:S02]  /*10790*/  ULDC.64 UR36, c[0x0][0x198] ;  /* 0x0000660000247ab9 */ /* 0x000fc40000000a00 */
[----:B------:R-:W-:Y:S02]  /*107a0*/  LOP3.LUT R3, R3, 0x200, R2, 0xf8, !PT ;  /* 0x0000020003037812 */ /* 0x000fe400078ef802 */
[----:B------:R-:W-:-:S04]  /*107b0*/  SHF.R.U32.HI R2, RZ, 0x3, R4 ;  /* 0x00000003ff027819 */ /* 0x000fc80000011604 */
[----:B------:R-:W-:Y:S01]  /*107c0*/  LOP3.LUT R4, R2, 0x70, R6, 0xf8, !PT ;  /* 0x0000007002047812 */ /* 0x000fe200078ef806 */
[----:B------:R-:W-:Y:S01]  /*107d0*/  IMAD.MOV.U32 R2, RZ, RZ, 0x1 ;  /* 0x00000001ff027424 */ /* 0x000fe200078e00ff */
[----:B-1----:R-:W-:-:S06]  /*107e0*/  ULEA UR4, UR5, UR4, 0x18 ;  /* 0x0000000405047291 */ /* 0x002fcc000f8ec03f */
[----:B------:R-:W-:-:S04]  /*107f0*/  IMAD.U32 R18, RZ, RZ, UR4 ;  /* 0x00000004ff127e24 */ /* 0x000fc8000f8e00ff */
[----:B------:R-:W-:-:S05]  /*10800*/  IMAD R3, R3, 0x2, R18 ;  /* 0x0000000203037824 */ /* 0x000fca00078e0212 */
[----:B------:R0:W-:Y:S04]  /*10810*/  STL [R1+0x24], R3 ;  /* 0x0000240301007387 */ /* 0x0001e80000100800 */
[----:B------:R1:W-:Y:S04]  /*10820*/  STL [R1+0x14], R2 ;  /* 0x0000140201007387 */ /* 0x0003e80000100800 */
[----:B------:R3:W-:Y:S01]  /*10830*/  STL [R1+0x48], RZ ;  /* 0x000048ff01007387 */ /* 0x0007e20000100800 */
[C---:B0-----:R-:W-:Y:S02]  /*10840*/  LOP3.LUT R3, R0.reuse, 0x40, RZ, 0xfc, !PT ;  /* 0x0000004000037812 */ /* 0x041fe400078efcff */
[----:B-1----:R-:W-:-:S02]  /*10850*/  LOP3.LUT R2, R0, 0x80, RZ, 0xfc, !PT ;  /* 0x0000008000027812 */ /* 0x002fc400078efcff */
[----:B---3--:R-:W-:-:S07]  /*10860*/  LOP3.LUT R0, R0, 0xc0, RZ, 0xfc, !PT ;  /* 0x000000c000007812 */ /* 0x008fce00078efcff */
.L_x_351:
[----:B------:R-:W3:Y:S01]  /*10870*/  LDL R0, [R1+0xc] ;  /* 0x00000c0001007983 */ /* 0x000ee20000100800 */
[----:B------:R-:W3:Y:S01]  /*10880*/  LDC.64 R2, c[0x0][0xc88] ;  /* 0x00032200ff027b82 */ /* 0x000ee20000000a00 */
[----:B------:R-:W-:Y:S01]  /*10890*/  ULDC.64 UR4, c[0x0][0x208] ;  /* 0x0000820000047ab9 */ /* 0x000fe20000000a00 */
[----:B---3--:R-:W-:-:S05]  /*108a0*/  IMAD.WIDE R2, R0, 0x4, R2 ;  /* 0x0000000400027825 */ /* 0x008fca00078e0202 */
[----:B--2---:R-:W2:Y:S01]  /*108b0*/  LDG.E R10, desc[UR4][R2.64] ;  /* 0x00000004020a7981 */ /* 0x004ea2000c1e1900 */
[----:B------:R-:W-:Y:S05]  /*108c0*/  YIELD ;  /* 0x0000000000007946 */ /* 0x000fea0003800000 */
[----:B------:R-:W-:Y:S01]  /*108d0*/  ULDC.64 UR4, c[0x0][0xa28] ;  /* 0x00028a0000047ab9 */ /* 0x000fe20000000a00 */
[----:B------:R-:W-:Y:S01]  /*108e0*/  IMAD.MOV.U32 R0, RZ, RZ, RZ ;  /* 0x000000ffff007224 */ /* 0x000fe200078e00ff */
[----:B------:R-:W-:Y:S01]  /*108f0*/  ISETP.NE.U32.AND P0, PT, RZ, UR4, PT ;  /* 0x00000004ff007c0c */ /* 0x000fe2000bf05070 */
[----:B------:R-:W-:Y:S01]  /*10900*/  ULDC.64 UR10, c[0x0][0x208] ;  /* 0x00008200000a7ab9 */ /* 0x000fe20000000a00 */
[----:B-1----:R-:W-:Y:S01]  /*10910*/  IMAD.MOV.U32 R6, RZ, RZ, RZ ;  /* 0x000000ffff067224 */ /* 0x002fe200078e00ff */
[----:B------:R-:W-:Y:S01]  /*10920*/  ULDC.64 UR6, c[0x0][0xa18] ;  /* 0x0002860000067ab9 */ /* 0x000fe20000000a00 */
[----:B------:R-:W-:Y:S01]  /*10930*/  ISETP.NE.AND.EX P0, PT, RZ, UR5, PT, P0 ;  /* 0x00000005ff007c0c */ /* 0x000fe2000bf05300 */
[----:B------:R-:W-:Y:S01]  /*10940*/  ULDC.64 UR8, c[0x0][0xa08] ;  /* 0x0002820000087ab9 */ /* 0x000fe20000000a00 */
[----:B--2---:R-:W-:Y:S01]  /*10950*/  SHF.R.S32.HI R4, RZ, 0x1f, R10 ;  /* 0x0000001fff047819 */ /* 0x004fe2000001140a */
[----:B------:R-:W-:-:S10]  /*10960*/  IMAD.SHL.U32 R17, R10, 0x4, RZ ;  /* 0x000000040a117824 */ /* 0x000fd400078e00ff */
[C---:B------:R-:W-:Y:S01]  /*10970*/  @P0 LEA R2, P1, R10.reuse, UR4, 0x2 ;  /* 0x000000040a020c11 */ /* 0x040fe2000f8210ff */
[----:B------:R-:W-:Y:S03]  /*10980*/  STL [R1+0x2c], R10 ;  /* 0x00002c0a01007387 */ /* 0x000fe60000100800 */
[C-C-:B------:R-:W-:Y:S01]  /*10990*/  @P0 LEA.HI.X R3, R10.reuse, UR5, R4.reuse, 0x2, P1 ;  /* 0x000000050a030c11 */ /* 0x140fe200088f1404 */
[----:B------:R-:W-:Y:S01]  /*109a0*/  ULDC.64 UR4, c[0x0][0xa00] ;  /* 0x0002800000047ab9 */ /* 0x000fe20000000a00 */
[----:B------:R-:W-:Y:S01]  /*109b0*/  SHF.L.U64.HI R9, R10, 0x2, R4 ;  /* 0x000000020a097819 */ /* 0x000fe20000010204 */
[----:B0-----:R0:W-:Y:S01]  /*109c0*/  STL [R1+0x3c], R4 ;  /* 0x00003c0401007387 */ /* 0x0011e20000100800 */
[----:B------:R-:W-:-:S03]  /*109d0*/  ISETP.NE.U32.AND P1, PT, RZ, UR4, PT ;  /* 0x00000004ff007c0c */ /* 0x000fc6000bf25070 */
[----:B------:R1:W5:Y:S01]  /*109e0*/  @P0 LDG.E R0, desc[UR10][R2.64] ;  /* 0x0000000a02000981 */ /* 0x000362000c1e1900 */
[----:B------:R-:W-:Y:S01]  /*109f0*/  ISETP.NE.AND.EX P1, PT, RZ, UR5, PT, P1 ;  /* 0x00000005ff007c0c */ /* 0x000fe2000bf25310 */
[----:B------:R-:W-:Y:S01]  /*10a00*/  IMAD.MOV.U32 R8, RZ, RZ, RZ ;  /* 0x000000ffff087224 */ /* 0x000fe200078e00ff */
[----:B------:R-:W-:Y:S01]  /*10a10*/  ISETP.NE.U32.AND P2, PT, RZ, UR6, PT ;  /* 0x00000006ff007c0c */ /* 0x000fe2000bf45070 */
[----:B------:R-:W-:Y:S01]  /*10a20*/  STL [R1+0x1c], R9 ;  /* 0x00001c0901007387 */ /* 0x000fe20000100800 */
[----:B------:R-:W-:Y:S02]  /*10a30*/  ISETP.NE.U32.AND P0, PT, RZ, UR8, PT ;  /* 0x00000008ff007c0c */ /* 0x000fe4000bf05070 */
[C---:B0-----:R-:W-:Y:S02]  /*10a40*/  IADD3 R4, P4, R17.reuse, UR8, RZ ;  /* 0x0000000811047c10 */ /* 0x041fe4000ff9e0ff */
[----:B-1----:R-:W-:Y:S02]  /*10a50*/  IADD3 R2, P3, R17, UR4, RZ ;  /* 0x0000000411027c10 */ /* 0x002fe4000ff7e0ff */
[----:B------:R-:W-:-:S02]  /*10a60*/  ISETP.NE.AND.EX P2, PT, RZ, UR7, PT, P2 ;  /* 0x00000007ff007c0c */ /* 0x000fc4000bf45320 */
[C---:B------:R-:W-:Y:S02]  /*10a70*/  IADD3.X R3, R9.reuse, UR5, RZ, P3, !PT ;  /* 0x0000000509037c10 */ /* 0x040fe40009ffe4ff */
[----:B------:R-:W-:Y:S02]  /*10a80*/  ISETP.NE.AND.EX P0, PT, RZ, UR9, PT, P0 ;  /* 0x00000009ff007c0c */ /* 0x000fe4000bf05300 */
[----:B------:R-:W-:Y:S01]  /*10a90*/  IADD3.X R5, R9, UR9, RZ, P4, !PT ;  /* 0x0000000909057c10 */ /* 0x000fe2000a7fe4ff */
[----:B------:R-:W2:Y:S01]  /*10aa0*/  @P1 LDG.E R6, desc[UR10][R2.64] ;  /* 0x0000000a02061981 */ /* 0x000ea2000c1e1900 */
[----:B------:R-:W-:Y:S02]  /*10ab0*/  ULDC UR4, c[0x0][0x288] ;  /* 0x0000a20000047ab9 */ /* 0x000fe40000000800 */
[----:B------:R-:W-:Y:S01]  /*10ac0*/  IMAD.U32 R11, RZ, RZ, UR4 ;  /* 0x00000004ff0b7e24 */ /* 0x000fe2000f8e00ff */
[----:B------:R-:W-:-:S06]  /*10ad0*/  ULDC.64 UR4, c[0x0][0x418] ;  /* 0x0001060000047ab9 */ /* 0x000fcc0000000a00 */
[----:B------:R-:W5:Y:S04]  /*10ae0*/  @P0 LDG.E R8, desc[UR10][R4.64] ;  /* 0x0000000a04080981 */ /* 0x000f68000c1e1900 */
[----:B--2---:R0:W-:Y:S02]  /*10af0*/  STL [R1+0x30], R6 ;  /* 0x0000300601007387 */ /* 0x0041e40000100800 */
[----:B0-----:R-:W-:-:S04]  /*10b00*/  @P2 IADD3 R6, P3, R17, UR6, RZ ;  /* 0x0000000611062c10 */ /* 0x001fc8000ff7e0ff */
[----:B------:R-:W-:-:S05]  /*10b10*/  @P2 IADD3.X R7, R9, UR7, RZ, P3, !PT ;  /* 0x0000000709072c10 */ /* 0x000fca0009ffe4ff */
[----:B------:R0:W2:Y:S01]  /*10b20*/  @P2 LDG.E R11, desc[UR10][R6.64] ;  /* 0x0000000a060b2981 */ /* 0x0000a2000c1e1900 */
[----:B------:R-:W-:-:S03]  /*10b30*/  UISETP.NE.U32.AND UP0, UPT, UR4, URZ, UPT ;  /* 0x0000003f0400728c */ /* 0x000fc6000bf05070 */
[----:B------:R-:W-:Y:S01]  /*10b40*/  ULDC UR4, c[0x0][0x424] ;  /* 0x0001090000047ab9 */ /* 0x000fe20000000800 */
[----:B------:R-:W-:-:S03]  /*10b50*/  UISETP.NE.AND.EX UP0, UPT, UR5, URZ, UPT, UP0 ;  /* 0x0000003f0500728c */ /* 0x000fc6000bf05300 */
[----:B------:R-:W-:Y:S01]  /*10b60*/  ULDC UR5, c[0x0][0x2f0] ;  /* 0x0000bc0000057ab9 */ /* 0x000fe20000000800 */
[----:B------:R-:W-:-:S04]  /*10b70*/  USEL UR4, UR4, 0x1, UP0 ;  /* 0x0000000104047887 */ /* 0x000fc80008000000 */
[----:B------:R-:W-:-:S06]  /*10b80*/  UIMAD UR4, UR4, UR5, URZ ;  /* 0x00000005040472a4 */ /* 0x000fcc000f8e023f */
[----:B0-----:R-:W-:Y:S01]  /*10b90*/  IMAD.U32 R6, RZ, RZ, UR4 ;  /* 0x00000004ff067e24 */ /* 0x001fe2000f8e00ff */
[----:B--2---:R0:W-:Y:S01]  /*10ba0*/  STL [R1+0x40], R11 ;  /* 0x0000400b01007387 */ /* 0x0041e20000100800 */
[----:B------:R-:W-:Y:S05]  /*10bb0*/  @P2 BRA `(.L_x_239) ;  /* 0x0000000000182947 */ /* 0x000fea0003800000 */
[----:B------:R-:W-:Y:S05]  /*10bc0*/  @!P1 BRA `(.L_x_239) ;  /* 0x0000000000149947 */ /* 0x000fea0003800000 */
[----:B------:R-:W-:Y:S02]  /*10bd0*/  ULDC.64 UR4, c[0x0][0x208] ;  /* 0x0000820000047ab9 */ /* 0x000fe40000000a00 */
[----:B------:R-:W2:Y:S04]  /*10be0*/  LDG.E R7, desc[UR4][R2.64] ;  /* 0x0000000402077981 */ /* 0x000ea8000c1e1900 */
[----:B------:R-:W2:Y:S02]  /*10bf0*/  LDG.E R2, desc[UR4][R2.64+0x4] ;  /* 0x0000040402027981 */ /* 0x000ea4000c1e1900 */
[----:B--2---:R-:W-:-:S05]  /*10c00*/  IMAD.IADD R2, R2, 0x1, -R7 ;  /* 0x0000000102027824 */ /* 0x004fca00078e0a07 */
[----:B------:R1:W-:Y:S02]  /*10c10*/  STL [R1+0x40], R2 ;  /* 0x0000400201007387 */ /* 0x0003e40000100800 */
.L_x_239:
[----:B------:R-:W1:Y:S01]  /*10c20*/  LDL.LU R7, [R1+0x8] ;  /* 0x0000080001077983 */ /* 0x000e620000300800 */
[----:B------:R-:W-:Y:S02]  /*10c30*/  ULDC.64 UR4, c[0x0][0xa20] ;  /* 0x0002880000047ab9 */ /* 0x000fe40000000a00 */
[----:B------:R-:W-:-:S04]  /*10c40*/  ISETP.NE.U32.AND P1, PT, RZ, UR4, PT ;  /* 0x00000004ff007c0c */ /* 0x000fc8000bf25070 */
[----:B------:R-:W-:Y:S02]  /*10c50*/  ISETP.NE.AND.EX P1, PT, RZ, UR5, PT, P1 ;  /* 0x00000005ff007c0c */ /* 0x000fe4000bf25310 */
[C---:B-1----:R-:W-:Y:S02]  /*10c60*/  LOP3.LUT R2, R7.reuse, 0xff000000, RZ, 0xc0, !PT ;  /* 0xff00000007027812 */ /* 0x042fe400078ec0ff */
[C---:B------:R-:W-:Y:S02]  /*10c70*/  LOP3.LUT R3, R7.reuse, 0xff0000, RZ, 0xc0, !PT ;  /* 0x00ff000007037812 */ /* 0x040fe400078ec0ff */
[----:B------:R-:W-:Y:S02]  /*10c80*/  SHF.R.U32.HI R2, RZ, 0x8, R2 ;  /* 0x00000008ff027819 */ /* 0x000fe40000011602 */
[----:B------:R-:W-:Y:S01]  /*10c90*/  LOP3.LUT R16, R7, 0xffff, RZ, 0xc0, !PT ;  /* 0x0000ffff07107812 */ /* 0x000fe200078ec0ff */
[----:B-----5:R-:W-:Y:S01]  /*10ca0*/  IMAD.IADD R7, R8, 0x1, R0 ;  /* 0x0000000108077824 */ /* 0x020fe200078e0200 */
[----:B------:R-:W-:Y:S01]  /*10cb0*/  LEA.HI R2, R3, R2, RZ, 0x10 ;  /* 0x0000000203027211 */ /* 0x000fe200078f80ff */
[----:B------:R-:W-:-:S05]  /*10cc0*/  IMAD.MOV.U32 R3, RZ, RZ, R10 ;  /* 0x000000ffff037224 */ /* 0x000fca00078e000a */
[----:B------:R1:W-:Y:S04]  /*10cd0*/  STL [R1+0x10], R3 ;  /* 0x0000100301007387 */ /* 0x0003e80000100800 */
[----:B------:R1:W-:Y:S01]  /*10ce0*/  STL [R1+0x18], R7 ;  /* 0x0000180701007387 */ /* 0x0003e20000100800 */
[----:B------:R-:W-:Y:S05]  /*10cf0*/  @!P1 BRA `(.L_x_240) ;  /* 0x0000000000149947 */ /* 0x000fea0003800000 */
[----:B------:R-:W-:Y:S01]  /*10d00*/  IADD3 R6, P0, R17, UR4, RZ ;  /* 0x0000000411067c10 */ /* 0x000fe2000ff1e0ff */
[----:B------:R-:W-:-:S03]  /*10d10*/  ULDC.64 UR6, c[0x0][0x208] ;  /* 0x0000820000067ab9 */ /* 0x000fc60000000a00 */
[----:B-1----:R-:W-:-:S05]  /*10d20*/  IADD3.X R7, R9, UR5, RZ, P0, !PT ;  /* 0x0000000509077c10 */ /* 0x002fca00087fe4ff */
[----:B------:R2:W5:Y:S01]  /*10d30*/  LDG.E R6, desc[UR6][R6.64] ;  /* 0x0000000606067981 */ /* 0x000562000c1e1900 */
[----:B------:R-:W-:Y:S05]  /*10d40*/  BRA `(.L_x_241) ;  /* 0x0000000000147947 */ /* 0x000fea0003800000 */
.L_x_240:
[----:B------:R-:W-:Y:S05]  /*10d50*/  @!P0 BRA `(.L_x_241) ;  /* 0x0000000000108947 */ /* 0x000fea0003800000 */
[----:B------:R-:W-:Y:S02]  /*10d60*/  ULDC.64 UR4, c[0x0][0x208] ;  /* 0x0000820000047ab9 */ /* 0x000fe40000000a00 */
[----:B------:R-:W2:Y:S04]  /*10d70*/  LDG.E R6, desc[UR4][R4.64] ;  /* 0x0000000404067981 */ /* 0x000ea8000c1e1900 */
[----:B------:R-:W2:Y:S02]  /*10d80*/  LDG.E R4, desc[UR4][R4.64+0x4] ;  /* 0x0000040404047981 */ /* 0x000ea4000c1e1900 */
[----:B--2---:R-:W-:-:S07]  /*10d90*/  IMAD.IADD R6, R4, 0x1, -R6 ;  /* 0x0000000104067824 */ /* 0x004fce00078e0a06 */
.L_x_241:
[----:B-----5:R-:W-:Y:S01]  /*10da0*/  IMAD.IADD R6, R6, 0x1, -R0 ;  /* 0x0000000106067824 */ /* 0x020fe200078e0a00 */
[----:B------:R-:W-:Y:S01]  /*10db0*/  LOP3.LUT R9, R2, 0xff, RZ, 0xc0, !PT ;  /* 0x000000ff02097812 */ /* 0x000fe200078ec0ff */
[----:B------:R-:W-:Y:S01]  /*10dc0*/  IMAD.MOV.U32 R4, RZ, RZ, RZ ;  /* 0x000000ffff047224 */ /* 0x000fe200078e00ff */
[----:B------:R-:W-:Y:S01]  /*10dd0*/  BSSY B0, `(.L_x_242) ;  /* 0x000002a000007945 */ /* 0x000fe20003800000 */
[C---:B------:R-:W-:Y:S01]  /*10de0*/  VIADD R0, R6.reuse, 0x4f ;  /* 0x0000004f06007836 */ /* 0x040fe20000000000 */
[----:B------:R-:W-:Y:S01]  /*10df0*/  ISETP.GE.AND P0, PT, R6, 0x1, PT ;  /* 0x000000010600780c */ /* 0x000fe20003f06270 */
[----:B------:R-:W-:Y:S01]  /*10e00*/  IMAD.MOV.U32 R10, RZ, RZ, R4 ;  /* 0x000000ffff0a7224 */ /* 0x000fe200078e0004 */
[----:B------:R3:W-:Y:S01]  /*10e10*/  STL [R1+0x34], R4 ;  /* 0x0000340401007387 */ /* 0x0007e20000100800 */
[----:B------:R-:W-:-:S05]  /*10e20*/  IMAD.HI R0, R0, 0x66666667, RZ ;  /* 0x6666666700007827 */ /* 0x000fca00078e02ff */
[----:B-1----:R-:W-:-:S04]  /*10e30*/  SHF.R.U32.HI R3, RZ, 0x1f, R0 ;  /* 0x0000001fff037819 */ /* 0x002fc80000011600 */
[----:B------:R-:W-:-:S05]  /*10e40*/  LEA.HI.SX32 R8, R0, R3, 0x1b ;  /* 0x0000000300087211 */ /* 0x000fca00078fdaff */
[----:B------:R3:W-:Y:S04]  /*10e50*/  STL [R1+0x44], R8 ;  /* 0x0000440801007387 */ /* 0x0007e80000100800 */
[----:B------:R3:W-:Y:S01]  /*10e60*/  STL [R1+0x58], R9 ;  /* 0x0000580901007387 */ /* 0x0007e20000100800 */
[----:B------:R-:W-:Y:S05]  /*10e70*/  @!P0 BRA `(.L_x_243) ;  /* 0x00000000007c8947 */ /* 0x000fea0003800000 */
[----:B------:R-:W-:-:S04]  /*10e80*/  SHF.R.U32.HI R0, RZ, 0x10, R2 ;  /* 0x00000010ff007819 */ /* 0x000fc80000011602 */
[----:B------:R-:W-:-:S13]  /*10e90*/  ISETP.NE.AND P0, PT, R0, RZ, PT ;  /* 0x000000ff0000720c */ /* 0x000fda0003f05270 */
[----:B------:R-:W3:Y:S02]  /*10ea0*/  @!P0 LDC R0, c[0x0][0x9f0] ;  /* 0x00027c00ff008b82 */ /* 0x000ee40000000800 */
[----:B---3--:R-:W-:-:S04]  /*10eb0*/  IABS R4, R0 ;  /* 0x0000000000047213 */ /* 0x008fc80000000000 */
[----:B------:R-:W1:Y:S08]  /*10ec0*/  I2F.RP R2, R4 ;  /* 0x0000000400027306 */ /* 0x000e700000209400 */
[----:B-1----:R-:W1:Y:S02]  /*10ed0*/  MUFU.RCP R2, R2 ;  /* 0x0000000200027308 */ /* 0x002e640000001000 */
[----:B-1----:R-:W-:-:S06]  /*10ee0*/  VIADD R2, R2, 0xffffffe ;  /* 0x0ffffffe02027836 */ /* 0x002fcc0000000000 */
[----:B------:R-:W1:Y:S02]  /*10ef0*/  F2I.FTZ.U32.TRUNC.NTZ R3, R2 ;  /* 0x0000000200037305 */ /* 0x000e64000021f000 */
[----:B-1----:R-:W-:-:S04]  /*10f00*/  IMAD.MOV R2, RZ, RZ, -R3 ;  /* 0x000000ffff027224 */ /* 0x002fc800078e0a03 */
[----:B------:R-:W-:Y:S02]  /*10f10*/  IMAD R5, R2, R4, RZ ;  /* 0x0000000402057224 */ /* 0x000fe400078e02ff */
[----:B------:R-:W-:-:S04]  /*10f20*/  IMAD.MOV.U32 R2, RZ, RZ, RZ ;  /* 0x000000ffff027224 */ /* 0x000fc800078e00ff */
[----:B--2---:R-:W-:Y:S01]  /*10f30*/  IMAD.HI.U32 R7, R3, R5, R2 ;  /* 0x0000000503077227 */ /* 0x004fe200078e0002 */
[----:B------:R-:W-:Y:S02]  /*10f40*/  IABS R2, R0 ;  /* 0x0000000000027213 */ /* 0x000fe40000000000 */
[----:B------:R-:W-:-:S03]  /*10f50*/  IADD3 R5, R0, -0x1, R8 ;  /* 0xffffffff00057810 */ /* 0x000fc60007ffe008 */
[----:B------:R-:W-:Y:S01]  /*10f60*/  IMAD.MOV R2, RZ, RZ, -R2 ;  /* 0x000000ffff027224 */ /* 0x000fe200078e0a02 */
[----:B------:R-:W-:Y:S02]  /*10f70*/  IABS R3, R5 ;  /* 0x0000000500037213 */ /* 0x000fe40000000000 */
[----:B------:R-:W-:Y:S01]  /*10f80*/  LOP3.LUT R5, R5, R0, RZ, 0x3c, !PT ;  /* 0x0000000005057212 */ /* 0x000fe200078e3cff */
[----:B------:R-:W-:Y:S02]  /*10f90*/  IMAD.MOV.U32 R6, RZ, RZ, R2 ;  /* 0x000000ffff067224 */ /* 0x000fe400078e0002 */
[----:B------:R-:W-:Y:S01]  /*10fa0*/  IMAD.HI.U32 R2, R7, R3, RZ ;  /* 0x0000000307027227 */ /* 0x000fe200078e00ff */
[----:B------:R-:W-:-:S03]  /*10fb0*/  ISETP.GE.AND P2, PT, R5, RZ, PT ;  /* 0x000000ff0500720c */ /* 0x000fc60003f46270 */
[----:B------:R-:W-:-:S05]  /*10fc0*/  IMAD R3, R2, R6, R3 ;  /* 0x0000000602037224 */ /* 0x000fca00078e0203 */
[----:B------:R-:W-:-:S13]  /*10fd0*/  ISETP.GT.U32.AND P1, PT, R4, R3, PT ;  /* 0x000000030400720c */ /* 0x000fda0003f24070 */
[----:B------:R-:W-:Y:S02]  /*10fe0*/  @!P1 IMAD.IADD R3, R3, 0x1, -R4 ;  /* 0x0000000103039824 */ /* 0x000fe400078e0a04 */
[----:B------:R-:W-:Y:S01]  /*10ff0*/  @!P1 VIADD R2, R2, 0x1 ;  /* 0x0000000102029836 */ /* 0x000fe20000000000 */
[----:B------:R-:W-:Y:S02]  /*11000*/  ISETP.NE.AND P1, PT, R0, RZ, PT ;  /* 0x000000ff0000720c */ /* 0x000fe40003f25270 */
[----:B------:R-:W-:-:S13]  /*11010*/  ISETP.GE.U32.AND P0, PT, R3, R4, PT ;  /* 0x000000040300720c */ /* 0x000fda0003f06070 */
[----:B------:R-:W-:-:S04]  /*11020*/  @P0 VIADD R2, R2, 0x1 ;  /* 0x0000000102020836 */ /* 0x000fc80000000000 */
[----:B------:R-:W-:Y:S01]  /*11030*/  @!P2 IMAD.MOV R2, RZ, RZ, -R2 ;  /* 0x000000ffff02a224 */ /* 0x000fe200078e0a02 */
[----:B------:R-:W-:-:S05]  /*11040*/  @!P1 LOP3.LUT R2, RZ, R0, RZ, 0x33, !PT ;  /* 0x00000000ff029212 */ /* 0x000fca00078e33ff */
[----:B------:R-:W-:-:S05]  /*11050*/  IMAD.MOV.U32 R10, RZ, RZ, R2 ;  /* 0x000000ffff0a7224 */ /* 0x000fca00078e0002 */
[----:B------:R1:W-:Y:S02]  /*11060*/  STL [R1+0x34], R10 ;  /* 0x0000340a01007387 */ /* 0x0003e40000100800 */
.L_x_243:
[----:B------:R-:W-:Y:S05]  /*11070*/  BSYNC B0 ;  /* 0x0000000000007941 */ /* 0x000fea0003800000 */
.L_x_242:
[----:B------:R-:W-:Y:S01]  /*11080*/  IMAD.MOV.U32 R0, RZ, RZ, R10 ;  /* 0x000000ffff007224 */ /* 0x000fe200078e000a */
[----:B------:R-:W-:Y:S03]  /*11090*/  BSSY B7, `(.L_x_244) ;  /* 0x00004ca000077945 */ /* 0x000fe60003800000 */
[----:B------:R-:W-:-:S05]  /*110a0*/  IMAD R2, R9, R0, RZ ;  /* 0x0000000009027224 */ /* 0x000fca00078e02ff */
[----:B------:R-:W-:Y:S01]  /*110b0*/  VIADDMNMX R0, R2, R0, R8, PT ;  /* 0x0000000002007246 */ /* 0x000fe20003800108 */
[----:B------:R4:W-:Y:S03]  /*110c0*/  STL [R1+0x28], R2 ;  /* 0x0000280201007387 */ /* 0x0009e60000100800 */
[----:B------:R-:W-:Y:S01]  /*110d0*/  ISETP.GT.AND P0, PT, R0, R2, PT ;  /* 0x000000020000720c */ /* 0x000fe20003f04270 */
[----:B------:R4:W-:-:S12]  /*110e0*/  STL [R1+0x38], R0 ;  /* 0x0000380001007387 */ /* 0x0009d80000100800 */
[----:B----4-:R-:W-:Y:S05]  /*110f0*/  @P0 BRA `(.L_x_245) ;  /* 0x00000000004c0947 */ /* 0x010fea0003800000 */
[----:B------:R-:W4:Y:S02]  /*11100*/  S2R R0, SR_TID.X ;  /* 0x0000000000007919 */ /* 0x000f240000002100 */
[----:B----4-:R-:W-:-:S04]  /*11110*/  LOP3.LUT R0, R0, 0x7f, RZ, 0xc0, !PT ;  /* 0x0000007f00007812 */ /* 0x010fc800078ec0ff */
[----:B------:R-:W-:-:S13]  /*11120*/  ISETP.NE.AND P0, PT, R0, RZ, PT ;  /* 0x000000ff0000720c */ /* 0x000fda0003f05270 */
[----:B------:R-:W-:Y:S05]  /*11130*/  @P0 BRA `(.L_x_246) ;  /* 0x0000004800fc0947 */ /* 0x000fea0003800000 */
[----:B------:R-:W4:Y:S01]  /*11140*/  S2R R3, SR_LANEID ;  /* 0x0000000000037919 */ /* 0x000f220000000000 */
[----:B------:R-:W-:Y:S01]  /*11150*/  VOTEU.ANY UR4, UPT, PT ;  /* 0x0000000000047886 */ /* 0x000fe200038e0100 */
[----:B------:R-:W-:Y:S01]  /*11160*/  ULDC.64 UR6, c[0x0][0x208] ;  /* 0x0000820000067ab9 */ /* 0x000fe20000000a00 */
[----:B------:R-:W4:Y:S08]  /*11170*/  FLO.U32 R0, UR4 ;  /* 0x0000000400007d00 */ /* 0x000f3000080e0000 */
[----:B------:R-:W5:Y:S01]  /*11180*/  POPC R5, UR4 ;  /* 0x0000000400057d09 */ /* 0x000f620008000000 */
[----:B----4-:R-:W-:-:S02]  /*11190*/  ISETP.EQ.U32.AND P0, PT, R0, R3, PT ;  /* 0x000000030000720c */ /* 0x010fc40003f02070 */
[----:B------:R-:W5:Y:S11]  /*111a0*/  LDC.64 R2, c[0x0][0xc60] ;  /* 0x00031800ff027b82 */ /* 0x000f760000000a00 */
[----:B-----5:R-:W4:Y:S01]  /*111b0*/  @P0 ATOMG.E.ADD.STRONG.GPU PT, R3, desc[UR6][R2.64], R5 ;  /* 0x00000005020309a8 */ /* 0x020f2200081ee1c6 */
[----:B---3--:R-:W3:Y:S02]  /*111c0*/  S2R R4, SR_LTMASK ;  /* 0x0000000000047919 */ /* 0x008ee40000003900 */
[----:B---3--:R-:W-:-:S04]  /*111d0*/  LOP3.LUT R4, R4, UR4, RZ, 0xc0, !PT ;  /* 0x0000000404047c12 */ /* 0x008fc8000f8ec0ff */
[----:B--2---:R-:W2:Y:S01]  /*111e0*/  POPC R7, R4 ;  /* 0x0000000400077309 */ /* 0x004ea20000000000 */
[----:B----4-:R-:W2:Y:S02]  /*111f0*/  SHFL.IDX PT, R0, R3, R0, 0x1f ;  /* 0x00001f0003007589 */ /* 0x010ea400000e0000 */
[----:B--2---:R-:W-:-:S05]  /*11200*/  IADD3 R0, R0, UR38, R7 ;  /* 0x0000002600007c10 */ /* 0x004fca000fffe007 */
[----:B------:R4:W-:Y:S01]  /*11210*/  STL [R1], R0 ;  /* 0x0000000001007387 */ /* 0x0009e20000100800 */
[----:B------:R-:W-:Y:S05]  /*11220*/  BRA `(.L_x_246) ;  /* 0x0000004800c07947 */ /* 0x000fea0003800000 */
.L_x_245:
[----:B------:R-:W-:Y:S01]  /*11230*/  VIADD R0, R18, 0x24400 ;  /* 0x0002440012007836 */ /* 0x000fe20000000000 */
[----:B------:R-:W-:Y:S04]  /*11240*/  BSSY B6, `(.L_x_247) ;  /* 0x0000013000067945 */ /* 0x000fe80003800000 */
[----:B------:R-:W-:-:S13]  /*11250*/  LOP3.LUT P0, RZ, R0, 0x3ff, RZ, 0xc0, !PT ;  /* 0x000003ff00ff7812 */ /* 0x000fda000780c0ff */
[----:B------:R-:W-:Y:S05]  /*11260*/  @!P0 BRA `(.L_x_248) ;  /* 0x0000000000408947 */ /* 0x000fea0003800000 */
[----:B------:R-:W-:Y:S01]  /*11270*/  MOV R2, 0x0 ;  /* 0x0000000000027802 */ /* 0x000fe20000000f00 */
[----:B------:R-:W-:Y:S01]  /*11280*/  ULDC.64 UR6, c[0x4][0xa8] ;  /* 0x01002a0000067ab9 */ /* 0x000fe20000000a00 */
[----:B------:R-:W-:Y:S01]  /*11290*/  ULDC.64 UR8, c[0x4][0xb0] ;  /* 0x01002c0000087ab9 */ /* 0x000fe20000000a00 */
[----:B------:R-:W-:Y:S01]  /*112a0*/  ULDC.64 UR4, c[0x4][0x8] ;  /* 0x0100020000047ab9 */ /* 0x000fe20000000a00 */
[----:B---3--:R-:W-:Y:S02]  /*112b0*/  IMAD.U32 R4, RZ, RZ, UR6 ;  /* 0x00000006ff047e24 */ /* 0x008fe4000f8e00ff */
[----:B------:R-:W3:Y:S01]  /*112c0*/  LDC.64 R2, c[0x4][R2] ;  /* 0x0100000002027b82 */ /* 0x000ee20000000a00 */
[----:B------:R-:W-:Y:S02]  /*112d0*/  IMAD.U32 R5, RZ, RZ, UR7 ;  /* 0x00000007ff057e24 */ /* 0x000fe4000f8e00ff */
[----:B------:R-:W-:Y:S02]  /*112e0*/  IMAD.U32 R6, RZ, RZ, UR8 ;  /* 0x00000008ff067e24 */ /* 0x000fe4000f8e00ff */
[----:B--2---:R-:W-:-:S02]  /*112f0*/  IMAD.U32 R7, RZ, RZ, UR9 ;  /* 0x00000009ff077e24 */ /* 0x004fc4000f8e00ff */
[----:B-1----:R-:W-:Y:S02]  /*11300*/  IMAD.U32 R10, RZ, RZ, UR4 ;  /* 0x00000004ff0a7e24 */ /* 0x002fe4000f8e00ff */
[----:B0-----:R-:W-:Y:S02]  /*11310*/  IMAD.U32 R11, RZ, RZ, UR5 ;  /* 0x00000005ff0b7e24 */ /* 0x001fe4000f8e00ff */
[----:B------:R-:W-:Y:S02]  /*11320*/  IMAD.MOV.U32 R8, RZ, RZ, 0x70 ;  /* 0x00000070ff087424 */ /* 0x000fe400078e00ff */
[----:B------:R-:W-:Y:S02]  /*11330*/  IMAD.MOV.U32 R12, RZ, RZ, 0x1 ;  /* 0x00000001ff0c7424 */ /* 0x000fe400078e00ff */
[----:B------:R-:W-:-:S07]  /*11340*/  IMAD.MOV.U32 R13, RZ, RZ, RZ ;  /* 0x000000ffff0d7224 */ /* 0x000fce00078e00ff */
[----:B------:R-:W-:-:S07]  /*11350*/  LEPC R20, `(.L_x_248) ;  /* 0x000000001014794e */ /* 0x000fce0000000000 */
[----:B---3--:R-:W-:Y:S05]  /*11360*/  CALL.ABS.NOINC R2 ;  /* 0x0000000002007343 */ /* 0x008fea0003c00000 */
.L_x_248:
[----:B------:R-:W-:Y:S05]  /*11370*/  BSYNC B6 ;  /* 0x0000000000067941 */ /* 0x000fea0003800000 */
.L_x_247:
        /* <DEDUP_REMOVED lines=8> */
[----:B------:R4:W4:Y:S01]  /*11400*/  LDC.64 R2, c[0x4][R0] ;  /* 0x0100000000027b82 */ /* 0x0009220000000a00 */
[----:B---3--:R-:W-:Y:S02]  /*11410*/  IMAD.U32 R4, RZ, RZ, UR6 ;  /* 0x00000006ff047e24 */ /* 0x008fe4000f8e00ff */
        /* <DEDUP_REMOVED lines=9> */
[----:B----4-:R-:W-:Y:S05]  /*114b0*/  CALL.ABS.NOINC R2 ;  /* 0x0000000002007343 */ /* 0x010fea0003c00000 */
.L_x_251:
[----:B------:R-:W-:Y:S01]  /*114c0*/  MOV R2, 0x0 ;  /* 0x0000000000027802 */ /* 0x000fe20000000f00 */
[----:B------:R-:W-:Y:S01]  /*114d0*/  ULDC.64 UR6, c[0x4][0xa8] ;  /* 0x01002a0000067ab9 */ /* 0x000fe20000000a00 */
[----:B------:R-:W-:Y:S01]  /*114e0*/  ULDC.64 UR8, c[0x4][0xb0] ;  /* 0x01002c0000087ab9 */ /* 0x000fe20000000a00 */
[----:B------:R-:W-:Y:S01]  /*114f0*/  ULDC.64 UR4, c[0x4][0x18] ;  /* 0x0100060000047ab9 */ /* 0x000fe20000000a00 */
[----:B------:R-:W-:Y:S02]  /*11500*/  IMAD.U32 R4, RZ, RZ, UR6 ;  /* 0x00000006ff047e24 */ /* 0x000fe4000f8e00ff */
[----:B------:R-:W0:Y:S01]  /*11510*/  LDC.64 R2, c[0x4][R2] ;  /* 0x0100000002027b82 */ /* 0x000e220000000a00 */
[----:B------:R-:W-:Y:S02]  /*11520*/  IMAD.U32 R5, RZ, RZ, UR7 ;  /* 0x00000007ff057e24 */ /* 0x000fe4000f8e00ff */
[----:B------:R-:W-:Y:S02]  /*11530*/  IMAD.U32 R6, RZ, RZ, UR8 ;  /* 0x00000008ff067e24 */ /* 0x000fe4000f8e00ff */
[----:B------:R-:W-:-:S02]  /*11540*/  IMAD.U32 R7, RZ, RZ, UR9 ;  /* 0x00000009ff077e24 */ /* 0x000fc4000f8e00ff */
[----:B------:R-:W-:Y:S02]  /*11550*/  IMAD.U32 R10, RZ, RZ, UR4 ;  /* 0x00000004ff0a7e24 */ /* 0x000fe4000f8e00ff */
[----:B------:R-:W-:Y:S02]  /*11560*/  IMAD.U32 R11, RZ, RZ, UR5 ;  /* 0x00000005ff0b7e24 */ /* 0x000fe4000f8e00ff */
[----:B------:R-:W-:Y:S02]  /*11570*/  IMAD.MOV.U32 R8, RZ, RZ, 0x70 ;  /* 0x00000070ff087424 */ /* 0x000fe400078e00ff */
[----:B------:R-:W-:Y:S02]  /*11580*/  IMAD.MOV.U32 R12, RZ, RZ, 0x1 ;  /* 0x00000001ff0c7424 */ /* 0x000fe400078e00ff */
[----:B------:R-:W-:-:S07]  /*11590*/  IMAD.MOV.U32 R13, RZ, RZ, RZ ;  /* 0x000000ffff0d7224 */ /* 0x000fce00078e00ff */
[----:B------:R-:W-:-:S07]  /*115a0*/  LEPC R20, `(.L_x_250) ;  /* 0x000000001014794e */ /* 0x000fce0000000000 */
[----:B0-----:R-:W-:Y:S05]  /*115b0*/  CALL.ABS.NOINC R2 ;  /* 0x0000000002007343 */ /* 0x001fea0003c00000 */
.L_x_250:
[----:B------:R-:W-:Y:S05]  /*115c0*/  BSYNC B6 ;  /* 0x0000000000067941 */ /* 0x000fea0003800000 */
.L_x_249:
[----:B---3--:R-:W3:Y:S01]  /*115d0*/  LDL.LU R4, [R1+0x1c] ;  /* 0x00001c0001047983 */ /* 0x008ee20000300800 */
[----:B------:R-:W-:-:S03]  /*115e0*/  ULDC.64 UR4, c[0x0][0x9f8] ;  /* 0x00027e0000047ab9 */ /* 0x000fc60000000a00 */
[----:B--2---:R-:W2:Y:S01]  /*115f0*/  LDL R7, [R1+0x10] ;  /* 0x0000100001077983 */ /* 0x004ea20000100800 */
[----:B------:R-:W-:Y:S01]  /*11600*/  ISETP.NE.U32.AND P0, PT, RZ, UR4, PT ;  /* 0x00000004ff007c0c */ /* 0x000fe2000bf05070 */
[----:B------:R-:W-:Y:S02]  /*11610*/  ULDC.64 UR6, c[0x0][0x208] ;  /* 0x0000820000067ab9 */ /* 0x000fe40000000a00 */
[----:B------:R-:W4:Y:S01]  /*11620*/  LDL R0, [R1+0x38] ;  /* 0x0000380001007983 */ /* 0x000f220000100800 */
[----:B------:R-:W-:-:S13]  /*11630*/  ISETP.NE.AND.EX P0, PT, RZ, UR5, PT, P0 ;  /* 0x00000005ff007c0c */ /* 0x000fda000bf05300 */
[----:B------:R-:W-:-:S04]  /*11640*/  @P0 IADD3 R2, P1, R17, UR4, RZ ;  /* 0x0000000411020c10 */ /* 0x000fc8000ff3e0ff */
[----:B---3--:R-:W-:Y:S01]  /*11650*/  @P0 IADD3.X R3, R4, UR5, RZ, P1, !PT ;  /* 0x0000000504030c10 */ /* 0x008fe20008ffe4ff */
[----:B------:R-:W-:-:S04]  /*11660*/  ULDC.64 UR4, c[0x0][0xa08] ;  /* 0x0002820000047ab9 */ /* 0x000fc80000000a00 */
[----:B--2---:R2:W3:Y:S02]  /*11670*/  @P0 LDG.E R7, desc[UR6][R2.64] ;  /* 0x0000000602070981 */ /* 0x0044e4000c1e1900 */
[----:B--2---:R-:W2:Y:S01]  /*11680*/  LDC.64 R2, c[0x0][0x418] ;  /* 0x00010600ff027b82 */ /* 0x004ea20000000a00 */
[----:B----4-:R-:W-:Y:S01]  /*11690*/  VIADD R0, R0, 0xffffffff ;  /* 0xffffffff00007836 */ /* 0x010fe20000000000 */
[----:B---3--:R-:W-:Y:S01]  /*116a0*/  SHF.R.S32.HI R8, RZ, 0x1f, R7 ;  /* 0x0000001fff087819 */ /* 0x008fe20000011407 */
[----:B------:R3:W-:Y:S04]  /*116b0*/  @P0 STL [R1+0x10], R7 ;  /* 0x0000100701000387 */ /* 0x0007e80000100800 */
[----:B------:R3:W-:Y:S01]  /*116c0*/  STL [R1+0x1c], R8 ;  /* 0x00001c0801007387 */ /* 0x0007e20000100800 */
[----:B--2---:R-:W-:Y:S01]  /*116d0*/  LOP3.LUT P0, RZ, R2, UR4, RZ, 0xfc, !PT ;  /* 0x0000000402ff7c12 */ /* 0x004fe2000f80fcff */
[----:B------:R-:W-:-:S03]  /*116e0*/  UMOV UR4, 0xffffffff ;  /* 0xffffffff00047882 */ /* 0x000fc60000000000 */
[----:B------:R-:W-:-:S04]  /*116f0*/  LOP3.LUT P0, RZ, R3, UR5, RZ, 0xfc, P0 ;  /* 0x0000000503ff7c12 */ /* 0x000fc8000800fcff */
[----:B------:R-:W-:Y:S01]  /*11700*/  SEL R17, R7, RZ, !P0 ;  /* 0x000000ff07117207 */ /* 0x000fe20004000000 */
[----:B---3--:R-:W-:Y:S08]  /*11710*/  BRA.DIV UR4, `(.L_x_252) ;  /* 0x0000005a04587947 */ /* 0x008ff0000b800000 */
[----:B------:R-:W2:Y:S02]  /*11720*/  S2R R4, SR_TID.X ;  /* 0x0000000000047919 */ /* 0x000ea40000002100 */
[----:B--2---:R-:W-:-:S04]  /*11730*/  SHF.R.U32.HI R4, RZ, 0x5, R4 ;  /* 0x00000005ff047819 */ /* 0x004fc80000011604 */
[----:B------:R-:W-:-:S05]  /*11740*/  LOP3.LUT R4, R4, 0x3, RZ, 0xc0, !PT ;  /* 0x0000000304047812 */ /* 0x000fca00078ec0ff */
[----:B------:R2:W3:Y:S02]  /*11750*/  SHFL.IDX PT, R14, R4, RZ, 0x1f ;  /* 0x00001fff040e7589 */ /* 0x0004e400000e0000 */
.L_x_367:
[----:B------:R-:W-:Y:S01]  /*11760*/  PLOP3.LUT P1, PT, PT, PT, PT, 0x8, 0x0 ;  /* 0x000000000000781c */ /* 0x000fe20003f2e170 */
[----:B------:R4:W-:Y:S01]  /*11770*/  STL [R1+0x8], R0 ;  /* 0x0000080001007387 */ /* 0x0009e20000100800 */
[----:B---3--:R-:W-:Y:S02]  /*11780*/  ISETP.NE.AND P0, PT, R14, RZ, PT ;  /* 0x000000ff0e00720c */ /* 0x008fe40003f05270 */
[----:B--2---:R-:W-:-:S05]  /*11790*/  P2R R4, PR, RZ, 0x2 ;  /* 0x00000002ff047803 */ /* 0x004fca0000000000 */
[----:B------:R4:W-:Y:S06]  /*117a0*/  STL [R1+0x20], R4 ;  /* 0x0000200401007387 */ /* 0x0009ec0000100800 */
[----:B------:R-:W-:Y:S05]  /*117b0*/  @P0 BRA `(.L_x_253) ;  /* 0x0000000400440947 */ /* 0x000fea0003800000 */
[----:B------:R-:W-:-:S03]  /*117c0*/  UMOV UR4, 0xffffffff ;  /* 0xffffffff00047882 */ /* 0x000fc60000000000 */
[----:B------:R-:W-:Y:S05]  /*117d0*/  BRA.DIV UR4, `(.L_x_254) ;  /* 0x0000005a045c7947 */ /* 0x000fea000b800000 */
[----:B------:R-:W-:-:S13]  /*117e0*/  ELECT P6, URZ, PT ;  /* 0x00000000003f782f */ /* 0x000fda00038c0000 */
.L_x_370:
[----:B------:R-:W-:Y:S05]  /*117f0*/  @!P6 BRA `(.L_x_253) ;  /* 0x000000040034e947 */ /* 0x000fea0003800000 */
[----:B------:R-:W-:-:S04]  /*11800*/  ISETP.NE.U32.AND P0, PT, R2, RZ, PT ;  /* 0x000000ff0200720c */ /* 0x000fc80003f05070 */
[----:B------:R-:W-:-:S13]  /*11810*/  ISETP.NE.AND.EX P0, PT, R3, RZ, PT, P0 ;  /* 0x000000ff0300720c */ /* 0x000fda0003f05300 */
[----:B------:R-:W-:Y:S05]  /*11820*/  @!P0 BRA `(.L_x_255) ;  /* 0x0000000000548947 */ /* 0x000fea0003800000 */
[----:B------:R-:W2:Y:S01]  /*11830*/  LDC R6, c[0x0][0x43c] ;  /* 0x00010f00ff067b82 */ /* 0x000ea20000000800 */
[----:B------:R-:W-:Y:S01]  /*11840*/  IMAD.MOV.U32 R9, RZ, RZ, R0 ;  /* 0x000000ffff097224 */ /* 0x000fe200078e0000 */
[----:B------:R-:W-:Y:S01]  /*11850*/  ULDC.64 UR4, c[0x0][0x428] ;  /* 0x00010a0000047ab9 */ /* 0x000fe20000000a00 */
[----:B------:R-:W-:Y:S02]  /*11860*/  ULDC.64 UR6, c[0x0][0x208] ;  /* 0x0000820000067ab9 */ /* 0x000fe40000000a00 */
[----:B----4-:R-:W-:Y:S01]  /*11870*/  IMAD.MOV.U32 R0, RZ, RZ, R9 ;  /* 0x000000ffff007224 */ /* 0x010fe200078e0009 */
[----:B--2---:R-:W-:-:S13]  /*11880*/  ISETP.NE.AND P0, PT, R6, 0x1, PT ;  /* 0x000000010600780c */ /* 0x004fda0003f05270 */
[----:B------:R-:W2:Y:S02]  /*11890*/  @P0 LDC.64 R4, c[0x0][0x440] ;  /* 0x00011000ff040b82 */ /* 0x000ea40000000a00 */
[----:B--2---:R-:W-:-:S05]  /*118a0*/  @P0 IMAD.HI.U32 R4, R9, R4, RZ ;  /* 0x0000000409040227 */ /* 0x004fca00078e00ff */
[----:B------:R-:W-:-:S04]  /*118b0*/  @P0 SHF.R.U32.HI R0, RZ, R5, R4 ;  /* 0x00000005ff000219 */ /* 0x000fc80000011604 */
[--C-:B------:R-:W-:Y:S01]  /*118c0*/  SHF.R.S32.HI R5, RZ, 0x1f, R0.reuse ;  /* 0x0000001fff057819 */ /* 0x100fe20000011400 */
[----:B------:R-:W-:-:S04]  /*118d0*/  IMAD.MOV R4, RZ, RZ, -R0 ;  /* 0x000000ffff047224 */ /* 0x000fc800078e0a00 */
[----:B------:R-:W-:Y:S02]  /*118e0*/  IMAD R9, R6, R4, R9 ;  /* 0x0000000406097224 */ /* 0x000fe400078e0209 */
[----:B------:R-:W-:Y:S02]  /*118f0*/  IMAD R6, R8, UR4, RZ ;  /* 0x0000000408067c24 */ /* 0x000fe4000f8e02ff */
[----:B------:R-:W-:Y:S01]  /*11900*/  IMAD.MOV.U32 R4, RZ, RZ, R0 ;  /* 0x000000ffff047224 */ /* 0x000fe200078e0000 */
[----:B------:R2:W-:Y:S01]  /*11910*/  STL [R1+0x8], R9 ;  /* 0x0000080901007387 */ /* 0x0005e20000100800 */
[C---:B------:R-:W-:Y:S02]  /*11920*/  IMAD R0, R7.reuse, UR5, R6 ;  /* 0x0000000507007c24 */ /* 0x040fe4000f8e0206 */
[----:B------:R-:W-:-:S04]  /*11930*/  IMAD.WIDE.U32 R4, R7, UR4, R4 ;  /* 0x0000000407047c25 */ /* 0x000fc8000f8e0004 */
[----:B------:R-:W-:Y:S01]  /*11940*/  IMAD.IADD R0, R5, 0x1, R0 ;  /* 0x0000000105007824 */ /* 0x000fe200078e0200 */
[----:B------:R-:W-:-:S04]  /*11950*/  LEA R2, P0, R4, R2, 0x2 ;  /* 0x0000000204027211 */ /* 0x000fc800078010ff */
[----:B------:R-:W-:-:S05]  /*11960*/  LEA.HI.X R3, R4, R3, R0, 0x2, P0 ;  /* 0x0000000304037211 */ /* 0x000fca00000f1400 */
[----:B------:R2:W5:Y:S04]  /*11970*/  LDG.E R17, desc[UR6][R2.64] ;  /* 0x0000000602117981 */ /* 0x000568000c1e1900 */
.L_x_255:
[----:B--2---:R-:W2:Y:S01]  /*11980*/  LDL R2, [R1+0x14] ;  /* 0x0000140001027983 */ /* 0x004ea20000100800 */
[----:B----4-:R-:W-:Y:S01]  /*11990*/  IMAD R0, R19, 0x8, R18 ;  /* 0x0000000813007824 */ /* 0x010fe200078e0212 */
[----:B--2---:R-:W-:-:S04]  /*119a0*/  SHF.L.U32 R2, R2, 0x1f, RZ ;  /* 0x0000001f02027819 */ /* 0x004fc800000006ff */
[----:B------:R-:W2:Y:S02]  /*119b0*/  SYNCS.PHASECHK.TRANS64.TRYWAIT P0, [R0+URZ+0x38840], R2 ;  /* 0x03884002000075a7 */ /* 0x000ea4000800017f */
[----:B--2---:R-:W-:Y:S05]  /*119c0*/  @!P0 BRA `(.L_x_256) ;  /* 0x0000005800008947 */ /* 0x004fea0003800000 */
.L_x_371:
[----:B------:R-:W3:Y:S02]  /*119d0*/  S2R R3, SR_TID.X ;  /* 0x0000000000037919 */ /* 0x000ee40000002100 */
[----:B---3--:R-:W-:-:S04]  /*119e0*/  LOP3.LUT R3, R3, 0x7f, RZ, 0xc0, !PT ;  /* 0x0000007f03037812 */ /* 0x008fc800078ec0ff */
[----:B------:R-:W-:-:S13]  /*119f0*/  ISETP.NE.AND P0, PT, R3, RZ, PT ;  /* 0x000000ff0300720c */ /* 0x000fda0003f05270 */
[----:B------:R-:W-:Y:S05]  /*11a00*/  @P0 BRA `(.L_x_257) ;  /* 0x00000000001c0947 */ /* 0x000fea0003800000 */
[----:B------:R-:W3:Y:S01]  /*11a10*/  S2R R3, SR_TID.X ;  /* 0x0000000000037919 */ /* 0x000ee20000002100 */
[----:B--2---:R-:W-:-:S04]  /*11a20*/  IMAD.MOV.U32 R2, RZ, RZ, 0xa000 ;  /* 0x0000a000ff027424 */ /* 0x004fc800078e00ff */
[----:B------:R4:W-:Y:S01]  /*11a30*/  SYNCS.ARRIVE.TRANS64 RZ, [R0+URZ+0x38830], R2 ;  /* 0x0388300200ff79a7 */ /* 0x0009e2000800003f */
[----:B---3--:R-:W-:-:S04]  /*11a40*/  LOP3.LUT R3, R3, 0x1f, RZ, 0xc0, !PT ;  /* 0x0000001f03037812 */ /* 0x008fc800078ec0ff */
[----:B------:R-:W-:-:S13]  /*11a50*/  ISETP.NE.AND P0, PT, R3, RZ, PT ;  /* 0x000000ff0300720c */ /* 0x000fda0003f05270 */
[----:B----4-:R-:W-:Y:S05]  /*11a60*/  @!P0 BRA `(.L_x_257) ;  /* 0x0000000000048947 */ /* 0x010fea0003800000 */
[----:B------:R-:W-:Y:S01]  /*11a70*/  BPT.TRAP 0x1 ;  /* 0x000000040000795c */ /* 0x000fe20000300000 */
.L_x_257:
[----:B------:R-:W3:Y:S04]  /*11a80*/  LDL R3, [R1+0x8] ;  /* 0x0000080001037983 */ /* 0x000ee80000100800 */
[----:B--2---:R-:W2:Y:S01]  /*11a90*/  LDL R2, [R1+0x18] ;  /* 0x0000180001027983 */ /* 0x004ea20000100800 */
[----:B------:R-:W-:Y:S01]  /*11aa0*/  R2UR UR9, R0 ;  /* 0x00000000000972ca */ /* 0x000fe200000e0000 */
[----:B------:R-:W-:Y:S01]  /*11ab0*/  IMAD R0, R19, 0xa000, R18 ;  /* 0x0000a00013007824 */ /* 0x000fe200078e0212 */
[----:B------:R-:W-:Y:S01]  /*11ac0*/  UIADD3 UR4, UP0, UR36, 0x370, URZ ;  /* 0x0000037024047890 */ /* 0x000fe2000ff1e03f */
[----:B------:R-:W-:Y:S01]  /*11ad0*/  R2UR UR12, R16 ;  /* 0x00000000100c72ca */ /* 0x000fe200000e0000 */
[----:B------:R-:W-:Y:S01]  /*11ae0*/  UMOV UR10, URZ ;  /* 0x0000003f000a7c82 */ /* 0x000fe20008000000 */
[----:B-----5:R-:W-:Y:S01]  /*11af0*/  R2UR UR13, R17 ;  /* 0x00000000110d72ca */ /* 0x020fe200000e0000 */
[----:B------:R-:W-:Y:S01]  /*11b00*/  UMOV UR6, 0x0 ;  /* 0x0000000000067882 */ /* 0x000fe20000000000 */
[----:B------:R-:W-:Y:S01]  /*11b10*/  R2UR UR14, R0 ;  /* 0x00000000000e72ca */ /* 0x000fe200000e0000 */
[----:B------:R-:W-:Y:S01]  /*11b20*/  UMOV UR7, 0x14f00000 ;  /* 0x14f0000000077882 */ /* 0x000fe20000000000 */
[----:B------:R-:W-:Y:S01]  /*11b30*/  UMOV UR16, 0x40 ;  /* 0x0000004000107882 */ /* 0x000fe20000000000 */
[----:B------:R-:W-:-:S03]  /*11b40*/  PLOP3.LUT P0, PT, PT, PT, PT, 0x80, 0x0 ;  /* 0x000000000000781c */ /* 0x000fc60003f0f070 */
[----:B------:R-:W-:Y:S01]  /*11b50*/  UIADD3 UR9, UR9, 0x38830, URZ ;  /* 0x0003883009097890 */ /* 0x000fe2000fffe03f */
[----:B------:R-:W-:-:S05]  /*11b60*/  P2R R0, PR, RZ, 0x1 ;  /* 0x00000001ff007803 */ /* 0x000fca0000000000 */
[----:B------:R4:W-:Y:S01]  /*11b70*/  STL [R1+0x20], R0 ;  /* 0x0000200001007387 */ /* 0x0009e20000100800 */
[----:B------:R-:W-:Y:S02]  /*11b80*/  UIADD3 UR8, UR14, 0x24400, URZ ;  /* 0x000244000e087890 */ /* 0x000fe4000fffe03f */
[----:B------:R-:W-:Y:S02]  /*11b90*/  UIADD3 UR15, UR14, 0x26c00, URZ ;  /* 0x00026c000e0f7890 */ /* 0x000fe4000fffe03f */
[----:B------:R-:W-:Y:S02]  /*11ba0*/  UIADD3 UR17, UR14, 0x29400, URZ ;  /* 0x000294000e117890 */ /* 0x000fe4000fffe03f */
[----:B------:R-:W-:-:S03]  /*11bb0*/  UIADD3 UR18, UR14, 0x2bc00, URZ ;  /* 0x0002bc000e127890 */ /* 0x000fc6000fffe03f */
[----:B------:R-:W-:Y:S01]  /*11bc0*/  UMOV UR14, 0x80 ;  /* 0x00000080000e7882 */ /* 0x000fe20000000000 */
[----:B---3--:R-:W-:Y:S02]  /*11bd0*/  R2UR UR11, R3 ;  /* 0x00000000030b72ca */ /* 0x008fe400000e0000 */
[----:B--2---:R-:W-:-:S13]  /*11be0*/  R2UR UR5, R2 ;  /* 0x00000000020572ca */ /* 0x004fda00000e0000 */
[----:B------:R-:W-:Y:S02]  /*11bf0*/  UIMAD UR11, UR11, 0x50, UR5 ;  /* 0x000000500b0b78a4 */ /* 0x000fe4000f8e0205 */
[----:B------:R-:W-:-:S09]  /*11c00*/  UIADD3.X UR5, URZ, UR37, URZ, UP0, !UPT ;  /* 0x000000253f057290 */ /* 0x000fd200087fe43f */
[----:B------:R2:W-:Y:S02]  /*11c10*/  UTMALDG.4D [UR8], [UR4], desc[UR6] ;  /* 0x00000608040075b4 */ /* 0x0005e40008019000 */
[----:B--2---:R-:W-:Y:S01]  /*11c20*/  UMOV UR8, UR15 ;  /* 0x0000000f00087c82 */ /* 0x004fe20008000000 */
[----:B------:R-:W-:Y:S02]  /*11c30*/  UMOV UR10, UR16 ;  /* 0x00000010000a7c82 */ /* 0x000fe40008000000 */
[----:B------:R2:W-:Y:S02]  /*11c40*/  UTMALDG.4D [UR8], [UR4], desc[UR6] ;  /* 0x00000608040075b4 */ /* 0x0005e40008019000 */
[----:B--2---:R-:W-:Y:S01]  /*11c50*/  UMOV UR8, UR17 ;  /* 0x0000001100087c82 */ /* 0x004fe20008000000 */
[----:B------:R-:W-:Y:S01]  /*11c60*/  UMOV UR10, UR14 ;  /* 0x0000000e000a7c82 */ /* 0x000fe20008000000 */
[----:B------:R-:W-:Y:S01]  /*11c70*/  UMOV UR14, 0xc0 ;  /* 0x000000c0000e7882 */ /* 0x000fe20000000000 */
[----:B------:R2:W-:Y:S02]  /*11c80*/  UTMALDG.4D [UR8], [UR4], desc[UR6] ;  /* 0x00000608040075b4 */ /* 0x0005e40008019000 */
[----:B--2---:R-:W-:Y:S01]  /*11c90*/  UMOV UR8, UR18 ;  /* 0x0000001200087c82 */ /* 0x004fe20008000000 */
[----:B------:R-:W-:-:S02]  /*11ca0*/  UMOV UR10, UR14 ;  /* 0x0000000e000a7c82 */ /* 0x000fc40008000000 */
[----:B------:R4:W-:Y:S02]  /*11cb0*/  UTMALDG.4D [UR8], [UR4], desc[UR6] ;  /* 0x00000608040075b4 */ /* 0x0009e40008019000 */
[----:B----4-:R-:W-:Y:S01]  /*11cc0*/  NOP ;  /* 0x0000000000007918 */ /* 0x010fe20000000000 */
.L_x_253:
[----:B------:R-:W2:Y:S04]  /*11cd0*/  LDL.LU R3, [R1+0x30] ;  /* 0x0000300001037983 */ /* 0x000ea80000300800 */
[----:B------:R-:W3:Y:S04]  /*11ce0*/  LDL.LU R5, [R1+0x2c] ;  /* 0x00002c0001057983 */ /* 0x000ee80000300800 */
[----:B----4-:R-:W4:Y:S01]  /*11cf0*/  LDL.LU R4, [R1+0x3c] ;  /* 0x00003c0001047983 */ /* 0x010f220000300800 */
[----:B------:R-:W-:Y:S05]  /*11d00*/  WARPSYNC.ALL ;  /* 0x0000000000007948 */ /* 0x000fea0003800000 */
[----:B------:R-:W-:Y:S01]  /*11d10*/  ULDC.64 UR6, c[0x0][0xa00] ;  /* 0x0002800000067ab9 */ /* 0x000fe20000000a00 */
[----:B------:R-:W-:Y:S01]  /*11d20*/  ULDC.64 UR4, c[0x0][0x298] ;  /* 0x0000a60000047ab9 */ /* 0x000fe20000000a00 */
[----:B------:R-:W-:Y:S01]  /*11d30*/  BAR.SYNC.DEFER_BLOCKING 0x8, 0x180 ;  /* 0x0206000000007b1d */ /* 0x000fe20000010000 */
[----:B------:R-:W-:Y:S01]  /*11d40*/  ISETP.NE.U32.AND P0, PT, RZ, UR6, PT ;  /* 0x00000006ff007c0c */ /* 0x000fe2000bf05070 */
[----:B------:R-:W-:-:S03]  /*11d50*/  VIADD R2, R18, 0x14400 ;  /* 0x0001440012027836 */ /* 0x000fc60000000000 */
[----:B------:R-:W-:Y:S01]  /*11d60*/  ISETP.NE.AND.EX P0, PT, RZ, UR7, PT, P0 ;  /* 0x00000007ff007c0c */ /* 0x000fe2000bf05300 */
[----:B------:R-:W-:Y:S01]  /*11d70*/  BSSY B6, `(.L_x_258) ;  /* 0x000001e000067945 */ /* 0x000fe20003800000 */
[----:B------:R-:W-:Y:S02]  /*11d80*/  LOP3.LUT P1, RZ, R2, 0x3ff, RZ, 0xc0, !PT ;  /* 0x000003ff02ff7812 */ /* 0x000fe4000782c0ff */
[----:B--2---:R-:W-:Y:S02]  /*11d90*/  SHF.R.S32.HI R0, RZ, 0x1f, R3 ;  /* 0x0000001fff007819 */ /* 0x004fe40000011403 */
[----:B---3--:R-:W-:-:S03]  /*11da0*/  SEL R5, R5, RZ, !P0 ;  /* 0x000000ff05057207 */ /* 0x008fc60004000000 */
[----:B------:R-:W-:Y:S01]  /*11db0*/  IMAD R0, R0, UR4, RZ ;  /* 0x0000000400007c24 */ /* 0x000fe2000f8e02ff */
[----:B----4-:R-:W-:-:S03]  /*11dc0*/  SEL R4, R4, RZ, !P0 ;  /* 0x000000ff04047207 */ /* 0x010fc60004000000 */
[C---:B------:R-:W-:Y:S02]  /*11dd0*/  IMAD R0, R3.reuse, UR5, R0 ;  /* 0x0000000503007c24 */ /* 0x040fe4000f8e0200 */
[----:B------:R-:W-:-:S04]  /*11de0*/  IMAD.WIDE.U32 R2, R3, UR4, RZ ;  /* 0x0000000403027c25 */ /* 0x000fc8000f8e00ff */
[----:B------:R-:W-:Y:S01]  /*11df0*/  IMAD.IADD R0, R3, 0x1, R0 ;  /* 0x0000000103007824 */ /* 0x000fe200078e0200 */
[----:B------:R2:W-:Y:S04]  /*11e00*/  STL.64 [R1+0x50], R2 ;  /* 0x0000500201007387 */ /* 0x0005e80000100a00 */
[----:B------:R2:W-:Y:S04]  /*11e10*/  STL [R1+0x2c], R5 ;  /* 0x00002c0501007387 */ /* 0x0005e80000100800 */
[----:B------:R2:W-:Y:S04]  /*11e20*/  STL [R1+0x3c], R4 ;  /* 0x00003c0401007387 */ /* 0x0005e80000100800 */
[----:B------:R2:W-:Y:S01]  /*11e30*/  STL [R1+0x30], R0 ;  /* 0x0000300001007387 */ /* 0x0005e20000100800 */
[----:B------:R-:W-:Y:S05]  /*11e40*/  @!P1 BRA `(.L_x_259) ;  /* 0x0000000000409947 */ /* 0x000fea0003800000 */
[----:B--2---:R-:W-:Y:S01]  /*11e50*/  MOV R2, 0x0 ;  /* 0x0000000000027802 */ /* 0x004fe20000000f00 */
[----:B------:R-:W-:Y:S01]  /*11e60*/  ULDC.64 UR6, c[0x4][0xa8] ;  /* 0x01002a0000067ab9 */ /* 0x000fe20000000a00 */
[----:B------:R-:W-:Y:S01]  /*11e70*/  ULDC.64 UR8, c[0x4][0xb0] ;  /* 0x01002c0000087ab9 */ /* 0x000fe20000000a00 */
[----:B------:R-:W-:Y:S01]  /*11e80*/  ULDC.64 UR4, c[0x4][0x20] ;  /* 0x0100080000047ab9 */ /* 0x000fe20000000a00 */
[----:B------:R-:W-:Y:S02]  /*11e90*/  IMAD.U32 R4, RZ, RZ, UR6 ;  /* 0x00000006ff047e24 */ /* 0x000fe4000f8e00ff */
[----:B------:R-:W2:Y:S01]  /*11ea0*/  LDC.64 R2, c[0x4][R2] ;  /* 0x0100000002027b82 */ /* 0x000ea20000000a00 */
[----:B------:R-:W-:Y:S02]  /*11eb0*/  IMAD.U32 R5, RZ, RZ, UR7 ;  /* 0x00000007ff057e24 */ /* 0x000fe4000f8e00ff */
[----:B------:R-:W-:Y:S02]  /*11ec0*/  IMAD.U32 R6, RZ, RZ, UR8 ;  /* 0x00000008ff067e24 */ /* 0x000fe4000f8e00ff */
[----:B------:R-:W-:-:S02]  /*11ed0*/  IMAD.U32 R7, RZ, RZ, UR9 ;  /* 0x00000009ff077e24 */ /* 0x000fc4000f8e00ff */
[----:B-1----:R-:W-:Y:S02]  /*11ee0*/  IMAD.U32 R10, RZ, RZ, UR4 ;  /* 0x00000004ff0a7e24 */ /* 0x002fe4000f8e00ff */
[----:B0-----:R-:W-:Y:S02]  /*11ef0*/  IMAD.U32 R11, RZ, RZ, UR5 ;  /* 0x00000005ff0b7e24 */ /* 0x001fe4000f8e00ff */
[----:B------:R-:W-:Y:S02]  /*11f00*/  IMAD.MOV.U32 R8, RZ, RZ, 0x70 ;  /* 0x00000070ff087424 */ /* 0x000fe400078e00ff */
[----:B------:R-:W-:Y:S02]  /*11f10*/  IMAD.MOV.U32 R12, RZ, RZ, 0x1 ;  /* 0x00000001ff0c7424 */ /* 0x000fe400078e00ff */
[----:B------:R-:W-:-:S07]  /*11f20*/  IMAD.MOV.U32 R13, RZ, RZ, RZ ;  /* 0x000000ffff0d7224 */ /* 0x000fce00078e00ff */
[----:B------:R-:W-:-:S07]  /*11f30*/  LEPC R20, `(.L_x_259) ;  /* 0x000000001014794e */ /* 0x000fce0000000000 */
[----:B--2---:R-:W-:Y:S05]  /*11f40*/  CALL.ABS.NOINC R2 ;  /* 0x0000000002007343 */ /* 0x004fea0003c00000 */
.L_x_259:
[----:B------:R-:W-:Y:S05]  /*11f50*/  BSYNC B6 ;  /* 0x0000000000067941 */ /* 0x000fea0003800000 */
.L_x_258:
[----:B--2---:R-:W2:Y:S01]  /*11f60*/  LDL.LU R0, [R1+0x3c] ;  /* 0x00003c0001007983 */ /* 0x004ea20000300800 */
[----:B------:R-:W-:Y:S01]  /*11f70*/  ULDC.64 UR4, c[0x0][0x2d8] ;  /* 0x0000b60000047ab9 */ /* 0x000fe20000000a00 */
[----:B------:R-:W3:Y:S01]  /*11f80*/  LDC R8, c[0x0][0x448] ;  /* 0x00011200ff087b82 */ /* 0x000ee20000000800 */
[----:B------:R-:W-:Y:S01]  /*11f90*/  ULDC.64 UR6, c[0x0][0x280] ;  /* 0x0000a00000067ab9 */ /* 0x000fe20000000a00 */
[----:B------:R-:W4:Y:S04]  /*11fa0*/  LDL.LU R5, [R1+0x30] ;  /* 0x0000300001057983 */ /* 0x000f280000300800 */
[----:B------:R-:W4:Y:S04]  /*11fb0*/  LDL.LU.64 R2, [R1+0x50] ;  /* 0x0000500001027983 */ /* 0x000f280000300a00 */
[----:B------:R-:W2:Y:S01]  /*11fc0*/  LDL.LU R4, [R1+0x2c] ;  /* 0x00002c0001047983 */ /* 0x000ea20000300800 */
[----:B---3--:R-:W-:Y:S01]  /*11fd0*/  ISETP.NE.AND P0, PT, R8, 0x1, PT ;  /* 0x000000010800780c */ /* 0x008fe20003f05270 */
[----:B------:R-:W3:-:S12]  /*11fe0*/  S2R R9, SR_TID.X ;  /* 0x0000000000097919 */ /* 0x000ed80000002100 */
[----:B------:R-:W0:Y:S01]  /*11ff0*/  @P0 LDC R7, c[0x0][0x450] ;  /* 0x00011400ff070b82 */ /* 0x000e220000000800 */
[----:B----4-:R-:W-:Y:S02]  /*12000*/  IMAD.MOV.U32 R3, RZ, RZ, R5 ;  /* 0x000000ffff037224 */ /* 0x010fe400078e0005 */
[----:B------:R-:W4:Y:S01]  /*12010*/  LDL.LU R5, [R1+0x4] ;  /* 0x0000040001057983 */ /* 0x000f220000300800 */
[----:B---3--:R-:W-:Y:S02]  /*12020*/  IMAD.SHL.U32 R9, R9, 0x8, RZ ;  /* 0x0000000809097824 */ /* 0x008fe400078e00ff */
[C---:B------:R-:W-:Y:S01]  /*12030*/  IMAD.WIDE.U32 R2, R16.reuse, UR4, R2 ;  /* 0x0000000410027c25 */ /* 0x040fe2000f8e0002 */
[----:B-1----:R-:W1:Y:S02]  /*12040*/  S2R R10, SR_TID.X ;  /* 0x00000000000a7919 */ /* 0x002e640000002100 */
[----:B------:R-:W-:Y:S01]  /*12050*/  LOP3.LUT R9, R9, 0x38, RZ, 0xc0, !PT ;  /* 0x0000003809097812 */ /* 0x000fe200078ec0ff */
[----:B------:R-:W-:Y:S01]  /*12060*/  IMAD R3, R16, UR5, R3 ;  /* 0x0000000510037c24 */ /* 0x000fe2000f8e0203 */
[----:B------:R-:W-:-:S02]  /*12070*/  ULDC.64 UR4, c[0x0][0x2e0] ;  /* 0x0000b80000047ab9 */ /* 0x000fc40000000a00 */
[----:B--2---:R-:W-:Y:S01]  /*12080*/  IMAD R0, R0, UR4, RZ ;  /* 0x0000000400007c24 */ /* 0x004fe2000f8e02ff */
[C---:B------:R-:W-:Y:S01]  /*12090*/  LOP3.LUT R12, R9.reuse, 0x40, RZ, 0xfc, !PT ;  /* 0x00000040090c7812 */ /* 0x040fe200078efcff */
[C---:B------:R-:W-:Y:S01]  /*120a0*/  IMAD.WIDE.U32 R2, R4.reuse, UR4, R2 ;  /* 0x0000000404027c25 */ /* 0x040fe2000f8e0002 */
[C---:B0-----:R-:W-:Y:S02]  /*120b0*/  LOP3.LUT R11, R9.reuse, 0x80, RZ, 0xfc, !PT ;  /* 0x00000080090b7812 */ /* 0x041fe400078efcff */
[----:B------:R-:W-:Y:S01]  /*120c0*/  LOP3.LUT R9, R9, 0xc0, RZ, 0xfc, !PT ;  /* 0x000000c009097812 */ /* 0x000fe200078efcff */
[----:B------:R-:W-:Y:S01]  /*120d0*/  IMAD R0, R4, UR5, R0 ;  /* 0x0000000504007c24 */ /* 0x000fe2000f8e0200 */
[----:B------:R-:W-:Y:S01]  /*120e0*/  ULDC.64 UR4, c[0x0][0x2d0] ;  /* 0x0000b40000047ab9 */ /* 0x000fe20000000a00 */
[----:B------:R-:W0:Y:S02]  /*120f0*/  S2R R4, SR_TID.X ;  /* 0x0000000000047919 */ /* 0x000e240000002100 */
[----:B------:R-:W-:-:S02]  /*12100*/  IMAD.IADD R3, R3, 0x1, R0 ;  /* 0x0000000103037824 */ /* 0x000fc400078e0200 */
[----:B-1----:R-:W-:-:S05]  /*12110*/  IMAD.SHL.U32 R10, R10, 0x8, RZ ;  /* 0x000000080a0a7824 */ /* 0x002fca00078e00ff */
[----:B------:R-:W-:Y:S02]  /*12120*/  LOP3.LUT R10, R10, 0x38, RZ, 0xc0, !PT ;  /* 0x000000380a0a7812 */ /* 0x000fe400078ec0ff */
[----:B0-----:R-:W-:-:S04]  /*12130*/  LOP3.LUT R4, R4, 0x7f, RZ, 0xc0, !PT ;  /* 0x0000007f04047812 */ /* 0x001fc800078ec0ff */
[----:B------:R-:W-:Y:S02]  /*12140*/  SHF.R.U32.HI R6, RZ, 0x3, R4 ;  /* 0x00000003ff067819 */ /* 0x000fe40000011604 */
[----:B------:R-:W0:Y:S02]  /*12150*/  S2R R4, SR_TID.X ;  /* 0x0000000000047919 */ /* 0x000e240000002100 */
[----:B0-----:R-:W-:-:S05]  /*12160*/  IMAD.SHL.U32 R4, R4, 0x10, RZ ;  /* 0x0000001004047824 */ /* 0x001fca00078e00ff */
[----:B------:R-:W-:Y:S02]  /*12170*/  LOP3.LUT R4, R6, 0x70, R4, 0xf8, !PT ;  /* 0x0000007006047812 */ /* 0x000fe400078ef804 */
[----:B------:R-:W0:Y:S01]  /*12180*/  @P0 LDC R6, c[0x0][0x44c] ;  /* 0x00011300ff060b82 */ /* 0x000e220000000800 */
[----:B----4-:R-:W-:-:S05]  /*12190*/  IMAD.SHL.U32 R5, R5, 0x80, RZ ;  /* 0x0000008005057824 */ /* 0x010fca00078e00ff */
[----:B------:R-:W-:-:S05]  /*121a0*/  LOP3.LUT R0, R4, R5, RZ, 0xfc, !PT ;  /* 0x0000000504007212 */ /* 0x000fca00078efcff */
[----:B0-----:R-:W-:-:S04]  /*121b0*/  @P0 IMAD.HI.U32 R6, R0, R6, RZ ;  /* 0x0000000600060227 */ /* 0x001fc800078e00ff */
[----:B------:R-:W-:Y:S01]  /*121c0*/  IMAD.MOV.U32 R4, RZ, RZ, R0 ;  /* 0x000000ffff047224 */ /* 0x000fe200078e0000 */
[----:B------:R-:W-:-:S05]  /*121d0*/  @P0 SHF.R.U32.HI R4, RZ, R7, R6 ;  /* 0x00000007ff040219 */ /* 0x000fca0000011606 */
[----:B------:R-:W-:Y:S02]  /*121e0*/  IMAD.MOV R6, RZ, RZ, -R4 ;  /* 0x000000ffff067224 */ /* 0x000fe400078e0a04 */
[----:B------:R-:W-:-:S04]  /*121f0*/  IMAD.WIDE.U32 R2, R4, UR4, R2 ;  /* 0x0000000404027c25 */ /* 0x000fc8000f8e0002 */
[----:B------:R-:W-:Y:S01]  /*12200*/  IMAD R0, R8, R6, R0 ;  /* 0x0000000608007224 */ /* 0x000fe200078e0200 */
[----:B------:R-:W-:-:S05]  /*12210*/  SHF.R.S32.HI R6, RZ, 0x1f, R4 ;  /* 0x0000001fff067819 */ /* 0x000fca0000011404 */
[----:B------:R-:W-:-:S04]  /*12220*/  IMAD R6, R6, UR4, RZ ;  /* 0x0000000406067c24 */ /* 0x000fc8000f8e02ff */
[----:B------:R-:W-:Y:S01]  /*12230*/  IMAD R4, R4, UR5, R6 ;  /* 0x0000000504047c24 */ /* 0x000fe2000f8e0206 */
[----:B------:R-:W-:-:S03]  /*12240*/  ULDC.64 UR4, c[0x0][0x2c8] ;  /* 0x0000b20000047ab9 */ /* 0x000fc60000000a00 */
[----:B------:R-:W-:Y:S01]  /*12250*/  IMAD.IADD R3, R3, 0x1, R4 ;  /* 0x0000000103037824 */ /* 0x000fe200078e0204 */
[----:B------:R-:W-:Y:S01]  /*12260*/  SHF.R.S32.HI R4, RZ, 0x1f, R0 ;  /* 0x0000001fff047819 */ /* 0x000fe20000011400 */
[----:B------:R-:W-:-:S04]  /*12270*/  IMAD.WIDE.U32 R2, R0, UR4, R2 ;  /* 0x0000000400027c25 */ /* 0x000fc8000f8e0002 */
[----:B------:R-:W-:Y:S01]  /*12280*/  IMAD R4, R4, UR4, RZ ;  /* 0x0000000404047c24 */ /* 0x000fe2000f8e02ff */
[----:B------:R-:W-:Y:S02]  /*12290*/  ULDC UR4, c[0x0][0x2b8] ;  /* 0x0000ae0000047ab9 */ /* 0x000fe40000000800 */
[----:B------:R-:W-:Y:S01]  /*122a0*/  ISETP.GE.AND P3, PT, R9, UR4, PT ;  /* 0x0000000409007c0c */ /* 0x000fe2000bf66270 */
[----:B------:R-:W-:Y:S01]  /*122b0*/  IMAD R0, R0, UR5, R4 ;  /* 0x0000000500007c24 */ /* 0x000fe2000f8e0204 */
[----:B------:R0:W5:Y:S01]  /*122c0*/  LDL R9, [R1+0x24] ;  /* 0x0000240001097983 */ /* 0x0001620000100800 */
[----:B------:R-:W-:Y:S02]  /*122d0*/  LEA R4, P4, R2, UR6, 0x1 ;  /* 0x0000000602047c11 */ /* 0x000fe4000f8808ff */
[----:B------:R-:W-:Y:S01]  /*122e0*/  IMAD.IADD R0, R3, 0x1, R0 ;  /* 0x0000000103007824 */ /* 0x000fe200078e0200 */
[----:B------:R-:W-:Y:S02]  /*122f0*/  ISETP.GE.AND P0, PT, R10, UR4, PT ;  /* 0x000000040a007c0c */ /* 0x000fe4000bf06270 */
[----:B------:R-:W-:-:S02]  /*12300*/  ISETP.GE.AND P1, PT, R12, UR4, PT ;  /* 0x000000040c007c0c */ /* 0x000fc4000bf26270 */
[----:B------:R-:W-:Y:S01]  /*12310*/  ISETP.GE.AND P2, PT, R11, UR4, PT ;  /* 0x000000040b007c0c */ /* 0x000fe2000bf46270 */
[----:B------:R-:W-:Y:S01]  /*12320*/  UMOV UR4, 0xffffffff ;  /* 0xffffffff00047882 */ /* 0x000fe20000000000 */
[----:B------:R-:W-:Y:S02]  /*12330*/  LEA.HI.X R3, R2, UR7, R0, 0x1, P4 ;  /* 0x0000000702037c11 */ /* 0x000fe4000a0f0c00 */
[----:B0-----:R-:W-:Y:S09]  /*12340*/  BRA.DIV UR4, `(.L_x_260) ;  /* 0x0000004e04b47947 */ /* 0x001ff2000b800000 */
[----:B------:R-:W2:Y:S01]  /*12350*/  LDL.LU R6, [R1+0x40] ;  /* 0x0000400001067983 */ /* 0x000ea20000300800 */
[----:B------:R-:W0:Y:S02]  /*12360*/  S2R R7, SR_TID.X ;  /* 0x0000000000077919 */ /* 0x000e240000002100 */
[----:B0-----:R-:W-:-:S04]  /*12370*/  LOP3.LUT R7, R7, 0x7f, RZ, 0xc0, !PT ;  /* 0x0000007f07077812 */ /* 0x001fc800078ec0ff */
[----:B------:R-:W-:Y:S02]  /*12380*/  SHF.R.U32.HI R11, RZ, 0x3, R7 ;  /* 0x00000003ff0b7819 */ /* 0x000fe40000011607 */
[----:B------:R-:W0:Y:S03]  /*12390*/  SHFL.IDX PT, R7, R4, RZ, 0x181f ;  /* 0x00181fff04077589 */ /* 0x000e2600000e0000 */
[----:B------:R-:W-:Y:S01]  /*123a0*/  IMAD.IADD R0, R11, 0x1, R5 ;  /* 0x000000010b007824 */ /* 0x000fe200078e0205 */
[----:B------:R-:W-:-:S03]  /*123b0*/  ULDC.64 UR4, c[0x0][0x208] ;  /* 0x0000820000047ab9 */ /* 0x000fc60000000a00 */
[----:B------:R-:W-:Y:S02]  /*123c0*/  VIADD R5, R0, 0x10 ;  /* 0x0000001000057836 */ /* 0x000fe40000000000 */
[----:B--2---:R-:W-:Y:S02]  /*123d0*/  IMAD R2, R6, R8, RZ ;  /* 0x0000000806027224 */ /* 0x004fe400078e02ff */
[----:B------:R-:W1:Y:S03]  /*123e0*/  SHFL.IDX PT, R6, R3, RZ, 0x181f ;  /* 0x00181fff03067589 */ /* 0x000e6600000e0000 */
[----:B------:R-:W-:-:S13]  /*123f0*/  ISETP.GE.AND P5, PT, R0, R2, PT ;  /* 0x000000020000720c */ /* 0x000fda0003fa6270 */
[----:B0-----:R-:W-:-:S05]  /*12400*/  @!P5 LEA R7, P4, R10, R7, 0x1 ;  /* 0x000000070a07d211 */ /* 0x001fca00078808ff */
[----:B-1----:R-:W-:-:S05]  /*12410*/  @!P5 IMAD.X R6, RZ, RZ, R6, P4 ;  /* 0x000000ffff06d224 */ /* 0x002fca00020e0606 */
[----:B------:R-:W-:-:S04]  /*12420*/  @!P5 LOP3.LUT R7, R7, R6, RZ, 0x3c, !PT ;  /* 0x000000060707d212 */ /* 0x000fc800078e3cff */
[----:B------:R-:W-:-:S04]  /*12430*/  @!P5 LOP3.LUT R6, R7, R6, RZ, 0x3c, !PT ;  /* 0x000000060706d212 */ /* 0x000fc800078e3cff */
[----:B------:R-:W-:-:S05]  /*12440*/  @!P5 LOP3.LUT R7, R7, R6, RZ, 0x3c, !PT ;  /* 0x000000060707d212 */ /* 0x000fca00078e3cff */
[----:B------:R-:W-:Y:S01]  /*12450*/  @!PT LDS RZ, [RZ] ;  /* 0x00000000fffff984 */ /* 0x000fe20000000800 */
[----:B-----5:R-:W-:Y:S04]  /*12460*/  @!P5 LDGSTS.E.BYPASS.LTC128B.128 [R9+0x14400], desc[UR4][R6.64], !P0 ;  /* 0x144000000609dfae */ /* 0x020fe8000c101d44 */
[----:B------:R-:W-:Y:S04]  /*12470*/  @!P5 LDGSTS.E.BYPASS.LTC128B.128 [R9+0x18400], desc[UR4][R6.64+0x80], !P1 ;  /* 0x184000800609dfae */ /* 0x000fe8000c901d44 */
[----:B------:R-:W-:Y:S04]  /*12480*/  @!P5 LDGSTS.E.BYPASS.LTC128B.128 [R9+0x1c400], desc[UR4][R6.64+0x100], !P2 ;  /* 0x1c4001000609dfae */ /* 0x000fe8000d101d44 */
[----:B------:R0:W-:Y:S01]  /*12490*/  @!P5 LDGSTS.E.BYPASS.LTC128B.128 [R9+0x20400], desc[UR4][R6.64+0x180], !P3 ;  /* 0x204001800609dfae */ /* 0x0001e2000d901d44 */
[----:B------:R-:W-:-:S03]  /*124a0*/  ISETP.GE.AND P5, PT, R5, R2, PT ;  /* 0x000000020500720c */ /* 0x000fc60003fa6270 */
[----:B------:R-:W1:Y:S04]  /*124b0*/  SHFL.IDX PT, R5, R4, 0x1, 0x181f ;  /* 0x00381f0004057f89 */ /* 0x000e6800000e0000 */
[----:B0-----:R-:W0:Y:S06]  /*124c0*/  SHFL.IDX PT, R6, R3, 0x1, 0x181f ;  /* 0x00381f0003067f89 */ /* 0x001e2c00000e0000 */
[----:B-1----:R-:W-:-:S05]  /*124d0*/  @!P5 LEA R5, P4, R10, R5, 0x1 ;  /* 0x000000050a05d211 */ /* 0x002fca00078808ff */
[----:B0-----:R-:W-:-:S04]  /*124e0*/  @!P5 IMAD.X R6, RZ, RZ, R6, P4 ;  /* 0x000000ffff06d224 */ /* 0x001fc800020e0606 */
[----:B------:R-:W-:Y:S02]  /*124f0*/  @!P5 IMAD.MOV.U32 R7, RZ, RZ, R6 ;  /* 0x000000ffff07d224 */ /* 0x000fe400078e0006 */
[----:B------:R-:W-:Y:S02]  /*12500*/  @!P5 IMAD.MOV.U32 R6, RZ, RZ, R5 ;  /* 0x000000ffff06d224 */ /* 0x000fe400078e0005 */
[----:B------:R-:W-:-:S03]  /*12510*/  VIADD R5, R0, 0x20 ;  /* 0x0000002000057836 */ /* 0x000fc60000000000 */
[----:B------:R-:W-:Y:S04]  /*12520*/  @!P5 LDGSTS.E.BYPASS.LTC128B.128 [R9+0x14c00], desc[UR4][R6.64], !P0 ;  /* 0x14c000000609dfae */ /* 0x000fe8000c101d44 */
        /* <DEDUP_REMOVED lines=53> */
[----:B------:R-:W0:Y:S06]  /*12880*/  SHFL.IDX PT, R8, R3, 0x6, 0x181f ;  /* 0x00d81f0003087f89 */ /* 0x000e2c00000e0000 */
[----:B-1----:R-:W-:-:S05]  /*12890*/  @!P5 LEA R5, P4, R10, R5, 0x1 ;  /* 0x000000050a05d211 */ /* 0x002fca00078808ff */
[----:B0-----:R-:W-:-:S04]  /*128a0*/  @!P5 IMAD.X R6, RZ, RZ, R8, P4 ;  /* 0x000000ffff06d224 */ /* 0x001fc800020e0608 */
[----:B------:R-:W-:Y:S02]  /*128b0*/  @!P5 IMAD.MOV.U32 R7, RZ, RZ, R6 ;  /* 0x000000ffff07d224 */ /* 0x000fe400078e0006 */
[----:B------:R-:W-:Y:S02]  /*128c0*/  @!P5 IMAD.MOV.U32 R6, RZ, RZ, R5 ;  /* 0x000000ffff06d224 */ /* 0x000fe400078e0005 */
[----:B------:R0:W1:Y:S04]  /*128d0*/  SHFL.IDX PT, R5, R3, 0x7, 0x181f ;  /* 0x00f81f0003057f89 */ /* 0x00006800000e0000 */
[----:B------:R0:W-:Y:S04]  /*128e0*/  @!P5 LDGSTS.E.BYPASS.LTC128B.128 [R9+0x17400], desc[UR4][R6.64], !P0 ;  /* 0x174000000609dfae */ /* 0x0001e8000c101d44 */
[----:B------:R0:W-:Y:S04]  /*128f0*/  @!P5 LDGSTS.E.BYPASS.LTC128B.128 [R9+0x1b400], desc[UR4][R6.64+0x80], !P1 ;  /* 0x1b4000800609dfae */ /* 0x0001e8000c901d44 */
[----:B------:R0:W-:Y:S04]  /*12900*/  @!P5 LDGSTS.E.BYPASS.LTC128B.128 [R9+0x1f400], desc[UR4][R6.64+0x100], !P2 ;  /* 0x1f4001000609dfae */ /* 0x0001e8000d101d44 */
[----:B------:R0:W-:Y:S04]  /*12910*/  @!P5 LDGSTS.E.BYPASS.LTC128B.128 [R9+0x23400], desc[UR4][R6.64+0x180], !P3 ;  /* 0x234001800609dfae */ /* 0x0001e8000d901d44 */
[----:B------:R0:W2:Y:S02]  /*12920*/  SHFL.IDX PT, R3, R4, 0x7, 0x181f ;  /* 0x00f81f0004037f89 */ /* 0x0000a400000e0000 */
.L_x_388:
[----:B------:R-:W-:Y:S01]  /*12930*/  VIADD R0, R0, 0x70 ;  /* 0x0000007000007836 */ /* 0x000fe20000000000 */
[----:B------:R-:W-:Y:S04]  /*12940*/  BSSY B0, `(.L_x_261) ;  /* 0x000000d000007945 */ /* 0x000fe80003800000 */
[----:B------:R-:W-:-:S13]  /*12950*/  ISETP.GE.AND P4, PT, R0, R2, PT ;  /* 0x000000020000720c */ /* 0x000fda0003f86270 */
[----:B------:R-:W-:Y:S05]  /*12960*/  @P4 BRA `(.L_x_262) ;  /* 0x0000000000284947 */ /* 0x000fea0003800000 */
[----:B--2---:R-:W-:Y:S01]  /*12970*/  LEA R2, P4, R10, R3, 0x1 ;  /* 0x000000030a027211 */ /* 0x004fe200078808ff */
[----:B------:R-:W-:-:S04]  /*12980*/  ULDC.64 UR4, c[0x0][0x208] ;  /* 0x0000820000047ab9 */ /* 0x000fc80000000a00 */
[----:B01----:R-:W-:-:S05]  /*12990*/  IMAD.X R3, RZ, RZ, R5, P4 ;  /* 0x000000ffff037224 */ /* 0x003fca00020e0605 */
[----:B------:R-:W-:Y:S01]  /*129a0*/  @!PT LDS RZ, [RZ] ;  /* 0x00000000fffff984 */ /* 0x000fe20000000800 */
[----:B------:R-:W-:Y:S01]  /*129b0*/  @!PT LDS RZ, [RZ] ;  /* 0x00000000fffff984 */ /* 0x000fe20000000800 */
[----:B------:R-:W-:Y:S01]  /*129c0*/  @!PT LDS RZ, [RZ] ;  /* 0x00000000fffff984 */ /* 0x000fe20000000800 */
[----:B------:R3:W-:Y:S04]  /*129d0*/  LDGSTS.E.BYPASS.LTC128B.128 [R9+0x17c00], desc[UR4][R2.64], !P0 ;  /* 0x17c0000002097fae */ /* 0x0007e8000c101d44 */
[----:B------:R3:W-:Y:S04]  /*129e0*/  LDGSTS.E.BYPASS.LTC128B.128 [R9+0x1bc00], desc[UR4][R2.64+0x80], !P1 ;  /* 0x1bc0008002097fae */ /* 0x0007e8000c901d44 */
[----:B------:R3:W-:Y:S04]  /*129f0*/  LDGSTS.E.BYPASS.LTC128B.128 [R9+0x1fc00], desc[UR4][R2.64+0x100], !P2 ;  /* 0x1fc0010002097fae */ /* 0x0007e8000d101d44 */
[----:B------:R3:W-:Y:S02]  /*12a00*/  LDGSTS.E.BYPASS.LTC128B.128 [R9+0x23c00], desc[UR4][R2.64+0x180], !P3 ;  /* 0x23c0018002097fae */ /* 0x0007e4000d901d44 */
.L_x_262:
[----:B------:R-:W-:Y:S05]  /*12a10*/  BSYNC B0 ;  /* 0x0000000000007941 */ /* 0x000fea0003800000 */
.L_x_261:
[----:B------:R-:W-:Y:S01]  /*12a20*/  NOP ;  /* 0x0000000000007918 */ /* 0x000fe20000000000 */
[----:B------:R-:W-:Y:S01]  /*12a30*/  PLOP3.LUT P0, PT, PT, PT, PT, 0x80, 0x0 ;  /* 0x000000000000781c */ /* 0x000fe20003f0f070 */
[----:B0-----:R-:W-:-:S12]  /*12a40*/  VIADD R6, R18, 0x38800 ;  /* 0x0003880012067836 */ /* 0x001fd80000000000 */
.L_x_263:
[----:B------:R-:W-:Y:S02]  /*12a50*/  PLOP3.LUT P1, PT, P1, P0, PT, 0xa2, 0x0 ;  /* 0x000000000000781c */ /* 0x000fe40000f21472 */
[----:B------:R-:W-:-:S08]  /*12a60*/  @P0 R2UR P1, UR4, R18 ;  /* 0x00000000120402ca */ /* 0x000fd00000020000 */
[----:B------:R-:W-:-:S05]  /*12a70*/  @P0 PLOP3.LUT P0, PT, P1, PT, PT, 0x80, 0x0 ;  /* 0x000000000000081c */ /* 0x000fca0000f0f070 */
[----:B------:R-:W-:Y:S01]  /*12a80*/  @!P1 SYNCS.ARRIVE.TRANS64.RED.A0T1 RZ, [UR4+0x38800], RZ ;  /* 0x038800ffffff99a7 */ /* 0x000fe20008200404 */
[----:B------:R-:W-:Y:S07]  /*12a90*/  @!P1 ARRIVES.LDGSTSBAR.64.TRANSCNT [UR4+0x38800] ;  /* 0x03880000ff0099b0 */ /* 0x000fee0008000a84 */
[----:B------:R-:W-:Y:S05]  /*12aa0*/  @P0 BRA.U.ANY `(.L_x_263) ;  /* 0xfffffffd00e80947 */ /* 0x000fea000393ffff */
[----:B---3--:R-:W3:Y:S02]  /*12ab0*/  LDL.LU R2, [R1+0x48] ;  /* 0x0000480001027983 */ /* 0x008ee40000300800 */
[----:B---3--:R-:W-:-:S05]  /*12ac0*/  VIADD R2, R2, 0x1 ;  /* 0x0000000102027836 */ /* 0x008fca0000000000 */
[----:B------:R0:W-:Y:S01]  /*12ad0*/  STL [R1+0x48], R2 ;  /* 0x0000480201007387 */ /* 0x0001e20000100800 */
[----:B------:R-:W-:-:S04]  /*12ae0*/  LEA.HI R0, R2, R2, RZ, 0x1 ;  /* 0x0000000202007211 */ /* 0x000fc800078f08ff */
[----:B------:R-:W-:-:S05]  /*12af0*/  LOP3.LUT R0, R0, 0xfffffffe, RZ, 0xc0, !PT ;  /* 0xfffffffe00007812 */ /* 0x000fca00078ec0ff */
[----:B------:R-:W-:-:S05]  /*12b00*/  IMAD.IADD R0, R2, 0x1, -R0 ;  /* 0x0000000102007824 */ /* 0x000fca00078e0a00 */
[----:B------:R-:W-:Y:S01]  /*12b10*/  SHF.L.U32 R0, R0, 0x1f, RZ ;  /* 0x0000001f00007819 */ /* 0x000fe200000006ff */
[----:B------:R-:W-:Y:S01]  /*12b20*/  NOP ;  /* 0x0000000000007918 */ /* 0x000fe20000000000 */
[----:B------:R0:W-:Y:S01]  /*12b30*/  SYNCS.ARRIVE.TRANS64.A1T0 RZ, [R18+URZ+0x38800], RZ ;  /* 0x038800ff12ff79a7 */ /* 0x0001e2000810003f */
[----:B------:R-:W-:Y:S01]  /*12b40*/  BSSY B0, `(.L_x_264) ;  /* 0x0000003000007945 */ /* 0x000fe20003800000 */
[----:B------:R-:W3:Y:S03]  /*12b50*/  SYNCS.PHASECHK.TRANS64.TRYWAIT P0, [R18+URZ+0x38820], R0 ;  /* 0x03882000120075a7 */ /* 0x000ee6000800017f */
[----:B0--3--:R-:W-:Y:S05]  /*12b60*/  @!P0 BRA `(.L_x_265) ;  /* 0x0000005000b88947 */ /* 0x009fea0003800000 */
.L_x_389:
[----:B------:R-:W-:Y:S05]  /*12b70*/  BSYNC B0 ;  /* 0x0000000000007941 */ /* 0x000fea0003800000 */
.L_x_264:
[----:B------:R-:W0:Y:S04]  /*12b80*/  LDL R2, [R1+0x38] ;  /* 0x0000380001027983 */ /* 0x000e280000100800 */
[----:B--2---:R-:W2:Y:S01]  /*12b90*/  LDL R3, [R1+0x28] ;  /* 0x0000280001037983 */ /* 0x004ea20000100800 */
[----:B------:R-:W-:Y:S01]  /*12ba0*/  BSSY B0, `(.L_x_266) ;  /* 0x00002a3000007945 */ /* 0x000fe20003800000 */
[----:B0-----:R-:W-:-:S05]  /*12bb0*/  VIADD R0, R2, 0xfffffffe ;  /* 0xfffffffe02007836 */ /* 0x001fca0000000000 */
[----:B--2---:R-:W-:-:S13]  /*12bc0*/  ISETP.GE.AND P0, PT, R0, R3, PT ;  /* 0x000000030000720c */ /* 0x004fda0003f06270 */
[----:B------:R-:W-:Y:S05]  /*12bd0*/  @!P0 BRA `(.L_x_267) ;  /* 0x00000028007c8947 */ /* 0x000fea0003800000 */
[----:B------:R-:W2:Y:S04]  /*12be0*/  LDL.LU R2, [R1+0x58] ;  /* 0x0000580001027983 */ /* 0x000ea80000300800 */
[----:B-1----:R-:W3:Y:S04]  /*12bf0*/  LDL.LU R5, [R1+0x34] ;  /* 0x0000340001057983 */ /* 0x002ee80000300800 */
[----:B------:R-:W4:Y:S01]  /*12c00*/  LDL.LU R4, [R1+0x44] ;  /* 0x0000440001047983 */ /* 0x000f220000300800 */
[----:B------:R-:W-:Y:S01]  /*12c10*/  LOP3.LUT R10, RZ, R3, RZ, 0x33, !PT ;  /* 0x00000003ff0a7212 */ /* 0x000fe200078e33ff */
[----:B------:R-:W-:Y:S01]  /*12c20*/  BSSY B2, `(.L_x_268) ;  /* 0x00000e5000027945 */ /* 0x000fe20003800000 */
[----:B--2---:R-:W-:-:S04]  /*12c30*/  VIADD R2, R2, 0x1 ;  /* 0x0000000102027836 */ /* 0x004fc80000000000 */
[----:B---3--:R-:W-:-:S05]  /*12c40*/  IMAD R2, R2, R5, RZ ;  /* 0x0000000502027224 */ /* 0x008fca00078e02ff */
[----:B----4-:R-:W-:-:S05]  /*12c50*/  VIMNMX R8, R4, R2, PT ;  /* 0x0000000204087248 */ /* 0x010fca0003fe0100 */
[----:B------:R-:W-:-:S05]  /*12c60*/  IMAD.MOV R2, RZ, RZ, -R8 ;  /* 0x000000ffff027224 */ /* 0x000fca00078e0a08 */
[----:B------:R-:W-:-:S05]  /*12c70*/  VIADDMNMX R10, R2, 0x1, R10, !PT ;  /* 0x00000001020a7846 */ /* 0x000fca000780010a */
[----:B------:R-:W-:-:S05]  /*12c80*/  IMAD.IADD R2, R8, 0x1, R10 ;  /* 0x0000000108027824 */ /* 0x000fca00078e020a */
[----:B------:R-:W-:-:S04]  /*12c90*/  LOP3.LUT R2, R2, 0x1, RZ, 0xc0, !PT ;  /* 0x0000000102027812 */ /* 0x000fc800078ec0ff */
[----:B------:R-:W-:-:S13]  /*12ca0*/  ISETP.NE.U32.AND P0, PT, R2, 0x1, PT ;  /* 0x000000010200780c */ /* 0x000fda0003f05070 */
[----:B------:R-:W-:Y:S05]  /*12cb0*/  @P0 BRA `(.L_x_269) ;  /* 0x0000000c006c0947 */ /* 0x000fea0003800000 */
[----:B------:R-:W2:Y:S04]  /*12cc0*/  LDL R4, [R1+0x20] ;  /* 0x0000200001047983 */ /* 0x000ea80000100800 */
[----:B------:R-:W3:Y:S01]  /*12cd0*/  LDL R3, [R1+0x14] ;  /* 0x0000140001037983 */ /* 0x000ee20000100800 */
[----:B------:R-:W-:Y:S01]  /*12ce0*/  VIADD R9, R19, 0x1 ;  /* 0x0000000113097836 */ /* 0x000fe20000000000 */
[----:B------:R-:W-:Y:S04]  /*12cf0*/  BSSY B1, `(.L_x_270) ;  /* 0x00000d3000017945 */ /* 0x000fe80003800000 */
[----:B------:R-:W-:-:S04]  /*12d00*/  ISETP.NE.AND P0, PT, R9, 0x2, PT ;  /* 0x000000020900780c */ /* 0x000fc80003f05270 */
[----:B------:R-:W-:Y:S02]  /*12d10*/  SEL R11, RZ, 0x1, P0 ;  /* 0x00000001ff0b7807 */ /* 0x000fe40000000000 */
[----:B------:R-:W-:Y:S02]  /*12d20*/  SEL R9, R9, RZ, P0 ;  /* 0x000000ff09097207 */ /* 0x000fe40000000000 */
[----:B--2---:R-:W-:Y:S02]  /*12d30*/  ISETP.NE.AND P1, PT, R4, RZ, PT ;  /* 0x000000ff0400720c */ /* 0x004fe40003f25270 */
[----:B---3--:R-:W-:-:S11]  /*12d40*/  LOP3.LUT R11, R3, R11, RZ, 0x3c, !PT ;  /* 0x0000000b030b7212 */ /* 0x008fd600078e3cff */
[----:B------:R-:W-:Y:S05]  /*12d50*/  @!P1 BRA `(.L_x_271) ;  /* 0x0000000c00309947 */ /* 0x000fea0003800000 */
[----:B------:R-:W-:Y:S01]  /*12d60*/  ULDC.64 UR4, c[0x0][0x418] ;  /* 0x0001060000047ab9 */ /* 0x000fe20000000a00 */
[----:B------:R-:W-:Y:S01]  /*12d70*/  IMAD.MOV.U32 R5, RZ, RZ, R17 ;  /* 0x000000ffff057224 */ /* 0x000fe200078e0011 */
[----:B------:R-:W-:-:S04]  /*12d80*/  ISETP.NE.U32.AND P0, PT, RZ, UR4, PT ;  /* 0x00000004ff007c0c */ /* 0x000fc8000bf05070 */
[----:B------:R-:W-:-:S13]  /*12d90*/  ISETP.NE.AND.EX P0, PT, RZ, UR5, PT, P0 ;  /* 0x00000005ff007c0c */ /* 0x000fda000bf05300 */
[----:B------:R-:W-:Y:S05]  /*12da0*/  @!P0 BRA `(.L_x_272) ;  /* 0x0000000000508947 */ /* 0x000fea0003800000 */
[----:B------:R-:W2:Y:S01]  /*12db0*/  LDL R12, [R1+0x1c] ;  /* 0x00001c00010c7983 */ /* 0x000ea20000100800 */
[----:B------:R-:W0:Y:S01]  /*12dc0*/  LDC R5, c[0x0][0x43c] ;  /* 0x00010f00ff057b82 */ /* 0x000e220000000800 */
[----:B------:R-:W-:Y:S02]  /*12dd0*/  ULDC.64 UR6, c[0x0][0x428] ;  /* 0x00010a0000067ab9 */ /* 0x000fe40000000a00 */
[----:B------:R-:W3:Y:S01]  /*12de0*/  LDL R7, [R1+0x10] ;  /* 0x0000100001077983 */ /* 0x000ee20000100800 */
        /* <DEDUP_REMOVED lines=9> */
[----:B--2---:R-:W-:-:S04]  /*12e80*/  IMAD R4, R12, UR6, RZ ;  /* 0x000000060c047c24 */ /* 0x004fc8000f8e02ff */
[C---:B---3--:R-:W-:Y:S02]  /*12e90*/  IMAD R4, R7.reuse, UR7, R4 ;  /* 0x0000000707047c24 */ /* 0x048fe4000f8e0204 */
[----:B------:R-:W-:-:S04]  /*12ea0*/  IMAD.WIDE.U32 R2, R7, UR6, R2 ;  /* 0x0000000607027c25 */ /* 0x000fc8000f8e0002 */
[----:B------:R-:W-:Y:S01]  /*12eb0*/  IMAD.IADD R3, R4, 0x1, R3 ;  /* 0x0000000104037824 */ /* 0x000fe200078e0203 */
[----:B------:R-:W-:-:S04]  /*12ec0*/  LEA R4, P0, R2, UR4, 0x2 ;  /* 0x0000000402047c11 */ /* 0x000fc8000f8010ff */
[----:B------:R-:W-:-:S06]  /*12ed0*/  LEA.HI.X R5, R2, UR5, R3, 0x2, P0 ;  /* 0x0000000502057c11 */ /* 0x000fcc00080f1403 */
[----:B------:R0:W5:Y:S03]  /*12ee0*/  LDG.E R5, desc[UR8][R4.64] ;  /* 0x0000000804057981 */ /* 0x000166000c1e1900 */
.L_x_272:
[----:B------:R-:W-:Y:S01]  /*12ef0*/  IMAD R3, R9, 0x8, R18 ;  /* 0x0000000809037824 */ /* 0x000fe200078e0212 */
[----:B------:R-:W-:Y:S01]  /*12f00*/  SHF.L.U32 R2, R11, 0x1f, RZ ;  /* 0x0000001f0b027819 */ /* 0x000fe200000006ff */
[----:B------:R-:W-:Y:S03]  /*12f10*/  BSSY B3, `(.L_x_273) ;  /* 0x0000003000037945 */ /* 0x000fe60003800000 */
[----:B------:R-:W1:Y:S02]  /*12f20*/  SYNCS.PHASECHK.TRANS64.TRYWAIT P0, [R3+URZ+0x38840], R2 ;  /* 0x03884002030075a7 */ /* 0x000e64000800017f */
[----:B-1----:R-:W-:Y:S05]  /*12f30*/  @!P0 BRA `(.L_x_274) ;  /* 0x0000004c00d88947 */ /* 0x002fea0003800000 */
.L_x_390:
[----:B------:R-:W-:Y:S05]  /*12f40*/  BSYNC B3 ;  /* 0x0000000000037941 */ /* 0x000fea0003800000 */
.L_x_273:
[----:B0-----:R-:W0:Y:S01]  /*12f50*/  S2R R4, SR_TID.X ;  /* 0x0000000000047919 */ /* 0x001e220000002100 */
[----:B------:R-:W-:Y:S01]  /*12f60*/  BSSY B3, `(.L_x_275) ;  /* 0x000000b000037945 */ /* 0x000fe20003800000 */
[----:B0-----:R-:W-:-:S04]  /*12f70*/  LOP3.LUT R4, R4, 0x7f, RZ, 0xc0, !PT ;  /* 0x0000007f04047812 */ /* 0x001fc800078ec0ff */
[----:B------:R-:W-:-:S13]  /*12f80*/  ISETP.NE.AND P1, PT, R4, RZ, PT ;  /* 0x000000ff0400720c */ /* 0x000fda0003f25270 */
[----:B------:R-:W-:Y:S05]  /*12f90*/  @P1 BRA `(.L_x_276) ;  /* 0x00000000001c1947 */ /* 0x000fea0003800000 */
[----:B------:R-:W0:Y:S01]  /*12fa0*/  S2R R4, SR_TID.X ;  /* 0x0000000000047919 */ /* 0x000e220000002100 */
[----:B-1----:R-:W-:-:S04]  /*12fb0*/  IMAD.MOV.U32 R2, RZ, RZ, 0xa000 ;  /* 0x0000a000ff027424 */ /* 0x002fc800078e00ff */
[----:B------:R2:W-:Y:S01]  /*12fc0*/  SYNCS.ARRIVE.TRANS64 RZ, [R3+URZ+0x38830], R2 ;  /* 0x0388300203ff79a7 */ /* 0x0005e2000800003f */
[----:B0-----:R-:W-:-:S04]  /*12fd0*/  LOP3.LUT R4, R4, 0x1f, RZ, 0xc0, !PT ;  /* 0x0000001f04047812 */ /* 0x001fc800078ec0ff */
[----:B------:R-:W-:-:S13]  /*12fe0*/  ISETP.NE.AND P0, PT, R4, RZ, PT ;  /* 0x000000ff0400720c */ /* 0x000fda0003f05270 */
[----:B--2---:R-:W-:Y:S05]  /*12ff0*/  @!P0 BRA `(.L_x_276) ;  /* 0x0000000000048947 */ /* 0x004fea0003800000 */
[----:B------:R-:W-:Y:S01]  /*13000*/  BPT.TRAP 0x1 ;  /* 0x000000040000795c */ /* 0x000fe20000300000 */
.L_x_276:
[----:B------:R-:W-:Y:S05]  /*13010*/  BSYNC B3 ;  /* 0x0000000000037941 */ /* 0x000fea0003800000 */
.L_x_275:
[----:B-1----:R-:W2:Y:S01]  /*13020*/  LDL R2, [R1+0x18] ;  /* 0x0000180001027983 */ /* 0x002ea20000100800 */
[----:B------:R-:W-:Y:S01]  /*13030*/  IMAD.MOV.U32 R14, RZ, RZ, RZ ;  /* 0x000000ffff0e7224 */ /* 0x000fe200078e00ff */
[----:B------:R-:W-:Y:S01]  /*13040*/  UIADD3 UR4, UP0, UR36, 0x370, URZ ;  /* 0x0000037024047890 */ /* 0x000fe2000ff1e03f */
[----:B------:R-:W-:Y:S01]  /*13050*/  IMAD R4, R9, 0xa000, R18 ;  /* 0x0000a00009047824 */ /* 0x000fe200078e0212 */
[----:B------:R-:W-:Y:S01]  /*13060*/  PLOP3.LUT P0, PT, PT, PT, PT, 0x80, 0x0 ;  /* 0x000000000000781c */ /* 0x000fe20003f0f070 */
[----:B------:R-:W-:Y:S01]  /*13070*/  VIADD R3, R3, 0x38830 ;  /* 0x0003883003037836 */ /* 0x000fe20000000000 */
[----:B------:R-:W-:Y:S01]  /*13080*/  R2UR UR10, R14 ;  /* 0x000000000e0a72ca */ /* 0x000fe200000e0000 */
[----:B------:R-:W-:Y:S01]  /*13090*/  VIADD R7, R4, 0x24400 ;  /* 0x0002440004077836 */ /* 0x000fe20000000000 */
[----:B------:R-:W-:Y:S01]  /*130a0*/  UIADD3.X UR5, URZ, UR37, URZ, UP0, !UPT ;  /* 0x000000253f057290 */ /* 0x000fe200087fe43f */
[----:B------:R-:W-:Y:S01]  /*130b0*/  UMOV UR6, 0x0 ;  /* 0x0000000000067882 */ /* 0x000fe20000000000 */
[----:B------:R-:W-:Y:S01]  /*130c0*/  UMOV UR7, 0x14f00000 ;  /* 0x14f0000000077882 */ /* 0x000fe20000000000 */
[----:B--2---:R-:W-:-:S10]  /*130d0*/  IMAD R2, R0, 0x50, R2 ;  /* 0x0000005000027824 */ /* 0x004fd400078e0202 */
.L_x_277:
[----:B------:R-:W-:-:S13]  /*130e0*/  @P0 ELECT P2, URZ, PT ;  /* 0x00000000003f082f */ /* 0x000fda0003840000 */
[----:B-----5:R-:W-:Y:S02]  /*130f0*/  @P2 R2UR UR13, R5 ;  /* 0x00000000050d22ca */ /* 0x020fe400000e0000 */
[----:B------:R-:W-:Y:S02]  /*13100*/  @P2 R2UR UR12, R16 ;  /* 0x00000000100c22ca */ /* 0x000fe400000e0000 */
[----:B------:R-:W-:Y:S02]  /*13110*/  @P2 R2UR UR11, R2 ;  /* 0x00000000020b22ca */ /* 0x000fe400000e0000 */
[----:B------:R-:W-:Y:S02]  /*13120*/  @P2 R2UR UR9, R3 ;  /* 0x00000000030922ca */ /* 0x000fe400000e0000 */
[----:B------:R-:W-:Y:S02]  /*13130*/  @P2 R2UR UR8, R7 ;  /* 0x00000000070822ca */ /* 0x000fe400000e0000 */
[----:B------:R-:W-:-:S02]  /*13140*/  @P2 PLOP3.LUT P0, PT, P2, PT, PT, 0x8, 0x0 ;  /* 0x000000000000281c */ /* 0x000fc4000170e170 */
[----:B------:R-:W-:-:S09]  /*13150*/  PLOP3.LUT P2, PT, PT, PT, PT, 0x8, 0x0 ;  /* 0x000000000000781c */ /* 0x000fd20003f4e170 */
[----:B------:R0:W-:Y:S02]  /*13160*/  UTMALDG.4D [UR8], [UR4], desc[UR6] ;  /* 0x00000608040075b4 */ /* 0x0001e40008019000 */
[----:B0-----:R-:W-:Y:S05]  /*13170*/  @P0 BRA.U.ANY `(.L_x_277) ;  /* 0xfffffffd00d80947 */ /* 0x001fea000393ffff */
[----:B------:R-:W-:Y:S01]  /*13180*/  IMAD.MOV.U32 R21, RZ, RZ, 0x40 ;  /* 0x00000040ff157424 */ /* 0x000fe200078e00ff */
[----:B------:R-:W-:Y:S01]  /*13190*/  PLOP3.LUT P0, PT, PT, PT, PT, 0x80, 0x0 ;  /* 0x000000000000781c */ /* 0x000fe20003f0f070 */
[----:B------:R-:W-:Y:S01]  /*131a0*/  VIADD R7, R4, 0x26c00 ;  /* 0x00026c0004077836 */ /* 0x000fe20000000000 */
[----:B------:R-:W-:Y:S01]  /*131b0*/  UMOV UR6, 0x0 ;  /* 0x0000000000067882 */ /* 0x000fe20000000000 */
[----:B------:R-:W-:Y:S01]  /*131c0*/  UMOV UR7, 0x14f00000 ;  /* 0x14f0000000077882 */ /* 0x000fe20000000000 */
[----:B------:R-:W-:-:S15]  /*131d0*/  R2UR UR10, R21 ;  /* 0x00000000150a72ca */ /* 0x000fde00000e0000 */
.L_x_278:
[----:B------:R-:W-:-:S13]  /*131e0*/  @P0 ELECT P2, URZ, PT ;  /* 0x00000000003f082f */ /* 0x000fda0003840000 */
[----:B------:R-:W-:Y:S02]  /*131f0*/  @P2 R2UR UR13, R5 ;  /* 0x00000000050d22ca */ /* 0x000fe400000e0000 */
        /* <DEDUP_REMOVED lines=14> */
.L_x_279:
        /* <DEDUP_REMOVED lines=16> */
.L_x_280:
        /* <DEDUP_REMOVED lines=10> */
[----:B------:R-:W2:Y:S01]  /*13480*/  LDL.LU R7, [R1+0x14] ;  /* 0x0000140001077983 */ /* 0x000ea20000300800 */
[----:B------:R-:W-:Y:S01]  /*13490*/  IMAD R3, R19, 0x8, R6 ;  /* 0x0000000813037824 */ /* 0x000fe200078e0206 */
[----:B------:R-:W-:Y:S01]  /*134a0*/  BSSY B3, `(.L_x_281) ;  /* 0x0000004000037945 */ /* 0x000fe20003800000 */
[----:B--2---:R-:W-:-:S04]  /*134b0*/  SHF.L.U32 R2, R7, 0x1f, RZ ;  /* 0x0000001f07027819 */ /* 0x004fc800000006ff */
[----:B------:R-:W0:Y:S02]  /*134c0*/  SYNCS.PHASECHK.TRANS64.TRYWAIT P0, [R3+URZ+0x60], R2 ;  /* 0x00006002030075a7 */ /* 0x000e24000800017f */
[----:B0-----:R-:W-:Y:S05]  /*134d0*/  @!P0 BRA `(.L_x_282) ;  /* 0x0000004800848947 */ /* 0x001fea0003800000 */
.L_x_391:
[----:B------:R-:W-:Y:S05]  /*134e0*/  BSYNC B3 ;  /* 0x0000000000037941 */ /* 0x000fea0003800000 */
.L_x_281:
[----:B------:R-:W-:Y:S01]  /*134f0*/  BSSY B3, `(.L_x_283) ;  /* 0x000000c000037945 */ /* 0x000fe20003800000 */
[----:B------:R-:W-:Y:S02]  /*13500*/  IMAD.MOV.U32 R12, RZ, RZ, 0x0 ;  /* 0x00000000ff0c7424 */ /* 0x000fe400078e00ff */
[----:B------:R-:W-:Y:S01]  /*13510*/  IMAD.MOV.U32 R13, RZ, RZ, 0x14f00000 ;  /* 0x14f00000ff0d7424 */ /* 0x000fe200078e00ff */
[----:B------:R-:W-:Y:S06]  /*13520*/  @P1 BRA `(.L_x_284) ;  /* 0x0000000000201947 */ /* 0x000fec0003800000 */
[----:B------:R-:W1:Y:S01]  /*13530*/  S2R R4, SR_TID.X ;  /* 0x0000000000047919 */ /* 0x000e620000002100 */
[----:B0-----:R-:W-:Y:S02]  /*13540*/  IMAD R2, R19, 0x8, R18 ;  /* 0x0000000813027824 */ /* 0x001fe400078e0212 */
[----:B------:R-:W-:-:S04]  /*13550*/  IMAD.MOV.U32 R3, RZ, RZ, 0xa000 ;  /* 0x0000a000ff037424 */ /* 0x000fc800078e00ff */
[----:B------:R2:W-:Y:S01]  /*13560*/  SYNCS.ARRIVE.TRANS64 RZ, [R2+URZ+0x38850], R3 ;  /* 0x0388500302ff79a7 */ /* 0x0005e2000800003f */
[----:B-1----:R-:W-:-:S04]  /*13570*/  LOP3.LUT R4, R4, 0x1f, RZ, 0xc0, !PT ;  /* 0x0000001f04047812 */ /* 0x002fc800078ec0ff */
[----:B------:R-:W-:-:S13]  /*13580*/  ISETP.NE.AND P0, PT, R4, RZ, PT ;  /* 0x000000ff0400720c */ /* 0x000fda0003f05270 */
[----:B--2---:R-:W-:Y:S05]  /*13590*/  @!P0 BRA `(.L_x_284) ;  /* 0x0000000000048947 */ /* 0x004fea0003800000 */
[----:B------:R-:W-:Y:S01]  /*135a0*/  BPT.TRAP 0x1 ;  /* 0x000000040000795c */ /* 0x000fe20000300000 */
.L_x_284:
[----:B------:R-:W-:Y:S05]  /*135b0*/  BSYNC B3 ;  /* 0x0000000000037941 */ /* 0x000fea0003800000 */
.L_x_283:
[----:B------:R-:W2:Y:S04]  /*135c0*/  LDL R7, [R1+0x18] ;  /* 0x0000180001077983 */ /* 0x000ea80000100800 */
[----:B------:R-:W2:Y:S01]  /*135d0*/  LDL.LU R4, [R1+0x8] ;  /* 0x0000080001047983 */ /* 0x000ea20000300800 */
[----:B------:R-:W-:Y:S01]  /*135e0*/  R2UR UR10, R14 ;  /* 0x000000000e0a72ca */ /* 0x000fe200000e0000 */
[C-C-:B0-----:R-:W-:Y:S01]  /*135f0*/  IMAD R3, R19.reuse, 0x8, R18.reuse ;  /* 0x0000000813037824 */ /* 0x141fe200078e0212 */
[----:B------:R-:W-:Y:S01]  /*13600*/  R2UR UR6, R12 ;  /* 0x000000000c0672ca */ /* 0x000fe200000e0000 */
[----:B------:R-:W-:Y:S01]  /*13610*/  IMAD R2, R19, 0xa000, R18 ;  /* 0x0000a00013027824 */ /* 0x000fe200078e0212 */
[----:B------:R-:W-:Y:S01]  /*13620*/  R2UR UR7, R13 ;  /* 0x000000000d0772ca */ /* 0x000fe200000e0000 */
[----:B------:R-:W-:Y:S01]  /*13630*/  UIADD3 UR4, UP0, UR36, 0x470, URZ ;  /* 0x0000047024047890 */ /* 0x000fe2000ff1e03f */
[----:B------:R-:W-:Y:S01]  /*13640*/  PLOP3.LUT P0, PT, PT, PT, PT, 0x80, 0x0 ;  /* 0x000000000000781c */ /* 0x000fe20003f0f070 */
[----:B------:R-:W-:-:S02]  /*13650*/  VIADD R3, R3, 0x38850 ;  /* 0x0003885003037836 */ /* 0x000fc40000000000 */
[----:B------:R-:W-:Y:S01]  /*13660*/  UIADD3.X UR5, URZ, UR37, URZ, UP0, !UPT ;  /* 0x000000253f057290 */ /* 0x000fe200087fe43f */
[----:B--2---:R-:W-:Y:S02]  /*13670*/  IMAD R4, R4, 0x50, R7 ;  /* 0x0000005004047824 */ /* 0x004fe400078e0207 */
[----:B------:R-:W-:-:S09]  /*13680*/  VIADD R7, R2, 0x400 ;  /* 0x0000040002077836 */ /* 0x000fd20000000000 */
.L_x_285:
        /* <DEDUP_REMOVED lines=10> */
[----:B------:R-:W-:Y:S01]  /*13730*/  R2UR UR10, R21 ;  /* 0x00000000150a72ca */ /* 0x000fe200000e0000 */
[----:B------:R-:W-:Y:S01]  /*13740*/  VIADD R7, R2, 0x2c00 ;  /* 0x00002c0002077836 */ /* 0x000fe20000000000 */
[----:B------:R-:W-:Y:S02]  /*13750*/  R2UR UR6, R12 ;  /* 0x000000000c0672ca */ /* 0x000fe400000e0000 */
[----:B------:R-:W-:Y:S02]  /*13760*/  R2UR UR7, R13 ;  /* 0x000000000d0772ca */ /* 0x000fe400000e0000 */
[----:B------:R-:W-:-:S13]  /*13770*/  PLOP3.LUT P0, PT, PT, PT, PT, 0x80, 0x0 ;  /* 0x000000000000781c */ /* 0x000fda0003f0f070 */
.L_x_286:
        /* <DEDUP_REMOVED lines=15> */
.L_x_287:
        /* <DEDUP_REMOVED lines=15> */
.L_x_288:
        /* <DEDUP_REMOVED lines=10> */
[----:B------:R0:W-:Y:S01]  /*13a00*/  STL [R1+0x8], R0 ;  /* 0x0000080001007387 */ /* 0x0001e20000100800 */
[----:B------:R-:W-:-:S07]  /*13a10*/  IMAD.MOV.U32 R17, RZ, RZ, R5 ;  /* 0x000000ffff117224 */ /* 0x000fce00078e0005 */
.L_x_271:
[----:B------:R-:W-:Y:S05]  /*13a20*/  BSYNC B1 ;  /* 0x0000000000017941 */ /* 0x000fea0003800000 */
.L_x_270:
[----:B0-----:R-:W2:Y:S01]  /*13a30*/  LDL.LU R0, [R1+0x38] ;  /* 0x0000380001007983 */ /* 0x001ea20000300800 */
[----:B------:R-:W-:-:S03]  /*13a40*/  IMAD.MOV.U32 R19, RZ, RZ, R9 ;  /* 0x000000ffff137224 */ /* 0x000fc600078e0009 */
[----:B------:R0:W-:Y:S02]  /*13a50*/  STL [R1+0x14], R11 ;  /* 0x0000140b01007387 */ /* 0x0001e40000100800 */
[----:B0-2---:R-:W-:-:S07]  /*13a60*/  VIADD R0, R0, 0xfffffffd ;  /* 0xfffffffd00007836 */ /* 0x005fce0000000000 */
.L_x_269:
[----:B------:R-:W-:Y:S05]  /*13a70*/  BSYNC B2 ;  /* 0x0000000000027941 */ /* 0x000fea0003800000 */
.L_x_268:
[----:B------:R-:W-:Y:S01]  /*13a80*/  VIADD R10, R10, 0xfffffffe ;  /* 0xfffffffe0a0a7836 */ /* 0x000fe20000000000 */
[----:B------:R-:W-:-:S04]  /*13a90*/  LOP3.LUT R8, RZ, R8, RZ, 0x33, !PT ;  /* 0x00000008ff087212 */ /* 0x000fc800078e33ff */
[----:B------:R-:W-:-:S13]  /*13aa0*/  ISETP.NE.AND P0, PT, R10, R8, PT ;  /* 0x000000080a00720c */ /* 0x000fda0003f05270 */
[----:B------:R-:W-:Y:S05]  /*13ab0*/  @!P0 BRA `(.L_x_267) ;  /* 0x0000001800c48947 */ /* 0x000fea0003800000 */
[----:B------:R-:W-:-:S07]  /*13ac0*/  IMAD.MOV.U32 R9, RZ, RZ, R17 ;  /* 0x000000ffff097224 */ /* 0x000fce00078e0011 */
.L_x_327:
[----:B------:R-:W2:Y:S04]  /*13ad0*/  LDL R3, [R1+0x20] ;  /* 0x0000200001037983 */ /* 0x000ea80000100800 */
[----:B------:R-:W3:Y:S01]  /*13ae0*/  LDL R2, [R1+0x14] ;  /* 0x0000140001027983 */ /* 0x000ee20000100800 */
[----:B------:R-:W-:Y:S01]  /*13af0*/  VIADD R4, R19, 0x1 ;  /* 0x0000000113047836 */ /* 0x000fe20000000000 */
[----:B------:R-:W-:Y:S05]  /*13b00*/  YIELD ;  /* 0x0000000000007946 */ /* 0x000fea0003800000 */
[----:B------:R-:W-:Y:S01]  /*13b10*/  ISETP.NE.AND P0, PT, R4, 0x2, PT ;  /* 0x000000020400780c */ /* 0x000fe20003f05270 */
[----:B------:R-:W-:Y:S03]  /*13b20*/  BSSY B1, `(.L_x_289) ;  /* 0x00000d0000017945 */ /* 0x000fe60003800000 */
[----:B------:R-:W-:-:S02]  /*13b30*/  SEL R5, RZ, 0x1, P0 ;  /* 0x00000001ff057807 */ /* 0x000fc40000000000 */
[----:B------:R-:W-:Y:S02]  /*13b40*/  SEL R4, R4, RZ, P0 ;  /* 0x000000ff04047207 */ /* 0x000fe40000000000 */
[----:B--2---:R-:W-:Y:S02]  /*13b50*/  ISETP.NE.AND P1, PT, R3, RZ, PT ;  /* 0x000000ff0300720c */ /* 0x004fe40003f25270 */
[----:B---3--:R-:W-:-:S11]  /*13b60*/  LOP3.LUT R5, R2, R5, RZ, 0x3c, !PT ;  /* 0x0000000502057212 */ /* 0x008fd600078e3cff */
[----:B01----:R-:W-:Y:S05]  /*13b70*/  @!P1 BRA `(.L_x_290) ;  /* 0x0000000c00289947 */ /* 0x003fea0003800000 */
        /* <DEDUP_REMOVED lines=14> */
[----:B------:R-:W-:-:S04]  /*13c60*/  @P0 SHF.R.U32.HI R2, RZ, R3, R7 ;  /* 0x00000003ff020219 */ /* 0x000fc80000011607 */
[--C-:B------:R-:W-:Y:S01]  /*13c70*/  SHF.R.S32.HI R3, RZ, 0x1f, R2.reuse ;  /* 0x0000001fff037819 */ /* 0x100fe20000011402 */
[----:B------:R-:W-:-:S04]  /*13c80*/  IMAD.MOV R7, RZ, RZ, -R2 ;  /* 0x000000ffff077224 */ /* 0x000fc800078e0a02 */
[----:B------:R-:W-:Y:S02]  /*13c90*/  IMAD R7, R8, R7, R0 ;  /* 0x0000000708077224 */ /* 0x000fe400078e0200 */
[----:B--2---:R-:W-:-:S04]  /*13ca0*/  IMAD R8, R11, UR6, RZ ;  /* 0x000000060b087c24 */ /* 0x004fc8000f8e02ff */
[C---:B---3--:R-:W-:Y:S02]  /*13cb0*/  IMAD R8, R10.reuse, UR7, R8 ;  /* 0x000000070a087c24 */ /* 0x048fe4000f8e0208 */
[----:B------:R-:W-:-:S04]  /*13cc0*/  IMAD.WIDE.U32 R2, R10, UR6, R2 ;  /* 0x000000060a027c25 */ /* 0x000fc8000f8e0002 */
[----:B------:R-:W-:Y:S01]  /*13cd0*/  IMAD.IADD R3, R8, 0x1, R3 ;  /* 0x0000000108037824 */ /* 0x000fe200078e0203 */
[----:B------:R-:W-:-:S04]  /*13ce0*/  LEA R8, P0, R2, UR4, 0x2 ;  /* 0x0000000402087c11 */ /* 0x000fc8000f8010ff */
[----:B------:R-:W-:-:S06]  /*13cf0*/  LEA.HI.X R9, R2, UR5, R3, 0x2, P0 ;  /* 0x0000000502097c11 */ /* 0x000fcc00080f1403 */
[----:B------:R0:W5:Y:S03]  /*13d00*/  LDG.E R9, desc[UR8][R8.64] ;  /* 0x0000000808097981 */ /* 0x000166000c1e1900 */
.L_x_291:
[----:B------:R-:W-:Y:S01]  /*13d10*/  IMAD R3, R4, 0x8, R18 ;  /* 0x0000000804037824 */ /* 0x000fe200078e0212 */
[----:B------:R-:W-:Y:S01]  /*13d20*/  SHF.L.U32 R2, R5, 0x1f, RZ ;  /* 0x0000001f05027819 */ /* 0x000fe200000006ff */
[----:B------:R-:W-:Y:S03]  /*13d30*/  BSSY B2, `(.L_x_292) ;  /* 0x0000003000027945 */ /* 0x000fe60003800000 */
[----:B------:R-:W1:Y:S02]  /*13d40*/  SYNCS.PHASECHK.TRANS64.TRYWAIT P0, [R3+URZ+0x38840], R2 ;  /* 0x03884002030075a7 */ /* 0x000e64000800017f */
[----:B-1----:R-:W-:Y:S05]  /*13d50*/  @!P0 BRA `(.L_x_293) ;  /* 0x0000004000788947 */ /* 0x002fea0003800000 */
.L_x_392:
[----:B------:R-:W-:Y:S05]  /*13d60*/  BSYNC B2 ;  /* 0x0000000000027941 */ /* 0x000fea0003800000 */
.L_x_292:
        /* <DEDUP_REMOVED lines=12> */
.L_x_295:
[----:B------:R-:W-:Y:S05]  /*13e30*/  BSYNC B2 ;  /* 0x0000000000027941 */ /* 0x000fea0003800000 */
.L_x_294:
        /* <DEDUP_REMOVED lines=12> */
.L_x_296:
        /* <DEDUP_REMOVED lines=16> */
.L_x_297:
        /* <DEDUP_REMOVED lines=16> */
.L_x_298:
        /* <DEDUP_REMOVED lines=16> */
.L_x_299:
        /* <DEDUP_REMOVED lines=16> */
.L_x_393:
[----:B------:R-:W-:Y:S05]  /*14300*/  BSYNC B2 ;  /* 0x0000000000027941 */ /* 0x000fea0003800000 */
.L_x_300:
[----:B------:R-:W-:Y:S01]  /*14310*/  BSSY B2, `(.L_x_302) ;  /* 0x000000b000027945 */ /* 0x000fe20003800000 */
[----:B------:R-:W-:Y:S02]  /*14320*/  IMAD.MOV.U32 R10, RZ, RZ, 0x0 ;  /* 0x00000000ff0a7424 */ /* 0x000fe400078e00ff */
[----:B------:R-:W-:Y:S01]  /*14330*/  IMAD.MOV.U32 R11, RZ, RZ, 0x14f00000 ;  /* 0x14f00000ff0b7424 */ /* 0x000fe200078e00ff */
[----:B------:R-:W-:Y:S06]  /*14340*/  @P1 BRA `(.L_x_303) ;  /* 0x00000000001c1947 */ /* 0x000fec0003800000 */
[----:B------:R-:W1:Y:S01]  /*14350*/  S2R R8, SR_TID.X ;  /* 0x0000000000087919 */ /* 0x000e620000002100 */
[----:B0-----:R-:W-:-:S04]  /*14360*/  IMAD.MOV.U32 R3, RZ, RZ, 0xa000 ;  /* 0x0000a000ff037424 */ /* 0x001fc800078e00ff */
[----:B------:R2:W-:Y:S01]  /*14370*/  SYNCS.ARRIVE.TRANS64 RZ, [R2+URZ+0x50], R3 ;  /* 0x0000500302ff79a7 */ /* 0x0005e2000800003f */
[----:B-1----:R-:W-:-:S04]  /*14380*/  LOP3.LUT R8, R8, 0x1f, RZ, 0xc0, !PT ;  /* 0x0000001f08087812 */ /* 0x002fc800078ec0ff */
[----:B------:R-:W-:-:S13]  /*14390*/  ISETP.NE.AND P0, PT, R8, RZ, PT ;  /* 0x000000ff0800720c */ /* 0x000fda0003f05270 */
[----:B--2---:R-:W-:Y:S05]  /*143a0*/  @!P0 BRA `(.L_x_303) ;  /* 0x0000000000048947 */ /* 0x004fea0003800000 */
[----:B------:R-:W-:Y:S01]  /*143b0*/  BPT.TRAP 0x1 ;  /* 0x000000040000795c */ /* 0x000fe20000300000 */
.L_x_303:
[----:B------:R-:W-:Y:S05]  /*143c0*/  BSYNC B2 ;  /* 0x0000000000027941 */ /* 0x000fea0003800000 */
.L_x_302:
[----:B------:R-:W2:Y:S04]  /*143d0*/  LDL R8, [R1+0x18] ;  /* 0x0000180001087983 */ /* 0x000ea80000100800 */
[----:B0-----:R-:W2:Y:S01]  /*143e0*/  LDL.LU R3, [R1+0x8] ;  /* 0x0000080001037983 */ /* 0x001ea20000300800 */
[----:B------:R-:W-:Y:S01]  /*143f0*/  R2UR UR10, R12 ;  /* 0x000000000c0a72ca */ /* 0x000fe200000e0000 */
[----:B------:R-:W-:Y:S01]  /*14400*/  IMAD R19, R19, 0xa000, R18 ;  /* 0x0000a00013137824 */ /* 0x000fe200078e0212 */
[----:B------:R-:W-:Y:S01]  /*14410*/  R2UR UR6, R10 ;  /* 0x000000000a0672ca */ /* 0x000fe200000e0000 */
[----:B------:R-:W-:Y:S01]  /*14420*/  UIADD3 UR4, UP0, UR36, 0x470, URZ ;  /* 0x0000047024047890 */ /* 0x000fe2000ff1e03f */
[----:B------:R-:W-:Y:S01]  /*14430*/  R2UR UR7, R11 ;  /* 0x000000000b0772ca */ /* 0x000fe200000e0000 */
[----:B------:R-:W-:Y:S01]  /*14440*/  VIADD R2, R2, 0x50 ;  /* 0x0000005002027836 */ /* 0x000fe20000000000 */
[----:B------:R-:W-:Y:S01]  /*14450*/  PLOP3.LUT P0, PT, PT, PT, PT, 0x80, 0x0 ;  /* 0x000000000000781c */ /* 0x000fe20003f0f070 */
[----:B------:R-:W-:Y:S01]  /*14460*/  UIADD3.X UR5, URZ, UR37, URZ, UP0, !UPT ;  /* 0x000000253f057290 */ /* 0x000fe200087fe43f */
[----:B--2---:R-:W-:-:S02]  /*14470*/  IMAD R3, R3, 0x50, R8 ;  /* 0x0000005003037824 */ /* 0x004fc400078e0208 */
[----:B------:R-:W-:-:S09]  /*14480*/  VIADD R8, R19, 0x400 ;  /* 0x0000040013087836 */ /* 0x000fd20000000000 */
.L_x_304:
        /* <DEDUP_REMOVED lines=15> */
.L_x_305:
        /* <DEDUP_REMOVED lines=15> */
.L_x_306:
        /* <DEDUP_REMOVED lines=15> */
.L_x_307:
        /* <DEDUP_REMOVED lines=12> */
.L_x_290:
[----:B------:R-:W-:Y:S05]  /*14820*/  BSYNC B1 ;  /* 0x0000000000017941 */ /* 0x000fea0003800000 */
.L_x_289:
[----:B------:R-:W2:Y:S01]  /*14830*/  LDL R2, [R1+0x20] ;  /* 0x0000200001027983 */ /* 0x000ea20000100800 */
[----:B------:R-:W-:Y:S01]  /*14840*/  VIADD R19, R4, 0x1 ;  /* 0x0000000104137836 */ /* 0x000fe20000000000 */
[----:B------:R-:W-:Y:S01]  /*14850*/  BSSY B1, `(.L_x_308) ;  /* 0x00000d3000017945 */ /* 0x000fe20003800000 */
[----:B0-----:R-:W-:-:S03]  /*14860*/  VIADD R7, R0, 0xffffffff ;  /* 0xffffffff00077836 */ /* 0x001fc60000000000 */
[----:B------:R-:W-:-:S04]  /*14870*/  ISETP.NE.AND P0, PT, R19, 0x2, PT ;  /* 0x000000021300780c */ /* 0x000fc80003f05270 */
[----:B------:R-:W-:Y:S02]  /*14880*/  SEL R19, R19, RZ, P0 ;  /* 0x000000ff13137207 */ /* 0x000fe40000000000 */
[----:B--2---:R-:W-:Y:S02]  /*14890*/  ISETP.NE.AND P1, PT, R2, RZ, PT ;  /* 0x000000ff0200720c */ /* 0x004fe40003f25270 */
[----:B------:R-:W-:-:S04]  /*148a0*/  SEL R2, RZ, 0x1, P0 ;  /* 0x00000001ff027807 */ /* 0x000fc80000000000 */
[----:B------:R-:W-:-:S05]  /*148b0*/  LOP3.LUT R12, R5, R2, RZ, 0x3c, !PT ;  /* 0x00000002050c7212 */ /* 0x000fca00078e3cff */
[----:B------:R0:W-:Y:S02]  /*148c0*/  STL [R1+0x14], R12 ;  /* 0x0000140c01007387 */ /* 0x0001e40000100800 */
[----:B------:R-:W-:Y:S05]  /*148d0*/  @!P1 BRA `(.L_x_309) ;  /* 0x0000000c00289947 */ /* 0x000fea0003800000 */
[----:B------:R-:W-:Y:S01]  /*148e0*/  ULDC.64 UR4, c[0x0][0x418] ;  /* 0x0001060000047ab9 */ /* 0x000fe20000000a00 */
[----:B------:R-:W-:Y:S01]  /*148f0*/  IMAD.MOV.U32 R8, RZ, RZ, R7 ;  /* 0x000000ffff087224 */ /* 0x000fe200078e0007 */
[----:B------:R-:W-:-:S04]  /*14900*/  ISETP.NE.U32.AND P0, PT, RZ, UR4, PT ;  /* 0x00000004ff007c0c */ /* 0x000fc8000bf05070 */
[----:B------:R-:W-:-:S13]  /*14910*/  ISETP.NE.AND.EX P0, PT, RZ, UR5, PT, P0 ;  /* 0x00000005ff007c0c */ /* 0x000fda000bf05300 */
[----:B------:R-:W-:Y:S05]  /*14920*/  @!P0 BRA `(.L_x_310) ;  /* 0x0000000000508947 */ /* 0x000fea0003800000 */
[----:B------:R-:W2:Y:S01]  /*14930*/  LDL R11, [R1+0x1c] ;  /* 0x00001c00010b7983 */ /* 0x000ea20000100800 */
[----:B------:R-:W1:Y:S01]  /*14940*/  LDC R9, c[0x0][0x43c] ;  /* 0x00010f00ff097b82 */ /* 0x000e620000000800 */
[----:B------:R-:W-:Y:S02]  /*14950*/  ULDC.64 UR6, c[0x0][0x428] ;  /* 0x00010a0000067ab9 */ /* 0x000fe40000000a00 */
[----:B------:R-:W3:Y:S01]  /*14960*/  LDL R10, [R1+0x10] ;  /* 0x00001000010a7983 */ /* 0x000ee20000100800 */
[----:B------:R-:W-:Y:S01]  /*14970*/  ULDC.64 UR8, c[0x0][0x208] ;  /* 0x0000820000087ab9 */ /* 0x000fe20000000a00 */
[----:B-1----:R-:W-:-:S13]  /*14980*/  ISETP.NE.AND P0, PT, R9, 0x1, PT ;  /* 0x000000010900780c */ /* 0x002fda0003f05270 */
[----:B------:R-:W1:Y:S02]  /*14990*/  @P0 LDC.64 R2, c[0x0][0x440] ;  /* 0x00011000ff020b82 */ /* 0x000e640000000a00 */
[----:B-1----:R-:W-:-:S04]  /*149a0*/  @P0 IMAD.HI.U32 R8, R7, R2, RZ ;  /* 0x0000000207080227 */ /* 0x002fc800078e00ff */
        /* <DEDUP_REMOVED lines=10> */
[----:B------:R-:W-:-:S05]  /*14a50*/  LEA.HI.X R11, R2, UR5, R9, 0x2, P0 ;  /* 0x00000005020b7c11 */ /* 0x000fca00080f1409 */
[----:B------:R1:W5:Y:S04]  /*14a60*/  LDG.E R9, desc[UR8][R10.64] ;  /* 0x000000080a097981 */ /* 0x000368000c1e1900 */
.L_x_310:
[----:B------:R-:W-:Y:S01]  /*14a70*/  IMAD R2, R19, 0x8, R18 ;  /* 0x0000000813027824 */ /* 0x000fe200078e0212 */
[----:B------:R-:W-:Y:S01]  /*14a80*/  SHF.L.U32 R3, R12, 0x1f, RZ ;  /* 0x0000001f0c037819 */ /* 0x000fe200000006ff */
[----:B------:R-:W-:Y:S03]  /*14a90*/  BSSY B2, `(.L_x_311) ;  /* 0x0000003000027945 */ /* 0x000fe60003800000 */
[----:B------:R-:W2:Y:S02]  /*14aa0*/  SYNCS.PHASECHK.TRANS64.TRYWAIT P0, [R2+URZ+0x38840], R3 ;  /* 0x03884003020075a7 */ /* 0x000ea4000800017f */
[----:B--2---:R-:W-:Y:S05]  /*14ab0*/  @!P0 BRA `(.L_x_312) ;  /* 0x0000003400488947 */ /* 0x004fea0003800000 */
.L_x_394:
[----:B------:R-:W-:Y:S05]  /*14ac0*/  BSYNC B2 ;  /* 0x0000000000027941 */ /* 0x000fea0003800000 */
.L_x_311:
[----:B-1----:R-:W1:Y:S01]  /*14ad0*/  S2R R10, SR_TID.X ;  /* 0x00000000000a7919 */ /* 0x002e620000002100 */
[----:B------:R-:W-:Y:S01]  /*14ae0*/  BSSY B2, `(.L_x_313) ;  /* 0x000000b000027945 */ /* 0x000fe20003800000 */
[----:B-1----:R-:W-:-:S04]  /*14af0*/  LOP3.LUT R10, R10, 0x7f, RZ, 0xc0, !PT ;  /* 0x0000007f0a0a7812 */ /* 0x002fc800078ec0ff */
[----:B------:R-:W-:-:S13]  /*14b00*/  ISETP.NE.AND P1, PT, R10, RZ, PT ;  /* 0x000000ff0a00720c */ /* 0x000fda0003f25270 */
[----:B------:R-:W-:Y:S05]  /*14b10*/  @P1 BRA `(.L_x_314) ;  /* 0x00000000001c1947 */ /* 0x000fea0003800000 */
[----:B------:R-:W1:Y:S01]  /*14b20*/  S2R R10, SR_TID.X ;  /* 0x00000000000a7919 */ /* 0x000e620000002100 */
[----:B--2---:R-:W-:-:S04]  /*14b30*/  IMAD.MOV.U32 R3, RZ, RZ, 0xa000 ;  /* 0x0000a000ff037424 */ /* 0x004fc800078e00ff */
[----:B------:R3:W-:Y:S01]  /*14b40*/  SYNCS.ARRIVE.TRANS64 RZ, [R2+URZ+0x38830], R3 ;  /* 0x0388300302ff79a7 */ /* 0x0007e2000800003f */
[----:B-1----:R-:W-:-:S04]  /*14b50*/  LOP3.LUT R10, R10, 0x1f, RZ, 0xc0, !PT ;  /* 0x0000001f0a0a7812 */ /* 0x002fc800078ec0ff */
[----:B------:R-:W-:-:S13]  /*14b60*/  ISETP.NE.AND P0, PT, R10, RZ, PT ;  /* 0x000000ff0a00720c */ /* 0x000fda0003f05270 */
[----:B---3--:R-:W-:Y:S05]  /*14b70*/  @!P0 BRA `(.L_x_314) ;  /* 0x0000000000048947 */ /* 0x008fea0003800000 */
[----:B------:R-:W-:Y:S01]  /*14b80*/  BPT.TRAP 0x1 ;  /* 0x000000040000795c */ /* 0x000fe20000300000 */
.L_x_314:
[----:B------:R-:W-:Y:S05]  /*14b90*/  BSYNC B2 ;  /* 0x0000000000027941 */ /* 0x000fea0003800000 */
.L_x_313:
[----:B--2---:R-:W2:Y:S01]  /*14ba0*/  LDL R2, [R1+0x18] ;  /* 0x0000180001027983 */ /* 0x004ea20000100800 */
[----:B0-----:R-:W-:Y:S01]  /*14bb0*/  IMAD.MOV.U32 R12, RZ, RZ, RZ ;  /* 0x000000ffff0c7224 */ /* 0x001fe200078e00ff */
[----:B------:R-:W-:Y:S01]  /*14bc0*/  UIADD3 UR4, UP0, UR36, 0x370, URZ ;  /* 0x0000037024047890 */ /* 0x000fe2000ff1e03f */
[C---:B------:R-:W-:Y:S01]  /*14bd0*/  IMAD R3, R19.reuse, 0x8, R6 ;  /* 0x0000000813037824 */ /* 0x040fe200078e0206 */
[----:B------:R-:W-:Y:S01]  /*14be0*/  PLOP3.LUT P0, PT, PT, PT, PT, 0x80, 0x0 ;  /* 0x000000000000781c */ /* 0x000fe20003f0f070 */
[----:B------:R-:W-:Y:S01]  /*14bf0*/  IMAD R10, R19, 0xa000, R18 ;  /* 0x0000a000130a7824 */ /* 0x000fe200078e0212 */
[----:B------:R-:W-:Y:S01]  /*14c00*/  R2UR UR10, R12 ;  /* 0x000000000c0a72ca */ /* 0x000fe200000e0000 */
[----:B------:R-:W-:Y:S01]  /*14c10*/  VIADD R3, R3, 0x30 ;  /* 0x0000003003037836 */ /* 0x000fe20000000000 */
[----:B------:R-:W-:Y:S01]  /*14c20*/  UIADD3.X UR5, URZ, UR37, URZ, UP0, !UPT ;  /* 0x000000253f057290 */ /* 0x000fe200087fe43f */
[----:B------:R-:W-:Y:S01]  /*14c30*/  VIADD R11, R10, 0x24400 ;  /* 0x000244000a0b7836 */ /* 0x000fe20000000000 */
[----:B------:R-:W-:Y:S01]  /*14c40*/  UMOV UR6, 0x0 ;  /* 0x0000000000067882 */ /* 0x000fe20000000000 */
[----:B------:R-:W-:Y:S01]  /*14c50*/  UMOV UR7, 0x14f00000 ;  /* 0x14f0000000077882 */ /* 0x000fe20000000000 */
[----:B--2---:R-:W-:-:S09]  /*14c60*/  IMAD R2, R8, 0x50, R2 ;  /* 0x0000005008027824 */ /* 0x004fd200078e0202 */
.L_x_315:
        /* <DEDUP_REMOVED lines=16> */
.L_x_316:
        /* <DEDUP_REMOVED lines=16> */
.L_x_317:
        /* <DEDUP_REMOVED lines=16> */
.L_x_318:
        /* <DEDUP_REMOVED lines=10> */
[----:B------:R-:W-:Y:S01]  /*15010*/  SHF.L.U32 R5, R5, 0x1f, RZ ;  /* 0x0000001f05057819 */ /* 0x000fe200000006ff */
[----:B------:R-:W-:Y:S01]  /*15020*/  IMAD R2, R4, 0x8, R6 ;  /* 0x0000000804027824 */ /* 0x000fe200078e0206 */
[----:B------:R-:W-:Y:S03]  /*15030*/  BSSY B2, `(.L_x_319) ;  /* 0x0000003000027945 */ /* 0x000fe60003800000 */
[----:B------:R-:W0:Y:S02]  /*15040*/  SYNCS.PHASECHK.TRANS64.TRYWAIT P0, [R2+URZ+0x60], R5 ;  /* 0x00006005020075a7 */ /* 0x000e24000800017f */
[----:B0-----:R-:W-:Y:S05]  /*15050*/  @!P0 BRA `(.L_x_320) ;  /* 0x0000002c00f48947 */ /* 0x001fea0003800000 */
.L_x_395:
[----:B------:R-:W-:Y:S05]  /*15060*/  BSYNC B2 ;  /* 0x0000000000027941 */ /* 0x000fea0003800000 */
.L_x_319:
[----:B------:R-:W-:Y:S01]  /*15070*/  BSSY B2, `(.L_x_321) ;  /* 0x000000b000027945 */ /* 0x000fe20003800000 */
[----:B------:R-:W-:Y:S02]  /*15080*/  IMAD.MOV.U32 R10, RZ, RZ, 0x0 ;  /* 0x00000000ff0a7424 */ /* 0x000fe400078e00ff */
[----:B------:R-:W-:Y:S01]  /*15090*/  IMAD.MOV.U32 R11, RZ, RZ, 0x14f00000 ;  /* 0x14f00000ff0b7424 */ /* 0x000fe200078e00ff */
[----:B------:R-:W-:Y:S06]  /*150a0*/  @P1 BRA `(.L_x_322) ;  /* 0x00000000001c1947 */ /* 0x000fec0003800000 */
[----:B0-----:R-:W0:Y:S01]  /*150b0*/  S2R R5, SR_TID.X ;  /* 0x0000000000057919 */ /* 0x001e220000002100 */
[----:B------:R-:W-:-:S04]  /*150c0*/  IMAD.MOV.U32 R3, RZ, RZ, 0xa000 ;  /* 0x0000a000ff037424 */ /* 0x000fc800078e00ff */
[----:B------:R1:W-:Y:S01]  /*150d0*/  SYNCS.ARRIVE.TRANS64 RZ, [R2+URZ+0x50], R3 ;  /* 0x0000500302ff79a7 */ /* 0x0003e2000800003f */
[----:B0-----:R-:W-:-:S04]  /*150e0*/  LOP3.LUT R5, R5, 0x1f, RZ, 0xc0, !PT ;  /* 0x0000001f05057812 */ /* 0x001fc800078ec0ff */
[----:B------:R-:W-:-:S13]  /*150f0*/  ISETP.NE.AND P0, PT, R5, RZ, PT ;  /* 0x000000ff0500720c */ /* 0x000fda0003f05270 */
[----:B-1----:R-:W-:Y:S05]  /*15100*/  @!P0 BRA `(.L_x_322) ;  /* 0x0000000000048947 */ /* 0x002fea0003800000 */
[----:B------:R-:W-:Y:S01]  /*15110*/  BPT.TRAP 0x1 ;  /* 0x000000040000795c */ /* 0x000fe20000300000 */
.L_x_322:
[----:B------:R-:W-:Y:S05]  /*15120*/  BSYNC B2 ;  /* 0x0000000000027941 */ /* 0x000fea0003800000 */
.L_x_321:
[----:B0-----:R-:W2:Y:S04]  /*15130*/  LDL R5, [R1+0x18] ;  /* 0x0000180001057983 */ /* 0x001ea80000100800 */
[----:B------:R-:W2:Y:S01]  /*15140*/  LDL.LU R3, [R1+0x8] ;  /* 0x0000080001037983 */ /* 0x000ea20000300800 */
        /* <DEDUP_REMOVED lines=10> */
.L_x_323:
        /* <DEDUP_REMOVED lines=15> */
.L_x_324:
        /* <DEDUP_REMOVED lines=15> */
.L_x_325:
        /* <DEDUP_REMOVED lines=15> */
.L_x_326:
        /* <DEDUP_REMOVED lines=12> */
.L_x_309:
[----:B------:R-:W-:Y:S05]  /*15580*/  BSYNC B1 ;  /* 0x0000000000017941 */ /* 0x000fea0003800000 */
.L_x_308:
[----:B------:R-:W2:Y:S01]  /*15590*/  LDL R2, [R1+0x28] ;  /* 0x0000280001027983 */ /* 0x000ea20000100800 */
[----:B------:R-:W-:Y:S01]  /*155a0*/  VIADD R0, R0, 0xfffffffe ;  /* 0xfffffffe00007836 */ /* 0x000fe20000000000 */
[----:B--2---:R-:W-:-:S13]  /*155b0*/  ISETP.GT.AND P0, PT, R7, R2, PT ;  /* 0x000000020700720c */ /* 0x004fda0003f04270 */
[----:B------:R-:W-:Y:S05]  /*155c0*/  @P0 BRA `(.L_x_327) ;  /* 0xffffffe400400947 */ /* 0x000fea000383ffff */
.L_x_267:
[----:B------:R-:W-:Y:S05]  /*155d0*/  BSYNC B0 ;  /* 0x0000000000007941 */ /* 0x000fea0003800000 */
.L_x_266:
[----:B------:R-:W2:Y:S01]  /*155e0*/  S2R R3, SR_TID.X ;  /* 0x0000000000037919 */ /* 0x000ea20000002100 */
[----:B------:R-:W-:Y:S01]  /*155f0*/  BSSY B0, `(.L_x_328) ;  /* 0x0000012000007945 */ /* 0x000fe20003800000 */
[----:B--2---:R-:W-:-:S04]  /*15600*/  LOP3.LUT R3, R3, 0x7f, RZ, 0xc0, !PT ;  /* 0x0000007f03037812 */ /* 0x004fc800078ec0ff */
[----:B------:R-:W-:-:S13]  /*15610*/  ISETP.NE.AND P0, PT, R3, RZ, PT ;  /* 0x000000ff0300720c */ /* 0x000fda0003f05270 */
[----:B------:R-:W-:Y:S05]  /*15620*/  @P0 BRA `(.L_x_329) ;  /* 0x0000000000380947 */ /* 0x000fea0003800000 */
[----:B------:R-:W2:Y:S01]  /*15630*/  S2R R2, SR_LANEID ;  /* 0x0000000000027919 */ /* 0x000ea20000000000 */
[----:B------:R-:W-:Y:S01]  /*15640*/  VOTEU.ANY UR4, UPT, PT ;  /* 0x0000000000047886 */ /* 0x000fe200038e0100 */
[----:B-1----:R-:W1:Y:S01]  /*15650*/  LDC.64 R4, c[0x0][0xc60] ;  /* 0x00031800ff047b82 */ /* 0x002e620000000a00 */
[----:B------:R-:W2:Y:S01]  /*15660*/  FLO.U32 R0, UR4 ;  /* 0x0000000400007d00 */ /* 0x000ea200080e0000 */
[----:B------:R-:W-:Y:S01]  /*15670*/  ULDC.64 UR6, c[0x0][0x208] ;  /* 0x0000820000067ab9 */ /* 0x000fe20000000a00 */
[----:B--2---:R-:W-:-:S06]  /*15680*/  ISETP.EQ.U32.AND P0, PT, R0, R2, PT ;  /* 0x000000020000720c */ /* 0x004fcc0003f02070 */
[----:B------:R-:W1:Y:S07]  /*15690*/  POPC R2, UR4 ;  /* 0x0000000400027d09 */ /* 0x000e6e0008000000 */
[----:B-1----:R-:W2:Y:S04]  /*156a0*/  @P0 ATOMG.E.ADD.STRONG.GPU PT, R2, desc[UR6][R4.64], R2 ;  /* 0x00000002040209a8 */ /* 0x002ea800081ee1c6 */
[----:B--2---:R1:W2:Y:S02]  /*156b0*/  SHFL.IDX PT, R2, R2, R0, 0x1f ;  /* 0x00001f0002027589 */ /* 0x0042a400000e0000 */
[----:B-1----:R-:W1:Y:S02]  /*156c0*/  S2R R0, SR_LTMASK ;  /* 0x0000000000007919 */ /* 0x002e640000003900 */
[----:B-1----:R-:W-:-:S06]  /*156d0*/  LOP3.LUT R0, R0, UR4, RZ, 0xc0, !PT ;  /* 0x0000000400007c12 */ /* 0x002fcc000f8ec0ff */
[----:B------:R-:W2:Y:S02]  /*156e0*/  POPC R0, R0 ;  /* 0x0000000000007309 */ /* 0x000ea40000000000 */
[----:B--2---:R-:W-:-:S05]  /*156f0*/  IADD3 R0, R2, UR38, R0 ;  /* 0x0000002602007c10 */ /* 0x004fca000fffe000 */
[----:B------:R2:W-:Y:S02]  /*15700*/  STL [R1], R0 ;  /* 0x0000000001007387 */ /* 0x0005e40000100800 */
.L_x_329:
[----:B------:R-:W-:Y:S05]  /*15710*/  BSYNC B0 ;  /* 0x0000000000007941 */ /* 0x000fea0003800000 */
.L_x_328:
[----:B--2---:R-:W2:Y:S01]  /*15720*/  LDL.LU R0, [R1+0x20] ;  /* 0x0000200001007983 */ /* 0x004ea20000300800 */
[----:B------:R-:W-:Y:S01]  /*15730*/  BSSY B0, `(.L_x_330) ;  /* 0x0000058000007945 */ /* 0x000fe20003800000 */
[----:B--2---:R-:W-:-:S13]  /*15740*/  ISETP.NE.AND P0, PT, R0, RZ, PT ;  /* 0x000000ff0000720c */ /* 0x004fda0003f05270 */
[----:B------:R-:W-:Y:S05]  /*15750*/  @!P0 BRA `(.L_x_331) ;  /* 0x0000000400548947 */ /* 0x000fea0003800000 */
[----:B------:R-:W2:Y:S01]  /*15760*/  LDL R2, [R1+0x14] ;  /* 0x0000140001027983 */ /* 0x000ea20000100800 */
[----:B------:R-:W-:Y:S01]  /*15770*/  IMAD R0, R19, 0x8, R18 ;  /* 0x0000000813007824 */ /* 0x000fe200078e0212 */
[----:B------:R-:W-:Y:S01]  /*15780*/  BSSY B1, `(.L_x_332) ;  /* 0x0000005000017945 */ /* 0x000fe20003800000 */
[----:B------:R-:W-:Y:S02]  /*15790*/  ISETP.NE.AND P1, PT, R3, RZ, PT ;  /* 0x000000ff0300720c */ /* 0x000fe40003f25270 */
[----:B--2---:R-:W-:-:S04]  /*157a0*/  SHF.L.U32 R2, R2, 0x1f, RZ ;  /* 0x0000001f02027819 */ /* 0x004fc800000006ff */
[----:B------:R-:W2:Y:S02]  /*157b0*/  SYNCS.PHASECHK.TRANS64.TRYWAIT P0, [R0+URZ+0x38860], R2 ;  /* 0x03886002000075a7 */ /* 0x000ea4000800017f */
[----:B--2---:R-:W-:Y:S05]  /*157c0*/  @!P0 BRA `(.L_x_333) ;  /* 0x00000028002c8947 */ /* 0x004fea0003800000 */
.L_x_396:
[----:B------:R-:W-:Y:S05]  /*157d0*/  BSYNC B1 ;  /* 0x0000000000017941 */ /* 0x000fea0003800000 */
.L_x_332:
[----:B------:R-:W-:Y:S04]  /*157e0*/  BSSY B1, `(.L_x_334) ;  /* 0x0000009000017945 */ /* 0x000fe80003800000 */
        /* <DEDUP_REMOVED lines=8> */
.L_x_335:
[----:B------:R-:W-:Y:S05]  /*15870*/  BSYNC B1 ;  /* 0x0000000000017941 */ /* 0x000fea0003800000 */
.L_x_334:
[----:B------:R-:W3:Y:S04]  /*15880*/  LDL.LU R3, [R1+0x18] ;  /* 0x0000180001037983 */ /* 0x000ee80000300800 */
[----:B--2---:R-:W3:Y:S01]  /*15890*/  LDL.LU R2, [R1+0x8] ;  /* 0x0000080001027983 */ /* 0x004ee20000300800 */
[----:B------:R-:W-:Y:S01]  /*158a0*/  UIADD3 UR4, UP0, UR36, 0x470, URZ ;  /* 0x0000047024047890 */ /* 0x000fe2000ff1e03f */
[----:B------:R-:W-:Y:S01]  /*158b0*/  PLOP3.LUT P0, PT, PT, PT, PT, 0x80, 0x0 ;  /* 0x000000000000781c */ /* 0x000fe20003f0f070 */
[----:B------:R-:W-:Y:S01]  /*158c0*/  VIADD R0, R0, 0x38850 ;  /* 0x0003885000007836 */ /* 0x000fe20000000000 */
[----:B------:R-:W-:Y:S01]  /*158d0*/  UMOV UR6, 0x0 ;  /* 0x0000000000067882 */ /* 0x000fe20000000000 */
[----:B------:R-:W-:Y:S01]  /*158e0*/  UIADD3.X UR5, URZ, UR37, URZ, UP0, !UPT ;  /* 0x000000253f057290 */ /* 0x000fe200087fe43f */
[----:B------:R-:W-:Y:S01]  /*158f0*/  UMOV UR7, 0x14f00000 ;  /* 0x14f0000000077882 */ /* 0x000fe20000000000 */
[----:B------:R-:W-:Y:S01]  /*15900*/  UMOV UR10, URZ ;  /* 0x0000003f000a7c82 */ /* 0x000fe20008000000 */
[----:B---3--:R-:W-:-:S02]  /*15910*/  IMAD R3, R2, 0x50, R3 ;  /* 0x0000005002037824 */ /* 0x008fc400078e0203 */
[----:B------:R-:W-:-:S04]  /*15920*/  IMAD R2, R19, 0xa000, R18 ;  /* 0x0000a00013027824 */ /* 0x000fc800078e0212 */
[----:B------:R-:W-:-:S07]  /*15930*/  VIADD R4, R2, 0x400 ;  /* 0x0000040002047836 */ /* 0x000fce0000000000 */
.L_x_336:
        /* <DEDUP_REMOVED lines=9> */
[----:B--2---:R-:W-:Y:S05]  /*159d0*/  @P0 BRA.U.ANY `(.L_x_336) ;  /* 0xfffffffd00d80947 */ /* 0x004fea000393ffff */
[----:B------:R-:W-:Y:S01]  /*159e0*/  PLOP3.LUT P0, PT, PT, PT, PT, 0x80, 0x0 ;  /* 0x000000000000781c */ /* 0x000fe20003f0f070 */
[----:B------:R-:W-:Y:S01]  /*159f0*/  VIADD R4, R2, 0x2c00 ;  /* 0x00002c0002047836 */ /* 0x000fe20000000000 */
[----:B------:R-:W-:Y:S01]  /*15a00*/  UMOV UR6, 0x0 ;  /* 0x0000000000067882 */ /* 0x000fe20000000000 */
[----:B------:R-:W-:Y:S01]  /*15a10*/  UMOV UR7, 0x14f00000 ;  /* 0x14f0000000077882 */ /* 0x000fe20000000000 */
[----:B------:R-:W-:-:S09]  /*15a20*/  UMOV UR10, 0x40 ;  /* 0x00000040000a7882 */ /* 0x000fd20000000000 */
.L_x_337:
        /* <DEDUP_REMOVED lines=15> */
.L_x_338:
        /* <DEDUP_REMOVED lines=15> */
.L_x_339:
        /* <DEDUP_REMOVED lines=10> */
.L_x_331:
[----:B------:R-:W-:Y:S05]  /*15cb0*/  BSYNC B0 ;  /* 0x0000000000007941 */ /* 0x000fea0003800000 */
.L_x_330:
[----:B------:R-:W2:Y:S01]  /*15cc0*/  LDL.LU R4, [R1+0x14] ;  /* 0x0000140001047983 */ /* 0x000ea20000300800 */
[----:B------:R-:W-:-:S05]  /*15cd0*/  VIADD R19, R19, 0x1 ;  /* 0x0000000113137836 */ /* 0x000fca0000000000 */
[----:B------:R-:W-:-:S04]  /*15ce0*/  ISETP.NE.AND P0, PT, R19, 0x2, PT ;  /* 0x000000021300780c */ /* 0x000fc80003f05270 */
[----:B------:R-:W-:Y:S02]  /*15cf0*/  SEL R0, RZ, 0x1, P0 ;  /* 0x00000001ff007807 */ /* 0x000fe40000000000 */
[----:B------:R-:W-:Y:S02]  /*15d00*/  SEL R19, R19, RZ, P0 ;  /* 0x000000ff13137207 */ /* 0x000fe40000000000 */
[----:B--2---:R-:W-:-:S05]  /*15d10*/  LOP3.LUT R4, R4, R0, RZ, 0x3c, !PT ;  /* 0x0000000004047212 */ /* 0x004fca00078e3cff */
[----:B------:R2:W-:Y:S02]  /*15d20*/  STL [R1+0x14], R4 ;  /* 0x0000140401007387 */ /* 0x0005e40000100800 */
.L_x_246:
[----:B------:R-:W-:Y:S05]  /*15d30*/  BSYNC B7 ;  /* 0x0000000000077941 */ /* 0x000fea0003800000 */
.L_x_244:
[----:B----4-:R-:W4:Y:S02]  /*15d40*/  LDL R0, [R1+0x5c] ;  /* 0x00005c0001007983 */ /* 0x010f240000100800 */
[----:B----4-:R-:W-:-:S13]  /*15d50*/  ISETP.NE.AND P0, PT, R0, RZ, PT ;  /* 0x000000ff0000720c */ /* 0x010fda0003f05270 */
[----:B------:R-:W-:Y:S05]  /*15d60*/  @!P0 BRA `(.L_x_340) ;  /* 0x00000000002c8947 */ /* 0x000fea0003800000 */
[----:B------:R-:W-:Y:S05]  /*15d70*/  WARPSYNC.ALL ;  /* 0x0000000000007948 */ /* 0x000fea0003800000 */
[----:B------:R-:W4:Y:S08]  /*15d80*/  S2UR UR5, SR_CgaCtaId ;  /* 0x00000000000579c3 */ /* 0x000f300000008800 */
[----:B------:R-:W-:Y:S06]  /*15d90*/  BAR.SYNC.DEFER_BLOCKING 0x5, 0x180 ;  /* 0x0146000000007b1d */ /* 0x000fec0000010000 */
[----:B------:R-:W-:-:S02]  /*15da0*/  UMOV UR4, 0x400 ;  /* 0x0000040000047882 */ /* 0x000fc40000000000 */
[----:B----4-:R-:W-:-:S06]  /*15db0*/  ULEA UR4, UR5, UR4, 0x18 ;  /* 0x0000000405047291 */ /* 0x010fcc000f8ec03f */
[----:B------:R-:W-:-:S05]  /*15dc0*/  IMAD.U32 R18, RZ, RZ, UR4 ;  /* 0x00000004ff127e24 */ /* 0x000fca000f8e00ff */
[----:B-123--:R-:W1:Y:S04]  /*15dd0*/  LDS.128 R4, [R18+0x388d0] ;  /* 0x0388d00012047984 */ /* 0x00ee680000000c00 */
[----:B-1----:R1:W-:Y:S04]  /*15de0*/  STL.64 [R1], R4 ;  /* 0x0000000401007387 */ /* 0x0023e80000100a00 */
[----:B------:R1:W-:Y:S01]  /*15df0*/  STL.64 [R1+0x8], R6 ;  /* 0x0000080601007387 */ /* 0x0003e20000100a00 */
[----:B------:R-:W-:Y:S06]  /*15e00*/  BAR.ARV 0x4, 0x180 ;  /* 0x0106000000007b1d */ /* 0x000fec0000002000 */
[----:B------:R-:W-:Y:S05]  /*15e10*/  BRA `(.L_x_341) ;  /* 0x0000000c00287947 */ /* 0x000fea0003800000 */
.L_x_340:
[----:B------:R-:W4:Y:S01]  /*15e20*/  S2R R16, SR_TID.X ;  /* 0x0000000000107919 */ /* 0x000f220000002100 */
[----:B------:R-:W-:Y:S01]  /*15e30*/  UMOV UR4, 0xffffffff ;  /* 0xffffffff00047882 */ /* 0x000fe20000000000 */
[----:B----4-:R-:W-:-:S04]  /*15e40*/  LOP3.LUT R16, R16, 0x1f, RZ, 0xc0, !PT ;  /* 0x0000001f10107812 */ /* 0x010fc800078ec0ff */
[----:B------:R-:W-:Y:S01]  /*15e50*/  ISETP.NE.AND P0, PT, R16, 0x1f, PT ;  /* 0x0000001f1000780c */ /* 0x000fe20003f05270 */
[----:B------:R-:W-:-:S12]  /*15e60*/  BRA.DIV UR4, `(.L_x_342) ;  /* 0x0000002204987947 */ /* 0x000fd8000b800000 */
[----:B------:R-:W4:Y:S01]  /*15e70*/  LDL.LU R3, [R1] ;  /* 0x0000000001037983 */ /* 0x000f220000300800 */
[----:B------:R-:W-:-:S03]  /*15e80*/  ULDC UR4, c[0x0][0xc3c] ;  /* 0x00030f0000047ab9 */ /* 0x000fc60000000800 */
[----:B-1----:R-:W5:Y:S01]  /*15e90*/  LDL R5, [R1+0xc] ;  /* 0x00000c0001057983 */ /* 0x002f620000100800 */
[----:B------:R-:W-:Y:S01]  /*15ea0*/  ULDC.64 UR6, c[0x0][0x208] ;  /* 0x0000820000067ab9 */ /* 0x000fe20000000a00 */
[----:B----4-:R-:W-:Y:S02]  /*15eb0*/  IMAD.MOV.U32 R10, RZ, RZ, R3 ;  /* 0x000000ffff0a7224 */ /* 0x010fe400078e0003 */
[----:B-----5:R-:W-:-:S05]  /*15ec0*/  IMAD.IADD R0, R5, 0x1, R16 ;  /* 0x0000000105007824 */ /* 0x020fca00078e0210 */
[----:B------:R-:W-:-:S13]  /*15ed0*/  ISETP.GE.OR P1, PT, R0, UR4, !P0 ;  /* 0x0000000400007c0c */ /* 0x000fda000c726670 */
[----:B------:R-:W1:Y:S08]  /*15ee0*/  @!P1 LDC.64 R2, c[0x0][0xc80] ;  /* 0x00032000ff029b82 */ /* 0x000e700000000a00 */
[----:B--23--:R-:W2:Y:S01]  /*15ef0*/  @!P1 LDC.64 R4, c[0x0][0xc78] ;  /* 0x00031e00ff049b82 */ /* 0x00cea20000000a00 */
[----:B-1----:R-:W-:-:S05]  /*15f00*/  @!P1 IMAD.WIDE R2, R0, 0x4, R2 ;  /* 0x0000000400029825 */ /* 0x002fca00078e0202 */
[----:B------:R2:W3:Y:S02]  /*15f10*/  @!P1 LDG.E R7, desc[UR6][R2.64] ;  /* 0x0000000602079981 */ /* 0x0004e4000c1e1900 */
[----:B--2---:R-:W-:-:S06]  /*15f20*/  @!P1 IMAD.WIDE R2, R0, 0x4, R4 ;  /* 0x0000000400029825 */ /* 0x004fcc00078e0204 */
[----:B------:R-:W2:Y:S01]  /*15f30*/  @!P1 LDG.E R2, desc[UR6][R2.64] ;  /* 0x0000000602029981 */ /* 0x000ea2000c1e1900 */
[----:B------:R-:W-:Y:S01]  /*15f40*/  IMAD.MOV.U32 R6, RZ, RZ, RZ ;  /* 0x000000ffff067224 */ /* 0x000fe200078e00ff */
[C---:B------:R-:W-:Y:S01]  /*15f50*/  ISETP.GE.U32.AND P2, PT, R16.reuse, 0x2, PT ;  /* 0x000000021000780c */ /* 0x040fe20003f46070 */
[----:B------:R-:W-:Y:S01]  /*15f60*/  IMAD.MOV.U32 R4, RZ, RZ, RZ ;  /* 0x000000ffff047224 */ /* 0x000fe200078e00ff */
[C---:B------:R-:W-:Y:S01]  /*15f70*/  ISETP.GE.U32.AND P3, PT, R16.reuse, 0x4, PT ;  /* 0x000000041000780c */ /* 0x040fe20003f66070 */
[----:B------:R-:W-:Y:S01]  /*15f80*/  SHFL.IDX PT, R0, R10, RZ, 0x1f ;  /* 0x00001fff0a007589 */ /* 0x000fe200000e0000 */
[C---:B------:R-:W-:Y:S02]  /*15f90*/  ISETP.GE.U32.AND P4, PT, R16.reuse, 0x8, PT ;  /* 0x000000081000780c */ /* 0x040fe40003f86070 */
[----:B------:R-:W-:Y:S01]  /*15fa0*/  ISETP.GE.U32.AND P5, PT, R16, 0x10, PT ;  /* 0x000000101000780c */ /* 0x000fe20003fa6070 */
[----:B------:R-:W-:Y:S01]  /*15fb0*/  SHFL.IDX PT, R8, R10, 0x1, 0x1f ;  /* 0x00201f000a087f89 */ /* 0x000fe200000e0000 */
[----:B---3--:R-:W-:-:S02]  /*15fc0*/  @!P1 IMAD.MOV.U32 R6, RZ, RZ, R7 ;  /* 0x000000ffff069224 */ /* 0x008fc400078e0007 */
[----:B------:R-:W-:Y:S02]  /*15fd0*/  IMAD.MOV.U32 R7, RZ, RZ, RZ ;  /* 0x000000ffff077224 */ /* 0x000fe400078e00ff */
[----:B--2---:R-:W-:Y:S01]  /*15fe0*/  @!P1 IMAD.MOV.U32 R7, RZ, RZ, R2 ;  /* 0x000000ffff079224 */ /* 0x004fe200078e0002 */
[----:B------:R-:W-:-:S03]  /*15ff0*/  ISETP.NE.AND P1, PT, R16, RZ, PT ;  /* 0x000000ff1000720c */ /* 0x000fc60003f25270 */
[----:B------:R-:W-:-:S05]  /*16000*/  IMAD R2, R7, R6, RZ ;  /* 0x0000000607027224 */ /* 0x000fca00078e02ff */
        /* <DEDUP_REMOVED lines=15> */
[----:B------:R1:W2:Y:S02]  /*16100*/  SHFL.IDX PT, R9, R2, 0x1f, 0x1f ;  /* 0x03e01f0002097f89 */ /* 0x0002a400000e0000 */
.L_x_406:
[----:B------:R-:W-:Y:S02]  /*16110*/  ULDC UR4, c[0x0][0xc38] ;  /* 0x00030e0000047ab9 */ /* 0x000fe40000000800 */
[----:B------:R-:W-:-:S04]  /*16120*/  IMAD.U32 R3, RZ, RZ, UR4 ;  /* 0x00000004ff037e24 */ /* 0x000fc8000f8e00ff */
[----:B--2---:R-:W-:-:S04]  /*16130*/  IMAD R9, R9, R3, RZ ;  /* 0x0000000309097224 */ /* 0x004fc800078e02ff */
[----:B------:R-:W-:-:S05]  /*16140*/  IMAD.IADD R5, R8, 0x1, R9 ;  /* 0x0000000108057824 */ /* 0x000fca00078e0209 */
[----:B------:R-:W-:-:S13]  /*16150*/  ISETP.GT.AND P6, PT, R5, R0, PT ;  /* 0x000000000500720c */ /* 0x000fda0003fc4270 */
[----:B------:R-:W-:Y:S05]  /*16160*/  @P6 BRA `(.L_x_343) ;  /* 0x0000000000b06947 */ /* 0x000fea0003800000 */
.L_x_346:
[----:B------:R-:W2:Y:S01]  /*16170*/  LDL.LU R3, [R1+0xc] ;  /* 0x00000c0001037983 */ /* 0x000ea20000300800 */
[----:B-1----:R-:W1:Y:S01]  /*16180*/  LDC R2, c[0x0][0xc3c] ;  /* 0x00030f00ff027b82 */ /* 0x002e620000000800 */
[----:B--2---:R-:W-:-:S05]  /*16190*/  VIADD R3, R3, 0x1f ;  /* 0x0000001f03037836 */ /* 0x004fca0000000000 */
[----:B-1----:R-:W-:-:S13]  /*161a0*/  ISETP.GE.AND P6, PT, R3, R2, PT ;  /* 0x000000020300720c */ /* 0x002fda0003fc6270 */
[----:B------:R-:W-:Y:S05]  /*161b0*/  @P6 BRA `(.L_x_344) ;  /* 0x0000000400d86947 */ /* 0x000fea0003800000 */
[----:B------:R-:W1:Y:S01]  /*161c0*/  S2R R6, SR_TID.X ;  /* 0x0000000000067919 */ /* 0x000e620000002100 */
[----:B------:R-:W-:Y:S01]  /*161d0*/  ULDC.64 UR4, c[0x0][0x208] ;  /* 0x0000820000047ab9 */ /* 0x000fe20000000a00 */
[----:B------:R2:W-:Y:S01]  /*161e0*/  STL [R1+0xc], R3 ;  /* 0x00000c0301007387 */ /* 0x0005e20000100800 */
[----:B-1----:R-:W-:-:S05]  /*161f0*/  LOP3.LUT R6, R6, 0x1f, RZ, 0xc0, !PT ;  /* 0x0000001f06067812 */ /* 0x002fca00078ec0ff */
[----:B------:R-:W-:Y:S02]  /*16200*/  IMAD.IADD R7, R3, 0x1, R6 ;  /* 0x0000000103077824 */ /* 0x000fe400078e0206 */
[----:B------:R-:W-:-:S03]  /*16210*/  IMAD.MOV.U32 R6, RZ, RZ, RZ ;  /* 0x000000ffff067224 */ /* 0x000fc600078e00ff */
[----:B------:R-:W-:-:S13]  /*16220*/  ISETP.GE.OR P6, PT, R7, R2, !P0 ;  /* 0x000000020700720c */ /* 0x000fda00047c6670 */
[----:B--2---:R-:W1:Y:S02]  /*16230*/  @!P6 LDC.64 R2, c[0x0][0xc80] ;  /* 0x00032000ff02eb82 */ /* 0x004e640000000a00 */
[----:B-1----:R-:W-:-:S05]  /*16240*/  @!P6 IMAD.WIDE R2, R7, 0x4, R2 ;  /* 0x000000040702e825 */ /* 0x002fca00078e0202 */
[----:B------:R1:W2:Y:S02]  /*16250*/  @!P6 LDG.E R6, desc[UR4][R2.64] ;  /* 0x000000040206e981 */ /* 0x0002a4000c1e1900 */
[----:B-1----:R-:W1:Y:S02]  /*16260*/  @!P6 LDC.64 R2, c[0x0][0xc78] ;  /* 0x00031e00ff02eb82 */ /* 0x002e640000000a00 */
[----:B-1----:R-:W-:-:S04]  /*16270*/  @!P6 IMAD.WIDE R2, R7, 0x4, R2 ;  /* 0x000000040702e825 */ /* 0x002fc800078e0202 */
[----:B------:R-:W-:-:S06]  /*16280*/  IMAD.MOV.U32 R7, RZ, RZ, RZ ;  /* 0x000000ffff077224 */ /* 0x000fcc00078e00ff */
[----:B------:R-:W2:Y:S01]  /*16290*/  @!P6 LDG.E R7, desc[UR4][R2.64] ;  /* 0x000000040207e981 */ /* 0x000ea2000c1e1900 */
[----:B------:R-:W-:Y:S01]  /*162a0*/  UMOV UR4, 0xffffffff ;  /* 0xffffffff00047882 */ /* 0x000fe20000000000 */
[----:B--2---:R-:W-:Y:S02]  /*162b0*/  IMAD R2, R7, R6, RZ ;  /* 0x0000000607027224 */ /* 0x004fe400078e02ff */
[----:B------:R-:W-:Y:S05]  /*162c0*/  BRA.DIV UR4, `(.L_x_345) ;  /* 0x0000002204e47947 */ /* 0x000fea000b800000 */
        /* <DEDUP_REMOVED lines=16> */
.L_x_414:
[----:B------:R-:W-:Y:S02]  /*163d0*/  ULDC UR4, c[0x0][0xc38] ;  /* 0x00030e0000047ab9 */ /* 0x000fe40000000800 */
[----:B------:R-:W-:-:S04]  /*163e0*/  IMAD.U32 R3, RZ, RZ, UR4 ;  /* 0x00000004ff037e24 */ /* 0x000fc8000f8e00ff */
[----:B--2---:R-:W-:-:S04]  /*163f0*/  IMAD R9, R9, R3, RZ ;  /* 0x0000000309097224 */ /* 0x004fc800078e02ff */
[----:B------:R-:W-:-:S05]  /*16400*/  IMAD.IADD R5, R9, 0x1, R5 ;  /* 0x0000000109057824 */ /* 0x000fca00078e0205 */
[----:B------:R-:W-:-:S13]  /*16410*/  ISETP.GT.AND P6, PT, R5, R0, PT ;  /* 0x000000000500720c */ /* 0x000fda0003fc4270 */
[----:B------:R-:W-:Y:S05]  /*16420*/  @!P6 BRA `(.L_x_346) ;  /* 0xfffffffc0050e947 */ /* 0x000fea000383ffff */
.L_x_343:
[----:B------:R-:W-:Y:S01]  /*16430*/  IMAD.IADD R9, R5, 0x1, -R9 ;  /* 0x0000000105097824 */ /* 0x000fe200078e0a09 */
[----:B------:R-:W-:-:S03]  /*16440*/  UMOV UR4, 0xffffffff ;  /* 0xffffffff00047882 */ /* 0x000fc60000000000 */
[----:B------:R-:W-:-:S05]  /*16450*/  IMAD R5, R2, R3, R9 ;  /* 0x0000000302057224 */ /* 0x000fca00078e0209 */
[----:B------:R-:W-:Y:S01]  /*16460*/  ISETP.GT.AND P6, PT, R5, R0, PT ;  /* 0x000000000500720c */ /* 0x000fe20003fc4270 */
[----:B------:R-:W-:-:S12]  /*16470*/  BRA.DIV UR4, `(.L_x_347) ;  /* 0x0000002604507947 */ /* 0x000fd8000b800000 */
[----:B------:R-:W-:-:S04]  /*16480*/  VOTE.ANY R8, PT, !P6 ;  /* 0x0000000000087806 */ /* 0x000fc800070e0100 */
[----:B------:R-:W2:Y:S02]  /*16490*/  POPC R5, R8 ;  /* 0x0000000800057309 */ /* 0x000ea40000000000 */
[----:B--2---:R2:W3:Y:S04]  /*164a0*/  SHFL.IDX PT, R6, R6, R5, 0x1f ;  /* 0x00001f0506067589 */ /* 0x0044e800000e0000 */
[----:B------:R2:W4:Y:S02]  /*164b0*/  SHFL.IDX PT, R7, R7, R5, 0x1f ;  /* 0x00001f0507077589 */ /* 0x00052400000e0000 */
.L_x_419:
[----:B------:R-:W-:-:S13]  /*164c0*/  ISETP.NE.AND P0, PT, R8, RZ, PT ;  /* 0x000000ff0800720c */ /* 0x000fda0003f05270 */
[----:B------:R-:W-:Y:S05]  /*164d0*/  @!P0 BRA `(.L_x_348) ;  /* 0x0000000000148947 */ /* 0x000fea0003800000 */
[----:B------:R-:W-:Y:S01]  /*164e0*/  UMOV UR4, 0xffffffff ;  /* 0xffffffff00047882 */ /* 0x000fe20000000000 */
[----:B0-----:R-:W-:Y:S02]  /*164f0*/  VIADD R12, R5, 0xffffffff ;  /* 0xffffffff050c7836 */ /* 0x001fe40000000000 */
[----:B------:R-:W-:Y:S05]  /*16500*/  BRA.DIV UR4, `(.L_x_349) ;  /* 0x0000002604887947 */ /* 0x000fea000b800000 */
[----:B-1----:R0:W1:Y:S02]  /*16510*/  SHFL.IDX PT, R2, R2, R12, 0x1f ;  /* 0x00001f0c02027589 */ /* 0x00206400000e0000 */
.L_x_422:
[----:B-1----:R-:W-:-:S07]  /*16520*/  IMAD.MOV.U32 R4, RZ, RZ, R2 ;  /* 0x000000ffff047224 */ /* 0x002fce00078e0002 */
.L_x_348:
[----:B------:R-:W5:Y:S01]  /*16530*/  LDL.LU R10, [R1+0xc] ;  /* 0x00000c00010a7983 */ /* 0x000f620000300800 */
[----:B------:R-:W-:Y:S01]  /*16540*/  IMAD R9, R4, R3, R9 ;  /* 0x0000000304097224 */ /* 0x000fe200078e0209 */
[----:B---3--:R-:W-:-:S03]  /*16550*/  IABS R4, R6 ;  /* 0x0000000600047213 */ /* 0x008fc60000000000 */
[----:B------:R-:W-:Y:S01]  /*16560*/  IMAD.IADD R0, R0, 0x1, -R9 ;  /* 0x0000000100007824 */ /* 0x000fe200078e0a09 */
[----:B-1----:R-:W1:Y:S01]  /*16570*/  I2F.RP R2, R4 ;  /* 0x0000000400027306 */ /* 0x002e620000209400 */
[----:B------:R3:W-:Y:S02]  /*16580*/  STL [R1], R9 ;  /* 0x0000000901007387 */ /* 0x0007e40000100800 */
[----:B---3--:R-:W-:-:S05]  /*16590*/  IABS R9, R6 ;  /* 0x0000000600097213 */ /* 0x008fca0000000000 */
[----:B-1----:R-:W1:Y:S01]  /*165a0*/  MUFU.RCP R2, R2 ;  /* 0x0000000200027308 */ /* 0x002e620000001000 */
[----:B------:R-:W-:Y:S02]  /*165b0*/  IMAD.MOV R9, RZ, RZ, -R9 ;  /* 0x000000ffff097224 */ /* 0x000fe400078e0a09 */
[----:B-1----:R-:W-:-:S05]  /*165c0*/  VIADD R2, R2, 0xffffffe ;  /* 0x0ffffffe02027836 */ /* 0x002fca0000000000 */
[----:B------:R-:W1:Y:S02]  /*165d0*/  F2I.FTZ.U32.TRUNC.NTZ R3, R2 ;  /* 0x0000000200037305 */ /* 0x000e64000021f000 */
[----:B-1----:R-:W-:-:S04]  /*165e0*/  IMAD.MOV R2, RZ, RZ, -R3 ;  /* 0x000000ffff027224 */ /* 0x002fc800078e0a03 */
[----:B------:R-:W-:Y:S02]  /*165f0*/  IMAD R8, R2, R4, RZ ;  /* 0x0000000402087224 */ /* 0x000fe400078e02ff */
[----:B------:R-:W-:-:S04]  /*16600*/  IMAD.MOV.U32 R2, RZ, RZ, RZ ;  /* 0x000000ffff027224 */ /* 0x000fc800078e00ff */
[----:B------:R-:W-:Y:S01]  /*16610*/  IMAD.HI.U32 R2, R3, R8, R2 ;  /* 0x0000000803027227 */ /* 0x000fe200078e0002 */
[----:B------:R-:W-:-:S05]  /*16620*/  IABS R3, R0 ;  /* 0x0000000000037213 */ /* 0x000fca0000000000 */
[----:B------:R-:W-:-:S04]  /*16630*/  IMAD.HI.U32 R8, R2, R3, RZ ;  /* 0x0000000302087227 */ /* 0x000fc800078e00ff */
[----:B------:R-:W-:-:S05]  /*16640*/  IMAD R3, R8, R9, R3 ;  /* 0x0000000908037224 */ /* 0x000fca00078e0203 */
[----:B------:R-:W-:-:S13]  /*16650*/  ISETP.GT.U32.AND P1, PT, R4, R3, PT ;  /* 0x000000030400720c */ /* 0x000fda0003f24070 */
[----:B------:R-:W-:Y:S02]  /*16660*/  @!P1 IMAD.IADD R3, R3, 0x1, -R4 ;  /* 0x0000000103039824 */ /* 0x000fe400078e0a04 */
[----:B------:R-:W-:Y:S01]  /*16670*/  @!P1 VIADD R8, R8, 0x1 ;  /* 0x0000000108089836 */ /* 0x000fe20000000000 */
[----:B------:R-:W-:Y:S02]  /*16680*/  ISETP.NE.AND P1, PT, R6, RZ, PT ;  /* 0x000000ff0600720c */ /* 0x000fe40003f25270 */
[----:B------:R-:W-:Y:S02]  /*16690*/  ISETP.GE.U32.AND P0, PT, R3, R4, PT ;  /* 0x000000040300720c */ /* 0x000fe40003f06070 */
[----:B----4-:R-:W-:-:S04]  /*166a0*/  IABS R4, R7 ;  /* 0x0000000700047213 */ /* 0x010fc80000000000 */
[----:B------:R-:W1:Y:S07]  /*166b0*/  I2F.RP R2, R4 ;  /* 0x0000000400027306 */ /* 0x000e6e0000209400 */
[----:B------:R-:W-:Y:S01]  /*166c0*/  @P0 VIADD R8, R8, 0x1 ;  /* 0x0000000108080836 */ /* 0x000fe20000000000 */
[----:B-1----:R-:W1:Y:S02]  /*166d0*/  MUFU.RCP R2, R2 ;  /* 0x0000000200027308 */ /* 0x002e640000001000 */
[----:B-1----:R-:W-:-:S06]  /*166e0*/  VIADD R2, R2, 0xffffffe ;  /* 0x0ffffffe02027836 */ /* 0x002fcc0000000000 */
[----:B------:R-:W1:Y:S02]  /*166f0*/  F2I.FTZ.U32.TRUNC.NTZ R3, R2 ;  /* 0x0000000200037305 */ /* 0x000e64000021f000 */
[----:B-1----:R-:W-:-:S04]  /*16700*/  IMAD.MOV R2, RZ, RZ, -R3 ;  /* 0x000000ffff027224 */ /* 0x002fc800078e0a03 */
[----:B------:R-:W-:Y:S02]  /*16710*/  IMAD R9, R2, R4, RZ ;  /* 0x0000000402097224 */ /* 0x000fe400078e02ff */
[----:B------:R-:W-:-:S04]  /*16720*/  IMAD.MOV.U32 R2, RZ, RZ, RZ ;  /* 0x000000ffff027224 */ /* 0x000fc800078e00ff */
[----:B------:R-:W-:Y:S01]  /*16730*/  IMAD.HI.U32 R2, R3, R9, R2 ;  /* 0x0000000903027227 */ /* 0x000fe200078e0002 */
[----:B------:R-:W-:Y:S02]  /*16740*/  LOP3.LUT R3, R0, R6, RZ, 0x3c, !PT ;  /* 0x0000000600037212 */ /* 0x000fe400078e3cff */
[----:B------:R-:W-:Y:S02]  /*16750*/  IABS R9, R7 ;  /* 0x0000000700097213 */ /* 0x000fe40000000000 */
[----:B------:R-:W-:-:S03]  /*16760*/  ISETP.GE.AND P2, PT, R3, RZ, PT ;  /* 0x000000ff0300720c */ /* 0x000fc60003f46270 */
[----:B------:R-:W-:-:S10]  /*16770*/  IMAD.MOV R9, RZ, RZ, -R9 ;  /* 0x000000ffff097224 */ /* 0x000fd400078e0a09 */
[----:B------:R-:W-:Y:S01]  /*16780*/  @!P2 IMAD.MOV R8, RZ, RZ, -R8 ;  /* 0x000000ffff08a224 */ /* 0x000fe200078e0a08 */
[----:B------:R-:W-:-:S04]  /*16790*/  @!P1 LOP3.LUT R8, RZ, R6, RZ, 0x33, !PT ;  /* 0x00000006ff089212 */ /* 0x000fc800078e33ff */
[-C--:B------:R-:W-:Y:S01]  /*167a0*/  IABS R3, R8.reuse ;  /* 0x0000000800037213 */ /* 0x080fe20000000000 */
[----:B------:R-:W-:-:S04]  /*167b0*/  IMAD R6, R6, R8, RZ ;  /* 0x0000000806067224 */ /* 0x000fc800078e02ff */
[----:B------:R-:W-:-:S04]  /*167c0*/  IMAD.HI.U32 R2, R2, R3, RZ ;  /* 0x0000000302027227 */ /* 0x000fc800078e00ff */
[----:B------:R-:W-:-:S05]  /*167d0*/  IMAD R3, R2, R9, R3 ;  /* 0x0000000902037224 */ /* 0x000fca00078e0203 */
[----:B------:R-:W-:-:S13]  /*167e0*/  ISETP.GT.U32.AND P1, PT, R4, R3, PT ;  /* 0x000000030400720c */ /* 0x000fda0003f24070 */
[----:B------:R-:W-:Y:S02]  /*167f0*/  @!P1 IMAD.IADD R3, R3, 0x1, -R4 ;  /* 0x0000000103039824 */ /* 0x000fe400078e0a04 */
[----:B------:R-:W-:Y:S01]  /*16800*/  @!P1 VIADD R2, R2, 0x1 ;  /* 0x0000000102029836 */ /* 0x000fe20000000000 */
[----:B------:R-:W-:Y:S02]  /*16810*/  ISETP.NE.AND P1, PT, R7, RZ, PT ;  /* 0x000000ff0700720c */ /* 0x000fe40003f25270 */
[----:B------:R-:W-:Y:S01]  /*16820*/  ISETP.GE.U32.AND P0, PT, R3, R4, PT ;  /* 0x000000040300720c */ /* 0x000fe20003f06070 */
[----:B------:R-:W-:Y:S01]  /*16830*/  IMAD.IADD R4, R0, 0x1, -R6 ;  /* 0x0000000100047824 */ /* 0x000fe200078e0a06 */
[----:B------:R-:W-:-:S04]  /*16840*/  LOP3.LUT R3, R8, R7, RZ, 0x3c, !PT ;  /* 0x0000000708037212 */ /* 0x000fc800078e3cff */
[----:B------:R-:W-:-:S07]  /*16850*/  ISETP.GE.AND P2, PT, R3, RZ, PT ;  /* 0x000000ff0300720c */ /* 0x000fce0003f46270 */
[----:B------:R-:W-:-:S06]  /*16860*/  @P0 VIADD R2, R2, 0x1 ;  /* 0x0000000102020836 */ /* 0x000fcc0000000000 */
[----:B------:R-:W-:Y:S01]  /*16870*/  @!P2 IMAD.MOV R2, RZ, RZ, -R2 ;  /* 0x000000ffff02a224 */ /* 0x000fe200078e0a02 */
[----:B------:R-:W-:-:S05]  /*16880*/  @!P1 LOP3.LUT R2, RZ, R7, RZ, 0x33, !PT ;  /* 0x00000007ff029212 */ /* 0x000fca00078e33ff */
[--C-:B------:R-:W-:Y:S02]  /*16890*/  IMAD.MOV R3, RZ, RZ, -R2.reuse ;  /* 0x000000ffff037224 */ /* 0x100fe400078e0a02 */
[C---:B------:R-:W-:Y:S02]  /*168a0*/  IMAD R2, R7.reuse, 0x1000000, R2 ;  /* 0x0100000007027824 */ /* 0x040fe400078e0202 */
[----:B------:R-:W-:-:S04]  /*168b0*/  IMAD R3, R7, R3, R8 ;  /* 0x0000000307037224 */ /* 0x000fc800078e0208 */
[----:B------:R-:W-:-:S05]  /*168c0*/  IMAD R0, R3, 0x10000, R2 ;  /* 0x0001000003007824 */ /* 0x000fca00078e0202 */
[----:B------:R1:W-:Y:S01]  /*168d0*/  STL [R1+0x8], R0 ;  /* 0x0000080001007387 */ /* 0x0003e20000100800 */
[----:B-----5:R-:W-:-:S05]  /*168e0*/  IMAD.IADD R10, R5, 0x1, R10 ;  /* 0x00000001050a7824 */ /* 0x020fca00078e020a */
[----:B------:R1:W-:Y:S04]  /*168f0*/  STL [R1+0xc], R10 ;  /* 0x00000c0a01007387 */ /* 0x0003e80000100800 */
[----:B------:R1:W-:Y:S01]  /*16900*/  STL [R1+0x4], R4 ;  /* 0x0000040401007387 */ /* 0x0003e20000100800 */
[----:B------:R-:W-:Y:S05]  /*16910*/  BRA `(.L_x_350) ;  /* 0x0000000000287947 */ /* 0x000fea0003800000 */
.L_x_344:
[----:B------:R-:W-:Y:S01]  /*16920*/  UMOV UR4, URZ ;  /* 0x0000003f00047c82 */ /* 0x000fe20008000000 */
[----:B------:R-:W-:Y:S01]  /*16930*/  ULDC UR6, c[0x0][0xc3c] ;  /* 0x00030f0000067ab9 */ /* 0x000fe20000000800 */
[----:B------:R-:W-:Y:S01]  /*16940*/  UMOV UR5, URZ ;  /* 0x0000003f00057c82 */ /* 0x000fe20008000000 */
[----:B------:R1:W-:Y:S01]  /*16950*/  STL [R1], R0 ;  /* 0x0000000001007387 */ /* 0x0003e20000100800 */
[----:B------:R-:W-:Y:S02]  /*16960*/  IMAD.U32 R3, RZ, RZ, UR4 ;  /* 0x00000004ff037e24 */ /* 0x000fe4000f8e00ff */
[----:B------:R-:W-:-:S03]  /*16970*/  IMAD.U32 R2, RZ, RZ, UR5 ;  /* 0x00000005ff027e24 */ /* 0x000fc6000f8e00ff */
[----:B------:R2:W-:Y:S01]  /*16980*/  STL [R1+0x4], R3 ;  /* 0x0000040301007387 */ /* 0x0005e20000100800 */
[----:B-1----:R-:W-:-:S05]  /*16990*/  IMAD.U32 R0, RZ, RZ, UR6 ;  /* 0x00000006ff007e24 */ /* 0x002fca000f8e00ff */
[----:B------:R2:W-:Y:S04]  /*169a0*/  STL [R1+0xc], R0 ;  /* 0x00000c0001007387 */ /* 0x0005e80000100800 */
[----:B------:R2:W-:Y:S02]  /*169b0*/  STL [R1+0x8], R2 ;  /* 0x0000080201007387 */ /* 0x0005e40000100800 */
.L_x_350:
[----:B--2---:R-:W2:Y:S04]  /*169c0*/  LDL R2, [R1+0xc] ;  /* 0x00000c0001027983 */ /* 0x004ea80000100800 */
[----:B------:R-:W3:Y:S04]  /*169d0*/  LDL R3, [R1+0x8] ;  /* 0x0000080001037983 */ /* 0x000ee80000100800 */
[----:B------:R-:W4:Y:S04]  /*169e0*/  LDL R5, [R1+0x4] ;  /* 0x0000040001057983 */ /* 0x000f280000100800 */
[----:B-1----:R-:W4:Y:S01]  /*169f0*/  LDL R4, [R1] ;  /* 0x0000000001047983 */ /* 0x002f220000100800 */
[----:B------:R-:W1:Y:S01]  /*16a00*/  S2R R0, SR_TID.X ;  /* 0x0000000000007919 */ /* 0x000e620000002100 */
[----:B------:R-:W-:Y:S05]  /*16a10*/  WARPSYNC.ALL ;  /* 0x0000000000007948 */ /* 0x000fea0003800000 */
[----:B-1----:R-:W-:Y:S01]  /*16a20*/  LOP3.LUT R0, R0, 0x1f, RZ, 0xc0, !PT ;  /* 0x0000001f00007812 */ /* 0x002fe200078ec0ff */
[----:B------:R-:W-:Y:S03]  /*16a30*/  BAR.SYNC.DEFER_BLOCKING 0x4, 0x180 ;  /* 0x0106000000007b1d */ /* 0x000fe60000010000 */
[----:B------:R-:W-:-:S13]  /*16a40*/  ISETP.NE.AND P0, PT, R0, RZ, PT ;  /* 0x000000ff0000720c */ /* 0x000fda0003f05270 */
[----:B------:R-:W1:Y:S01]  /*16a50*/  @!P0 S2R R0, SR_CgaCtaId ;  /* 0x0000000000008919 */ /* 0x000e620000008800 */
[----:B--2---:R-:W-:Y:S01]  /*16a60*/  IMAD.MOV.U32 R7, RZ, RZ, R2 ;  /* 0x000000ffff077224 */ /* 0x004fe200078e0002 */
[----:B------:R-:W-:Y:S01]  /*16a70*/  @!P0 MOV R2, 0x400 ;  /* 0x0000040000028802 */ /* 0x000fe20000000f00 */
[----:B---3--:R-:W-:-:S03]  /*16a80*/  IMAD.MOV.U32 R6, RZ, RZ, R3 ;  /* 0x000000ffff067224 */ /* 0x008fc600078e0003 */
[----:B-1----:R-:W-:-:S05]  /*16a90*/  @!P0 LEA R18, R0, R2, 0x18 ;  /* 0x0000000200128211 */ /* 0x002fca00078ec0ff */
[----:B----4-:R2:W-:Y:S01]  /*16aa0*/  @!P0 STS.128 [R18+0x388d0], R4 ;  /* 0x0388d00412008388 */ /* 0x0105e20000000c00 */
[----:B------:R-:W-:Y:S06]  /*16ab0*/  BAR.ARV 0x5, 0x180 ;  /* 0x0146000000007b1d */ /* 0x000fec0000002000 */
.L_x_341:
[----:B------:R-:W3:Y:S01]  /*16ac0*/  LDL R0, [R1+0xc] ;  /* 0x00000c0001007983 */ /* 0x000ee20000100800 */
[----:B------:R-:W-:Y:S02]  /*16ad0*/  ULDC UR4, c[0x0][0xc3c] ;  /* 0x00030f0000047ab9 */ /* 0x000fe40000000800 */
[----:B---3--:R-:W-:-:S13]  /*16ae0*/  ISETP.GE.AND P0, PT, R0, UR4, PT ;  /* 0x0000000400007c0c */ /* 0x008fda000bf06270 */
[----:B------:R-:W-:Y:S05]  /*16af0*/  @!P0 BRA `(.L_x_351) ;  /* 0xffffff9c005c8947 */ /* 0x000fea000383ffff */
[----:B------:R-:W-:Y:S05]  /*16b00*/  BSYNC B8 ;  /* 0x0000000000087941 */ /* 0x000fea0003800000 */
.L_x_238:
[----:B0-----:R-:W3:Y:S01]  /*16b10*/  LDL.LU R0, [R1+0x48] ;  /* 0x0000480001007983 */ /* 0x001ee20000300800 */
[----:B------:R-:W-:Y:S01]  /*16b20*/  BSSY B0, `(.L_x_352) ;  /* 0x000000b000007945 */ /* 0x000fe20003800000 */
[----:B-12---:R-:W0:Y:S01]  /*16b30*/  S2R R5, SR_CgaCtaId ;  /* 0x0000000000057919 */ /* 0x006e220000008800 */
[----:B---3--:R-:W-:-:S05]  /*16b40*/  VIADD R0, R0, 0x1 ;  /* 0x0000000100007836 */ /* 0x008fca0000000000 */
[----:B------:R-:W-:-:S04]  /*16b50*/  LEA.HI R2, R0, R0, RZ, 0x1 ;  /* 0x0000000000027211 */ /* 0x000fc800078f08ff */
[----:B------:R-:W-:-:S05]  /*16b60*/  LOP3.LUT R3, R2, 0xfffffffe, RZ, 0xc0, !PT ;  /* 0xfffffffe02037812 */ /* 0x000fca00078ec0ff */
[----:B------:R-:W-:Y:S01]  /*16b70*/  IMAD.IADD R3, R0, 0x1, -R3 ;  /* 0x0000000100037824 */ /* 0x000fe200078e0a03 */
[----:B------:R-:W-:-:S04]  /*16b80*/  MOV R0, 0x400 ;  /* 0x0000040000007802 */ /* 0x000fc80000000f00 */
[----:B0-----:R-:W-:Y:S02]  /*16b90*/  LEA R0, R5, R0, 0x18 ;  /* 0x0000000005007211 */ /* 0x001fe400078ec0ff */
[----:B------:R-:W-:-:S04]  /*16ba0*/  SHF.L.U32 R3, R3, 0x1f, RZ ;  /* 0x0000001f03037819 */ /* 0x000fc800000006ff */
[----:B------:R-:W0:Y:S02]  /*16bb0*/  SYNCS.PHASECHK.TRANS64.TRYWAIT P0, [R0+URZ+0x38820], R3 ;  /* 0x03882003000075a7 */ /* 0x000e24000800017f */
[----:B0-----:R-:W-:Y:S05]  /*16bc0*/  @!P0 BRA `(.L_x_353) ;  /* 0x0000002000008947 */ /* 0x001fea0003800000 */
.L_x_423:
[----:B------:R-:W-:Y:S05]  /*16bd0*/  BSYNC B0 ;  /* 0x0000000000007941 */ /* 0x000fea0003800000 */
.L_x_352:
[----:B------:R-:W-:-:S03]  /*16be0*/  UMOV UR4, 0xffffffff ;  /* 0xffffffff00047882 */ /* 0x000fc60000000000 */
[----:B------:R-:W-:Y:S05]  /*16bf0*/  BRA.DIV UR4, `(.L_x_354) ;  /* 0x0000002204087947 */ /* 0x000fea000b800000 */
[----:B------:R-:W1:Y:S02]  /*16c00*/  S2R R2, SR_TID.X ;  /* 0x0000000000027919 */ /* 0x000e640000002100 */
[----:B-1----:R-:W-:-:S04]  /*16c10*/  SHF.R.U32.HI R2, RZ, 0x5, R2 ;  /* 0x00000005ff027819 */ /* 0x002fc80000011602 */
[----:B------:R-:W-:-:S05]  /*16c20*/  LOP3.LUT R2, R2, 0x3, RZ, 0xc0, !PT ;  /* 0x0000000302027812 */ /* 0x000fca00078ec0ff */
[----:B------:R1:W2:Y:S02]  /*16c30*/  SHFL.IDX PT, R14, R2, RZ, 0x1f ;  /* 0x00001fff020e7589 */ /* 0x0002a400000e0000 */
.L_x_426:
[----:B--2---:R-:W-:Y:S01]  /*16c40*/  ISETP.NE.AND P0, PT, R14, RZ, PT ;  /* 0x000000ff0e00720c */ /* 0x004fe20003f05270 */
[----:B------:R-:W-:-:S12]  /*16c50*/  BSSY B0, `(.L_x_355) ;  /* 0x0000027000007945 */ /* 0x000fd80003800000 */
[----:B------:R-:W-:Y:S05]  /*16c60*/  @P0 BRA `(.L_x_356) ;  /* 0x0000000000940947 */ /* 0x000fea0003800000 */
[----:B------:R-:W-:-:S03]  /*16c70*/  UMOV UR4, 0xffffffff ;  /* 0xffffffff00047882 */ /* 0x000fc60000000000 */
[----:B------:R-:W-:Y:S05]  /*16c80*/  BRA.DIV UR4, `(.L_x_357) ;  /* 0x0000002204187947 */ /* 0x000fea000b800000 */
[----:B------:R-:W-:-:S13]  /*16c90*/  ELECT P6, URZ, PT ;  /* 0x00000000003f782f */ /* 0x000fda00038c0000 */
.L_x_429:
[----:B------:R-:W-:Y:S05]  /*16ca0*/  @!P6 BRA `(.L_x_356) ;  /* 0x000000000084e947 */ /* 0x000fea0003800000 */
[----:B-1----:R-:W2:Y:S02]  /*16cb0*/  LDL R2, [R1+0x70] ;  /* 0x0000700001027983 */ /* 0x002ea40000100800 */
[----:B--2---:R-:W-:-:S13]  /*16cc0*/  R2UR UR4, R2 ;  /* 0x00000000020472ca */ /* 0x004fda00000e0000 */
[----:B------:R-:W-:-:S06]  /*16cd0*/  ULOP3.LUT UR4, UR4, 0x2, URZ, 0xfc, !UPT ;  /* 0x0000000204047892 */ /* 0x000fcc000f8efc3f */
[----:B------:R-:W-:-:S05]  /*16ce0*/  IMAD.U32 R2, RZ, RZ, UR4 ;  /* 0x00000004ff027e24 */ /* 0x000fca000f8e00ff */
[----:B------:R-:W-:-:S13]  /*16cf0*/  ISETP.NE.AND P2, PT, R2, 0x3, PT ;  /* 0x000000030200780c */ /* 0x000fda0003f45270 */
[----:B------:R-:W-:Y:S05]  /*16d00*/  @!P2 BRA `(.L_x_358) ;  /* 0x000000000004a947 */ /* 0x000fea0003800000 */
[----:B------:R-:W-:Y:S01]  /*16d10*/  BPT.TRAP 0x1 ;  /* 0x000000040000795c */ /* 0x000fe20000300000 */
.L_x_358:
[----:B------:R-:W2:Y:S01]  /*16d20*/  LDL.LU R7, [R1+0x14] ;  /* 0x0000140001077983 */ /* 0x000ea20000300800 */
[----:B------:R-:W-:Y:S02]  /*16d30*/  VIADD R2, R0, 0x38840 ;  /* 0x0003884000027836 */ /* 0x000fe40000000000 */
[C---:B0-----:R-:W-:Y:S02]  /*16d40*/  VIADD R3, R19.reuse, 0x1 ;  /* 0x0000000113037836 */ /* 0x041fe40000000000 */
[----:B------:R-:W-:-:S03]  /*16d50*/  IMAD R6, R19, 0x8, R2 ;  /* 0x0000000813067824 */ /* 0x000fc600078e0202 */
[----:B------:R-:W-:-:S04]  /*16d60*/  ISETP.NE.AND P1, PT, R3, 0x2, PT ;  /* 0x000000020300780c */ /* 0x000fc80003f25270 */
[----:B------:R-:W-:Y:S02]  /*16d70*/  SEL R4, RZ, 0x1, P1 ;  /* 0x00000001ff047807 */ /* 0x000fe40000800000 */
[----:B------:R-:W-:Y:S02]  /*16d80*/  SEL R3, R3, RZ, P1 ;  /* 0x000000ff03037207 */ /* 0x000fe40000800000 */
[C---:B--2---:R-:W-:Y:S02]  /*16d90*/  SHF.L.U32 R5, R7.reuse, 0x1f, RZ ;  /* 0x0000001f07057819 */ /* 0x044fe400000006ff */
[----:B------:R-:W-:Y:S01]  /*16da0*/  LOP3.LUT R4, R7, R4, RZ, 0x3c, !PT ;  /* 0x0000000407047212 */ /* 0x000fe200078e3cff */
[----:B------:R-:W-:Y:S01]  /*16db0*/  IMAD R7, R3, 0x8, R2 ;  /* 0x0000000803077824 */ /* 0x000fe200078e0202 */
[----:B------:R-:W0:Y:S02]  /*16dc0*/  SYNCS.PHASECHK.TRANS64.TRYWAIT P0, [R6+URZ], R5 ;  /* 0x00000005060075a7 */ /* 0x000e24000800017f */
[----:B------:R-:W-:Y:S01]  /*16dd0*/  SHF.L.U32 R2, R4, 0x1f, RZ ;  /* 0x0000001f04027819 */ /* 0x000fe200000006ff */
[----:B0-----:R-:W-:Y:S06]  /*16de0*/  @!P0 BRA `(.L_x_359) ;  /* 0x0000001c00e08947 */ /* 0x001fec0003800000 */
.L_x_430:
[----:B------:R-:W1:Y:S02]  /*16df0*/  SYNCS.PHASECHK.TRANS64.TRYWAIT P0, [R7+URZ], R2 ;  /* 0x00000002070075a7 */ /* 0x000e64000800017f */
[----:B-1----:R-:W-:Y:S05]  /*16e00*/  @!P0 BRA `(.L_x_360) ;  /* 0x0000001c00ec8947 */ /* 0x002fea0003800000 */
.L_x_431:
[----:B------:R-:W-:Y:S05]  /*16e10*/  @!P2 BRA `(.L_x_361) ;  /* 0x000000000004a947 */ /* 0x000fea0003800000 */
[----:B------:R-:W-:Y:S01]  /*16e20*/  BPT.TRAP 0x1 ;  /* 0x000000040000795c */ /* 0x000fe20000300000 */
.L_x_361:
[----:B------:R-:W-:-:S04]  /*16e30*/  VIADD R0, R0, 0x38860 ;  /* 0x0003886000007836 */ /* 0x000fc80000000000 */
[----:B------:R-:W-:-:S04]  /*16e40*/  IMAD R4, R19, 0x8, R0 ;  /* 0x0000000813047824 */ /* 0x000fc800078e0200 */
[----:B------:R-:W2:Y:S02]  /*16e50*/  SYNCS.PHASECHK.TRANS64.TRYWAIT P0, [R4+URZ], R5 ;  /* 0x00000005040075a7 */ /* 0x000ea4000800017f */
[----:B--2---:R-:W-:Y:S05]  /*16e60*/  @!P0 BRA `(.L_x_362) ;  /* 0x0000001c00e88947 */ /* 0x004fea0003800000 */
.L_x_432:
[----:B------:R-:W-:-:S07]  /*16e70*/  IMAD R3, R3, 0x8, R0 ;  /* 0x0000000803037824 */ /* 0x000fce00078e0200 */
.L_x_363:
[----:B---3--:R3:W4:Y:S02]  /*16e80*/  SYNCS.PHASECHK.TRANS64.TRYWAIT P0, [R3+URZ], R2 ;  /* 0x00000002030075a7 */ /* 0x008724000800017f */
[----:B----4-:R-:W-:Y:S05]  /*16e90*/  @!P0 NANOSLEEP.SYNCS 0x989680 ;  /* 0x009896800000895d */ /* 0x010fea0003900000 */
[----:B------:R-:W4:Y:S02]  /*16ea0*/  @!P0 SYNCS.PHASECHK.TRANS64 P0, [R3+URZ], R2 ;  /* 0x00000002030085a7 */ /* 0x000f24000800007f */
[----:B----4-:R-:W-:Y:S05]  /*16eb0*/  @!P0 BRA `(.L_x_363) ;  /* 0xfffffffc00f08947 */ /* 0x010fea000383ffff */
.L_x_356:
[----:B------:R-:W-:Y:S05]  /*16ec0*/  BSYNC B0 ;  /* 0x0000000000007941 */ /* 0x000fea0003800000 */
.L_x_355:
[----:B------:R-:W-:Y:S05]  /*16ed0*/  EXIT ;  /* 0x000000000000794d */ /* 0x000fea0003800000 */
.L_x_189:
[----:B0-----:R0:W1:Y:S02]  /*16ee0*/  SYNCS.PHASECHK.TRANS64.TRYWAIT P1, [R5+URZ+0x38800], R0 ;  /* 0x03880000050075a7 */ /* 0x001064000802017f */
[----:B-1----:R-:W-:Y:S05]  /*16ef0*/  @!P1 NANOSLEEP.SYNCS 0x989680 ;  /* 0x009896800000995d */ /* 0x002fea0003900000 */
[----:B------:R-:W1:Y:S02]  /*16f00*/  @!P1 SYNCS.PHASECHK.TRANS64 P1, [R5+URZ+0x38800], R0 ;  /* 0x03880000050095a7 */ /* 0x000e64000802007f */
[----:B-1----:R-:W-:Y:S05]  /*16f10*/  @!P1 BRA `(.L_x_189) ;  /* 0xfffffffc00f09947 */ /* 0x002fea000383ffff */
[----:B------:R-:W-:Y:S05]  /*16f20*/  BRA `(.L_x_364) ;  /* 0xfffffeb000547947 */ /* 0x000fea000383ffff */
.L_x_193:
[----:B-1----:R1:W2:Y:S02]  /*16f30*/  SYNCS.PHASECHK.TRANS64.TRYWAIT P2, [R0+URZ+0x38830], R3 ;  /* 0x03883003000075a7 */ /* 0x0022a4000804017f */
[----:B--2---:R-:W-:Y:S05]  /*16f40*/  @!P2 NANOSLEEP.SYNCS 0x989680 ;  /* 0x009896800000a95d */ /* 0x004fea0003900000 */
[----:B------:R-:W2:Y:S02]  /*16f50*/  @!P2 SYNCS.PHASECHK.TRANS64 P2, [R0+URZ+0x38830], R3 ;  /* 0x038830030000a5a7 */ /* 0x000ea4000804007f */
[----:B--2---:R-:W-:Y:S05]  /*16f60*/  @!P2 BRA `(.L_x_193) ;  /* 0xfffffffc00f0a947 */ /* 0x004fea000383ffff */
[----:B------:R-:W-:Y:S05]  /*16f70*/  BRA `(.L_x_192) ;  /* 0xfffffeb0007c7947 */ /* 0x000fea000383ffff */
.L_x_198:
[----:B-1----:R-:W-:-:S04]  /*16f80*/  IMAD.U32 R4, RZ, RZ, UR60 ;  /* 0x0000003cff047e24 */ /* 0x002fc8000f8e00ff */
[----:B------:R1:W2:Y:S03]  /*16f90*/  SYNCS.PHASECHK.TRANS64.TRYWAIT P2, [R4+URZ+0x38830], R3 ;  /* 0x03883003040075a7 */ /* 0x0002a6000804017f */
[----:B--2---:R-:W-:Y:S05]  /*16fa0*/  @!P2 NANOSLEEP.SYNCS 0x989680 ;  /* 0x009896800000a95d */ /* 0x004fea0003900000 */
[----:B------:R-:W2:Y:S02]  /*16fb0*/  @!P2 SYNCS.PHASECHK.TRANS64 P2, [R4+URZ+0x38830], R3 ;  /* 0x038830030400a5a7 */ /* 0x000ea4000804007f */
[----:B--2---:R-:W-:Y:S05]  /*16fc0*/  @!P2 BRA `(.L_x_198) ;  /* 0xfffffffc00eca947 */ /* 0x004fea000383ffff */
[----:B------:R-:W-:Y:S05]  /*16fd0*/  BRA `(.L_x_197) ;  /* 0xfffffeec00fc7947 */ /* 0x000fea000383ffff */
.L_x_202:
[----:B-1----:R1:W2:Y:S02]  /*16fe0*/  SYNCS.PHASECHK.TRANS64.TRYWAIT P2, [R21+URZ+0x38850], R0 ;  /* 0x03885000150075a7 */ /* 0x0022a4000804017f */
[----:B--2---:R-:W-:Y:S05]  /*16ff0*/  @!P2 NANOSLEEP.SYNCS 0x989680 ;  /* 0x009896800000a95d */ /* 0x004fea0003900000 */
[----:B------:R-:W2:Y:S02]  /*17000*/  @!P2 SYNCS.PHASECHK.TRANS64 P2, [R21+URZ+0x38850], R0 ;  /* 0x038850001500a5a7 */ /* 0x000ea4000804007f */
[----:B--2---:R-:W-:Y:S05]  /*17010*/  @!P2 BRA `(.L_x_202) ;  /* 0xfffffffc00f0a947 */ /* 0x004fea000383ffff */
[----:B------:R-:W-:Y:S05]  /*17020*/  BRA `(.L_x_201) ;  /* 0xffffff1800387947 */ /* 0x000fea000383ffff */
.L_x_207:
[----:B-1----:R1:W2:Y:S02]  /*17030*/  SYNCS.PHASECHK.TRANS64.TRYWAIT P0, [R0+URZ+0x38850], R7 ;  /* 0x03885007000075a7 */ /* 0x0022a4000800017f */
[----:B--2---:R-:W-:Y:S05]  /*17040*/  @!P0 NANOSLEEP.SYNCS 0x989680 ;  /* 0x009896800000895d */ /* 0x004fea0003900000 */
[----:B------:R-:W2:Y:S02]  /*17050*/  @!P0 SYNCS.PHASECHK.TRANS64 P0, [R0+URZ+0x38850], R7 ;  /* 0x03885007000085a7 */ /* 0x000ea4000800007f */
[----:B--2---:R-:W-:Y:S05]  /*17060*/  @!P0 BRA `(.L_x_207) ;  /* 0xfffffffc00f08947 */ /* 0x004fea000383ffff */
[----:B------:R-:W-:Y:S05]  /*17070*/  BRA `(.L_x_206) ;  /* 0xffffff3000307947 */ /* 0x000fea000383ffff */
.L_x_252:
[----:B------:R-:W2:Y:S01]  /*17080*/  S2R R4, SR_TID.X ;  /* 0x0000000000047919 */ /* 0x000ea20000002100 */
[----:B------:R-:W-:Y:S01]  /*17090*/  BSSY B0, `(.L_x_365) ;  /* 0x000000a000007945 */ /* 0x000fe20003800000 */
[----:B------:R-:W-:Y:S02]  /*170a0*/  IMAD.MOV.U32 R12, RZ, RZ, RZ ;  /* 0x000000ffff0c7224 */ /* 0x000fe400078e00ff */
[----:B0-----:R-:W-:Y:S02]  /*170b0*/  IMAD.MOV.U32 R11, RZ, RZ, 0x1f ;  /* 0x0000001fff0b7424 */ /* 0x001fe400078e00ff */
[----:B------:R-:W-:Y:S01]  /*170c0*/  IMAD.MOV.U32 R15, RZ, RZ, -0x1 ;  /* 0xffffffffff0f7424 */ /* 0x000fe200078e00ff */
[----:B--2---:R-:W-:-:S04]  /*170d0*/  SHF.R.U32.HI R4, RZ, 0x5, R4 ;  /* 0x00000005ff047819 */ /* 0x004fc80000011604 */
[----:B------:R-:W-:-:S05]  /*170e0*/  LOP3.LUT R4, R4, 0x3, RZ, 0xc0, !PT ;  /* 0x0000000304047812 */ /* 0x000fca00078ec0ff */
[----:B------:R-:W-:-:S07]  /*170f0*/  IMAD.MOV.U32 R13, RZ, RZ, R4 ;  /* 0x000000ffff0d7224 */ /* 0x000fce00078e0004 */
[----:B-1----:R-:W-:Y:S05]  /*17100*/  WARPSYNC.COLLECTIVE R15, `(.L_x_366) ;  /* 0x000000000f087348 */ /* 0x002fea0003c00000 */
[----:B------:R0:W2:Y:S02]  /*17110*/  SHFL.IDX P6, R14, R13, R12, R11 ;  /* 0x0000000c0d0e7389 */ /* 0x0000a400000c000b */
[----:B012---:R-:W-:Y:S01]  /*17120*/  ENDCOLLECTIVE ;  /* 0x000000000000791b */ /* 0x007fe20003800000 */
.L_x_366:
[----:B------:R-:W-:Y:S05]  /*17130*/  BSYNC B0 ;  /* 0x0000000000007941 */ /* 0x000fea0003800000 */
.L_x_365:
[----:B------:R-:W-:Y:S05]  /*17140*/  BRA `(.L_x_367) ;  /* 0xffffffa400847947 */ /* 0x000fea000383ffff */
.L_x_254:
[----:B------:R-:W-:Y:S01]  /*17150*/  BSSY B0, `(.L_x_368) ;  /* 0x0000006000007945 */ /* 0x000fe20003800000 */
[----:B------:R-:W-:-:S07]  /*17160*/  IMAD.MOV.U32 R15, RZ, RZ, -0x1 ;  /* 0xffffffffff0f7424 */ /* 0x000fce00078e00ff */
[----:B01--4-:R-:W-:Y:S05]  /*17170*/  WARPSYNC.COLLECTIVE R15, `(.L_x_369) ;  /* 0x000000000f0c7348 */ /* 0x013fea0003c00000 */
[----:B------:R-:W-:Y:S02]  /*17180*/  ELECT P6, UR62, PT ;  /* 0x00000000003e782f */ /* 0x000fe400038c0000 */
[----:B------:R-:W-:Y:S01]  /*17190*/  MOV R14, UR62 ;  /* 0x0000003e000e7c02 */ /* 0x000fe20008000f00 */
[----:B01--4-:R-:W-:Y:S10]  /*171a0*/  ENDCOLLECTIVE ;  /* 0x000000000000791b */ /* 0x013ff40003800000 */
.L_x_369:
[----:B------:R-:W-:Y:S05]  /*171b0*/  BSYNC B0 ;  /* 0x0000000000007941 */ /* 0x000fea0003800000 */
.L_x_368:
[----:B------:R-:W-:Y:S05]  /*171c0*/  BRA `(.L_x_370) ;  /* 0xffffffa400887947 */ /* 0x000fea000383ffff */
.L_x_256:
[----:B--2---:R2:W3:Y:S02]  /*171d0*/  SYNCS.PHASECHK.TRANS64.TRYWAIT P0, [R0+URZ+0x38840], R2 ;  /* 0x03884002000075a7 */ /* 0x0044e4000800017f */
[----:B---3--:R-:W-:Y:S05]  /*171e0*/  @!P0 NANOSLEEP.SYNCS 0x989680 ;  /* 0x009896800000895d */ /* 0x008fea0003900000 */
[----:B------:R-:W3:Y:S02]  /*171f0*/  @!P0 SYNCS.PHASECHK.TRANS64 P0, [R0+URZ+0x38840], R2 ;  /* 0x03884002000085a7 */ /* 0x000ee4000800007f */
[----:B---3--:R-:W-:Y:S05]  /*17200*/  @!P0 BRA `(.L_x_256) ;  /* 0xfffffffc00f08947 */ /* 0x008fea000383ffff */
[----:B------:R-:W-:Y:S05]  /*17210*/  BRA `(.L_x_371) ;  /* 0xffffffa400ec7947 */ /* 0x000fea000383ffff */
.L_x_260:
[----:B------:R-:W2:Y:S01]  /*17220*/  LDL.LU R11, [R1+0x40] ;  /* 0x00004000010b7983 */ /* 0x000ea20000300800 */
[----:B------:R-:W-:Y:S02]  /*17230*/  IMAD.MOV.U32 R13, RZ, RZ, R3 ;  /* 0x000000ffff0d7224 */ /* 0x000fe400078e0003 */
[----:B------:R-:W-:Y:S01]  /*17240*/  IMAD.MOV.U32 R12, RZ, RZ, RZ ;  /* 0x000000ffff0c7224 */ /* 0x000fe200078e00ff */
[----:B------:R-:W0:Y:S01]  /*17250*/  S2R R7, SR_TID.X ;  /* 0x0000000000077919 */ /* 0x000e220000002100 */
[----:B------:R-:W-:Y:S01]  /*17260*/  IMAD.MOV.U32 R15, RZ, RZ, -0x1 ;  /* 0xffffffffff0f7424 */ /* 0x000fe200078e00ff */
[----:B0-----:R-:W-:-:S04]  /*17270*/  LOP3.LUT R7, R7, 0x7f, RZ, 0xc0, !PT ;  /* 0x0000007f07077812 */ /* 0x001fc800078ec0ff */
[----:B------:R-:W-:-:S05]  /*17280*/  SHF.R.U32.HI R0, RZ, 0x3, R7 ;  /* 0x00000003ff007819 */ /* 0x000fca0000011607 */
[----:B------:R-:W-:-:S04]  /*17290*/  IMAD.IADD R0, R0, 0x1, R5 ;  /* 0x0000000100007824 */ /* 0x000fc800078e0205 */
[----:B------:R-:W-:Y:S02]  /*172a0*/  VIADD R5, R0, 0x10 ;  /* 0x0000001000057836 */ /* 0x000fe40000000000 */
[----:B--2---:R-:W-:Y:S02]  /*172b0*/  IMAD R2, R11, R8, RZ ;  /* 0x000000080b027224 */ /* 0x004fe400078e02ff */
[----:B------:R-:W-:-:S03]  /*172c0*/  IMAD.MOV.U32 R11, RZ, RZ, 0x181f ;  /* 0x0000181fff0b7424 */ /* 0x000fc600078e00ff */
[----:B------:R-:W-:-:S13]  /*172d0*/  ISETP.GE.AND P5, PT, R0, R2, PT ;  /* 0x000000020000720c */ /* 0x000fda0003fa6270 */
[----:B-----5:R-:W-:Y:S05]  /*172e0*/  WARPSYNC.COLLECTIVE R15, `(.L_x_372) ;  /* 0x000000000f087348 */ /* 0x020fea0003c00000 */
[----:B------:R0:W1:Y:S02]  /*172f0*/  SHFL.IDX P6, R14, R13, R12, R11 ;  /* 0x0000000c0d0e7389 */ /* 0x00006400000c000b */
[----:B01---5:R-:W-:Y:S01]  /*17300*/  ENDCOLLECTIVE ;  /* 0x000000000000791b */ /* 0x023fe20003800000 */
.L_x_372:
[----:B------:R-:W-:Y:S02]  /*17310*/  IMAD.MOV.U32 R13, RZ, RZ, R4 ;  /* 0x000000ffff0d7224 */ /* 0x000fe400078e0004 */
[----:B------:R-:W-:-:S07]  /*17320*/  IMAD.MOV.U32 R6, RZ, RZ, R14 ;  /* 0x000000ffff067224 */ /* 0x000fce00078e000e */
[----:B------:R-:W-:Y:S05]  /*17330*/  WARPSYNC.COLLECTIVE R15, `(.L_x_373) ;  /* 0x000000000f087348 */ /* 0x000fea0003c00000 */
[----:B------:R0:W1:Y:S02]  /*17340*/  SHFL.IDX P6, R14, R13, R12, R11 ;  /* 0x0000000c0d0e7389 */ /* 0x00006400000c000b */
[----:B01----:R-:W-:Y:S01]  /*17350*/  ENDCOLLECTIVE ;  /* 0x000000000000791b */ /* 0x003fe20003800000 */
.L_x_373:
[----:B------:R-:W-:Y:S01]  /*17360*/  ULDC.64 UR4, c[0x0][0x208] ;  /* 0x0000820000047ab9 */ /* 0x000fe20000000a00 */
[----:B------:R-:W-:Y:S02]  /*17370*/  IMAD.MOV.U32 R13, RZ, RZ, R3 ;  /* 0x000000ffff0d7224 */ /* 0x000fe400078e0003 */
[----:B------:R-:W-:Y:S02]  /*17380*/  IMAD.MOV.U32 R12, RZ, RZ, 0x1 ;  /* 0x00000001ff0c7424 */ /* 0x000fe400078e00ff */
[----:B------:R-:W-:-:S05]  /*17390*/  IMAD.MOV.U32 R7, RZ, RZ, R14 ;  /* 0x000000ffff077224 */ /* 0x000fca00078e000e */
[----:B------:R-:W-:-:S05]  /*173a0*/  @!P5 LEA R7, P4, R10, R7, 0x1 ;  /* 0x000000070a07d211 */ /* 0x000fca00078808ff */
[----:B------:R-:W-:-:S05]  /*173b0*/  @!P5 IMAD.X R6, RZ, RZ, R6, P4 ;  /* 0x000000ffff06d224 */ /* 0x000fca00020e0606 */
[----:B------:R-:W-:-:S04]  /*173c0*/  @!P5 LOP3.LUT R7, R7, R6, RZ, 0x3c, !PT ;  /* 0x000000060707d212 */ /* 0x000fc800078e3cff */
[----:B------:R-:W-:-:S04]  /*173d0*/  @!P5 LOP3.LUT R6, R7, R6, RZ, 0x3c, !PT ;  /* 0x000000060706d212 */ /* 0x000fc800078e3cff */
[----:B------:R-:W-:-:S05]  /*173e0*/  @!P5 LOP3.LUT R7, R7, R6, RZ, 0x3c, !PT ;  /* 0x000000060707d212 */ /* 0x000fca00078e3cff */
        /* <DEDUP_REMOVED lines=11> */
.L_x_374:
[----:B------:R-:W-:Y:S02]  /*174a0*/  IMAD.MOV.U32 R13, RZ, RZ, R4 ;  /* 0x000000ffff0d7224 */ /* 0x000fe400078e0004 */
[----:B------:R-:W-:-:S07]  /*174b0*/  IMAD.MOV.U32 R6, RZ, RZ, R14 ;  /* 0x000000ffff067224 */ /* 0x000fce00078e000e */
[----:B------:R-:W-:Y:S05]  /*174c0*/  WARPSYNC.COLLECTIVE R15, `(.L_x_375) ;  /* 0x000000000f087348 */ /* 0x000fea0003c00000 */
[----:B------:R0:W1:Y:S02]  /*174d0*/  SHFL.IDX P6, R14, R13, R12, R11 ;  /* 0x0000000c0d0e7389 */ /* 0x00006400000c000b */
[----:B01----:R-:W-:Y:S01]  /*174e0*/  ENDCOLLECTIVE ;  /* 0x000000000000791b */ /* 0x003fe20003800000 */
.L_x_375:
[----:B------:R-:W-:Y:S01]  /*174f0*/  ULDC.64 UR4, c[0x0][0x208] ;  /* 0x0000820000047ab9 */ /* 0x000fe20000000a00 */
[----:B------:R-:W-:Y:S02]  /*17500*/  IMAD.MOV.U32 R13, RZ, RZ, R3 ;  /* 0x000000ffff0d7224 */ /* 0x000fe400078e0003 */
[----:B------:R-:W-:Y:S02]  /*17510*/  IMAD.MOV.U32 R12, RZ, RZ, 0x2 ;  /* 0x00000002ff0c7424 */ /* 0x000fe400078e00ff */
[----:B------:R-:W-:-:S05]  /*17520*/  IMAD.MOV.U32 R5, RZ, RZ, R14 ;  /* 0x000000ffff057224 */ /* 0x000fca00078e000e */
[----:B------:R-:W-:-:S05]  /*17530*/  @!P5 LEA R5, P4, R10, R5, 0x1 ;  /* 0x000000050a05d211 */ /* 0x000fca00078808ff */
[----:B------:R-:W-:-:S04]  /*17540*/  @!P5 IMAD.X R6, RZ, RZ, R6, P4 ;  /* 0x000000ffff06d224 */ /* 0x000fc800020e0606 */
[----:B------:R-:W-:Y:S02]  /*17550*/  @!P5 IMAD.MOV.U32 R7, RZ, RZ, R6 ;  /* 0x000000ffff07d224 */ /* 0x000fe400078e0006 */
[----:B------:R-:W-:Y:S02]  /*17560*/  @!P5 IMAD.MOV.U32 R6, RZ, RZ, R5 ;  /* 0x000000ffff06d224 */ /* 0x000fe400078e0005 */
[----:B------:R-:W-:-:S03]  /*17570*/  VIADD R5, R0, 0x20 ;  /* 0x0000002000057836 */ /* 0x000fc60000000000 */
        /* <DEDUP_REMOVED lines=11> */
.L_x_376:
[----:B------:R-:W-:Y:S02]  /*17630*/  IMAD.MOV.U32 R13, RZ, RZ, R4 ;  /* 0x000000ffff0d7224 */ /* 0x000fe400078e0004 */
[----:B------:R-:W-:-:S07]  /*17640*/  IMAD.MOV.U32 R6, RZ, RZ, R14 ;  /* 0x000000ffff067224 */ /* 0x000fce00078e000e */
[----:B------:R-:W-:Y:S05]  /*17650*/  WARPSYNC.COLLECTIVE R15, `(.L_x_377) ;  /* 0x000000000f087348 */ /* 0x000fea0003c00000 */
[----:B------:R0:W1:Y:S02]  /*17660*/  SHFL.IDX P6, R14, R13, R12, R11 ;  /* 0x0000000c0d0e7389 */ /* 0x00006400000c000b */
[----:B01----:R-:W-:Y:S01]  /*17670*/  ENDCOLLECTIVE ;  /* 0x000000000000791b */ /* 0x003fe20003800000 */
.L_x_377:
        /* <DEDUP_REMOVED lines=20> */
.L_x_378:
[----:B------:R-:W-:Y:S02]  /*177c0*/  IMAD.MOV.U32 R13, RZ, RZ, R4 ;  /* 0x000000ffff0d7224 */ /* 0x000fe400078e0004 */
[----:B------:R-:W-:-:S07]  /*177d0*/  IMAD.MOV.U32 R6, RZ, RZ, R14 ;  /* 0x000000ffff067224 */ /* 0x000fce00078e000e */
[----:B------:R-:W-:Y:S05]  /*177e0*/  WARPSYNC.COLLECTIVE R15, `(.L_x_379) ;  /* 0x000000000f087348 */ /* 0x000fea0003c00000 */
[----:B------:R0:W1:Y:S02]  /*177f0*/  SHFL.IDX P6, R14, R13, R12, R11 ;  /* 0x0000000c0d0e7389 */ /* 0x00006400000c000b */
[----:B01----:R-:W-:Y:S01]  /*17800*/  ENDCOLLECTIVE ;  /* 0x000000000000791b */ /* 0x003fe20003800000 */
.L_x_379:
        /* <DEDUP_REMOVED lines=20> */
.L_x_380:
[----:B------:R-:W-:Y:S02]  /*17950*/  IMAD.MOV.U32 R13, RZ, RZ, R4 ;  /* 0x000000ffff0d7224 */ /* 0x000fe400078e0004 */
[----:B------:R-:W-:-:S07]  /*17960*/  IMAD.MOV.U32 R6, RZ, RZ, R14 ;  /* 0x000000ffff067224 */ /* 0x000fce00078e000e */
[----:B------:R-:W-:Y:S05]  /*17970*/  WARPSYNC.COLLECTIVE R15, `(.L_x_381) ;  /* 0x000000000f087348 */ /* 0x000fea0003c00000 */
[----:B------:R0:W1:Y:S02]  /*17980*/  SHFL.IDX P6, R14, R13, R12, R11 ;  /* 0x0000000c0d0e7389 */ /* 0x00006400000c000b */
[----:B01----:R-:W-:Y:S01]  /*17990*/  ENDCOLLECTIVE ;  /* 0x000000000000791b */ /* 0x003fe20003800000 */
.L_x_381:
        /* <DEDUP_REMOVED lines=20> */
.L_x_382:
[----:B------:R-:W-:Y:S02]  /*17ae0*/  IMAD.MOV.U32 R13, RZ, RZ, R4 ;  /* 0x000000ffff0d7224 */ /* 0x000fe400078e0004 */
[----:B------:R-:W-:-:S07]  /*17af0*/  IMAD.MOV.U32 R6, RZ, RZ, R14 ;  /* 0x000000ffff067224 */ /* 0x000fce00078e000e */
[----:B------:R-:W-:Y:S05]  /*17b00*/  WARPSYNC.COLLECTIVE R15, `(.L_x_383) ;  /* 0x000000000f087348 */ /* 0x000fea0003c00000 */
[----:B------:R0:W1:Y:S02]  /*17b10*/  SHFL.IDX P6, R14, R13, R12, R11 ;  /* 0x0000000c0d0e7389 */ /* 0x00006400000c000b */
[----:B01----:R-:W-:Y:S01]  /*17b20*/  ENDCOLLECTIVE ;  /* 0x000000000000791b */ /* 0x003fe20003800000 */
.L_x_383:
[----:B------:R-:W-:Y:S01]  /*17b30*/  ULDC.64 UR4, c[0x0][0x208] ;  /* 0x0000820000047ab9 */ /* 0x000fe20000000a00 */
[----:B------:R-:W-:Y:S02]  /*17b40*/  IMAD.MOV.U32 R13, RZ, RZ, R3 ;  /* 0x000000ffff0d7224 */ /* 0x000fe400078e0003 */
[----:B------:R-:W-:Y:S02]  /*17b50*/  IMAD.MOV.U32 R12, RZ, RZ, 0x6 ;  /* 0x00000006ff0c7424 */ /* 0x000fe400078e00ff */
[----:B------:R-:W-:-:S05]  /*17b60*/  IMAD.MOV.U32 R5, RZ, RZ, R14 ;  /* 0x000000ffff057224 */ /* 0x000fca00078e000e */
[----:B------:R-:W-:-:S05]  /*17b70*/  @!P5 LEA R5, P4, R10, R5, 0x1 ;  /* 0x000000050a05d211 */ /* 0x000fca00078808ff */
[----:B------:R-:W-:-:S04]  /*17b80*/  @!P5 IMAD.X R6, RZ, RZ, R6, P4 ;  /* 0x000000ffff06d224 */ /* 0x000fc800020e0606 */
[----:B------:R-:W-:Y:S02]  /*17b90*/  @!P5 IMAD.MOV.U32 R7, RZ, RZ, R6 ;  /* 0x000000ffff07d224 */ /* 0x000fe400078e0006 */
[----:B------:R-:W-:-:S05]  /*17ba0*/  @!P5 IMAD.MOV.U32 R6, RZ, RZ, R5 ;  /* 0x000000ffff06d224 */ /* 0x000fca00078e0005 */
        /* <DEDUP_REMOVED lines=10> */
.L_x_384:
[----:B------:R-:W-:-:S05]  /*17c50*/  VIADD R7, R0, 0x60 ;  /* 0x0000006000077836 */ /* 0x000fca0000000000 */
[----:B------:R-:W-:Y:S01]  /*17c60*/  ISETP.GE.AND P5, PT, R7, R2, PT ;  /* 0x000000020700720c */ /* 0x000fe20003fa6270 */
[----:B------:R-:W-:Y:S02]  /*17c70*/  IMAD.MOV.U32 R13, RZ, RZ, R4 ;  /* 0x000000ffff0d7224 */ /* 0x000fe400078e0004 */
[----:B------:R-:W-:-:S10]  /*17c80*/  IMAD.MOV.U32 R8, RZ, RZ, R14 ;  /* 0x000000ffff087224 */ /* 0x000fd400078e000e */
[----:B------:R-:W-:Y:S05]  /*17c90*/  WARPSYNC.COLLECTIVE R15, `(.L_x_385) ;  /* 0x000000000f087348 */ /* 0x000fea0003c00000 */
[----:B------:R0:W1:Y:S02]  /*17ca0*/  SHFL.IDX P6, R14, R13, R12, R11 ;  /* 0x0000000c0d0e7389 */ /* 0x00006400000c000b */
[----:B01----:R-:W-:Y:S01]  /*17cb0*/  ENDCOLLECTIVE ;  /* 0x000000000000791b */ /* 0x003fe20003800000 */
.L_x_385:
        /* <DEDUP_REMOVED lines=18> */
.L_x_386:
[----:B------:R-:W-:Y:S02]  /*17de0*/  IMAD.MOV.U32 R13, RZ, RZ, R4 ;  /* 0x000000ffff0d7224 */ /* 0x000fe400078e0004 */
[----:B------:R-:W-:-:S07]  /*17df0*/  IMAD.MOV.U32 R5, RZ, RZ, R14 ;  /* 0x000000ffff057224 */ /* 0x000fce00078e000e */
[----:B------:R-:W-:Y:S05]  /*17e00*/  WARPSYNC.COLLECTIVE R15, `(.L_x_387) ;  /* 0x000000000f087348 */ /* 0x000fea0003c00000 */
[----:B------:R0:W1:Y:S02]  /*17e10*/  SHFL.IDX P6, R14, R13, R12, R11 ;  /* 0x0000000c0d0e7389 */ /* 0x00006400000c000b */
[----:B01----:R-:W-:Y:S01]  /*17e20*/  ENDCOLLECTIVE ;  /* 0x000000000000791b */ /* 0x003fe20003800000 */
.L_x_387:
[----:B------:R-:W-:Y:S01]  /*17e30*/  IMAD.MOV.U32 R3, RZ, RZ, R14 ;  /* 0x000000ffff037224 */ /* 0x000fe200078e000e */
[----:B------:R-:W-:Y:S06]  /*17e40*/  BRA `(.L_x_388) ;  /* 0xffffffa800b87947 */ /* 0x000fec000383ffff */
.L_x_265:
[----:B0-----:R0:W3:Y:S02]  /*17e50*/  SYNCS.PHASECHK.TRANS64.TRYWAIT P0, [R18+URZ+0x38820], R0 ;  /* 0x03882000120075a7 */ /* 0x0010e4000800017f */
[----:B---3--:R-:W-:Y:S05]  /*17e60*/  @!P0 NANOSLEEP.SYNCS 0x989680 ;  /* 0x009896800000895d */ /* 0x008fea0003900000 */
[----:B------:R-:W3:Y:S02]  /*17e70*/  @!P0 SYNCS.PHASECHK.TRANS64 P0, [R18+URZ+0x38820], R0 ;  /* 0x03882000120085a7 */ /* 0x000ee4000800007f */
[----:B---3--:R-:W-:Y:S05]  /*17e80*/  @!P0 BRA `(.L_x_265) ;  /* 0xfffffffc00f08947 */ /* 0x008fea000383ffff */
[----:B------:R-:W-:Y:S05]  /*17e90*/  BRA `(.L_x_389) ;  /* 0xffffffac00347947 */ /* 0x000fea000383ffff */
.L_x_274:
[----:B-1----:R1:W2:Y:S02]  /*17ea0*/  SYNCS.PHASECHK.TRANS64.TRYWAIT P0, [R3+URZ+0x38840], R2 ;  /* 0x03884002030075a7 */ /* 0x0022a4000800017f */
[----:B--2---:R-:W-:Y:S05]  /*17eb0*/  @!P0 NANOSLEEP.SYNCS 0x989680 ;  /* 0x009896800000895d */ /* 0x004fea0003900000 */
[----:B------:R-:W2:Y:S02]  /*17ec0*/  @!P0 SYNCS.PHASECHK.TRANS64 P0, [R3+URZ+0x38840], R2 ;  /* 0x03884002030085a7 */ /* 0x000ea4000800007f */
[----:B--2---:R-:W-:Y:S05]  /*17ed0*/  @!P0 BRA `(.L_x_274) ;  /* 0xfffffffc00f08947 */ /* 0x004fea000383ffff */
[----:B------:R-:W-:Y:S05]  /*17ee0*/  BRA `(.L_x_390) ;  /* 0xffffffb000147947 */ /* 0x000fea000383ffff */
.L_x_282:
[----:B0-----:R0:W1:Y:S02]  /*17ef0*/  SYNCS.PHASECHK.TRANS64.TRYWAIT P0, [R3+URZ+0x60], R2 ;  /* 0x00006002030075a7 */ /* 0x001064000800017f */
[----:B-1----:R-:W-:Y:S05]  /*17f00*/  @!P0 NANOSLEEP.SYNCS 0x989680 ;  /* 0x009896800000895d */ /* 0x002fea0003900000 */
[----:B------:R-:W1:Y:S02]  /*17f10*/  @!P0 SYNCS.PHASECHK.TRANS64 P0, [R3+URZ+0x60], R2 ;  /* 0x00006002030085a7 */ /* 0x000e64000800007f */
[----:B-1----:R-:W-:Y:S05]  /*17f20*/  @!P0 BRA `(.L_x_282) ;  /* 0xfffffffc00f08947 */ /* 0x002fea000383ffff */
[----:B------:R-:W-:Y:S05]  /*17f30*/  BRA `(.L_x_391) ;  /* 0xffffffb400687947 */ /* 0x000fea000383ffff */
.L_x_293:
[----:B-1----:R1:W2:Y:S02]  /*17f40*/  SYNCS.PHASECHK.TRANS64.TRYWAIT P0, [R3+URZ+0x38840], R2 ;  /* 0x03884002030075a7 */ /* 0x0022a4000800017f */
[----:B--2---:R-:W-:Y:S05]  /*17f50*/  @!P0 NANOSLEEP.SYNCS 0x989680 ;  /* 0x009896800000895d */ /* 0x004fea0003900000 */
[----:B------:R-:W2:Y:S02]  /*17f60*/  @!P0 SYNCS.PHASECHK.TRANS64 P0, [R3+URZ+0x38840], R2 ;  /* 0x03884002030085a7 */ /* 0x000ea4000800007f */
[----:B--2---:R-:W-:Y:S05]  /*17f70*/  @!P0 BRA `(.L_x_293) ;  /* 0xfffffffc00f08947 */ /* 0x004fea000383ffff */
[----:B------:R-:W-:Y:S05]  /*17f80*/  BRA `(.L_x_392) ;  /* 0xffffffbc00747947 */ /* 0x000fea000383ffff */
.L_x_301:
[----:B0-----:R0:W1:Y:S02]  /*17f90*/  SYNCS.PHASECHK.TRANS64.TRYWAIT P0, [R2+URZ+0x60], R3 ;  /* 0x00006003020075a7 */ /* 0x001064000800017f */
[----:B-1----:R-:W-:Y:S05]  /*17fa0*/  @!P0 NANOSLEEP.SYNCS 0x989680 ;  /* 0x009896800000895d */ /* 0x002fea0003900000 */
[----:B------:R-:W1:Y:S02]  /*17fb0*/  @!P0 SYNCS.PHASECHK.TRANS64 P0, [R2+URZ+0x60], R3 ;  /* 0x00006003020085a7 */ /* 0x000e64000800007f */
[----:B-1----:R-:W-:Y:S05]  /*17fc0*/  @!P0 BRA `(.L_x_301) ;  /* 0xfffffffc00f08947 */ /* 0x002fea000383ffff */
[----:B------:R-:W-:Y:S05]  /*17fd0*/  BRA `(.L_x_393) ;  /* 0xffffffc000c87947 */ /* 0x000fea000383ffff */
.L_x_312:
[----:B--2---:R2:W3:Y:S02]  /*17fe0*/  SYNCS.PHASECHK.TRANS64.TRYWAIT P0, [R2+URZ+0x38840], R3 ;  /* 0x03884003020075a7 */ /* 0x0044e4000800017f */
[----:B---3--:R-:W-:Y:S05]  /*17ff0*/  @!P0 NANOSLEEP.SYNCS 0x989680 ;  /* 0x009896800000895d */ /* 0x008fea0003900000 */
[----:B------:R-:W3:Y:S02]  /*18000*/  @!P0 SYNCS.PHASECHK.TRANS64 P0, [R2+URZ+0x38840], R3 ;  /* 0x03884003020085a7 */ /* 0x000ee4000800007f */
[----:B---3--:R-:W-:Y:S05]  /*18010*/  @!P0 BRA `(.L_x_312) ;  /* 0xfffffffc00f08947 */ /* 0x008fea000383ffff */
[----:B------:R-:W-:Y:S05]  /*18020*/  BRA `(.L_x_394) ;  /* 0xffffffc800a47947 */ /* 0x000fea000383ffff */
.L_x_320:
[----:B0-----:R0:W1:Y:S02]  /*18030*/  SYNCS.PHASECHK.TRANS64.TRYWAIT P0, [R2+URZ+0x60], R5 ;  /* 0x00006005020075a7 */ /* 0x001064000800017f */
[----:B-1----:R-:W-:Y:S05]  /*18040*/  @!P0 NANOSLEEP.SYNCS 0x989680 ;  /* 0x009896800000895d */ /* 0x002fea0003900000 */
[----:B------:R-:W1:Y:S02]  /*18050*/  @!P0 SYNCS.PHASECHK.TRANS64 P0, [R2+URZ+0x60], R5 ;  /* 0x00006005020085a7 */ /* 0x000e64000800007f */
[----:B-1----:R-:W-:Y:S05]  /*18060*/  @!P0 BRA `(.L_x_320) ;  /* 0xfffffffc00f08947 */ /* 0x002fea000383ffff */
[----:B------:R-:W-:Y:S05]  /*18070*/  BRA `(.L_x_395) ;  /* 0xffffffcc00f87947 */ /* 0x000fea000383ffff */
.L_x_333:
[----:B--2---:R2:W3:Y:S02]  /*18080*/  SYNCS.PHASECHK.TRANS64.TRYWAIT P0, [R0+URZ+0x38860], R2 ;  /* 0x03886002000075a7 */ /* 0x0044e4000800017f */
[----:B---3--:R-:W-:Y:S05]  /*18090*/  @!P0 NANOSLEEP.SYNCS 0x989680 ;  /* 0x009896800000895d */ /* 0x008fea0003900000 */
[----:B------:R-:W3:Y:S02]  /*180a0*/  @!P0 SYNCS.PHASECHK.TRANS64 P0, [R0+URZ+0x38860], R2 ;  /* 0x03886002000085a7 */ /* 0x000ee4000800007f */
[----:B---3--:R-:W-:Y:S05]  /*180b0*/  @!P0 BRA `(.L_x_333) ;  /* 0xfffffffc00f08947 */ /* 0x008fea000383ffff */
[----:B------:R-:W-:Y:S05]  /*180c0*/  BRA `(.L_x_396) ;  /* 0xffffffd400c07947 */ /* 0x000fea000383ffff */
.L_x_342:
[----:B------:R-:W4:Y:S01]  /*180d0*/  LDL R3, [R1] ;  /* 0x0000000001037983 */ /* 0x000f220000100800 */
[----:B------:R-:W-:Y:S01]  /*180e0*/  BSSY B0, `(.L_x_397) ;  /* 0x0000008000007945 */ /* 0x000fe20003800000 */
[----:B0-----:R-:W-:Y:S02]  /*180f0*/  IMAD.MOV.U32 R12, RZ, RZ, RZ ;  /* 0x000000ffff0c7224 */ /* 0x001fe400078e00ff */
[----:B------:R-:W-:Y:S02]  /*18100*/  IMAD.MOV.U32 R11, RZ, RZ, 0x1f ;  /* 0x0000001fff0b7424 */ /* 0x000fe400078e00ff */
[----:B------:R-:W-:Y:S02]  /*18110*/  IMAD.MOV.U32 R15, RZ, RZ, -0x1 ;  /* 0xffffffffff0f7424 */ /* 0x000fe400078e00ff */
[----:B----4-:R-:W-:-:S07]  /*18120*/  IMAD.MOV.U32 R13, RZ, RZ, R3 ;  /* 0x000000ffff0d7224 */ /* 0x010fce00078e0003 */
[----:B-123--:R-:W-:Y:S05]  /*18130*/  WARPSYNC.COLLECTIVE R15, `(.L_x_398) ;  /* 0x000000000f087348 */ /* 0x00efea0003c00000 */
[----:B------:R0:W4:Y:S02]  /*18140*/  SHFL.IDX P6, R14, R13, R12, R11 ;  /* 0x0000000c0d0e7389 */ /* 0x00012400000c000b */
[----:B01234-:R-:W-:Y:S01]  /*18150*/  ENDCOLLECTIVE ;  /* 0x000000000000791b */ /* 0x01ffe20003800000 */
.L_x_398:
[----:B------:R-:W-:Y:S05]  /*18160*/  BSYNC B0 ;  /* 0x0000000000007941 */ /* 0x000fea0003800000 */
.L_x_397:
[----:B------:R0:W5:Y:S01]  /*18170*/  LDL R2, [R1+0xc] ;  /* 0x00000c0001027983 */ /* 0x0001620000100800 */
[----:B------:R-:W-:Y:S02]  /*18180*/  IMAD.MOV.U32 R13, RZ, RZ, R3 ;  /* 0x000000ffff0d7224 */ /* 0x000fe400078e0003 */
[----:B------:R-:W-:Y:S02]  /*18190*/  IMAD.MOV.U32 R12, RZ, RZ, 0x1 ;  /* 0x00000001ff0c7424 */ /* 0x000fe400078e00ff */
[----:B------:R-:W-:Y:S02]  /*181a0*/  IMAD.MOV.U32 R11, RZ, RZ, 0x1f ;  /* 0x0000001fff0b7424 */ /* 0x000fe400078e00ff */
[----:B------:R-:W-:Y:S02]  /*181b0*/  IMAD.MOV.U32 R15, RZ, RZ, -0x1 ;  /* 0xffffffffff0f7424 */ /* 0x000fe400078e00ff */
[----:B0-----:R-:W-:-:S07]  /*181c0*/  IMAD.MOV.U32 R0, RZ, RZ, R14 ;  /* 0x000000ffff007224 */ /* 0x001fce00078e000e */
[----:B-----5:R-:W-:Y:S05]  /*181d0*/  WARPSYNC.COLLECTIVE R15, `(.L_x_399) ;  /* 0x000000000f087348 */ /* 0x020fea0003c00000 */
[----:B------:R0:W1:Y:S02]  /*181e0*/  SHFL.IDX P6, R14, R13, R12, R11 ;  /* 0x0000000c0d0e7389 */ /* 0x00006400000c000b */
[----:B01---5:R-:W-:Y:S01]  /*181f0*/  ENDCOLLECTIVE ;  /* 0x000000000000791b */ /* 0x023fe20003800000 */
.L_x_399:
[----:B------:R-:W-:Y:S01]  /*18200*/  ULDC UR4, c[0x0][0xc3c] ;  /* 0x00030f0000047ab9 */ /* 0x000fe20000000800 */
[----:B------:R-:W-:Y:S01]  /*18210*/  ULDC.64 UR6, c[0x0][0x208] ;  /* 0x0000820000067ab9 */ /* 0x000fe20000000a00 */
[----:B------:R-:W-:Y:S02]  /*18220*/  IMAD.IADD R6, R2, 0x1, R16 ;  /* 0x0000000102067824 */ /* 0x000fe400078e0210 */
[----:B------:R-:W-:Y:S02]  /*18230*/  IMAD.MOV.U32 R11, RZ, RZ, RZ ;  /* 0x000000ffff0b7224 */ /* 0x000fe400078e00ff */
[----:B------:R-:W-:Y:S01]  /*18240*/  IMAD.MOV.U32 R8, RZ, RZ, R14 ;  /* 0x000000ffff087224 */ /* 0x000fe200078e000e */
[----:B------:R-:W-:-:S13]  /*18250*/  ISETP.GE.OR P1, PT, R6, UR4, !P0 ;  /* 0x0000000406007c0c */ /* 0x000fda000c726670 */
[----:B------:R-:W0:Y:S08]  /*18260*/  @!P1 LDC.64 R2, c[0x0][0xc80] ;  /* 0x00032000ff029b82 */ /* 0x000e300000000a00 */
[----:B------:R-:W1:Y:S01]  /*18270*/  @!P1 LDC.64 R4, c[0x0][0xc78] ;  /* 0x00031e00ff049b82 */ /* 0x000e620000000a00 */
[----:B0-----:R-:W-:-:S05]  /*18280*/  @!P1 IMAD.WIDE R2, R6, 0x4, R2 ;  /* 0x0000000406029825 */ /* 0x001fca00078e0202 */
[----:B------:R1:W2:Y:S02]  /*18290*/  @!P1 LDG.E R7, desc[UR6][R2.64] ;  /* 0x0000000602079981 */ /* 0x0002a4000c1e1900 */
[----:B-1----:R-:W-:-:S06]  /*182a0*/  @!P1 IMAD.WIDE R2, R6, 0x4, R4 ;  /* 0x0000000406029825 */ /* 0x002fcc00078e0204 */
[----:B------:R-:W3:Y:S01]  /*182b0*/  @!P1 LDG.E R2, desc[UR6][R2.64] ;  /* 0x0000000602029981 */ /* 0x000ee2000c1e1900 */
[----:B------:R-:W-:Y:S01]  /*182c0*/  IMAD.MOV.U32 R6, RZ, RZ, RZ ;  /* 0x000000ffff067224 */ /* 0x000fe200078e00ff */
[C---:B------:R-:W-:Y:S01]  /*182d0*/  ISETP.GE.U32.AND P2, PT, R16.reuse, 0x2, PT ;  /* 0x000000021000780c */ /* 0x040fe20003f46070 */
[----:B------:R-:W-:Y:S01]  /*182e0*/  IMAD.MOV.U32 R4, RZ, RZ, RZ ;  /* 0x000000ffff047224 */ /* 0x000fe200078e00ff */
[C---:B------:R-:W-:Y:S02]  /*182f0*/  ISETP.GE.U32.AND P3, PT, R16.reuse, 0x4, PT ;  /* 0x000000041000780c */ /* 0x040fe40003f66070 */
[C---:B------:R-:W-:Y:S02]  /*18300*/  ISETP.GE.U32.AND P4, PT, R16.reuse, 0x8, PT ;  /* 0x000000081000780c */ /* 0x040fe40003f86070 */
[----:B------:R-:W-:Y:S01]  /*18310*/  ISETP.GE.U32.AND P5, PT, R16, 0x10, PT ;  /* 0x000000101000780c */ /* 0x000fe20003fa6070 */
[----:B--2---:R-:W-:Y:S02]  /*18320*/  @!P1 IMAD.MOV.U32 R6, RZ, RZ, R7 ;  /* 0x000000ffff069224 */ /* 0x004fe400078e0007 */
[----:B------:R-:W-:-:S02]  /*18330*/  IMAD.MOV.U32 R7, RZ, RZ, RZ ;  /* 0x000000ffff077224 */ /* 0x000fc400078e00ff */
[----:B---3--:R-:W-:Y:S01]  /*18340*/  @!P1 IMAD.MOV.U32 R7, RZ, RZ, R2 ;  /* 0x000000ffff079224 */ /* 0x008fe200078e0002 */
[----:B------:R-:W-:-:S03]  /*18350*/  ISETP.NE.AND P1, PT, R16, RZ, PT ;  /* 0x000000ff1000720c */ /* 0x000fc60003f25270 */
[----:B------:R-:W-:-:S04]  /*18360*/  IMAD R2, R7, R6, RZ ;  /* 0x0000000607027224 */ /* 0x000fc800078e02ff */
[----:B------:R-:W-:-:S07]  /*18370*/  IMAD.MOV.U32 R13, RZ, RZ, R2 ;  /* 0x000000ffff0d7224 */ /* 0x000fce00078e0002 */
[----:B------:R-:W-:Y:S05]  /*18380*/  WARPSYNC.COLLECTIVE R15, `(.L_x_400) ;  /* 0x000000000f087348 */ /* 0x000fea0003c00000 */
[----:B------:R0:W1:Y:S02]  /*18390*/  SHFL.UP P6, R14, R13, R12, R11 ;  /* 0x0400000c0d0e7389 */ /* 0x00006400000c000b */
[----:B01----:R-:W-:Y:S01]  /*183a0*/  ENDCOLLECTIVE ;  /* 0x000000000000791b */ /* 0x003fe20003800000 */
.L_x_400:
[----:B------:R-:W-:Y:S02]  /*183b0*/  IMAD.MOV.U32 R12, RZ, RZ, 0x2 ;  /* 0x00000002ff0c7424 */ /* 0x000fe400078e00ff */
[----:B------:R-:W-:-:S05]  /*183c0*/  IMAD.MOV.U32 R3, RZ, RZ, R14 ;  /* 0x000000ffff037224 */ /* 0x000fca00078e000e */
[----:B------:R-:W-:-:S05]  /*183d0*/  SEL R3, R3, RZ, P1 ;  /* 0x000000ff03037207 */ /* 0x000fca0000800000 */
[----:B------:R-:W-:-:S04]  /*183e0*/  IMAD.IADD R2, R2, 0x1, R3 ;  /* 0x0000000102027824 */ /* 0x000fc800078e0203 */
[----:B------:R-:W-:-:S07]  /*183f0*/  IMAD.MOV.U32 R13, RZ, RZ, R2 ;  /* 0x000000ffff0d7224 */ /* 0x000fce00078e0002 */
[----:B------:R-:W-:Y:S05]  /*18400*/  WARPSYNC.COLLECTIVE R15, `(.L_x_401) ;  /* 0x000000000f087348 */ /* 0x000fea0003c00000 */
[----:B------:R0:W1:Y:S02]  /*18410*/  SHFL.UP P6, R14, R13, R12, R11 ;  /* 0x0400000c0d0e7389 */ /* 0x00006400000c000b */
[----:B01----:R-:W-:Y:S01]  /*18420*/  ENDCOLLECTIVE ;  /* 0x000000000000791b */ /* 0x003fe20003800000 */
.L_x_401:
        /* <DEDUP_REMOVED lines=8> */
.L_x_402:
        /* <DEDUP_REMOVED lines=8> */
.L_x_403:
        /* <DEDUP_REMOVED lines=8> */
.L_x_404:
[----:B------:R-:W-:Y:S02]  /*185b0*/  IMAD.MOV.U32 R12, RZ, RZ, 0x1f ;  /* 0x0000001fff0c7424 */ /* 0x000fe400078e00ff */
[----:B------:R-:W-:Y:S02]  /*185c0*/  IMAD.MOV.U32 R11, RZ, RZ, 0x1f ;  /* 0x0000001fff0b7424 */ /* 0x000fe400078e00ff */
[----:B------:R-:W-:-:S05]  /*185d0*/  IMAD.MOV.U32 R3, RZ, RZ, R14 ;  /* 0x000000ffff037224 */ /* 0x000fca00078e000e */
[----:B------:R-:W-:-:S05]  /*185e0*/  SEL R3, R3, RZ, P5 ;  /* 0x000000ff03037207 */ /* 0x000fca0002800000 */
[----:B------:R-:W-:-:S04]  /*185f0*/  IMAD.IADD R2, R2, 0x1, R3 ;  /* 0x0000000102027824 */ /* 0x000fc800078e0203 */
[----:B------:R-:W-:-:S07]  /*18600*/  IMAD.MOV.U32 R13, RZ, RZ, R2 ;  /* 0x000000ffff0d7224 */ /* 0x000fce00078e0002 */
[----:B------:R-:W-:Y:S05]  /*18610*/  WARPSYNC.COLLECTIVE R15, `(.L_x_405) ;  /* 0x000000000f087348 */ /* 0x000fea0003c00000 */
[----:B------:R0:W1:Y:S02]  /*18620*/  SHFL.IDX P6, R14, R13, R12, R11 ;  /* 0x0000000c0d0e7389 */ /* 0x00006400000c000b */
[----:B01----:R-:W-:Y:S01]  /*18630*/  ENDCOLLECTIVE ;  /* 0x000000000000791b */ /* 0x003fe20003800000 */
.L_x_405:
[----:B------:R-:W-:Y:S01]  /*18640*/  IMAD.MOV.U32 R9, RZ, RZ, R14 ;  /* 0x000000ffff097224 */ /* 0x000fe200078e000e */
[----:B------:R-:W-:Y:S06]  /*18650*/  BRA `(.L_x_406) ;  /* 0xffffffd800ac7947 */ /* 0x000fec000383ffff */
.L_x_345:
[----:B------:R-:W-:Y:S01]  /*18660*/  BSSY B0, `(.L_x_407) ;  /* 0x0000008000007945 */ /* 0x000fe20003800000 */
[----:B------:R-:W-:Y:S02]  /*18670*/  IMAD.MOV.U32 R13, RZ, RZ, R2 ;  /* 0x000000ffff0d7224 */ /* 0x000fe400078e0002 */
[----:B0-----:R-:W-:Y:S02]  /*18680*/  IMAD.MOV.U32 R12, RZ, RZ, 0x1 ;  /* 0x00000001ff0c7424 */ /* 0x001fe400078e00ff */
[----:B------:R-:W-:Y:S02]  /*18690*/  IMAD.MOV.U32 R11, RZ, RZ, RZ ;  /* 0x000000ffff0b7224 */ /* 0x000fe400078e00ff */
[----:B------:R-:W-:-:S07]  /*186a0*/  IMAD.MOV.U32 R15, RZ, RZ, -0x1 ;  /* 0xffffffffff0f7424 */ /* 0x000fce00078e00ff */
[----:B------:R-:W-:Y:S05]  /*186b0*/  WARPSYNC.COLLECTIVE R15, `(.L_x_408) ;  /* 0x000000000f087348 */ /* 0x000fea0003c00000 */
[----:B------:R0:W1:Y:S02]  /*186c0*/  SHFL.UP P6, R14, R13, R12, R11 ;  /* 0x0400000c0d0e7389 */ /* 0x00006400000c000b */
[----:B01----:R-:W-:Y:S01]  /*186d0*/  ENDCOLLECTIVE ;  /* 0x000000000000791b */ /* 0x003fe20003800000 */
.L_x_408:
[----:B------:R-:W-:Y:S05]  /*186e0*/  BSYNC B0 ;  /* 0x0000000000007941 */ /* 0x000fea0003800000 */
.L_x_407:
[----:B------:R-:W-:Y:S02]  /*186f0*/  IMAD.MOV.U32 R3, RZ, RZ, R14 ;  /* 0x000000ffff037224 */ /* 0x000fe400078e000e */
[----:B------:R-:W-:Y:S02]  /*18700*/  IMAD.MOV.U32 R12, RZ, RZ, 0x2 ;  /* 0x00000002ff0c7424 */ /* 0x000fe400078e00ff */
[----:B------:R-:W-:Y:S01]  /*18710*/  IMAD.MOV.U32 R11, RZ, RZ, RZ ;  /* 0x000000ffff0b7224 */ /* 0x000fe200078e00ff */
[----:B------:R-:W-:Y:S01]  /*18720*/  SEL R3, R3, RZ, P1 ;  /* 0x000000ff03037207 */ /* 0x000fe20000800000 */
[----:B------:R-:W-:-:S04]  /*18730*/  IMAD.MOV.U32 R15, RZ, RZ, -0x1 ;  /* 0xffffffffff0f7424 */ /* 0x000fc800078e00ff */
[----:B------:R-:W-:-:S04]  /*18740*/  IMAD.IADD R2, R2, 0x1, R3 ;  /* 0x0000000102027824 */ /* 0x000fc800078e0203 */
[----:B------:R-:W-:-:S07]  /*18750*/  IMAD.MOV.U32 R13, RZ, RZ, R2 ;  /* 0x000000ffff0d7224 */ /* 0x000fce00078e0002 */
[----:B------:R-:W-:Y:S05]  /*18760*/  WARPSYNC.COLLECTIVE R15, `(.L_x_409) ;  /* 0x000000000f087348 */ /* 0x000fea0003c00000 */
[----:B------:R0:W1:Y:S02]  /*18770*/  SHFL.UP P6, R14, R13, R12, R11 ;  /* 0x0400000c0d0e7389 */ /* 0x00006400000c000b */
[----:B01----:R-:W-:Y:S01]  /*18780*/  ENDCOLLECTIVE ;  /* 0x000000000000791b */ /* 0x003fe20003800000 */
.L_x_409:
        /* <DEDUP_REMOVED lines=8> */
.L_x_410:
        /* <DEDUP_REMOVED lines=8> */
.L_x_411:
        /* <DEDUP_REMOVED lines=8> */
.L_x_412:
        /* <DEDUP_REMOVED lines=9> */
.L_x_413:
[----:B------:R-:W-:Y:S01]  /*189a0*/  IMAD.MOV.U32 R9, RZ, RZ, R14 ;  /* 0x000000ffff097224 */ /* 0x000fe200078e000e */
[----:B------:R-:W-:Y:S06]  /*189b0*/  BRA `(.L_x_414) ;  /* 0xffffffd800847947 */ /* 0x000fec000383ffff */
.L_x_347:
[----:B------:R-:W-:Y:S01]  /*189c0*/  BSSY B0, `(.L_x_415) ;  /* 0x0000006000007945 */ /* 0x000fe20003800000 */
[----:B------:R-:W-:Y:S01]  /*189d0*/  PLOP3.LUT P6, PT, P6, PT, PT, 0x8, 0x0 ;  /* 0x000000000000781c */ /* 0x000fe200037ce170 */
[----:B------:R-:W-:-:S12]  /*189e0*/  IMAD.MOV.U32 R15, RZ, RZ, -0x1 ;  /* 0xffffffffff0f7424 */ /* 0x000fd800078e00ff */
[----:B01----:R-:W-:Y:S05]  /*189f0*/  WARPSYNC.COLLECTIVE R15, `(.L_x_416) ;  /* 0x000000000f087348 */ /* 0x003fea0003c00000 */
[----:B------:R-:W-:Y:S01]  /*18a00*/  VOTE.ANY R14, PT, P6 ;  /* 0x00000000000e7806 */ /* 0x000fe200030e0100 */
[----:B01----:R-:W-:Y:S06]  /*18a10*/  ENDCOLLECTIVE ;  /* 0x000000000000791b */ /* 0x003fec0003800000 */
.L_x_416:
[----:B------:R-:W-:Y:S05]  /*18a20*/  BSYNC B0 ;  /* 0x0000000000007941 */ /* 0x000fea0003800000 */
.L_x_415:
[----:B------:R-:W-:Y:S02]  /*18a30*/  IMAD.MOV.U32 R8, RZ, RZ, R14 ;  /* 0x000000ffff087224 */ /* 0x000fe400078e000e */
[----:B------:R-:W-:Y:S02]  /*18a40*/  IMAD.MOV.U32 R13, RZ, RZ, R6 ;  /* 0x000000ffff0d7224 */ /* 0x000fe400078e0006 */
[----:B------:R-:W0:Y:S01]  /*18a50*/  POPC R5, R8 ;  /* 0x0000000800057309 */ /* 0x000e220000000000 */
[----:B------:R-:W-:Y:S02]  /*18a60*/  IMAD.MOV.U32 R11, RZ, RZ, 0x1f ;  /* 0x0000001fff0b7424 */ /* 0x000fe400078e00ff */
[----:B------:R-:W-:Y:S02]  /*18a70*/  IMAD.MOV.U32 R15, RZ, RZ, -0x1 ;  /* 0xffffffffff0f7424 */ /* 0x000fe400078e00ff */
[----:B0-----:R-:W-:-:S07]  /*18a80*/  IMAD.MOV.U32 R12, RZ, RZ, R5 ;  /* 0x000000ffff0c7224 */ /* 0x001fce00078e0005 */
[----:B------:R-:W-:Y:S05]  /*18a90*/  WARPSYNC.COLLECTIVE R15, `(.L_x_417) ;  /* 0x000000000f087348 */ /* 0x000fea0003c00000 */
[----:B------:R0:W1:Y:S02]  /*18aa0*/  SHFL.IDX P6, R14, R13, R12, R11 ;  /* 0x0000000c0d0e7389 */ /* 0x00006400000c000b */
[----:B01----:R-:W-:Y:S01]  /*18ab0*/  ENDCOLLECTIVE ;  /* 0x000000000000791b */ /* 0x003fe20003800000 */
.L_x_417:
[----:B------:R-:W-:Y:S02]  /*18ac0*/  IMAD.MOV.U32 R13, RZ, RZ, R7 ;  /* 0x000000ffff0d7224 */ /* 0x000fe400078e0007 */
[----:B------:R-:W-:-:S07]  /*18ad0*/  IMAD.MOV.U32 R6, RZ, RZ, R14 ;  /* 0x000000ffff067224 */ /* 0x000fce00078e000e */
[----:B------:R-:W-:Y:S05]  /*18ae0*/  WARPSYNC.COLLECTIVE R15, `(.L_x_418) ;  /* 0x000000000f087348 */ /* 0x000fea0003c00000 */
[----:B------:R0:W1:Y:S02]  /*18af0*/  SHFL.IDX P6, R14, R13, R12, R11 ;  /* 0x0000000c0d0e7389 */ /* 0x00006400000c000b */
[----:B01----:R-:W-:Y:S01]  /*18b00*/  ENDCOLLECTIVE ;  /* 0x000000000000791b */ /* 0x003fe20003800000 */
.L_x_418:
[----:B------:R-:W-:Y:S01]  /*18b10*/  IMAD.MOV.U32 R7, RZ, RZ, R14 ;  /* 0x000000ffff077224 */ /* 0x000fe200078e000e */
[----:B------:R-:W-:Y:S06]  /*18b20*/  BRA `(.L_x_419) ;  /* 0xffffffd800647947 */ /* 0x000fec000383ffff */
.L_x_349:
[----:B------:R-:W-:Y:S01]  /*18b30*/  BSSY B0, `(.L_x_420) ;  /* 0x0000007000007945 */ /* 0x000fe20003800000 */
[----:B------:R-:W-:Y:S02]  /*18b40*/  IMAD.MOV.U32 R13, RZ, RZ, R2 ;  /* 0x000000ffff0d7224 */ /* 0x000fe400078e0002 */
[----:B------:R-:W-:Y:S02]  /*18b50*/  IMAD.MOV.U32 R11, RZ, RZ, 0x1f ;  /* 0x0000001fff0b7424 */ /* 0x000fe400078e00ff */
[----:B------:R-:W-:-:S07]  /*18b60*/  IMAD.MOV.U32 R15, RZ, RZ, -0x1 ;  /* 0xffffffffff0f7424 */ /* 0x000fce00078e00ff */
[----:B-1234-:R-:W-:Y:S05]  /*18b70*/  WARPSYNC.COLLECTIVE R15, `(.L_x_421) ;  /* 0x000000000f087348 */ /* 0x01efea0003c00000 */
[----:B------:R0:W0:Y:S02]  /*18b80*/  SHFL.IDX P6, R14, R13, R12, R11 ;  /* 0x0000000c0d0e7389 */ /* 0x00002400000c000b */
[----:B01234-:R-:W-:Y:S01]  /*18b90*/  ENDCOLLECTIVE ;  /* 0x000000000000791b */ /* 0x01ffe20003800000 */
.L_x_421:
[----:B------:R-:W-:Y:S05]  /*18ba0*/  BSYNC B0 ;  /* 0x0000000000007941 */ /* 0x000fea0003800000 */
.L_x_420:
[----:B------:R-:W-:Y:S01]  /*18bb0*/  IMAD.MOV.U32 R2, RZ, RZ, R14 ;  /* 0x000000ffff027224 */ /* 0x000fe200078e000e */
[----:B------:R-:W-:Y:S06]  /*18bc0*/  BRA `(.L_x_422) ;  /* 0xffffffd800547947 */ /* 0x000fec000383ffff */
.L_x_353:
[----:B0-----:R0:W1:Y:S02]  /*18bd0*/  SYNCS.PHASECHK.TRANS64.TRYWAIT P0, [R0+URZ+0x38820], R3 ;  /* 0x03882003000075a7 */ /* 0x001064000800017f */
[----:B-1----:R-:W-:Y:S05]  /*18be0*/  @!P0 NANOSLEEP.SYNCS 0x989680 ;  /* 0x009896800000895d */ /* 0x002fea0003900000 */
[----:B------:R-:W1:Y:S02]  /*18bf0*/  @!P0 SYNCS.PHASECHK.TRANS64 P0, [R0+URZ+0x38820], R3 ;  /* 0x03882003000085a7 */ /* 0x000e64000800007f */
[----:B-1----:R-:W-:Y:S05]  /*18c00*/  @!P0 BRA `(.L_x_353) ;  /* 0xfffffffc00f08947 */ /* 0x002fea000383ffff */
[----:B------:R-:W-:Y:S05]  /*18c10*/  BRA `(.L_x_423) ;  /* 0xffffffdc00ec7947 */ /* 0x000fea000383ffff */
.L_x_354:
[----:B------:R-:W1:Y:S01]  /*18c20*/  S2R R2, SR_TID.X ;  /* 0x0000000000027919 */ /* 0x000e620000002100 */
[----:B------:R-:W-:Y:S01]  /*18c30*/  BSSY B0, `(.L_x_424) ;  /* 0x000000a000007945 */ /* 0x000fe20003800000 */
[----:B------:R-:W-:Y:S02]  /*18c40*/  IMAD.MOV.U32 R12, RZ, RZ, RZ ;  /* 0x000000ffff0c7224 */ /* 0x000fe400078e00ff */
[----:B------:R-:W-:Y:S02]  /*18c50*/  IMAD.MOV.U32 R11, RZ, RZ, 0x1f ;  /* 0x0000001fff0b7424 */ /* 0x000fe400078e00ff */
[----:B------:R-:W-:Y:S01]  /*18c60*/  IMAD.MOV.U32 R15, RZ, RZ, -0x1 ;  /* 0xffffffffff0f7424 */ /* 0x000fe200078e00ff */
[----:B-1----:R-:W-:-:S04]  /*18c70*/  SHF.R.U32.HI R2, RZ, 0x5, R2 ;  /* 0x00000005ff027819 */ /* 0x002fc80000011602 */
[----:B------:R-:W-:-:S05]  /*18c80*/  LOP3.LUT R2, R2, 0x3, RZ, 0xc0, !PT ;  /* 0x0000000302027812 */ /* 0x000fca00078ec0ff */
[----:B------:R-:W-:-:S07]  /*18c90*/  IMAD.MOV.U32 R13, RZ, RZ, R2 ;  /* 0x000000ffff0d7224 */ /* 0x000fce00078e0002 */
[----:B0-----:R-:W-:Y:S05]  /*18ca0*/  WARPSYNC.COLLECTIVE R15, `(.L_x_425) ;  /* 0x000000000f087348 */ /* 0x001fea0003c00000 */
[----:B------:R1:W2:Y:S02]  /*18cb0*/  SHFL.IDX P6, R14, R13, R12, R11 ;  /* 0x0000000c0d0e7389 */ /* 0x0002a400000c000b */
[----:B012---:R-:W-:Y:S01]  /*18cc0*/  ENDCOLLECTIVE ;  /* 0x000000000000791b */ /* 0x007fe20003800000 */
.L_x_425:
[----:B------:R-:W-:Y:S05]  /*18cd0*/  BSYNC B0 ;  /* 0x0000000000007941 */ /* 0x000fea0003800000 */
.L_x_424:
[----:B------:R-:W-:Y:S05]  /*18ce0*/  BRA `(.L_x_426) ;  /* 0xffffffdc00d47947 */ /* 0x000fea000383ffff */
.L_x_357:
[----:B------:R-:W-:Y:S01]  /*18cf0*/  BSSY B1, `(.L_x_427) ;  /* 0x0000006000017945 */ /* 0x000fe20003800000 */
[----:B------:R-:W-:-:S07]  /*18d00*/  IMAD.MOV.U32 R15, RZ, RZ, -0x1 ;  /* 0xffffffffff0f7424 */ /* 0x000fce00078e00ff */
[----:B01----:R-:W-:Y:S05]  /*18d10*/  WARPSYNC.COLLECTIVE R15, `(.L_x_428) ;  /* 0x000000000f0c7348 */ /* 0x003fea0003c00000 */
[----:B------:R-:W-:Y:S02]  /*18d20*/  ELECT P6, UR62, PT ;  /* 0x00000000003e782f */ /* 0x000fe400038c0000 */
[----:B------:R-:W-:Y:S01]  /*18d30*/  MOV R14, UR62 ;  /* 0x0000003e000e7c02 */ /* 0x000fe20008000f00 */
[----:B01----:R-:W-:Y:S10]  /*18d40*/  ENDCOLLECTIVE ;  /* 0x000000000000791b */ /* 0x003ff40003800000 */
.L_x_428:
[----:B------:R-:W-:Y:S05]  /*18d50*/  BSYNC B1 ;  /* 0x0000000000017941 */ /* 0x000fea0003800000 */
.L_x_427:
[----:B------:R-:W-:Y:S05]  /*18d60*/  BRA `(.L_x_429) ;  /* 0xffffffdc00cc7947 */ /* 0x000fea000383ffff */
.L_x_359:
[----:B0-----:R0:W1:Y:S02]  /*18d70*/  SYNCS.PHASECHK.TRANS64.TRYWAIT P0, [R6+URZ], R5 ;  /* 0x00000005060075a7 */ /* 0x001064000800017f */
[----:B-1----:R-:W-:Y:S05]  /*18d80*/  @!P0 NANOSLEEP.SYNCS 0x989680 ;  /* 0x009896800000895d */ /* 0x002fea0003900000 */
[----:B------:R-:W1:Y:S02]  /*18d90*/  @!P0 SYNCS.PHASECHK.TRANS64 P0, [R6+URZ], R5 ;  /* 0x00000005060085a7 */ /* 0x000e64000800007f */
[----:B-1----:R-:W-:Y:S05]  /*18da0*/  @!P0 BRA `(.L_x_359) ;  /* 0xfffffffc00f08947 */ /* 0x002fea000383ffff */
[----:B------:R-:W-:Y:S05]  /*18db0*/  BRA `(.L_x_430) ;  /* 0xffffffe0000c7947 */ /* 0x000fea000383ffff */
.L_x_360:
[----:B-1----:R1:W2:Y:S02]  /*18dc0*/  SYNCS.PHASECHK.TRANS64.TRYWAIT P0, [R7+URZ], R2 ;  /* 0x00000002070075a7 */ /* 0x0022a4000800017f */
[----:B--2---:R-:W-:Y:S05]  /*18dd0*/  @!P0 NANOSLEEP.SYNCS 0x989680 ;  /* 0x009896800000895d */ /* 0x004fea0003900000 */
[----:B------:R-:W2:Y:S02]  /*18de0*/  @!P0 SYNCS.PHASECHK.TRANS64 P0, [R7+URZ], R2 ;  /* 0x00000002070085a7 */ /* 0x000ea4000800007f */
[----:B--2---:R-:W-:Y:S05]  /*18df0*/  @!P0 BRA `(.L_x_360) ;  /* 0xfffffffc00f08947 */ /* 0x004fea000383ffff */
[----:B------:R-:W-:Y:S05]  /*18e00*/  BRA `(.L_x_431) ;  /* 0xffffffe000007947 */ /* 0x000fea000383ffff */
.L_x_362:
[----:B--2---:R2:W3:Y:S02]  /*18e10*/  SYNCS.PHASECHK.TRANS64.TRYWAIT P0, [R4+URZ], R5 ;  /* 0x00000005040075a7 */ /* 0x0044e4000800017f */
[----:B---3--:R-:W-:Y:S05]  /*18e20*/  @!P0 NANOSLEEP.SYNCS 0x989680 ;  /* 0x009896800000895d */ /* 0x008fea0003900000 */
[----:B------:R-:W3:Y:S02]  /*18e30*/  @!P0 SYNCS.PHASECHK.TRANS64 P0, [R4+URZ], R5 ;  /* 0x00000005040085a7 */ /* 0x000ee4000800007f */
[----:B---3--:R-:W-:Y:S05]  /*18e40*/  @!P0 BRA `(.L_x_362) ;  /* 0xfffffffc00f08947 */ /* 0x008fea000383ffff */
[----:B------:R-:W-:Y:S05]  /*18e50*/  BRA `(.L_x_432) ;  /* 0xffffffe000047947 */ /* 0x000fea000383ffff */
.L_x_433:
        /* <DEDUP_REMOVED lines=10> */
.L_x_3201:


//--------------------- .text._ZN7cutlass13device_kernelIN5flash11enable_sm90INS1_16FlashAttnFwdSm90INS1_25CollectiveMainloopFwdSm90ILi2EN4cute5tupleIJNS5_1CILi1EEES8_S8_EEENS6_IJNS7_ILi128EEENS7_ILi80EEENS7_ILi256EEEEEELi256ENS_10bfloat16_tEfNS_4arch4Sm90ELb0ELb0ELb0ELb1ELb0ELb1ELb0ELb1ELb1ELb1ELb1ELb0EEENS1_21CollectiveEpilogueFwdINS6_IJSA_SC_SB_EEES9_SE_SG_Li256ELb1ELb1ELb1ELb0EEENS1_36VarlenDynamicPersistentTileSchedulerILi128ELi80ELi256ELi128ELb1ELb1ELb1ELb0ELb1ELb1EEEEEEEEEvNT_6ParamsE --------------------------
	.section	.text._ZN7cutlass13device_kernelIN5flash11enable_sm90INS1_16FlashAttnFwdSm90INS1_25CollectiveMainloopFwdSm90ILi2EN4cute5tupleIJNS5_1CILi1EEES8_S8_EEENS6_IJNS7_ILi128EEENS7_ILi80EEENS7_ILi256EEEEEELi256ENS_10bfloat16_tEfNS_4arch4Sm90ELb0ELb0ELb0ELb1ELb0ELb1ELb0ELb1ELb1ELb1ELb1ELb0EEENS1_21CollectiveEpilogueFwdINS6_IJSA_SC_SB_EEES9_SE_SG_Li256ELb1ELb1ELb1ELb0EEENS1_36VarlenDynamicPersistentTileSchedulerILi128ELi80ELi256ELi128ELb1ELb1ELb1ELb0ELb1ELb1EEEEEEEEEvNT_6ParamsE,"ax",@progbits
	.align	128
.text._ZN7cutlass13device_kernelIN5flash11enable_sm90INS1_16FlashAttnFwdSm90INS1_25CollectiveMainloopFwdSm90ILi2EN4cute5tupleIJNS5_1CILi1EEES8_S8_EEENS6_IJNS7_ILi128EEENS7_ILi80EEENS7_ILi256EEEEEELi256ENS_10bfloat16_tEfNS_4arch4Sm90ELb0ELb0ELb0ELb1ELb0ELb1ELb0ELb1ELb1ELb1ELb1ELb0EEENS1_21CollectiveEpilogueFwdINS6_IJSA_SC_SB_EEES9_SE_SG_Li256ELb1ELb1ELb1ELb0EEENS1_36VarlenDynamicPersistentTileSchedulerILi128ELi80ELi256ELi128ELb1ELb1ELb1ELb0ELb1ELb1EEEEEEEEEvNT_6ParamsE:
        .type           _ZN7cutlass13device_kernelIN5flash11enable_sm90INS1_16FlashAttnFwdSm90INS1_25CollectiveMainloopFwdSm90ILi2EN4cute5tupleIJNS5_1CILi1EEES8_S8_EEENS6_IJNS7_ILi128EEENS7_ILi80EEENS7_ILi256EEEEEELi256ENS_10bfloat16_tEfNS_4arch4Sm90ELb0ELb0ELb0ELb1ELb0ELb1ELb0ELb1ELb1ELb1ELb1ELb0EEENS1_21CollectiveEpilogueFwdINS6_IJSA_SC_SB_EEES9_SE_SG_Li256ELb1ELb1ELb1ELb0EEENS1_36VarlenDynamicPersistentTileSchedulerILi128ELi80ELi256ELi128ELb1ELb1ELb1ELb0ELb1ELb1EEEEEEEEEvNT_6ParamsE,@function
        .size           _ZN7cutlass13device_kernelIN5flash11enable_sm90INS1_16FlashAttnFwdSm90INS1_25CollectiveMainloopFwdSm90ILi2EN4cute5tupleIJNS5_1CILi1EEES8_S8_EEENS6_IJNS7_ILi128EEENS7_ILi80EEENS7_ILi256EEEEEELi256ENS_10bfloat16_tEfNS_4arch4Sm90ELb0ELb0ELb0ELb1ELb0ELb1ELb0ELb1ELb1ELb1ELb1ELb0EEENS1_21CollectiveEpilogueFwdINS6_IJSA_SC_SB_EEES9_SE_SG_Li256ELb1ELb1ELb1ELb0EEENS1_36VarlenDynamicPersistentTileSchedulerILi128ELi80ELi256ELi128ELb1ELb1ELb1ELb0ELb1ELb1EEEEEEEEEvNT_6ParamsE,(.L_x_3202 - _ZN7cutlass13device_kernelIN5flash11enable_sm90INS1_16FlashAttnFwdSm90INS1_25CollectiveMainloopFwdSm90ILi2EN4cute5tupleIJNS5_1CILi1EEES8_S8_EEENS6_IJNS7_ILi128EEENS7_ILi80EEENS7_ILi256EEEEEELi256ENS_10bfloat16_tEfNS_4arch4Sm90ELb0ELb0ELb0ELb1ELb0ELb1ELb0ELb1ELb1ELb1ELb1ELb0EEENS1_21CollectiveEpilogueFwdINS6_IJSA_SC_SB_EEES9_SE_SG_Li256ELb1ELb1ELb1ELb0EEENS1_36VarlenDynamicPersistentTileSchedulerILi128ELi80ELi256ELi128ELb1ELb1ELb1ELb0ELb1ELb1EEEEEEEEEvNT_6ParamsE)
        .other          _ZN7cutlass13device_kernelIN5flash11enable_sm90INS1_16FlashAttnFwdSm90INS1_25CollectiveMainloopFwdSm90ILi2EN4cute5tupleIJNS5_1CILi1EEES8_S8_EEENS6_IJNS7_ILi128EEENS7_ILi80EEENS7_ILi256EEEEEELi256ENS_10bfloat16_tEfNS_4arch4Sm90ELb0ELb0ELb0ELb1ELb0ELb1ELb0ELb1ELb1ELb1ELb1ELb0EEENS1_21CollectiveEpilogueFwdINS6_IJSA_SC_SB_EEES9_SE_SG_Li256ELb1ELb1ELb1ELb0EEENS1_36VarlenDynamicPersistentTileSchedulerILi128ELi80ELi256ELi128ELb1ELb1ELb1ELb0ELb1ELb1EEEEEEEEEvNT_6ParamsE,@"STO_CUDA_ENTRY STV_DEFAULT"
_ZN7cutlass13device_kernelIN5flash11enable_sm90INS1_16FlashAttnFwdSm90INS1_25CollectiveMainloopFwdSm90ILi2EN4cute5tupleIJNS5_1CILi1EEES8_S8_EEENS6_IJNS7_ILi128EEENS7_ILi80EEENS7_ILi256EEEEEELi256ENS_10bfloat16_tEfNS_4arch4Sm90ELb0ELb0ELb0ELb1ELb0ELb1ELb0ELb1ELb1ELb1ELb1ELb0EEENS1_21CollectiveEpilogueFwdINS6_IJSA_SC_SB_EEES9_SE_SG_Li256ELb1ELb1ELb1ELb0EEENS1_36VarlenDynamicPersistentTileSchedulerILi128ELi80ELi256ELi128ELb1ELb1ELb1ELb0ELb1ELb1EEEEEEEEEvNT_6ParamsE:
        /* <DEDUP_REMOVED lines=13> */
[----:B------:R-:W-:Y:S02]  /*00d0*/  UIADD3 UR10, UP2, UR4, 0x570, URZ ;  /* 0x00000570040a7890 */ /* 0x000fe4000ff5e03f */
[----:B------:R-:W-:Y:S02]  /*00e0*/  UIADD3 UR4, UP3, UR4, 0x670, URZ ;  /* 0x0000067004047890 */ /* 0x000fe4000ff7e03f */
[----:B------:R-:W-:-:S02]  /*00f0*/  UIADD3.X UR7, URZ, UR5, URZ, UP0, !UPT ;  /* 0x000000053f077290 */ /* 0x000fc400087fe43f */
[----:B------:R-:W-:Y:S02]  /*0100*/  UIADD3.X UR9, URZ, UR5, URZ, UP1, !UPT ;  /* 0x000000053f097290 */ /* 0x000fe40008ffe43f */
[----:B------:R-:W-:Y:S02]  /*0110*/  UIADD3.X UR11, URZ, UR5, URZ, UP2, !UPT ;  /* 0x000000053f0b7290 */ /* 0x000fe400097fe43f */
[----:B------:R-:W-:-:S03]  /*0120*/  UIADD3.X UR5, URZ, UR5, URZ, UP3, !UPT ;  /* 0x000000053f057290 */ /* 0x000fc60009ffe43f */
[----:B------:R0:W-:Y:S02]  /*0130*/  UTMACCTL.PF [UR6] ;  /* 0x00000000060079b9 */ /* 0x0001e40008040000 */
[----:B------:R0:W-:Y:S02]  /*0140*/  UTMACCTL.PF [UR8] ;  /* 0x00000000080079b9 */ /* 0x0001e40008040000 */
[----:B------:R0:W-:Y:S02]  /*0150*/  UTMACCTL.PF [UR10] ;  /* 0x000000000a0079b9 */ /* 0x0001e40008040000 */
[----:B------:R0:W-:Y:S02]  /*0160*/  UTMACCTL.PF [UR4] ;  /* 0x00000000040079b9 */ /* 0x0001e40008040000 */
[----:B0-----:R-:W-:Y:S01]  /*0170*/  NOP ;  /* 0x0000000000007918 */ /* 0x001fe20000000000 */
.L_x_435:
[----:B------:R-:W-:Y:S05]  /*0180*/  BSYNC B0 ;  /* 0x0000000000007941 */ /* 0x000fea0003800000 */
.L_x_434:
        /* <DEDUP_REMOVED lines=41> */
.L_x_436:
        /* <DEDUP_REMOVED lines=22> */
.L_x_437:
        /* <DEDUP_REMOVED lines=18> */
.L_x_438:
        /* <DEDUP_REMOVED lines=22> */
.L_x_439:
        /* <DEDUP_REMOVED lines=22> */
.L_x_440:
[----:B------:R-:W-:Y:S01]  /*0960*/  PLOP3.LUT P0, PT, PT, PT, UP0, 0x80, 0x0 ;  /* 0x000000000000781c */ /* 0x000fe20003f0f008 */
[----:B------:R-:W-:Y:S01]  /*0970*/  UMOV UR60, 0x1 ;  /* 0x00000001003c7882 */ /* 0x000fe20000000000 */
[----:B------:R-:W-:Y:S01]  /*0980*/  NOP ;  /* 0x0000000000007918 */ /* 0x000fe20000000000 */
[----:B------:R-:W-:Y:S01]  /*0990*/  USEL UR60, UR60, 0x2, !UP0 ;  /* 0x000000023c3c7887 */ /* 0x000fe2000c000000 */
[----:B------:R-:W-:Y:S01]  /*09a0*/  BSSY B9, `(.L_x_441) ;  /* 0x0002af6000097945 */ /* 0x000fe20003800000 */
[----:B012-4-:R-:W-:Y:S08]  /*09b0*/  BAR.SYNC.DEFER_BLOCKING 0x0 ;  /* 0x0000000000007b1d */ /* 0x017ff00000010000 */
[----:B------:R-:W-:Y:S05]  /*09c0*/  @!P0 BRA `(.L_x_442) ;  /* 0x0000021c00688947 */ /* 0x000fea0003800000 */
.L_x_443:
[----:B------:R-:W-:-:S08]  /*09d0*/  NOP ;  /* 0x0000000000007918 */ /* 0x000fd00000000000 */
[----:B------:R-:W0:Y:S02]  /*09e0*/  USETMAXREG.TRY_ALLOC.CTAPOOL UP0, 0xf0 ;  /* 0x000000f0000079c8 */ /* 0x000e240008000600 */
[----:B0-----:R-:W-:-:S13]  /*09f0*/  PLOP3.LUT P0, PT, PT, PT, UP0, 0x80, 0x0 ;  /* 0x000000000000781c */ /* 0x001fda0003f0f008 */
[----:B------:R-:W-:Y:S05]  /*0a00*/  @!P0 BRA `(.L_x_443) ;  /* 0xfffffffc00f08947 */ /* 0x000fea000383ffff */
[----:B------:R-:W0:Y:S08]  /*0a10*/  S2UR UR5, SR_CgaCtaId ;  /* 0x00000000000579c3 */ /* 0x000e300000008800 */
[----:B------:R-:W-:Y:S06]  /*0a20*/  BAR.ARV 0x8, 0x180 ;  /* 0x0206000000007b1d */ /* 0x000fec0000002000 */
[----:B------:R-:W-:-:S02]  /*0a30*/  UMOV UR4, 0x400 ;  /* 0x0000040000047882 */ /* 0x000fc40000000000 */
[----:B------:R-:W-:Y:S01]  /*0a40*/  BAR.SYNC.DEFER_BLOCKING 0x5, 0x180 ;  /* 0x0146000000007b1d */ /* 0x000fe20000010000 */
[----:B0-----:R-:W-:-:S06]  /*0a50*/  ULEA UR4, UR5, UR4, 0x18 ;  /* 0x0000000405047291 */ /* 0x001fcc000f8ec03f */
[----:B------:R-:W-:Y:S01]  /*0a60*/  IMAD.U32 R18, RZ, RZ, UR4 ;  /* 0x00000004ff127e24 */ /* 0x000fe2000f8e00ff */
[----:B------:R-:W-:-:S04]  /*0a70*/  ULDC UR4, c[0x0][0xc3c] ;  /* 0x00030f0000047ab9 */ /* 0x000fc80000000800 */
[----:B------:R-:W0:Y:S01]  /*0a80*/  LDS.128 R140, [R18+0x388d0] ;  /* 0x0388d000128c7984 */ /* 0x000e220000000c00 */
[----:B------:R-:W-:Y:S06]  /*0a90*/  BAR.ARV 0x4, 0x180 ;  /* 0x0106000000007b1d */ /* 0x000fec0000002000 */
[----:B0-----:R-:W-:-:S13]  /*0aa0*/  ISETP.GE.AND P0, PT, R143, UR4, PT ;  /* 0x000000048f007c0c */ /* 0x001fda000bf06270 */
[----:B------:R-:W-:Y:S05]  /*0ab0*/  @P0 BRA `(.L_x_444) ;  /* 0x000002ac00900947 */ /* 0x000fea0003800000 */
[----:B------:R-:W-:Y:S01]  /*0ac0*/  VIADD R6, R6, 0xffffff80 ;  /* 0xffffff8006067836 */ /* 0x000fe20000000000 */
[----:B------:R-:W-:Y:S01]  /*0ad0*/  ULOP3.LUT UR5, UR60, 0x1, URZ, 0xfc, !UPT ;  /* 0x000000013c057892 */ /* 0x000fe2000f8efc3f */
[----:B------:R-:W-:Y:S01]  /*0ae0*/  R2UR UR4, R18 ;  /* 0x00000000120472ca */ /* 0x000fe200000e0000 */
[----:B------:R-:W-:Y:S01]  /*0af0*/  IMAD.MOV.U32 R236, RZ, RZ, RZ ;  /* 0x000000ffffec7224 */ /* 0x000fe200078e00ff */
[----:B------:R-:W-:Y:S02]  /*0b00*/  CS2R R220, SRZ ;  /* 0x0000000000dc7805 */ /* 0x000fe4000001ff00 */
[----:B------:R-:W-:Y:S01]  /*0b10*/  SHF.R.S32.HI R3, RZ, 0x1f, R6 ;  /* 0x0000001fff037819 */ /* 0x000fe20000011406 */
[----:B------:R-:W-:Y:S02]  /*0b20*/  IMAD.MOV.U32 R19, RZ, RZ, RZ ;  /* 0x000000ffff137224 */ /* 0x000fe400078e00ff */
[----:B------:R-:W-:Y:S01]  /*0b30*/  IMAD.MOV.U32 R217, RZ, RZ, RZ ;  /* 0x000000ffffd97224 */ /* 0x000fe200078e00ff */
[----:B------:R-:W-:-:S02]  /*0b40*/  LEA.HI R0, R3, R6, RZ, 0x7 ;  /* 0x0000000603007211 */ /* 0x000fc400078f38ff */
[CC--:B------:R-:W-:Y:S02]  /*0b50*/  LEA.HI R2, R3.reuse, R6.reuse, RZ, 0x4 ;  /* 0x0000000603027211 */ /* 0x0c0fe400078f20ff */
[----:B------:R-:W-:Y:S02]  /*0b60*/  LOP3.LUT R5, R0, 0xffffff80, RZ, 0xc0, !PT ;  /* 0xffffff8000057812 */ /* 0x000fe400078ec0ff */
[CC--:B------:R-:W-:Y:S01]  /*0b70*/  LEA.HI R4, R3.reuse, R6.reuse, RZ, 0x5 ;  /* 0x0000000603047211 */ /* 0x0c0fe200078f28ff */
[----:B------:R-:W-:Y:S01]  /*0b80*/  UIADD3 UR4, UR4, 0x14400, URZ ;  /* 0x0001440004047890 */ /* 0x000fe2000fffe03f */
[CC--:B------:R-:W-:Y:S01]  /*0b90*/  LEA.HI R213, R3.reuse, R6.reuse, RZ, 0x3 ;  /* 0x0000000603d57211 */ /* 0x0c0fe200078f18ff */
[----:B------:R-:W-:Y:S01]  /*0ba0*/  IMAD.IADD R14, R6, 0x1, -R5 ;  /* 0x00000001060e7824 */ /* 0x000fe200078e0a05 */
[CC--:B------:R-:W-:Y:S01]  /*0bb0*/  LEA.HI R8, R3.reuse, R6.reuse, RZ, 0x6 ;  /* 0x0000000603087211 */ /* 0x0c0fe200078f30ff */
[----:B------:R-:W-:Y:S01]  /*0bc0*/  IMAD.SHL.U32 R5, R4, 0x20, RZ ;  /* 0x0000002004057824 */ /* 0x000fe200078e00ff */
[----:B------:R-:W-:-:S02]  /*0bd0*/  LEA.HI R13, R3, R6, RZ, 0x2 ;  /* 0x00000006030d7211 */ /* 0x000fc400078f10ff */
[----:B------:R-:W-:Y:S01]  /*0be0*/  SHF.R.S32.HI R9, RZ, 0x1f, R14 ;  /* 0x0000001fff097819 */ /* 0x000fe2000001140e */
[----:B------:R-:W-:Y:S01]  /*0bf0*/  STL [R1+0x100], R14 ;  /* 0x0001000e01007387 */ /* 0x000fe20000100800 */
[----:B------:R-:W-:Y:S01]  /*0c00*/  LOP3.LUT R3, R2, 0x3fffff0, RZ, 0xc0, !PT ;  /* 0x03fffff002037812 */ /* 0x000fe200078ec0ff */
[----:B------:R-:W-:Y:S01]  /*0c10*/  IMAD.SHL.U32 R8, R8, 0x8, RZ ;  /* 0x0000000808087824 */ /* 0x000fe200078e00ff */
[----:B------:R-:W-:Y:S02]  /*0c20*/  LEA.HI R10, R9, R14, RZ, 0x2 ;  /* 0x0000000e090a7211 */ /* 0x000fe400078f10ff */
[----:B------:R-:W-:Y:S01]  /*0c30*/  LOP3.LUT R7, R213, 0xfffffff8, RZ, 0xc0, !PT ;  /* 0xfffffff8d5077812 */ /* 0x000fe200078ec0ff */
[C---:B------:R-:W-:Y:S01]  /*0c40*/  IMAD.IADD R4, R6.reuse, 0x1, -R3 ;  /* 0x0000000106047824 */ /* 0x040fe200078e0a03 */
[--C-:B------:R-:W-:Y:S02]  /*0c50*/  SHF.R.S32.HI R11, RZ, 0x2, R10.reuse ;  /* 0x00000002ff0b7819 */ /* 0x100fe4000001140a */
[----:B------:R-:W-:Y:S01]  /*0c60*/  SHF.R.S32.HI R12, RZ, 0x1f, R10 ;  /* 0x0000001fff0c7819 */ /* 0x000fe2000001140a */
[----:B------:R-:W-:Y:S01]  /*0c70*/  IMAD.IADD R22, R6, 0x1, -R7 ;  /* 0x0000000106167824 */ /* 0x000fe200078e0a07 */
[----:B------:R-:W-:-:S02]  /*0c80*/  SHF.R.S32.HI R3, RZ, 0x7, R0 ;  /* 0x00000007ff037819 */ /* 0x000fc40000011400 */
[----:B------:R-:W-:Y:S01]  /*0c90*/  LEA.HI R12, R12, R11, RZ, 0x3 ;  /* 0x0000000b0c0c7211 */ /* 0x000fe200078f18ff */
[C---:B------:R-:W-:Y:S01]  /*0ca0*/  IMAD.SHL.U32 R16, R22.reuse, 0x8, RZ ;  /* 0x0000000816107824 */ /* 0x040fe200078e00ff */
[----:B------:R-:W-:Y:S01]  /*0cb0*/  LOP3.LUT R7, R5, 0xfffffc00, RZ, 0xc0, !PT ;  /* 0xfffffc0005077812 */ /* 0x000fe200078ec0ff */
[----:B------:R-:W-:Y:S01]  /*0cc0*/  IMAD.SHL.U32 R22, R22, 0x4, RZ ;  /* 0x0000000416167824 */ /* 0x000fe200078e00ff */
[----:B------:R-:W-:Y:S01]  /*0cd0*/  SHF.R.S32.HI R5, RZ, 0x4, R2 ;  /* 0x00000004ff057819 */ /* 0x000fe20000011402 */
[----:B------:R-:W-:Y:S01]  /*0ce0*/  VIADD R218, R16, 0x80 ;  /* 0x0000008010da7836 */ /* 0x000fe20000000000 */
[----:B------:R-:W-:Y:S01]  /*0cf0*/  LOP3.LUT R12, R12, 0xfffffff8, RZ, 0xc0, !PT ;  /* 0xfffffff80c0c7812 */ /* 0x000fe200078ec0ff */
[----:B------:R-:W-:Y:S01]  /*0d00*/  VIADD R214, R22, 0x40 ;  /* 0x0000004016d67836 */ /* 0x000fe20000000000 */
[----:B------:R-:W-:Y:S01]  /*0d10*/  LEA.HI R0, R0, R3, RZ, 0x1 ;  /* 0x0000000300007211 */ /* 0x000fe200078f08ff */
[----:B------:R-:W-:Y:S01]  /*0d20*/  IMAD R7, R4, 0x40, R7 ;  /* 0x0000004004077824 */ /* 0x000fe200078e0207 */
[----:B------:R-:W-:Y:S01]  /*0d30*/  LEA.HI R9, R9, R14, RZ, 0x5 ;  /* 0x0000000e09097211 */ /* 0x000fe200078f28ff */
[----:B------:R-:W-:Y:S01]  /*0d40*/  IMAD.IADD R12, R11, 0x1, -R12 ;  /* 0x000000010b0c7824 */ /* 0x000fe200078e0a0c */
[----:B------:R-:W-:Y:S01]  /*0d50*/  LEA.HI R2, R2, R5, RZ, 0x1 ;  /* 0x0000000502027211 */ /* 0x000fe200078f08ff */
[----:B------:R-:W-:Y:S01]  /*0d60*/  IMAD.IADD R212, R22, 0x1, R214 ;  /* 0x0000000116d47824 */ /* 0x000fe200078e02d6 */
[----:B------:R-:W-:Y:S01]  /*0d70*/  LOP3.LUT R0, R0, 0x3fffffe, RZ, 0xc0, !PT ;  /* 0x03fffffe00007812 */ /* 0x000fe200078ec0ff */
[----:B------:R-:W-:Y:S01]  /*0d80*/  VIADD R219, R16, 0xc0 ;  /* 0x000000c010db7836 */ /* 0x000fe20000000000 */
[----:B------:R-:W-:Y:S01]  /*0d90*/  SHF.R.S32.HI R9, RZ, 0x5, R9 ;  /* 0x00000005ff097819 */ /* 0x000fe20000011409 */
[----:B------:R-:W-:Y:S01]  /*0da0*/  VIADD R215, R22, 0x20 ;  /* 0x0000002016d77836 */ /* 0x000fe20000000000 */
[----:B------:R-:W-:Y:S01]  /*0db0*/  LOP3.LUT R2, R2, 0x1ffffffe, RZ, 0xc0, !PT ;  /* 0x1ffffffe02027812 */ /* 0x000fe200078ec0ff */
[----:B------:R-:W-:Y:S01]  /*0dc0*/  IMAD.IADD R0, R3, 0x1, -R0 ;  /* 0x0000000103007824 */ /* 0x000fe200078e0a00 */
[----:B------:R-:W-:Y:S01]  /*0dd0*/  LOP3.LUT R13, R13, 0xfffffffc, RZ, 0xc0, !PT ;  /* 0xfffffffc0d0d7812 */ /* 0x000fe200078ec0ff */
[----:B------:R-:W-:Y:S01]  /*0de0*/  IMAD R9, R9, 0x10, R12 ;  /* 0x0000001009097824 */ /* 0x000fe200078e020c */
[----:B------:R-:W-:Y:S01]  /*0df0*/  SHF.R.S32.HI R213, RZ, 0x3, R213 ;  /* 0x00000003ffd57819 */ /* 0x000fe200000114d5 */
[----:B------:R-:W-:Y:S01]  /*0e00*/  IMAD.IADD R2, R5, 0x1, -R2 ;  /* 0x0000000105027824 */ /* 0x000fe200078e0a02 */
[----:B------:R-:W-:Y:S01]  /*0e10*/  LOP3.LUT R10, R10, 0x7ffffffc, RZ, 0xc0, !PT ;  /* 0x7ffffffc0a0a7812 */ /* 0x000fe200078ec0ff */
[----:B------:R-:W-:Y:S01]  /*0e20*/  IMAD R5, R0, 0x40, R9 ;  /* 0x0000004000057824 */ /* 0x000fe200078e0209 */
[----:B------:R-:W-:Y:S01]  /*0e30*/  LOP3.LUT R229, R8, 0xfffffe00, RZ, 0xc0, !PT ;  /* 0xfffffe0008e57812 */ /* 0x000fe200078ec0ff */
[----:B------:R-:W-:Y:S01]  /*0e40*/  IMAD.U32 R0, RZ, RZ, UR5 ;  /* 0x00000005ff007e24 */ /* 0x000fe2000f8e00ff */
[----:B------:R-:W-:Y:S01]  /*0e50*/  SHF.R.S32.HI R17, RZ, 0x1f, R16 ;  /* 0x0000001fff117819 */ /* 0x000fe20000011410 */
[----:B------:R-:W-:-:S02]  /*0e60*/  IMAD.IADD R13, R6, 0x1, -R13 ;  /* 0x00000001060d7824 */ /* 0x000fc400078e0a0d */
[C---:B------:R-:W-:Y:S02]  /*0e70*/  IMAD.SHL.U32 R0, R213.reuse, 0x40, RZ ;  /* 0x00000040d5007824 */ /* 0x040fe400078e00ff */
[----:B------:R-:W-:Y:S01]  /*0e80*/  VIADD R6, R213, 0x20 ;  /* 0x00000020d5067836 */ /* 0x000fe20000000000 */
[----:B------:R-:W-:Y:S01]  /*0e90*/  LEA.HI R4, R13, R13, RZ, 0x1 ;  /* 0x0000000d0d047211 */ /* 0x000fe200078f08ff */
[----:B------:R-:W-:Y:S01]  /*0ea0*/  VIADD R237, R213, 0x40 ;  /* 0x00000040d5ed7836 */ /* 0x000fe20000000000 */
[----:B------:R-:W-:Y:S01]  /*0eb0*/  LOP3.LUT R3, R0, 0x1c0, RZ, 0xc0, !PT ;  /* 0x000001c000037812 */ /* 0x000fe200078ec0ff */
[----:B------:R-:W-:Y:S01]  /*0ec0*/  IMAD.SHL.U32 R223, R6, 0x40, RZ ;  /* 0x0000004006df7824 */ /* 0x000fe200078e00ff */
[----:B------:R-:W-:Y:S01]  /*0ed0*/  SHF.R.S32.HI R0, RZ, 0x1f, R6 ;  /* 0x0000001fff007819 */ /* 0x000fe20000011406 */
[----:B------:R-:W-:Y:S01]  /*0ee0*/  IMAD.SHL.U32 R222, R237, 0x40, RZ ;  /* 0x00000040edde7824 */ /* 0x000fe200078e00ff */
[----:B------:R-:W-:Y:S01]  /*0ef0*/  LOP3.LUT R230, R3, 0x38, R16, 0xf8, !PT ;  /* 0x0000003803e67812 */ /* 0x000fe200078ef810 */
[----:B------:R-:W-:Y:S01]  /*0f00*/  IMAD R2, R2, 0x8, R7 ;  /* 0x0000000802027824 */ /* 0x000fe200078e0207 */
[----:B------:R-:W-:Y:S01]  /*0f10*/  SHF.R.U32.HI R228, RZ, 0x3, R3 ;  /* 0x00000003ffe47819 */ /* 0x000fe20000011603 */
[----:B------:R-:W-:Y:S01]  /*0f20*/  IMAD.IADD R10, R14, 0x1, -R10 ;  /* 0x000000010e0a7824 */ /* 0x000fe200078e0a0a */
[----:B------:R-:W-:Y:S01]  /*0f30*/  LOP3.LUT R223, R223, 0x1c0, RZ, 0xc0, !PT ;  /* 0x000001c0dfdf7812 */ /* 0x000fe200078ec0ff */
[----:B------:R-:W-:Y:S01]  /*0f40*/  VIADD R216, R22, 0x60 ;  /* 0x0000006016d87836 */ /* 0x000fe20000000000 */
[----:B------:R-:W-:Y:S01]  /*0f50*/  SHF.R.S32.HI R3, RZ, 0x1f, R212 ;  /* 0x0000001fff037819 */ /* 0x000fe200000114d4 */
[----:B------:R0:W-:Y:S01]  /*0f60*/  STL [R1+0x188], R2 ;  /* 0x0001880201007387 */ /* 0x0001e20000100800 */
[----:B------:R-:W-:Y:S01]  /*0f70*/  LOP3.LUT R222, R222, 0x1c0, RZ, 0xc0, !PT ;  /* 0x000001c0dede7812 */ /* 0x000fe200078ec0ff */
[----:B------:R-:W-:Y:S01]  /*0f80*/  IMAD.SHL.U32 R10, R10, 0x2, RZ ;  /* 0x000000020a0a7824 */ /* 0x000fe200078e00ff */
[----:B------:R-:W-:Y:S01]  /*0f90*/  LEA.HI R0, R0, R6, RZ, 0x3 ;  /* 0x0000000600007211 */ /* 0x000fe200078f18ff */
[----:B------:R-:W-:Y:S01]  /*0fa0*/  STL [R1+0x180], R5 ;  /* 0x0001800501007387 */ /* 0x000fe20000100800 */
[----:B------:R-:W-:Y:S01]  /*0fb0*/  SHF.R.U32.HI R7, RZ, 0x3, R223 ;  /* 0x00000003ff077819 */ /* 0x000fe200000116df */
[C---:B------:R-:W-:Y:S01]  /*0fc0*/  VIADD R43, R10.reuse, 0x8 ;  /* 0x000000080a2b7836 */ /* 0x040fe20000000000 */
[----:B------:R-:W-:Y:S01]  /*0fd0*/  LEA.HI R3, R3, R212, RZ, 0x3 ;  /* 0x000000d403037211 */ /* 0x000fe200078f18ff */
[C---:B------:R-:W-:Y:S01]  /*0fe0*/  VIADD R41, R10.reuse, 0x10 ;  /* 0x000000100a297836 */ /* 0x040fe20000000000 */
[----:B------:R-:W-:Y:S01]  /*0ff0*/  SHF.R.U32.HI R6, RZ, 0x3, R222 ;  /* 0x00000003ff067819 */ /* 0x000fe200000116de */
[----:B0-----:R-:W-:Y:S01]  /*1000*/  IMAD.U32 R2, RZ, RZ, UR4 ;  /* 0x00000004ff027e24 */ /* 0x001fe2000f8e00ff */
[----:B------:R-:W-:Y:S01]  /*1010*/  SHF.R.S32.HI R7, RZ, 0x1f, R218 ;  /* 0x0000001fff077819 */ /* 0x000fe200000114da */
[C---:B------:R-:W-:Y:S01]  /*1020*/  VIADD R40, R10.reuse, 0x18 ;  /* 0x000000180a287836 */ /* 0x040fe20000000000 */
[----:B------:R-:W-:Y:S01]  /*1030*/  SHF.R.S32.HI R6, RZ, 0x1f, R219 ;  /* 0x0000001fff067819 */ /* 0x000fe200000114db */
[C---:B------:R-:W-:Y:S01]  /*1040*/  VIADD R39, R10.reuse, 0x20 ;  /* 0x000000200a277836 */ /* 0x040fe20000000000 */
[----:B------:R-:W-:Y:S01]  /*1050*/  LOP3.LUT R42, R3, 0xfffffff8, RZ, 0xc0, !PT ;  /* 0xfffffff8032a7812 */ /* 0x000fe200078ec0ff */
[----:B------:R0:W-:Y:S01]  /*1060*/  STL [R1+0x14], R2 ;  /* 0x0000140201007387 */ /* 0x0001e20000100800 */
[----:B------:R-:W-:Y:S01]  /*1070*/  VIADD R38, R10, 0x28 ;  /* 0x000000280a267836 */ /* 0x000fe20000000000 */
[----:B------:R-:W-:Y:S01]  /*1080*/  LOP3.LUT R4, R4, 0x1ffffffe, RZ, 0xc0, !PT ;  /* 0x1ffffffe04047812 */ /* 0x000fe200078ec0ff */
[C---:B------:R-:W-:Y:S01]  /*1090*/  VIADD R37, R10.reuse, 0x30 ;  /* 0x000000300a257836 */ /* 0x040fe20000000000 */
[----:B------:R1:W-:Y:S01]  /*10a0*/  STL [R1+0x6c], R7 ;  /* 0x00006c0701007387 */ /* 0x0003e20000100800 */
[C---:B------:R-:W-:Y:S01]  /*10b0*/  VIADD R36, R10.reuse, 0x38 ;  /* 0x000000380a247836 */ /* 0x040fe20000000000 */
[----:B------:R-:W-:Y:S01]  /*10c0*/  SHF.R.S32.HI R3, RZ, 0x1f, R42 ;  /* 0x0000001fff037819 */ /* 0x000fe2000001142a */
[C---:B------:R-:W-:Y:S01]  /*10d0*/  VIADD R35, R10.reuse, 0x40 ;  /* 0x000000400a237836 */ /* 0x040fe20000000000 */
[----:B------:R2:W-:Y:S01]  /*10e0*/  STL [R1+0x68], R6 ;  /* 0x0000680601007387 */ /* 0x0005e20000100800 */
[C---:B------:R-:W-:Y:S01]  /*10f0*/  VIADD R34, R10.reuse, 0x48 ;  /* 0x000000480a227836 */ /* 0x040fe20000000000 */
[----:B0-----:R-:W-:Y:S01]  /*1100*/  SHF.R.S32.HI R2, RZ, 0x1f, R213 ;  /* 0x0000001fff027819 */ /* 0x001fe200000114d5 */
[C---:B------:R-:W-:Y:S01]  /*1110*/  VIADD R33, R10.reuse, 0x50 ;  /* 0x000000500a217836 */ /* 0x040fe20000000000 */
[----:B------:R0:W-:Y:S01]  /*1120*/  STL [R1+0x78], R10 ;  /* 0x0000780a01007387 */ /* 0x0001e20000100800 */
[C---:B------:R-:W-:Y:S01]  /*1130*/  VIADD R32, R10.reuse, 0x58 ;  /* 0x000000580a207836 */ /* 0x040fe20000000000 */
[----:B------:R-:W-:Y:S01]  /*1140*/  SHF.R.S32.HI R2, RZ, 0x1f, R237 ;  /* 0x0000001fff027819 */ /* 0x000fe200000114ed */
[C---:B------:R-:W-:Y:S01]  /*1150*/  VIADD R31, R10.reuse, 0x60 ;  /* 0x000000600a1f7836 */ /* 0x040fe20000000000 */
[----:B------:R-:W-:Y:S01]  /*1160*/  STL [R1+0x64], R42 ;  /* 0x0000642a01007387 */ /* 0x000fe20000100800 */
[----:B------:R-:W-:Y:S01]  /*1170*/  VIADD R30, R10, 0x68 ;  /* 0x000000680a1e7836 */ /* 0x000fe20000000000 */
[----:B------:R-:W-:Y:S01]  /*1180*/  LEA.HI R2, R2, R237, RZ, 0x3 ;  /* 0x000000ed02027211 */ /* 0x000fe200078f18ff */
[C---:B------:R-:W-:Y:S01]  /*1190*/  VIADD R29, R10.reuse, 0x70 ;  /* 0x000000700a1d7836 */ /* 0x040fe20000000000 */
[----:B------:R-:W-:Y:S01]  /*11a0*/  STL [R1+0xf4], R43 ;  /* 0x0000f42b01007387 */ /* 0x000fe20000100800 */
[C---:B------:R-:W-:Y:S01]  /*11b0*/  VIADD R28, R10.reuse, 0x78 ;  /* 0x000000780a1c7836 */ /* 0x040fe20000000000 */
[----:B------:R-:W-:Y:S01]  /*11c0*/  LOP3.LUT R230, R229, R230, R228, 0xf6, !PT ;  /* 0x000000e6e5e67212 */ /* 0x000fe200078ef6e4 */
[C---:B------:R-:W-:Y:S01]  /*11d0*/  VIADD R27, R10.reuse, 0x80 ;  /* 0x000000800a1b7836 */ /* 0x040fe20000000000 */
[----:B------:R-:W-:Y:S01]  /*11e0*/  STL [R1+0xf0], R41 ;  /* 0x0000f02901007387 */ /* 0x000fe20000100800 */
[----:B------:R-:W-:-:S02]  /*11f0*/  VIADD R26, R10, 0x88 ;  /* 0x000000880a1a7836 */ /* 0x000fc40000000000 */
[C---:B------:R-:W-:Y:S01]  /*1200*/  VIADD R25, R10.reuse, 0x90 ;  /* 0x000000900a197836 */ /* 0x040fe20000000000 */
[----:B------:R-:W-:Y:S01]  /*1210*/  STL [R1+0xec], R40 ;  /* 0x0000ec2801007387 */ /* 0x000fe20000100800 */
[C---:B------:R-:W-:Y:S02]  /*1220*/  VIADD R24, R10.reuse, 0x98 ;  /* 0x000000980a187836 */ /* 0x040fe40000000000 */
[C---:B------:R-:W-:Y:S01]  /*1230*/  VIADD R21, R10.reuse, 0xa0 ;  /* 0x000000a00a157836 */ /* 0x040fe20000000000 */
[----:B------:R-:W-:Y:S01]  /*1240*/  STL [R1+0xe8], R39 ;  /* 0x0000e82701007387 */ /* 0x000fe20000100800 */
[C---:B------:R-:W-:Y:S02]  /*1250*/  VIADD R20, R10.reuse, 0xa8 ;  /* 0x000000a80a147836 */ /* 0x040fe40000000000 */
[----:B------:R-:W-:Y:S01]  /*1260*/  VIADD R15, R10, 0xb0 ;  /* 0x000000b00a0f7836 */ /* 0x000fe20000000000 */
[----:B------:R-:W-:Y:S01]  /*1270*/  STL [R1+0xe4], R38 ;  /* 0x0000e42601007387 */ /* 0x000fe20000100800 */
[----:B------:R-:W-:-:S02]  /*1280*/  IMAD.IADD R4, R13, 0x1, -R4 ;  /* 0x000000010d047824 */ /* 0x000fc400078e0a04 */
[----:B------:R-:W-:Y:S01]  /*1290*/  VIADD R14, R10, 0xb8 ;  /* 0x000000b80a0e7836 */ /* 0x000fe20000000000 */
[----:B------:R-:W-:Y:S01]  /*12a0*/  STL [R1+0xe0], R37 ;  /* 0x0000e02501007387 */ /* 0x000fe20000100800 */
[----:B------:R-:W-:Y:S02]  /*12b0*/  IMAD.SHL.U32 R2, R2, 0x40, RZ ;  /* 0x0000004002027824 */ /* 0x000fe400078e00ff */
[C---:B------:R-:W-:Y:S01]  /*12c0*/  VIADD R13, R10.reuse, 0xc0 ;  /* 0x000000c00a0d7836 */ /* 0x040fe20000000000 */
[----:B------:R-:W-:Y:S01]  /*12d0*/  STL [R1+0xdc], R36 ;  /* 0x0000dc2401007387 */ /* 0x000fe20000100800 */
[----:B------:R-:W-:Y:S01]  /*12e0*/  VIADD R12, R10, 0xc8 ;  /* 0x000000c80a0c7836 */ /* 0x000fe20000000000 */
[----:B------:R-:W-:Y:S01]  /*12f0*/  LOP3.LUT R225, R2, 0xfffffe00, RZ, 0xc0, !PT ;  /* 0xfffffe0002e17812 */ /* 0x000fe200078ec0ff */
[C---:B------:R-:W-:Y:S01]  /*1300*/  VIADD R11, R10.reuse, 0xd0 ;  /* 0x000000d00a0b7836 */ /* 0x040fe20000000000 */
[----:B------:R-:W-:Y:S01]  /*1310*/  STL [R1+0xd8], R35 ;  /* 0x0000d82301007387 */ /* 0x000fe20000100800 */
[C---:B------:R-:W-:Y:S01]  /*1320*/  VIADD R9, R10.reuse, 0xd8 ;  /* 0x000000d80a097836 */ /* 0x040fe20000000000 */
[----:B------:R-:W-:Y:S01]  /*1330*/  SHF.R.S32.HI R2, RZ, 0x1f, R43 ;  /* 0x0000001fff027819 */ /* 0x000fe2000001142b */
[----:B------:R-:W-:Y:S01]  /*1340*/  VIADD R8, R10, 0xe0 ;  /* 0x000000e00a087836 */ /* 0x000fe20000000000 */
[----:B------:R-:W-:Y:S01]  /*1350*/  STL [R1+0xd4], R34 ;  /* 0x0000d42201007387 */ /* 0x000fe20000100800 */
[----:B------:R-:W-:-:S02]  /*1360*/  IMAD.SHL.U32 R0, R0, 0x40, RZ ;  /* 0x0000004000007824 */ /* 0x000fc400078e00ff */
[C---:B-1----:R-:W-:Y:S01]  /*1370*/  VIADD R7, R10.reuse, 0xe8 ;  /* 0x000000e80a077836 */ /* 0x042fe20000000000 */
[----:B------:R-:W-:Y:S01]  /*1380*/  STL [R1+0xd0], R33 ;  /* 0x0000d02101007387 */ /* 0x000fe20000100800 */
[----:B--2---:R-:W-:Y:S01]  /*1390*/  VIADD R6, R10, 0xf0 ;  /* 0x000000f00a067836 */ /* 0x004fe20000000000 */
[----:B------:R-:W-:Y:S01]  /*13a0*/  LOP3.LUT R227, R0, 0xfffffe00, RZ, 0xc0, !PT ;  /* 0xfffffe0000e37812 */ /* 0x000fe200078ec0ff */
[----:B------:R-:W-:Y:S01]  /*13b0*/  VIADD R0, R10, 0xf8 ;  /* 0x000000f80a007836 */ /* 0x000fe20000000000 */
[----:B------:R-:W-:Y:S01]  /*13c0*/  STL [R1+0xcc], R32 ;  /* 0x0000cc2001007387 */ /* 0x000fe20000100800 */
[----:B0-----:R-:W-:-:S03]  /*13d0*/  SHF.R.S32.HI R10, RZ, 0x1f, R38 ;  /* 0x0000001fff0a7819 */ /* 0x001fc60000011426 */
[----:B------:R-:W-:Y:S04]  /*13e0*/  STL [R1+0xc8], R31 ;  /* 0x0000c81f01007387 */ /* 0x000fe80000100800 */
        /* <DEDUP_REMOVED lines=16> */
[----:B------:R0:W-:Y:S04]  /*14f0*/  STL [R1+0x84], R7 ;  /* 0x0000840701007387 */ /* 0x0001e80000100800 */
[----:B------:R1:W-:Y:S04]  /*1500*/  STL [R1+0x17c], R2 ;  /* 0x00017c0201007387 */ /* 0x0003e80000100800 */
[----:B------:R-:W-:Y:S01]  /*1510*/  STL [R1+0x80], R6 ;  /* 0x0000800601007387 */ /* 0x000fe20000100800 */
[----:B0-----:R-:W-:-:S03]  /*1520*/  SHF.R.S32.HI R7, RZ, 0x1f, R7 ;  /* 0x0000001fff077819 */ /* 0x001fc60000011407 */
[----:B------:R0:W-:Y:S01]  /*1530*/  STL [R1+0xfc], R3 ;  /* 0x0000fc0301007387 */ /* 0x0001e20000100800 */
[----:B-1----:R-:W-:-:S03]  /*1540*/  SHF.R.S32.HI R2, RZ, 0x1f, R41 ;  /* 0x0000001fff027819 */ /* 0x002fc60000011429 */
[----:B------:R-:W-:Y:S04]  /*1550*/  STL [R1+0x7c], R0 ;  /* 0x00007c0001007387 */ /* 0x000fe80000100800 */
[----:B------:R1:W-:Y:S01]  /*1560*/  STL [R1+0x178], R2 ;  /* 0x0001780201007387 */ /* 0x0003e20000100800 */
[----:B0-----:R-:W-:-:S05]  /*1570*/  SHF.R.S32.HI R3, RZ, 0x1f, R40 ;  /* 0x0000001fff037819 */ /* 0x001fca0000011428 */
[----:B------:R0:W-:Y:S01]  /*1580*/  STL [R1+0x174], R3 ;  /* 0x0001740301007387 */ /* 0x0001e20000100800 */
[----:B-1----:R-:W-:-:S05]  /*1590*/  SHF.R.S32.HI R2, RZ, 0x1f, R39 ;  /* 0x0000001fff027819 */ /* 0x002fca0000011427 */
[----:B------:R1:W-:Y:S01]  /*15a0*/  STL [R1+0x170], R2 ;  /* 0x0001700201007387 */ /* 0x0003e20000100800 */
[----:B0-----:R-:W-:-:S03]  /*15b0*/  SHF.R.S32.HI R3, RZ, 0x1f, R37 ;  /* 0x0000001fff037819 */ /* 0x001fc60000011425 */
[----:B------:R0:W-:Y:S04]  /*15c0*/  STL [R1+0x16c], R10 ;  /* 0x00016c0a01007387 */ /* 0x0001e80000100800 */
[----:B------:R2:W-:Y:S01]  /*15d0*/  STL [R1+0x168], R3 ;  /* 0x0001680301007387 */ /* 0x0005e20000100800 */
[----:B-1----:R-:W-:Y:S02]  /*15e0*/  SHF.R.S32.HI R2, RZ, 0x1f, R36 ;  /* 0x0000001fff027819 */ /* 0x002fe40000011424 */
[----:B0-----:R-:W-:-:S03]  /*15f0*/  SHF.R.S32.HI R10, RZ, 0x1f, R35 ;  /* 0x0000001fff0a7819 */ /* 0x001fc60000011423 */
[----:B------:R0:W-:Y:S01]  /*1600*/  STL [R1+0x164], R2 ;  /* 0x0001640201007387 */ /* 0x0001e20000100800 */
[----:B--2---:R-:W-:-:S03]  /*1610*/  SHF.R.S32.HI R3, RZ, 0x1f, R34 ;  /* 0x0000001fff037819 */ /* 0x004fc60000011422 */
[----:B------:R1:W-:Y:S04]  /*1620*/  STL [R1+0x160], R10 ;  /* 0x0001600a01007387 */ /* 0x0003e80000100800 */
[----:B------:R2:W-:Y:S01]  /*1630*/  STL [R1+0x15c], R3 ;  /* 0x00015c0301007387 */ /* 0x0005e20000100800 */
[----:B0-----:R-:W-:Y:S02]  /*1640*/  SHF.R.S32.HI R2, RZ, 0x1f, R33 ;  /* 0x0000001fff027819 */ /* 0x001fe40000011421 */
[----:B-1----:R-:W-:-:S03]  /*1650*/  SHF.R.S32.HI R10, RZ, 0x1f, R32 ;  /* 0x0000001fff0a7819 */ /* 0x002fc60000011420 */
        /* <DEDUP_REMOVED lines=32> */
[----:B------:R-:W-:Y:S04]  /*1860*/  STL [R1+0x118], R10 ;  /* 0x0001180a01007387 */ /* 0x000fe80000100800 */
[----:B------:R1:W-:Y:S01]  /*1870*/  STL [R1+0x114], R3 ;  /* 0x0001140301007387 */ /* 0x0003e20000100800 */
[----:B0-----:R-:W-:-:S05]  /*1880*/  SHF.R.S32.HI R2, RZ, 0x1f, R8 ;  /* 0x0000001fff027819 */ /* 0x001fca0000011408 */
[----:B------:R0:W-:Y:S01]  /*1890*/  STL [R1+0x110], R2 ;  /* 0x0001100201007387 */ /* 0x0001e20000100800 */
[----:B-1----:R-:W-:-:S03]  /*18a0*/  SHF.R.S32.HI R3, RZ, 0x1f, R6 ;  /* 0x0000001fff037819 */ /* 0x002fc60000011406 */
[----:B------:R1:W-:Y:S04]  /*18b0*/  STL [R1+0x10c], R7 ;  /* 0x00010c0701007387 */ /* 0x0003e80000100800 */
[----:B------:R1:W-:Y:S01]  /*18c0*/  STL [R1+0x108], R3 ;  /* 0x0001080301007387 */ /* 0x0003e20000100800 */
[----:B0-----:R-:W-:Y:S01]  /*18d0*/  SHF.R.S32.HI R2, RZ, 0x1f, R0 ;  /* 0x0000001fff027819 */ /* 0x001fe20000011400 */
[----:B------:R-:W-:-:S05]  /*18e0*/  IMAD R0, R4, 0x8, R5 ;  /* 0x0000000804007824 */ /* 0x000fca00078e0205 */
[----:B------:R1:W-:Y:S04]  /*18f0*/  STL [R1+0x184], R0 ;  /* 0x0001840001007387 */ /* 0x0003e80000100800 */
[----:B------:R1:W-:Y:S02]  /*1900*/  STL [R1+0x104], R2 ;  /* 0x0001040201007387 */ /* 0x0003e40000100800 */
.L_x_676:
[----:B01234-:R-:W0:Y:S01]  /*1910*/  LDC.64 R2, c[0x0][0xc88] ;  /* 0x00032200ff027b82 */ /* 0x01fe220000000a00 */
[----:B------:R-:W-:Y:S01]  /*1920*/  ULDC.64 UR10, c[0x0][0x208] ;  /* 0x00008200000a7ab9 */ /* 0x000fe20000000a00 */
[----:B------:R-:W-:Y:S01]  /*1930*/  ULDC.64 UR4, c[0x0][0xa28] ;  /* 0x00028a0000047ab9 */ /* 0x000fe20000000a00 */
[----:B------:R-:W-:Y:S01]  /*1940*/  ULDC.64 UR8, c[0x0][0xa18] ;  /* 0x0002860000087ab9 */ /* 0x000fe20000000a00 */
[----:B------:R-:W-:Y:S01]  /*1950*/  ULDC.64 UR6, c[0x0][0xa08] ;  /* 0x0002820000067ab9 */ /* 0x000fe20000000a00 */
[----:B0-----:R-:W-:-:S05]  /*1960*/  IMAD.WIDE R2, R143, 0x4, R2 ;  /* 0x000000048f027825 */ /* 0x001fca00078e0202 */
[----:B------:R-:W2:Y:S01]  /*1970*/  LDG.E R233, desc[UR10][R2.64] ;  /* 0x0000000a02e97981 */ /* 0x000ea2000c1e1900 */
[----:B------:R-:W-:Y:S01]  /*1980*/  ISETP.NE.U32.AND P2, PT, RZ, UR4, PT ;  /* 0x00000004ff007c0c */ /* 0x000fe2000bf45070 */
[----:B------:R-:W-:Y:S01]  /*1990*/  IMAD.MOV.U32 R7, RZ, RZ, RZ ;  /* 0x000000ffff077224 */ /* 0x000fe200078e00ff */
[----:B------:R-:W-:Y:S01]  /*19a0*/  ISETP.NE.U32.AND P1, PT, RZ, UR8, PT ;  /* 0x00000008ff007c0c */ /* 0x000fe2000bf25070 */
[----:B------:R-:W-:Y:S01]  /*19b0*/  IMAD.MOV.U32 R112, RZ, RZ, RZ ;  /* 0x000000ffff707224 */ /* 0x000fe200078e00ff */
[----:B------:R-:W-:Y:S02]  /*19c0*/  ISETP.NE.AND.EX P2, PT, RZ, UR5, PT, P2 ;  /* 0x00000005ff007c0c */ /* 0x000fe4000bf45320 */
[----:B------:R-:W-:Y:S02]  /*19d0*/  ISETP.NE.AND.EX P1, PT, RZ, UR9, PT, P1 ;  /* 0x00000009ff007c0c */ /* 0x000fe4000bf25310 */
[----:B------:R-:W-:-:S04]  /*19e0*/  ISETP.NE.U32.AND P0, PT, RZ, UR6, PT ;  /* 0x00000006ff007c0c */ /* 0x000fc8000bf05070 */
[----:B------:R-:W-:Y:S02]  /*19f0*/  ISETP.NE.AND.EX P0, PT, RZ, UR7, PT, P0 ;  /* 0x00000007ff007c0c */ /* 0x000fe4000bf05300 */
[C---:B------:R-:W-:Y:S02]  /*1a00*/  LOP3.LUT R6, R142.reuse, 0xff000000, RZ, 0xc0, !PT ;  /* 0xff0000008e067812 */ /* 0x040fe400078ec0ff */
[----:B------:R-:W-:Y:S02]  /*1a10*/  LOP3.LUT R231, R142, 0xffff, RZ, 0xc0, !PT ;  /* 0x0000ffff8ee77812 */ /* 0x000fe400078ec0ff */
[----:B--2---:R-:W-:Y:S01]  /*1a20*/  SHF.R.S32.HI R0, RZ, 0x1f, R233 ;  /* 0x0000001fff007819 */ /* 0x004fe200000114e9 */
[C---:B------:R-:W-:Y:S01]  /*1a30*/  IMAD.SHL.U32 R234, R233.reuse, 0x4, RZ ;  /* 0x00000004e9ea7824 */ /* 0x040fe200078e00ff */
[C---:B------:R-:W-:Y:S01]  /*1a40*/  @P2 LEA R4, P3, R233.reuse, UR4, 0x2 ;  /* 0x00000004e9042c11 */ /* 0x040fe2000f8610ff */
[----:B------:R-:W-:Y:S01]  /*1a50*/  ULDC UR4, c[0x0][0x288] ;  /* 0x0000a20000047ab9 */ /* 0x000fe20000000800 */
[C-C-:B------:R-:W-:Y:S01]  /*1a60*/  SHF.L.U64.HI R235, R233.reuse, 0x2, R0.reuse ;  /* 0x00000002e9eb7819 */ /* 0x140fe20000010200 */
[----:B------:R0:W-:Y:S01]  /*1a70*/  STL [R1+0xf8], R0 ;  /* 0x0000f80001007387 */ /* 0x0001e20000100800 */
[----:B------:R-:W-:Y:S01]  /*1a80*/  @P2 LEA.HI.X R5, R233, UR5, R0, 0x2, P3 ;  /* 0x00000005e9052c11 */ /* 0x000fe200098f1400 */
[----:B-----5:R-:W-:Y:S01]  /*1a90*/  IMAD.U32 R146, RZ, RZ, UR4 ;  /* 0x00000004ff927e24 */ /* 0x020fe2000f8e00ff */
[----:B------:R-:W-:Y:S01]  /*1aa0*/  ULDC.64 UR4, c[0x0][0x418] ;  /* 0x0001060000047ab9 */ /* 0x000fe20000000a00 */
[----:B------:R1:W-:Y:S01]  /*1ab0*/  STL [R1+0x70], R141 ;  /* 0x0000708d01007387 */ /* 0x0003e20000100800 */
[----:B------:R-:W-:Y:S01]  /*1ac0*/  UISETP.NE.U32.AND UP0, UPT, UR4, URZ, UPT ;  /* 0x0000003f0400728c */ /* 0x000fe2000bf05070 */
[----:B------:R-:W-:-:S02]  /*1ad0*/  IADD3 R2, P4, R234, UR6, RZ ;  /* 0x00000006ea027c10 */ /* 0x000fc4000ff9e0ff */
[----:B------:R2:W5:Y:S01]  /*1ae0*/  @P2 LDG.E R7, desc[UR10][R4.64] ;  /* 0x0000000a04072981 */ /* 0x000562000c1e1900 */
[----:B------:R-:W-:Y:S01]  /*1af0*/  UISETP.NE.AND.EX UP0, UPT, UR5, URZ, UPT, UP0 ;  /* 0x0000003f0500728c */ /* 0x000fe2000bf05300 */
[C---:B------:R-:W-:Y:S01]  /*1b00*/  IADD3.X R3, R235.reuse, UR7, RZ, P4, !PT ;  /* 0x00000007eb037c10 */ /* 0x040fe2000a7fe4ff */
[----:B------:R-:W-:Y:S01]  /*1b10*/  ULDC UR4, c[0x0][0x424] ;  /* 0x0001090000047ab9 */ /* 0x000fe20000000800 */
[----:B------:R-:W-:Y:S01]  /*1b20*/  ULDC.64 UR6, c[0x0][0xa20] ;  /* 0x0002880000067ab9 */ /* 0x000fe20000000a00 */
[----:B--2---:R-:W-:Y:S01]  /*1b30*/  @P1 IADD3 R4, P2, R234, UR8, RZ ;  /* 0x00000008ea041c10 */ /* 0x004fe2000ff5e0ff */
[----:B------:R-:W-:Y:S01]  /*1b40*/  USEL UR4, UR4, 0x1, UP0 ;  /* 0x0000000104047887 */ /* 0x000fe20008000000 */
[----:B0-----:R-:W-:Y:S01]  /*1b50*/  LOP3.LUT R0, R142, 0xff0000, RZ, 0xc0, !PT ;  /* 0x00ff00008e007812 */ /* 0x001fe200078ec0ff */
[----:B------:R-:W-:Y:S01]  /*1b60*/  ULDC UR5, c[0x0][0x2f0] ;  /* 0x0000bc0000057ab9 */ /* 0x000fe20000000800 */
[----:B------:R-:W-:Y:S01]  /*1b70*/  @P1 IADD3.X R5, R235, UR9, RZ, P2, !PT ;  /* 0x00000009eb051c10 */ /* 0x000fe200097fe4ff */
[----:B------:R-:W5:Y:S01]  /*1b80*/  @P0 LDG.E R112, desc[UR10][R2.64] ;  /* 0x0000000a02700981 */ /* 0x000f62000c1e1900 */
[----:B------:R-:W-:Y:S01]  /*1b90*/  ISETP.NE.U32.AND P2, PT, RZ, UR6, PT ;  /* 0x00000006ff007c0c */ /* 0x000fe2000bf45070 */
[----:B------:R-:W-:-:S02]  /*1ba0*/  UIMAD UR4, UR4, UR5, URZ ;  /* 0x00000005040472a4 */ /* 0x000fc4000f8e023f */
[----:B------:R0:W5:Y:S01]  /*1bb0*/  @P1 LDG.E R146, desc[UR10][R4.64] ;  /* 0x0000000a04921981 */ /* 0x000162000c1e1900 */
[----:B------:R-:W-:Y:S01]  /*1bc0*/  ISETP.NE.AND.EX P2, PT, RZ, UR7, PT, P2 ;  /* 0x00000007ff007c0c */ /* 0x000fe2000bf45320 */
[----:B------:R-:W-:Y:S01]  /*1bd0*/  ULDC UR5, c[0x0][0x348] ;  /* 0x0000d20000057ab9 */ /* 0x000fe20000000800 */
[----:B0-----:R-:W-:-:S04]  /*1be0*/  SHF.R.U32.HI R5, RZ, 0x8, R6 ;  /* 0x00000008ff057819 */ /* 0x001fc80000011606 */
[----:B------:R-:W-:Y:S01]  /*1bf0*/  LEA.HI R232, R0, R5, RZ, 0x10 ;  /* 0x0000000500e87211 */ /* 0x000fe200078f80ff */
[----:B-1----:R-:W-:Y:S06]  /*1c00*/  @P1 BRA `(.L_x_445) ;  /* 0x0000000000281947 */ /* 0x002fec0003800000 */
[----:B------:R-:W-:Y:S02]  /*1c10*/  ULDC.64 UR8, c[0x0][0xa00] ;  /* 0x0002800000087ab9 */ /* 0x000fe40000000a00 */
[----:B------:R-:W-:-:S04]  /*1c20*/  ISETP.NE.U32.AND P1, PT, RZ, UR8, PT ;  /* 0x00000008ff007c0c */ /* 0x000fc8000bf25070 */
[----:B------:R-:W-:-:S13]  /*1c30*/  ISETP.NE.AND.EX P1, PT, RZ, UR9, PT, P1 ;  /* 0x00000009ff007c0c */ /* 0x000fda000bf25310 */
[----:B------:R-:W-:Y:S05]  /*1c40*/  @!P1 BRA `(.L_x_445) ;  /* 0x0000000000189947 */ /* 0x000fea0003800000 */
[----:B------:R-:W0:Y:S01]  /*1c50*/  LDC.64 R4, c[0x0][0xa00] ;  /* 0x00028000ff047b82 */ /* 0x000e220000000a00 */
[----:B------:R-:W-:Y:S01]  /*1c60*/  ULDC.64 UR8, c[0x0][0x208] ;  /* 0x0000820000087ab9 */ /* 0x000fe20000000a00 */
[----:B0-----:R-:W-:-:S05]  /*1c70*/  IMAD.WIDE R4, R233, 0x4, R4 ;  /* 0x00000004e9047825 */ /* 0x001fca00078e0204 */
[----:B-----5:R-:W2:Y:S04]  /*1c80*/  LDG.E R146, desc[UR8][R4.64] ;  /* 0x0000000804927981 */ /* 0x020ea8000c1e1900 */
[----:B------:R-:W2:Y:S02]  /*1c90*/  LDG.E R9, desc[UR8][R4.64+0x4] ;  /* 0x0000040804097981 */ /* 0x000ea4000c1e1900 */
[----:B--2---:R-:W-:-:S07]  /*1ca0*/  IMAD.IADD R146, R9, 0x1, -R146 ;  /* 0x0000000109927824 */ /* 0x004fce00078e0a92 */
.L_x_445:
[----:B------:R-:W-:Y:S02]  /*1cb0*/  IMAD.U32 R24, RZ, RZ, UR5 ;  /* 0x00000005ff187e24 */ /* 0x000fe4000f8e00ff */
[----:B------:R-:W-:Y:S01]  /*1cc0*/  IMAD.U32 R25, RZ, RZ, UR4 ;  /* 0x00000004ff197e24 */ /* 0x000fe2000f8e00ff */
[----:B------:R-:W-:Y:S06]  /*1cd0*/  @!P2 BRA `(.L_x_446) ;  /* 0x000000000014a947 */ /* 0x000fec0003800000 */
[----:B------:R-:W-:Y:S01]  /*1ce0*/  IADD3 R2, P0, R234, UR6, RZ ;  /* 0x00000006ea027c10 */ /* 0x000fe2000ff1e0ff */
[----:B------:R-:W-:-:S03]  /*1cf0*/  ULDC.64 UR4, c[0x0][0x208] ;  /* 0x0000820000047ab9 */ /* 0x000fc60000000a00 */
[----:B------:R-:W-:-:S05]  /*1d00*/  IADD3.X R3, R235, UR7, RZ, P0, !PT ;  /* 0x00000007eb037c10 */ /* 0x000fca00087fe4ff */
[----:B------:R0:W5:Y:S01]  /*1d10*/  LDG.E R25, desc[UR4][R2.64] ;  /* 0x0000000402197981 */ /* 0x000162000c1e1900 */
[----:B------:R-:W-:Y:S05]  /*1d20*/  BRA `(.L_x_447) ;  /* 0x0000000000147947 */ /* 0x000fea0003800000 */
.L_x_446:
[----:B------:R-:W-:Y:S05]  /*1d30*/  @!P0 BRA `(.L_x_447) ;  /* 0x0000000000108947 */ /* 0x000fea0003800000 */
[----:B------:R-:W-:Y:S02]  /*1d40*/  ULDC.64 UR4, c[0x0][0x208] ;  /* 0x0000820000047ab9 */ /* 0x000fe40000000a00 */
[----:B------:R-:W2:Y:S04]  /*1d50*/  LDG.E R0, desc[UR4][R2.64] ;  /* 0x0000000402007981 */ /* 0x000ea8000c1e1900 */
[----:B------:R-:W2:Y:S02]  /*1d60*/  LDG.E R25, desc[UR4][R2.64+0x4] ;  /* 0x0000040402197981 */ /* 0x000ea4000c1e1900 */
[----:B--2---:R-:W-:-:S07]  /*1d70*/  IMAD.IADD R25, R25, 0x1, -R0 ;  /* 0x0000000119197824 */ /* 0x004fce00078e0a00 */
.L_x_447:
[----:B------:R-:W-:Y:S01]  /*1d80*/  ULDC.64 UR4, c[0x0][0xa10] ;  /* 0x0002840000047ab9 */ /* 0x000fe20000000a00 */
[----:B------:R-:W2:Y:S01]  /*1d90*/  LDL.LU R4, [R1+0x10] ;  /* 0x0000100001047983 */ /* 0x000ea20000300800 */
[----:B------:R-:W-:Y:S01]  /*1da0*/  ISETP.NE.U32.AND P0, PT, RZ, UR4, PT ;  /* 0x00000004ff007c0c */ /* 0x000fe2000bf05070 */
[----:B------:R-:W-:-:S03]  /*1db0*/  ULDC.64 UR6, c[0x0][0x208] ;  /* 0x0000820000067ab9 */ /* 0x000fc60000000a00 */
[----:B------:R-:W-:Y:S01]  /*1dc0*/  ISETP.NE.AND.EX P0, PT, RZ, UR5, PT, P0 ;  /* 0x00000005ff007c0c */ /* 0x000fe2000bf05300 */
[----:B-----5:R-:W-:Y:S01]  /*1dd0*/  IMAD.IADD R9, R25, 0x1, -R7 ;  /* 0x0000000119097824 */ /* 0x020fe200078e0a07 */
[----:B------:R-:W-:-:S11]  /*1de0*/  ULDC.64 UR4, c[0x0][0xa30] ;  /* 0x00028c0000047ab9 */ /* 0x000fd60000000a00 */
[----:B0-----:R-:W0:Y:S02]  /*1df0*/  @P0 LDC.64 R2, c[0x0][0xa10] ;  /* 0x00028400ff020b82 */ /* 0x001e240000000a00 */
[----:B0-----:R-:W-:-:S05]  /*1e00*/  @P0 IMAD.WIDE R2, R233, 0x4, R2 ;  /* 0x00000004e9020825 */ /* 0x001fca00078e0202 */
[----:B------:R-:W3:Y:S04]  /*1e10*/  @P0 LDG.E R0, desc[UR6][R2.64] ;  /* 0x0000000602000981 */ /* 0x000ee8000c1e1900 */
[----:B------:R0:W3:Y:S01]  /*1e20*/  @P0 LDG.E R5, desc[UR6][R2.64+0x4] ;  /* 0x0000040602050981 */ /* 0x0000e2000c1e1900 */
[----:B------:R-:W-:Y:S01]  /*1e30*/  ISETP.NE.U32.AND P1, PT, RZ, UR4, PT ;  /* 0x00000004ff007c0c */ /* 0x000fe2000bf25070 */
[----:B------:R-:W-:Y:S01]  /*1e40*/  IMAD.MOV.U32 R139, RZ, RZ, R25 ;  /* 0x000000ffff8b7224 */ /* 0x000fe200078e0019 */
[----:B------:R-:W-:Y:S02]  /*1e50*/  LOP3.LUT R10, R232, 0xff, RZ, 0xc0, !PT ;  /* 0x000000ffe80a7812 */ /* 0x000fe400078ec0ff */
[----:B------:R-:W-:-:S03]  /*1e60*/  ISETP.NE.AND.EX P1, PT, RZ, UR5, PT, P1 ;  /* 0x00000005ff007c0c */ /* 0x000fc6000bf25310 */
[----:B------:R1:W-:Y:S01]  /*1e70*/  STL [R1+0x74], R10 ;  /* 0x0000740a01007387 */ /* 0x0003e20000100800 */
[----:B------:R-:W-:Y:S09]  /*1e80*/  BSSY B0, `(.L_x_448) ;  /* 0x000002e000007945 */ /* 0x000ff20003800000 */
[----:B0-----:R-:W-:-:S04]  /*1e90*/  @P1 IADD3 R2, P2, R234, UR4, RZ ;  /* 0x00000004ea021c10 */ /* 0x001fc8000ff5e0ff */
[----:B------:R-:W-:Y:S02]  /*1ea0*/  @P1 IADD3.X R3, R235, UR5, RZ, P2, !PT ;  /* 0x00000005eb031c10 */ /* 0x000fe400097fe4ff */
[----:B------:R-:W-:-:S03]  /*1eb0*/  SHF.R.U32.HI R232, RZ, 0x10, R232 ;  /* 0x00000010ffe87819 */ /* 0x000fc600000116e8 */
[----:B------:R0:W5:Y:S02]  /*1ec0*/  @P1 LDG.E R139, desc[UR6][R2.64] ;  /* 0x00000006028b1981 */ /* 0x000164000c1e1900 */
[----:B0-----:R-:W-:Y:S01]  /*1ed0*/  IMAD.MOV.U32 R3, RZ, RZ, RZ ;  /* 0x000000ffff037224 */ /* 0x001fe200078e00ff */
[----:B--2---:R-:W-:Y:S01]  /*1ee0*/  LOP3.LUT R4, R4, 0xfffffffb, RZ, 0xc0, !PT ;  /* 0xfffffffb04047812 */ /* 0x004fe200078ec0ff */
[----:B---3--:R-:W-:-:S04]  /*1ef0*/  @P0 IMAD.IADD R24, R5, 0x1, -R0 ;  /* 0x0000000105180824 */ /* 0x008fc800078e0a00 */
[----:B------:R-:W-:-:S04]  /*1f00*/  IMAD.IADD R147, R9, 0x1, R24 ;  /* 0x0000000109937824 */ /* 0x000fc800078e0218 */
[C---:B------:R-:W-:Y:S01]  /*1f10*/  VIADD R0, R147.reuse, 0x4f ;  /* 0x0000004f93007836 */ /* 0x040fe20000000000 */
[----:B------:R-:W-:-:S03]  /*1f20*/  ISETP.GE.AND P3, PT, R147, 0x1, PT ;  /* 0x000000019300780c */ /* 0x000fc60003f66270 */
[----:B------:R-:W-:-:S05]  /*1f30*/  IMAD.HI R0, R0, 0x66666667, RZ ;  /* 0x6666666700007827 */ /* 0x000fca00078e02ff */
[----:B------:R-:W-:-:S04]  /*1f40*/  SHF.R.U32.HI R5, RZ, 0x1f, R0 ;  /* 0x0000001fff057819 */ /* 0x000fc80000011600 */
[----:B------:R-:W-:Y:S02]  /*1f50*/  LEA.HI.SX32 R144, R0, R5, 0x1b ;  /* 0x0000000500907211 */ /* 0x000fe400078fdaff */
[----:B------:R-:W-:-:S05]  /*1f60*/  @P3 LOP3.LUT R4, R4, 0x4, RZ, 0xfc, !PT ;  /* 0x0000000404043812 */ /* 0x000fca00078efcff */
[----:B------:R1:W-:Y:S01]  /*1f70*/  STL [R1+0x10], R4 ;  /* 0x0000100401007387 */ /* 0x0003e20000100800 */
[----:B------:R-:W-:Y:S05]  /*1f80*/  @!P3 BRA `(.L_x_449) ;  /* 0x000000000074b947 */ /* 0x000fea0003800000 */
[----:B------:R-:W-:Y:S01]  /*1f90*/  ISETP.NE.AND P0, PT, R232, RZ, PT ;  /* 0x000000ffe800720c */ /* 0x000fe20003f05270 */
[----:B------:R-:W-:-:S03]  /*1fa0*/  ULDC UR4, c[0x0][0x9f0] ;  /* 0x00027c0000047ab9 */ /* 0x000fc60000000800 */
[----:B------:R-:W-:-:S04]  /*1fb0*/  SEL R11, R232, UR4, P0 ;  /* 0x00000004e80b7c07 */ /* 0x000fc80008000000 */
[-C--:B------:R-:W-:Y:S02]  /*1fc0*/  IABS R5, R11.reuse ;  /* 0x0000000b00057213 */ /* 0x080fe40000000000 */
[----:B------:R-:W-:Y:S02]  /*1fd0*/  IADD3 R0, R144, -0x1, R11 ;  /* 0xffffffff90007810 */ /* 0x000fe40007ffe00b */
[----:B-1----:R-:W0:Y:S01]  /*1fe0*/  I2F.RP R4, R5 ;  /* 0x0000000500047306 */ /* 0x002e220000209400 */
[----:B------:R-:W-:-:S05]  /*1ff0*/  IABS R8, R11 ;  /* 0x0000000b00087213 */ /* 0x000fca0000000000 */
[----:B------:R-:W-:Y:S02]  /*2000*/  IMAD.MOV R8, RZ, RZ, -R8 ;  /* 0x000000ffff087224 */ /* 0x000fe400078e0a08 */
[----:B0-----:R-:W0:Y:S02]  /*2010*/  MUFU.RCP R4, R4 ;  /* 0x0000000400047308 */ /* 0x001e240000001000 */
[----:B0-----:R-:W-:Y:S01]  /*2020*/  VIADD R2, R4, 0xffffffe ;  /* 0x0ffffffe04027836 */ /* 0x001fe20000000000 */
[----:B------:R-:W-:Y:S02]  /*2030*/  IABS R4, R0 ;  /* 0x0000000000047213 */ /* 0x000fe40000000000 */
[----:B------:R-:W-:-:S03]  /*2040*/  LOP3.LUT R0, R0, R11, RZ, 0x3c, !PT ;  /* 0x0000000b00007212 */ /* 0x000fc600078e3cff */
[----:B------:R0:W1:Y:S01]  /*2050*/  F2I.FTZ.U32.TRUNC.NTZ R3, R2 ;  /* 0x0000000200037305 */ /* 0x000062000021f000 */
        /* <DEDUP_REMOVED lines=15> */
[----:B------:R-:W-:-:S07]  /*2150*/  @!P1 LOP3.LUT R3, RZ, R11, RZ, 0x33, !PT ;  /* 0x0000000bff039212 */ /* 0x000fce00078e33ff */
.L_x_449:
[----:B------:R-:W-:Y:S05]  /*2160*/  BSYNC B0 ;  /* 0x0000000000007941 */ /* 0x000fea0003800000 */
.L_x_448:
[----:B------:R-:W-:Y:S01]  /*2170*/  IMAD R0, R10, R3, RZ ;  /* 0x000000030a007224 */ /* 0x000fe200078e02ff */
[----:B------:R-:W-:-:S04]  /*2180*/  PLOP3.LUT P2, PT, PT, PT, PT, 0x80, 0x0 ;  /* 0x000000000000781c */ /* 0x000fc80003f4f070 */
[C---:B------:R-:W-:Y:S01]  /*2190*/  VIADDMNMX R3, R0.reuse, R3, R144, PT ;  /* 0x0000000300037246 */ /* 0x040fe20003800190 */
[----:B------:R-:W-:-:S04]  /*21a0*/  IMAD R0, R0, 0x50, -R9 ;  /* 0x0000005000007824 */ /* 0x000fc800078e0a09 */
[----:B------:R-:W-:Y:S01]  /*21b0*/  IMAD R3, R3, 0x50, -R9 ;  /* 0x0000005003037824 */ /* 0x000fe200078e0a09 */
[----:B------:R-:W-:-:S04]  /*21c0*/  VIMNMX R0, RZ, R0, !PT ;  /* 0x00000000ff007248 */ /* 0x000fc80007fe0100 */
[----:B------:R-:W-:Y:S01]  /*21d0*/  VIMNMX R5, R3, R24, PT ;  /* 0x0000001803057248 */ /* 0x000fe20003fe0100 */
[----:B------:R-:W-:-:S03]  /*21e0*/  IMAD.WIDE.U32 R2, R0, -0x33333333, RZ ;  /* 0xcccccccd00027825 */ /* 0x000fc600078e00ff */
[----:B------:R-:W-:Y:S02]  /*21f0*/  ISETP.GT.AND P0, PT, R5, R0, PT ;  /* 0x000000000500720c */ /* 0x000fe40003f04270 */
[----:B------:R-:W-:-:S05]  /*2200*/  SHF.R.U32.HI R119, RZ, 0x6, R3 ;  /* 0x00000006ff777819 */ /* 0x000fca0000011603 */
[----:B------:R-:W-:-:S06]  /*2210*/  IMAD.MOV.U32 R2, RZ, RZ, R119 ;  /* 0x000000ffff027224 */ /* 0x000fcc00078e0077 */
[----:B------:R-:W-:-:S04]  /*2220*/  @P0 VIADD R0, R5, 0x4f ;  /* 0x0000004f05000836 */ /* 0x000fc80000000000 */
[----:B------:R-:W-:-:S05]  /*2230*/  @P0 IMAD.HI R0, R0, 0x66666667, RZ ;  /* 0x6666666700000827 */ /* 0x000fca00078e02ff */
[----:B------:R-:W-:-:S04]  /*2240*/  @P0 SHF.R.U32.HI R3, RZ, 0x1f, R0 ;  /* 0x0000001fff030819 */ /* 0x000fc80000011600 */
[----:B------:R-:W-:-:S04]  /*2250*/  @P0 LEA.HI.SX32 R2, R0, R3, 0x1b ;  /* 0x0000000300020211 */ /* 0x000fc800078fdaff */
[----:B------:R-:W-:-:S13]  /*2260*/  ISETP.GT.AND P0, PT, R2, R119, PT ;  /* 0x000000770200720c */ /* 0x000fda0003f04270 */
[----:B------:R-:W-:Y:S05]  /*2270*/  @!P0 BRA `(.L_x_450) ;  /* 0x0000009400108947 */ /* 0x000fea0003800000 */
[----:B------:R-:W-:Y:S01]  /*2280*/  VIADD R0, R18, 0x24400 ;  /* 0x0002440012007836 */ /* 0x000fe20000000000 */
[----:B------:R-:W-:Y:S04]  /*2290*/  BSSY B6, `(.L_x_451) ;  /* 0x0000013000067945 */ /* 0x000fe80003800000 */
[----:B------:R-:W-:-:S13]  /*22a0*/  LOP3.LUT P0, RZ, R0, 0x3ff, RZ, 0xc0, !PT ;  /* 0x000003ff00ff7812 */ /* 0x000fda000780c0ff */
[----:B------:R-:W-:Y:S05]  /*22b0*/  @!P0 BRA `(.L_x_452) ;  /* 0x0000000000408947 */ /* 0x000fea0003800000 */
[----:B------:R-:W-:Y:S01]  /*22c0*/  MOV R14, 0x0 ;  /* 0x00000000000e7802 */ /* 0x000fe20000000f00 */
[----:B------:R-:W-:Y:S01]  /*22d0*/  ULDC.64 UR4, c[0x4][0xa8] ;  /* 0x01002a0000047ab9 */ /* 0x000fe20000000a00 */
[----:B------:R-:W-:Y:S01]  /*22e0*/  ULDC.64 UR6, c[0x4][0x18] ;  /* 0x0100060000067ab9 */ /* 0x000fe20000000a00 */
[----:B-1----:R-:W-:Y:S02]  /*22f0*/  IMAD.U32 R4, RZ, RZ, UR4 ;  /* 0x00000004ff047e24 */ /* 0x002fe4000f8e00ff */
[----:B------:R-:W-:Y:S01]  /*2300*/  IMAD.U32 R5, RZ, RZ, UR5 ;  /* 0x00000005ff057e24 */ /* 0x000fe2000f8e00ff */
[----:B------:R-:W0:Y:S01]  /*2310*/  LDC.64 R14, c[0x4][R14] ;  /* 0x010000000e0e7b82 */ /* 0x000e220000000a00 */
[----:B------:R-:W-:Y:S01]  /*2320*/  ULDC.64 UR4, c[0x4][0xb0] ;  /* 0x01002c0000047ab9 */ /* 0x000fe20000000a00 */
        /* <DEDUP_REMOVED lines=8> */
[----:B0----5:R-:W-:Y:S05]  /*23b0*/  CALL.ABS.NOINC R14 ;  /* 0x000000000e007343 */ /* 0x021fea0003c00000 */
.L_x_452:
[----:B------:R-:W-:Y:S05]  /*23c0*/  BSYNC B6 ;  /* 0x0000000000067941 */ /* 0x000fea0003800000 */
.L_x_451:
        /* <DEDUP_REMOVED lines=20> */
.L_x_454:
[----:B------:R-:W-:Y:S05]  /*2510*/  BSYNC B6 ;  /* 0x0000000000067941 */ /* 0x000fea0003800000 */
.L_x_453:
[----:B------:R-:W-:Y:S01]  /*2520*/  ULDC.64 UR4, c[0x0][0x9f8] ;  /* 0x00027e0000047ab9 */ /* 0x000fe20000000a00 */
[----:B------:R-:W-:Y:S01]  /*2530*/  IMAD.MOV.U32 R0, RZ, RZ, R233 ;  /* 0x000000ffff007224 */ /* 0x000fe200078e00e9 */
[----:B------:R-:W-:Y:S01]  /*2540*/  ISETP.NE.U32.AND P0, PT, RZ, UR4, PT ;  /* 0x00000004ff007c0c */ /* 0x000fe2000bf05070 */
[----:B------:R-:W-:Y:S01]  /*2550*/  ULDC.64 UR6, c[0x0][0x208] ;  /* 0x0000820000067ab9 */ /* 0x000fe20000000a00 */
[----:B------:R-:W0:Y:S01]  /*2560*/  LDC.64 R98, c[0x0][0x300] ;  /* 0x0000c000ff627b82 */ /* 0x000e220000000a00 */
[----:B------:R-:W-:Y:S01]  /*2570*/  IMAD.IADD R112, R112, 0x1, R25 ;  /* 0x0000000170707824 */ /* 0x000fe200078e0219 */
[----:B------:R-:W-:Y:S01]  /*2580*/  ISETP.NE.AND.EX P0, PT, RZ, UR5, PT, P0 ;  /* 0x00000005ff007c0c */ /* 0x000fe2000bf05300 */
[----:B------:R-:W-:-:S05]  /*2590*/  ULDC.64 UR8, c[0x0][0xa08] ;  /* 0x0002820000087ab9 */ /* 0x000fca0000000a00 */
[----:B------:R-:W2:Y:S07]  /*25a0*/  LDC R9, c[0x0][0x3f4] ;  /* 0x0000fd00ff097b82 */ /* 0x000eae0000000800 */
[----:B-1----:R-:W-:Y:S01]  /*25b0*/  @P0 IADD3 R4, P1, R234, UR4, RZ ;  /* 0x00000004ea040c10 */ /* 0x002fe2000ff3e0ff */
[----:B------:R-:W1:Y:S03]  /*25c0*/  LDC.64 R104, c[0x0][0x3f8] ;  /* 0x0000fe00ff687b82 */ /* 0x000e660000000a00 */
[----:B------:R-:W-:Y:S01]  /*25d0*/  @P0 IADD3.X R5, R235, UR5, RZ, P1, !PT ;  /* 0x00000005eb050c10 */ /* 0x000fe20008ffe4ff */
[----:B------:R-:W-:-:S04]  /*25e0*/  ULDC.64 UR4, c[0x0][0x330] ;  /* 0x0000cc0000047ab9 */ /* 0x000fc80000000a00 */
[----:B------:R3:W4:Y:S01]  /*25f0*/  @P0 LDG.E R0, desc[UR6][R4.64] ;  /* 0x0000000604000981 */ /* 0x000722000c1e1900 */
[----:B------:R-:W-:Y:S01]  /*2600*/  ULDC UR6, c[0x0][0x2f4] ;  /* 0x0000bd0000067ab9 */ /* 0x000fe20000000800 */
[----:B------:R-:W-:Y:S01]  /*2610*/  SHF.R.S32.HI R7, RZ, 0x1f, R112 ;  /* 0x0000001fff077819 */ /* 0x000fe20000011470 */
[-C--:B0-----:R-:W-:Y:S01]  /*2620*/  IMAD.WIDE.U32 R96, R112, R98.reuse, RZ ;  /* 0x0000006270607225 */ /* 0x081fe200078e00ff */
[----:B------:R-:W-:Y:S01]  /*2630*/  ISETP.GE.AND P1, PT, R212, UR6, PT ;  /* 0x00000006d4007c0c */ /* 0x000fe2000bf26270 */
[----:B------:R-:W0:Y:S01]  /*2640*/  LDC.64 R110, c[0x0][0x408] ;  /* 0x00010200ff6e7b82 */ /* 0x000e220000000a00 */
[----:B------:R-:W-:Y:S01]  /*2650*/  ISETP.GE.AND P0, PT, R16, UR6, PT ;  /* 0x0000000610007c0c */ /* 0x000fe2000bf06270 */
[----:B------:R-:W-:Y:S01]  /*2660*/  IMAD R3, R7, R98, RZ ;  /* 0x0000006207037224 */ /* 0x000fe200078e02ff */
[----:B------:R-:W-:Y:S01]  /*2670*/  SHF.R.S32.HI R20, RZ, 0x1f, R213 ;  /* 0x0000001fff147819 */ /* 0x000fe200000114d5 */
[----:B------:R-:W-:Y:S01]  /*2680*/  IMAD.WIDE.U32 R94, R231, UR4, R16 ;  /* 0x00000004e75e7c25 */ /* 0x000fe2000f8e0010 */
[----:B---3--:R-:W-:Y:S01]  /*2690*/  SEL R4, RZ, 0xffffffff, P1 ;  /* 0xffffffffff047807 */ /* 0x008fe20000800000 */
[----:B------:R-:W3:Y:S01]  /*26a0*/  S2R R171, SR_TID.X ;  /* 0x0000000000ab7919 */ /* 0x000ee20000002100 */
[----:B------:R-:W-:Y:S01]  /*26b0*/  ISETP.GE.AND P1, PT, R218, UR6, PT ;  /* 0x00000006da007c0c */ /* 0x000fe2000bf26270 */
[----:B------:R-:W-:Y:S01]  /*26c0*/  IMAD R5, R112, R99, R3 ;  /* 0x0000006370057224 */ /* 0x000fe200078e0203 */
[----:B------:R-:W-:Y:S01]  /*26d0*/  SEL R3, RZ, 0x1, P0 ;  /* 0x00000001ff037807 */ /* 0x000fe20000000000 */
[----:B------:R-:W-:Y:S01]  /*26e0*/  IMAD.SHL.U32 R4, R4, 0x2, RZ ;  /* 0x0000000204047824 */ /* 0x000fe200078e00ff */
[----:B------:R-:W-:Y:S01]  /*26f0*/  ISETP.NE.U32.AND P0, PT, RZ, UR8, PT ;  /* 0x00000008ff007c0c */ /* 0x000fe2000bf05070 */
[----:B------:R-:W-:Y:S01]  /*2700*/  IMAD.IADD R97, R97, 0x1, R5 ;  /* 0x0000000161617824 */ /* 0x000fe200078e0205 */
[----:B------:R-:W-:Y:S01]  /*2710*/  SHF.R.S32.HI R23, RZ, 0x1f, R22 ;  /* 0x0000001fff177819 */ /* 0x000fe20000011416 */
[C---:B------:R-:W-:Y:S01]  /*2720*/  IMAD R95, R231.reuse, UR5, R95 ;  /* 0x00000005e75f7c24 */ /* 0x040fe2000f8e025f */
[----:B------:R-:W-:Y:S01]  /*2730*/  LOP3.LUT R3, R4, 0x2, R3, 0xe2, !PT ;  /* 0x0000000204037812 */ /* 0x000fe200078ee203 */
[----:B------:R-:W-:Y:S01]  /*2740*/  ULDC.64 UR4, c[0x0][0x308] ;  /* 0x0000c20000047ab9 */ /* 0x000fe20000000a00 */
[----:B------:R-:W-:Y:S01]  /*2750*/  SEL R4, RZ, 0x4, P1 ;  /* 0x00000004ff047807 */ /* 0x000fe20000800000 */
[----:B------:R-:W-:Y:S01]  /*2760*/  IMAD.WIDE.U32 R96, R231, UR4, R96 ;  /* 0x00000004e7607c25 */ /* 0x000fe2000f8e0060 */
[----:B------:R-:W-:Y:S01]  /*2770*/  ISETP.NE.AND.EX P0, PT, RZ, UR9, PT, P0 ;  /* 0x00000009ff007c0c */ /* 0x000fe2000bf05300 */
[----:B------:R-:W-:Y:S01]  /*2780*/  ULDC.64 UR8, c[0x0][0x338] ;  /* 0x0000ce0000087ab9 */ /* 0x000fe20000000a00 */
[----:B------:R-:W-:Y:S01]  /*2790*/  LOP3.LUT R27, R3, R4, RZ, 0xfc, !PT ;  /* 0x00000004031b7212 */ /* 0x000fe200078efcff */
[----:B------:R-:W-:Y:S01]  /*27a0*/  IMAD R97, R231, UR5, R97 ;  /* 0x00000005e7617c24 */ /* 0x000fe2000f8e0261 */
[----:B------:R-:W-:Y:S01]  /*27b0*/  ULDC.64 UR4, c[0x0][0x310] ;  /* 0x0000c40000047ab9 */ /* 0x000fe20000000a00 */
[----:B------:R-:W-:Y:S01]  /*27c0*/  IMAD R6, R20, R98, RZ ;  /* 0x0000006214067224 */ /* 0x000fe200078e02ff */
[----:B------:R-:W-:Y:S01]  /*27d0*/  SHF.R.U32.HI R26, RZ, 0x3, R223 ;  /* 0x00000003ff1a7819 */ /* 0x000fe200000116df */
[----:B-1----:R-:W-:Y:S01]  /*27e0*/  IMAD.WIDE.U32 R100, R213, R104, R22 ;  /* 0x00000068d5647225 */ /* 0x002fe200078e0016 */
[----:B------:R-:W-:-:S02]  /*27f0*/  SHF.R.U32.HI R21, RZ, 0x3, R222 ;  /* 0x00000003ff157819 */ /* 0x000fc400000116de */
[C---:B------:R-:W-:Y:S01]  /*2800*/  IADD3 R112, P3, R213.reuse, R112, RZ ;  /* 0x00000070d5707210 */ /* 0x040fe20007f7e0ff */
[----:B------:R-:W-:Y:S01]  /*2810*/  IMAD R6, R213, R99, R6 ;  /* 0x00000063d5067224 */ /* 0x000fe200078e0206 */
[----:B------:R-:W-:Y:S01]  /*2820*/  ISETP.GE.AND P2, PT, R219, UR6, PT ;  /* 0x00000006db007c0c */ /* 0x000fe2000bf46270 */
[C---:B------:R-:W-:Y:S01]  /*2830*/  IMAD.WIDE.U32 R102, R213.reuse, R104, R16 ;  /* 0x00000068d5667225 */ /* 0x040fe200078e0010 */
[C-C-:B------:R-:W-:Y:S02]  /*2840*/  SHF.L.U64.HI R127, R98.reuse, 0x5, R99.reuse ;  /* 0x00000005627f7819 */ /* 0x140fe40000010263 */
[----:B------:R-:W-:Y:S01]  /*2850*/  SHF.L.U64.HI R129, R98, 0x6, R99 ;  /* 0x0000000662817819 */ /* 0x000fe20000010263 */
[CC--:B0-----:R-:W-:Y:S01]  /*2860*/  IMAD.WIDE.U32 R106, R213.reuse, R110.reuse, R22 ;  /* 0x0000006ed56a7225 */ /* 0x0c1fe200078e0016 */
[C-C-:B------:R-:W-:Y:S02]  /*2870*/  SHF.L.U64.HI R35, R104.reuse, 0x5, R105.reuse ;  /* 0x0000000568237819 */ /* 0x140fe40000010269 */
[----:B------:R-:W-:Y:S01]  /*2880*/  SHF.L.U64.HI R34, R104, 0x6, R105 ;  /* 0x0000000668227819 */ /* 0x000fe20000010269 */
[----:B------:R-:W-:Y:S01]  /*2890*/  IMAD.WIDE.U32 R108, R213, R110, R16 ;  /* 0x0000006ed56c7225 */ /* 0x000fe200078e0010 */
[----:B------:R-:W-:-:S02]  /*28a0*/  SHF.L.U64.HI R31, R110, 0x5, R111 ;  /* 0x000000056e1f7819 */ /* 0x000fc4000001026f */
[----:B------:R-:W-:Y:S01]  /*28b0*/  SHF.L.U64.HI R30, R110, 0x6, R111 ;  /* 0x000000066e1e7819 */ /* 0x000fe2000001026f */
[----:B------:R-:W-:Y:S01]  /*28c0*/  IMAD.SHL.U32 R28, R213, 0x40, RZ ;  /* 0x00000040d51c7824 */ /* 0x000fe200078e00ff */
[----:B------:R-:W-:Y:S01]  /*28d0*/  SHF.R.S32.HI R140, RZ, 0x1f, R237 ;  /* 0x0000001fff8c7819 */ /* 0x000fe200000114ed */
[----:B------:R-:W-:Y:S01]  /*28e0*/  IMAD.X R113, R20, 0x1, R7, P3 ;  /* 0x0000000114717824 */ /* 0x000fe200018e0607 */
[----:B---3--:R-:W-:Y:S01]  /*28f0*/  LEA.HI R171, R171, 0x8, RZ, 0x19 ;  /* 0x00000008abab7811 */ /* 0x008fe200078fc8ff */
[C---:B------:R-:W-:Y:S02]  /*2900*/  IMAD.SHL.U32 R128, R98.reuse, 0x20, RZ ;  /* 0x0000002062807824 */ /* 0x040fe400078e00ff */
[----:B------:R-:W-:Y:S02]  /*2910*/  IMAD.SHL.U32 R130, R98, 0x40, RZ ;  /* 0x0000004062827824 */ /* 0x000fe400078e00ff */
[----:B------:R-:W-:Y:S02]  /*2920*/  IMAD R121, R105, 0x50, RZ ;  /* 0x0000005069797824 */ /* 0x000fe400078e02ff */
[----:B------:R-:W-:-:S02]  /*2930*/  IMAD.SHL.U32 R33, R104, 0x20, RZ ;  /* 0x0000002068217824 */ /* 0x000fc400078e00ff */
[----:B------:R-:W-:Y:S02]  /*2940*/  IMAD.SHL.U32 R32, R104, 0x40, RZ ;  /* 0x0000004068207824 */ /* 0x000fe400078e00ff */
[----:B------:R-:W-:Y:S02]  /*2950*/  IMAD.SHL.U32 R29, R110, 0x20, RZ ;  /* 0x000000206e1d7824 */ /* 0x000fe400078e00ff */
[----:B--2---:R-:W-:Y:S01]  /*2960*/  IMAD.SHL.U32 R118, R9, 0x2, RZ ;  /* 0x0000000209767824 */ /* 0x004fe200078e00ff */
[----:B----4-:R-:W-:-:S04]  /*2970*/  SHF.R.S32.HI R5, RZ, 0x1f, R0 ;  /* 0x0000001fff057819 */ /* 0x010fc80000011400 */
[----:B------:R-:W-:Y:S02]  /*2980*/  SEL R3, R5, RZ, !P0 ;  /* 0x000000ff05037207 */ /* 0x000fe40004000000 */
[----:B------:R-:W-:Y:S02]  /*2990*/  SEL R5, R0, RZ, !P0 ;  /* 0x000000ff00057207 */ /* 0x000fe40004000000 */
[----:B------:R-:W-:Y:S01]  /*29a0*/  ISETP.GE.AND P0, PT, R16, R9, PT ;  /* 0x000000091000720c */ /* 0x000fe20003f06270 */
[C---:B------:R-:W-:Y:S02]  /*29b0*/  IMAD R4, R3.reuse, UR8, RZ ;  /* 0x0000000803047c24 */ /* 0x040fe4000f8e02ff */
[----:B------:R-:W-:Y:S02]  /*29c0*/  IMAD R0, R3, UR4, RZ ;  /* 0x0000000403007c24 */ /* 0x000fe4000f8e02ff */
[----:B------:R-:W-:-:S04]  /*29d0*/  IMAD.WIDE.U32 R94, R5, UR8, R94 ;  /* 0x00000008055e7c25 */ /* 0x000fc8000f8e005e */
[C---:B------:R-:W-:Y:S02]  /*29e0*/  IMAD R3, R5.reuse, UR9, R4 ;  /* 0x0000000905037c24 */ /* 0x040fe4000f8e0204 */
[C---:B------:R-:W-:Y:S02]  /*29f0*/  IMAD R93, R5.reuse, UR5, R0 ;  /* 0x00000005055d7c24 */ /* 0x040fe4000f8e0200 */
[----:B------:R-:W-:-:S04]  /*2a00*/  IMAD.WIDE.U32 R96, R5, UR4, R96 ;  /* 0x0000000405607c25 */ /* 0x000fc8000f8e0060 */
[----:B------:R-:W-:-:S04]  /*2a10*/  IMAD.WIDE.U32 R4, R213, R98, R16 ;  /* 0x00000062d5047225 */ /* 0x000fc800078e0010 */
[----:B------:R-:W-:Y:S01]  /*2a20*/  IMAD.IADD R93, R97, 0x1, R93 ;  /* 0x00000001615d7824 */ /* 0x000fe200078e025d */
[----:B------:R-:W-:Y:S01]  /*2a30*/  IADD3 R114, P1, R96, R4, RZ ;  /* 0x0000000460727210 */ /* 0x000fe20007f3e0ff */
[----:B------:R-:W-:-:S03]  /*2a40*/  IMAD R0, R20, R104, RZ ;  /* 0x0000006814007224 */ /* 0x000fc600078e02ff */
[----:B------:R-:W-:Y:S01]  /*2a50*/  IADD3.X R92, R93, R5, R6, P1, !PT ;  /* 0x000000055d5c7210 */ /* 0x000fe20000ffe406 */
[----:B------:R-:W-:Y:S01]  /*2a60*/  IMAD R11, R213, R105, R0 ;  /* 0x00000069d50b7224 */ /* 0x000fe200078e0200 */
[----:B------:R-:W-:Y:S01]  /*2a70*/  SEL R5, R9, RZ, P0 ;  /* 0x000000ff09057207 */ /* 0x000fe20000000000 */
[-C--:B------:R-:W-:Y:S01]  /*2a80*/  IMAD R0, R20, R110.reuse, RZ ;  /* 0x0000006e14007224 */ /* 0x080fe200078e02ff */
[----:B------:R-:W-:Y:S01]  /*2a90*/  ISETP.GE.AND P1, PT, R212, R9, PT ;  /* 0x00000009d400720c */ /* 0x000fe20003f26270 */
[----:B------:R-:W-:Y:S02]  /*2aa0*/  IMAD.IADD R101, R101, 0x1, R11 ;  /* 0x0000000165657824 */ /* 0x000fe400078e020b */
[----:B------:R-:W-:Y:S02]  /*2ab0*/  IMAD.IADD R5, R16, 0x1, R5 ;  /* 0x0000000110057824 */ /* 0x000fe400078e0205 */
[----:B------:R-:W-:Y:S02]  /*2ac0*/  IMAD R13, R213, R111, R0 ;  /* 0x0000006fd50d7224 */ /* 0x000fe400078e0200 */
[----:B------:R-:W-:Y:S01]  /*2ad0*/  IMAD.IADD R103, R11, 0x1, R103 ;  /* 0x000000010b677824 */ /* 0x000fe200078e0267 */
[----:B------:R-:W-:Y:S01]  /*2ae0*/  SHF.R.S32.HI R0, RZ, 0x1f, R5 ;  /* 0x0000001fff007819 */ /* 0x000fe20000011405 */
[----:B------:R-:W-:Y:S01]  /*2af0*/  IMAD.IADD R107, R107, 0x1, R13 ;  /* 0x000000016b6b7824 */ /* 0x000fe200078e020d */
[----:B------:R-:W-:Y:S01]  /*2b00*/  SEL R11, R9, RZ, P1 ;  /* 0x000000ff090b7207 */ /* 0x000fe20000800000 */
[----:B------:R-:W-:Y:S01]  /*2b10*/  IMAD.IADD R109, R13, 0x1, R109 ;  /* 0x000000010d6d7824 */ /* 0x000fe200078e026d */
[CC--:B------:R-:W-:Y:S01]  /*2b20*/  LEA.HI R14, R0.reuse, R5.reuse, RZ, 0x3 ;  /* 0x00000005000e7211 */ /* 0x0c0fe200078f18ff */
[----:B-----5:R-:W-:Y:S01]  /*2b30*/  IMAD.WIDE.U32 R106, R139, R110, R106 ;  /* 0x0000006e8b6a7225 */ /* 0x020fe200078e006a */
[----:B------:R-:W-:-:S02]  /*2b40*/  LEA.HI R0, R0, R5, RZ, 0x6 ;  /* 0x0000000500007211 */ /* 0x000fc400078f30ff */
[----:B------:R-:W-:Y:S01]  /*2b50*/  LOP3.LUT R6, R222, 0x38, R14, 0xf8, !PT ;  /* 0x00000038de067812 */ /* 0x000fe200078ef80e */
[----:B------:R-:W-:Y:S01]  /*2b60*/  IMAD.IADD R11, R212, 0x1, R11 ;  /* 0x00000001d40b7824 */ /* 0x000fe200078e020b */
[----:B------:R-:W-:Y:S01]  /*2b70*/  SHF.R.S32.HI R4, RZ, 0x6, R0 ;  /* 0x00000006ff047819 */ /* 0x000fe20000011400 */
[----:B------:R-:W-:Y:S01]  /*2b80*/  IMAD.WIDE.U32 R108, R139, R110, R108 ;  /* 0x0000006e8b6c7225 */ /* 0x000fe200078e006c */
[----:B------:R-:W-:Y:S02]  /*2b90*/  LOP3.LUT R0, R223, 0x38, R14, 0xf8, !PT ;  /* 0x00000038df007812 */ /* 0x000fe400078ef80e */
[----:B------:R-:W-:Y:S01]  /*2ba0*/  SHF.R.S32.HI R12, RZ, 0x1f, R11 ;  /* 0x0000001fff0c7819 */ /* 0x000fe2000001140b */
[----:B------:R-:W-:Y:S01]  /*2bb0*/  IMAD R136, R4, 0x1400, R227 ;  /* 0x0000140004887824 */ /* 0x000fe200078e02e3 */
[----:B------:R-:W-:Y:S01]  /*2bc0*/  LOP3.LUT R5, R0, R26, RZ, 0x3c, !PT ;  /* 0x0000001a00057212 */ /* 0x000fe200078e3cff */
[----:B------:R-:W-:Y:S01]  /*2bd0*/  IMAD R138, R4, 0x1400, R229 ;  /* 0x00001400048a7824 */ /* 0x000fe200078e02e5 */
[-C--:B------:R-:W-:Y:S01]  /*2be0*/  LEA.HI R0, R12, R11.reuse, RZ, 0x6 ;  /* 0x0000000b0c007211 */ /* 0x080fe200078f30ff */
[----:B------:R-:W-:Y:S01]  /*2bf0*/  IMAD R132, R4, 0x1400, R225 ;  /* 0x0000140004847824 */ /* 0x000fe200078e02e1 */
[----:B------:R-:W-:Y:S01]  /*2c00*/  LEA.HI R12, R12, R11, RZ, 0x3 ;  /* 0x0000000b0c0c7211 */ /* 0x000fe200078f18ff */
[----:B------:R-:W-:Y:S01]  /*2c10*/  IMAD.IADD R136, R136, 0x1, R5 ;  /* 0x0000000188887824 */ /* 0x000fe200078e0205 */
[----:B------:R-:W-:Y:S01]  /*2c20*/  SHF.R.S32.HI R8, RZ, 0x6, R0 ;  /* 0x00000006ff087819 */ /* 0x000fe20000011400 */
[----:B------:R-:W-:Y:S01]  /*2c30*/  IMAD.WIDE.U32 R100, R139, R104, R100 ;  /* 0x000000688b647225 */ /* 0x000fe200078e0064 */
[----:B------:R-:W-:-:S02]  /*2c40*/  LOP3.LUT R0, R14, 0x38, RZ, 0xc0, !PT ;  /* 0x000000380e007812 */ /* 0x000fc400078ec0ff */
[-C--:B------:R-:W-:Y:S01]  /*2c50*/  LOP3.LUT R13, R6, R21.reuse, RZ, 0x3c, !PT ;  /* 0x00000015060d7212 */ /* 0x080fe200078e3cff */
[----:B------:R-:W-:Y:S01]  /*2c60*/  IMAD R137, R8, 0x1400, R229 ;  /* 0x0000140008897824 */ /* 0x000fe200078e02e5 */
[----:B------:R-:W-:Y:S01]  /*2c70*/  LOP3.LUT R5, R0, 0x1c0, R28, 0xf8, !PT ;  /* 0x000001c000057812 */ /* 0x000fe200078ef81c */
[----:B------:R-:W-:Y:S01]  /*2c80*/  IMAD R133, R8, 0x1400, R227 ;  /* 0x0000140008857824 */ /* 0x000fe200078e02e3 */
[----:B------:R-:W-:Y:S01]  /*2c90*/  LOP3.LUT R6, R12, 0x38, RZ, 0xc0, !PT ;  /* 0x000000380c067812 */ /* 0x000fe200078ec0ff */
[----:B------:R-:W-:Y:S01]  /*2ca0*/  IMAD.IADD R132, R132, 0x1, R13 ;  /* 0x0000000184847824 */ /* 0x000fe200078e020d */
[----:B------:R-:W-:Y:S01]  /*2cb0*/  LOP3.LUT R5, R5, R228, RZ, 0x3c, !PT ;  /* 0x000000e405057212 */ /* 0x000fe200078e3cff */
[----:B------:R-:W-:Y:S01]  /*2cc0*/  IMAD.WIDE.U32 R102, R139, R104, R102 ;  /* 0x000000688b667225 */ /* 0x000fe200078e0066 */
[----:B------:R-:W-:Y:S02]  /*2cd0*/  LOP3.LUT R11, R6, 0x1c0, R28, 0xf8, !PT ;  /* 0x000001c0060b7812 */ /* 0x000fe400078ef81c */
[----:B------:R-:W-:Y:S01]  /*2ce0*/  LOP3.LUT R13, R222, 0x38, R12, 0xf8, !PT ;  /* 0x00000038de0d7812 */ /* 0x000fe200078ef80c */
[----:B------:R-:W-:Y:S01]  /*2cf0*/  IMAD.IADD R138, R138, 0x1, R5 ;  /* 0x000000018a8a7824 */ /* 0x000fe200078e0205 */
[----:B------:R-:W-:Y:S01]  /*2d00*/  LOP3.LUT R0, R11, R228, RZ, 0x3c, !PT ;  /* 0x000000e40b007212 */ /* 0x000fe200078e3cff */
[----:B------:R-:W-:Y:S01]  /*2d10*/  IMAD R11, R99, 0x50, RZ ;  /* 0x00000050630b7824 */ /* 0x000fe200078e02ff */
[----:B------:R-:W-:Y:S01]  /*2d20*/  SHF.R.S32.HI R5, RZ, 0x1f, R139 ;  /* 0x0000001fff057819 */ /* 0x000fe2000001148b */
[----:B------:R-:W-:Y:S01]  /*2d30*/  VIADD R6, R213, 0x20 ;  /* 0x00000020d5067836 */ /* 0x000fe20000000000 */
[----:B------:R-:W-:Y:S01]  /*2d40*/  LOP3.LUT R4, R13, R21, RZ, 0x3c, !PT ;  /* 0x000000150d047212 */ /* 0x000fe200078e3cff */
[----:B------:R-:W-:Y:S01]  /*2d50*/  IMAD.IADD R137, R137, 0x1, R0 ;  /* 0x0000000189897824 */ /* 0x000fe200078e0200 */
[----:B------:R-:W-:Y:S01]  /*2d60*/  LOP3.LUT R10, R223, 0x38, R12, 0xf8, !PT ;  /* 0x00000038df0a7812 */ /* 0x000fe200078ef80c */
[----:B------:R-:W-:Y:S01]  /*2d70*/  IMAD R0, R5, R104, RZ ;  /* 0x0000006805007224 */ /* 0x000fe200078e02ff */
[----:B------:R-:W-:Y:S01]  /*2d80*/  SHF.R.S32.HI R15, RZ, 0x3, R14 ;  /* 0x00000003ff0f7819 */ /* 0x000fe2000001140e */
[----:B------:R-:W-:Y:S01]  /*2d90*/  IMAD.WIDE.U32 R98, R98, 0x50, RZ ;  /* 0x0000005062627825 */ /* 0x000fe200078e00ff */
[----:B------:R-:W-:-:S02]  /*2da0*/  LOP3.LUT R10, R10, R26, RZ, 0x3c, !PT ;  /* 0x0000001a0a0a7212 */ /* 0x000fc400078e3cff */
[----:B------:R-:W-:Y:S01]  /*2db0*/  LOP3.LUT R14, R14, 0xfffffff8, RZ, 0xc0, !PT ;  /* 0xfffffff80e0e7812 */ /* 0x000fe200078ec0ff */
[----:B------:R-:W-:Y:S01]  /*2dc0*/  IMAD R25, R139, R105, R0 ;  /* 0x000000698b197224 */ /* 0x000fe200078e0200 */
[----:B------:R-:W-:Y:S01]  /*2dd0*/  SHF.R.S32.HI R142, RZ, 0x1f, R6 ;  /* 0x0000001fff8e7819 */ /* 0x000fe20000011406 */
[----:B------:R-:W-:Y:S02]  /*2de0*/  IMAD R0, R5, R110, RZ ;  /* 0x0000006e05007224 */ /* 0x000fe400078e02ff */
[----:B------:R-:W-:Y:S02]  /*2df0*/  IMAD R5, R111, 0x50, RZ ;  /* 0x000000506f057824 */ /* 0x000fe400078e02ff */
[----:B------:R-:W-:Y:S01]  /*2e00*/  IMAD R13, R139, R111, R0 ;  /* 0x0000006f8b0d7224 */ /* 0x000fe200078e0200 */
[----:B------:R-:W-:Y:S01]  /*2e10*/  SEL R0, RZ, 0x8, P2 ;  /* 0x00000008ff007807 */ /* 0x000fe20001000000 */
[----:B------:R-:W-:Y:S02]  /*2e20*/  IMAD.SHL.U32 R28, R110, 0x40, RZ ;  /* 0x000000406e1c7824 */ /* 0x000fe400078e00ff */
[----:B------:R-:W-:Y:S01]  /*2e30*/  IMAD.IADD R21, R107, 0x1, R13 ;  /* 0x000000016b157824 */ /* 0x000fe200078e020d */
[----:B------:R-:W-:Y:S01]  /*2e40*/  LOP3.LUT R0, R27, R0, RZ, 0xfc, !PT ;  /* 0x000000001b007212 */ /* 0x000fe200078efcff */
[----:B------:R-:W-:Y:S01]  /*2e50*/  IMAD.IADD R20, R13, 0x1, R109 ;  /* 0x000000010d147824 */ /* 0x000fe200078e026d */
[----:B------:R-:W-:Y:S01]  /*2e60*/  SHF.R.S32.HI R13, RZ, 0x3, R12 ;  /* 0x00000003ff0d7819 */ /* 0x000fe2000001140c */
[----:B------:R-:W-:Y:S01]  /*2e70*/  IMAD R131, R8, 0x1400, R225 ;  /* 0x0000140008837824 */ /* 0x000fe200078e02e1 */
[----:B------:R-:W-:Y:S01]  /*2e80*/  LOP3.LUT R12, R12, 0xfffffff8, RZ, 0xc0, !PT ;  /* 0xfffffff80c0c7812 */ /* 0x000fe200078ec0ff */
[----:B------:R-:W-:Y:S01]  /*2e90*/  IMAD.WIDE.U32 R104, R104, 0x50, RZ ;  /* 0x0000005068687825 */ /* 0x000fe200078e00ff */
[----:B------:R-:W-:-:S02]  /*2ea0*/  LOP3.LUT R27, R27, 0x1, RZ, 0xc0, !PT ;  /* 0x000000011b1b7812 */ /* 0x000fc400078ec0ff */
[----:B------:R-:W-:Y:S01]  /*2eb0*/  LOP3.LUT R9, R0, 0x8, RZ, 0xc0, !PT ;  /* 0x0000000800097812 */ /* 0x000fe200078ec0ff */
[----:B------:R-:W-:Y:S01]  /*2ec0*/  IMAD.WIDE.U32 R110, R110, 0x50, RZ ;  /* 0x000000506e6e7825 */ /* 0x000fe200078e00ff */
[----:B------:R-:W-:Y:S02]  /*2ed0*/  SHF.R.S32.HI R8, RZ, 0x1f, R14 ;  /* 0x0000001fff087819 */ /* 0x000fe4000001140e */
[----:B------:R-:W-:Y:S01]  /*2ee0*/  SHF.R.S32.HI R7, RZ, 0x1f, R12 ;  /* 0x0000001fff077819 */ /* 0x000fe2000001140c */
[----:B------:R-:W-:Y:S01]  /*2ef0*/  IMAD.IADD R133, R133, 0x1, R10 ;  /* 0x0000000185857824 */ /* 0x000fe200078e020a */
[C---:B------:R-:W-:Y:S01]  /*2f00*/  LOP3.LUT R10, R0.reuse, 0x4, RZ, 0xc0, !PT ;  /* 0x00000004000a7812 */ /* 0x040fe200078ec0ff */
[----:B------:R-:W-:Y:S01]  /*2f10*/  IMAD.IADD R120, R99, 0x1, R11 ;  /* 0x0000000163787824 */ /* 0x000fe200078e020b */
[----:B------:R-:W-:Y:S01]  /*2f20*/  LOP3.LUT R11, R0, 0x2, RZ, 0xc0, !PT ;  /* 0x00000002000b7812 */ /* 0x000fe200078ec0ff */
[----:B------:R-:W-:Y:S02]  /*2f30*/  IMAD.IADD R26, R101, 0x1, R25 ;  /* 0x00000001651a7824 */ /* 0x000fe400078e0219 */
[----:B------:R-:W-:-:S02]  /*2f40*/  IMAD.IADD R131, R131, 0x1, R4 ;  /* 0x0000000183837824 */ /* 0x000fc400078e0204 */
[----:B------:R-:W-:Y:S02]  /*2f50*/  IMAD.IADD R121, R105, 0x1, R121 ;  /* 0x0000000169797824 */ /* 0x000fe400078e0279 */
[----:B------:R-:W-:Y:S02]  /*2f60*/  IMAD.IADD R126, R111, 0x1, R5 ;  /* 0x000000016f7e7824 */ /* 0x000fe400078e0205 */
[----:B------:R-:W-:Y:S02]  /*2f70*/  IMAD.IADD R25, R25, 0x1, R103 ;  /* 0x0000000119197824 */ /* 0x000fe400078e0267 */
[----:B------:R-:W-:-:S07]  /*2f80*/  IMAD.IADD R6, R95, 0x1, R3 ;  /* 0x000000015f067824 */ /* 0x000fce00078e0203 */
.L_x_562:
[----:B--234-:R-:W2:Y:S01]  /*2f90*/  LDL.LU R37, [R1+0x10] ;  /* 0x0000100001257983 */ /* 0x01cea20000300800 */
[----:B------:R-:W-:Y:S01]  /*2fa0*/  VIADD R39, R2, 0xffffffff ;  /* 0xffffffff02277836 */ /* 0x000fe20000000000 */
[----:B0-----:R-:W0:Y:S01]  /*2fb0*/  LDC.64 R116, c[0x0][0x2e8] ;  /* 0x0000ba00ff747b82 */ /* 0x001e220000000a00 */
[----:B------:R-:W-:Y:S05]  /*2fc0*/  YIELD ;  /* 0x0000000000007946 */ /* 0x000fea0003800000 */
[----:B------:R-:W-:Y:S01]  /*2fd0*/  SHF.R.S32.HI R38, RZ, 0x1f, R39 ;  /* 0x0000001fff267819 */ /* 0x000fe20000011427 */
[-C--:B------:R-:W-:Y:S01]  /*2fe0*/  IMAD R3, R120, R39.reuse, RZ ;  /* 0x0000002778037224 */ /* 0x080fe200078e02ff */
[----:B------:R-:W1:Y:S01]  /*2ff0*/  LDC R115, c[0x0][0x3f4] ;  /* 0x0000fd00ff737b82 */ /* 0x000e620000000800 */
[----:B------:R-:W-:Y:S01]  /*3000*/  IMAD.WIDE.U32 R122, R98, R39, RZ ;  /* 0x00000027627a7225 */ /* 0x000fe200078e00ff */
[----:B------:R-:W-:Y:S03]  /*3010*/  BSSY B0, `(.L_x_455) ;  /* 0x00007ed000007945 */ /* 0x000fe60003800000 */
[----:B------:R-:W-:Y:S01]  /*3020*/  IMAD R5, R38, R98, R3 ;  /* 0x0000006226057224 */ /* 0x000fe200078e0203 */
[----:B------:R-:W-:-:S03]  /*3030*/  IADD3 R3, P2, P3, R114, R122, R128 ;  /* 0x0000007a72037210 */ /* 0x000fc60007b5e080 */
[----:B------:R-:W-:Y:S01]  /*3040*/  IMAD.IADD R88, R123, 0x1, R5 ;  /* 0x000000017b587824 */ /* 0x000fe200078e0205 */
[----:B------:R-:W-:-:S04]  /*3050*/  IADD3 R5, P5, R114, R122, RZ ;  /* 0x0000007a72057210 */ /* 0x000fc80007fbe0ff */
[----:B------:R-:W-:Y:S01]  /*3060*/  IADD3.X R4, R92, R88, R127, P2, P3 ;  /* 0x000000585c047210 */ /* 0x000fe200017e647f */
[----:B------:R-:W-:Y:S01]  /*3070*/  IMAD.X R36, R88, 0x1, R92, P5 ;  /* 0x0000000158247824 */ /* 0x000fe200028e065c */
[----:B------:R-:W-:Y:S02]  /*3080*/  IADD3 R0, P3, P4, R114, R122, R130 ;  /* 0x0000007a72007210 */ /* 0x000fe40007c7e082 */
[C---:B0-----:R-:W-:Y:S02]  /*3090*/  LEA R60, P2, R5.reuse, R116, 0x1 ;  /* 0x00000074053c7211 */ /* 0x041fe400078408ff */
[----:B------:R-:W-:Y:S02]  /*30a0*/  IADD3.X R2, R92, R88, R129, P3, P4 ;  /* 0x000000585c027210 */ /* 0x000fe40001fe8481 */
[C---:B------:R-:W-:Y:S02]  /*30b0*/  LEA R44, P3, R0.reuse, R116, 0x1 ;  /* 0x00000074002c7211 */ /* 0x040fe400078608ff */
[-C--:B------:R-:W-:Y:S01]  /*30c0*/  LEA.HI.X R61, R5, R117.reuse, R36, 0x1, P2 ;  /* 0x00000075053d7211 */ /* 0x080fe200010f0c24 */
[----:B------:R-:W-:Y:S01]  /*30d0*/  IMAD R5, R19, 0x5000, R230 ;  /* 0x0000500013057824 */ /* 0x000fe200078e02e6 */
[----:B------:R-:W-:Y:S01]  /*30e0*/  LEA.HI.X R45, R0, R117, R2, 0x1, P3 ;  /* 0x00000075002d7211 */ /* 0x000fe200018f0c02 */
[----:B------:R-:W-:Y:S01]  /*30f0*/  IMAD.MOV.U32 R2, RZ, RZ, R39 ;  /* 0x000000ffff027224 */ /* 0x000fe200078e0027 */
[----:B------:R-:W-:Y:S01]  /*3100*/  ISETP.GT.AND P3, PT, R39, R119, PT ;  /* 0x000000772700720c */ /* 0x000fe20003f64270 */
[----:B------:R-:W-:Y:S01]  /*3110*/  IMAD R5, R5, 0x2, R18 ;  /* 0x0000000205057824 */ /* 0x000fe200078e0212 */
[----:B-1----:R-:W-:-:S02]  /*3120*/  ISETP.GE.AND P2, PT, R115, 0x1, PT ;  /* 0x000000017300780c */ /* 0x002fc40003f46270 */
[----:B------:R-:W-:-:S04]  /*3130*/  LEA R46, P5, R3, R116, 0x1 ;  /* 0x00000074032e7211 */ /* 0x000fc800078a08ff */
[----:B------:R-:W-:Y:S02]  /*3140*/  LEA.HI.X R47, R3, R117, R4, 0x1, P5 ;  /* 0x00000075032f7211 */ /* 0x000fe400028f0c04 */
[----:B--2---:R-:W-:-:S04]  /*3150*/  LOP3.LUT R37, R37, 0xfffffffd, RZ, 0xc0, !PT ;  /* 0xfffffffd25257812 */ /* 0x004fc800078ec0ff */
[----:B------:R-:W-:-:S05]  /*3160*/  @P3 LOP3.LUT R37, R37, 0x2, RZ, 0xfc, !PT ;  /* 0x0000000225253812 */ /* 0x000fca00078efcff */
[----:B------:R0:W-:Y:S01]  /*3170*/  STL [R1+0x10], R37 ;  /* 0x0000102501007387 */ /* 0x0001e20000100800 */
[----:B------:R-:W-:Y:S05]  /*3180*/  @!P2 BRA `(.L_x_456) ;  /* 0x000000780058a947 */ /* 0x000fea0003800000 */
[----:B------:R-:W-:Y:S01]  /*3190*/  ULDC.U8 UR4, c[0x0][0x410] ;  /* 0x0001040000047ab9 */ /* 0x000fe20000000000 */
[-C--:B------:R-:W-:Y:S01]  /*31a0*/  IMAD R3, R121, R39.reuse, RZ ;  /* 0x0000002779037224 */ /* 0x080fe200078e02ff */
[----:B------:R-:W-:Y:S01]  /*31b0*/  ISETP.NE.AND P2, PT, RZ, UR4, PT ;  /* 0x00000004ff007c0c */ /* 0x000fe2000bf45270 */
[-C--:B0-----:R-:W-:Y:S02]  /*31c0*/  IMAD R37, R126, R39.reuse, RZ ;  /* 0x000000277e257224 */ /* 0x081fe400078e02ff */
[----:B------:R-:W-:Y:S02]  /*31d0*/  IMAD R3, R38, R104, R3 ;  /* 0x0000006826037224 */ /* 0x000fe400078e0203 */
[----:B------:R-:W-:Y:S02]  /*31e0*/  IMAD R4, R2, -0x50, R24 ;  /* 0xffffffb002047824 */ /* 0x000fe400078e0218 */
[----:B------:R-:W-:-:S03]  /*31f0*/  IMAD.WIDE.U32 R86, R104, R39, RZ ;  /* 0x0000002768567225 */ /* 0x000fc600078e00ff */
[----:B------:R-:W-:Y:S01]  /*3200*/  VIMNMX R4, R4, 0x50, PT ;  /* 0x0000005004047848 */ /* 0x000fe20003fe0100 */
[----:B------:R-:W-:Y:S02]  /*3210*/  IMAD R37, R38, R110, R37 ;  /* 0x0000006e26257224 */ /* 0x000fe400078e0225 */
[----:B------:R-:W-:-:S04]  /*3220*/  IMAD.WIDE.U32 R84, R110, R39, RZ ;  /* 0x000000276e547225 */ /* 0x000fc800078e00ff */
[----:B------:R-:W-:Y:S02]  /*3230*/  IMAD.IADD R0, R87, 0x1, R3 ;  /* 0x0000000157007824 */ /* 0x000fe400078e0203 */
[----:B------:R-:W-:Y:S01]  /*3240*/  IMAD.IADD R3, R85, 0x1, R37 ;  /* 0x0000000155037824 */ /* 0x000fe200078e0225 */
[----:B------:R-:W-:Y:S06]  /*3250*/  @!P2 BRA `(.L_x_457) ;  /* 0x000000380038a947 */ /* 0x000fec0003800000 */
[----:B------:R-:W-:Y:S01]  /*3260*/  ISETP.GE.AND P3, PT, R213, R4, PT ;  /* 0x00000004d500720c */ /* 0x000fe20003f66270 */
[----:B------:R-:W-:Y:S01]  /*3270*/  BSSY B1, `(.L_x_458) ;  /* 0x000002a000017945 */ /* 0x000fe20003800000 */
        /* <DEDUP_REMOVED lines=8> */
[----:B------:R-:W-:Y:S01]  /*3300*/  CS2R R124, SRZ ;  /* 0x00000000007c7805 */ /* 0x000fe2000001ff00 */
[----:B------:R-:W-:Y:S06]  /*3310*/  @P3 BRA `(.L_x_459) ;  /* 0x00000000007c3947 */ /* 0x000fec0003800000 */
[----:B------:R-:W-:Y:S01]  /*3320*/  IADD3 R37, P4, R100, R86, RZ ;  /* 0x0000005664257210 */ /* 0x000fe20007f9e0ff */
[----:B------:R-:W-:Y:S01]  /*3330*/  ULDC.64 UR4, c[0x0][0x3e8] ;  /* 0x0000fa0000047ab9 */ /* 0x000fe20000000a00 */
[----:B------:R-:W-:Y:S01]  /*3340*/  IADD3 R39, P2, R106, R84, RZ ;  /* 0x000000546a277210 */ /* 0x000fe20007f5e0ff */
[----:B------:R-:W-:Y:S01]  /*3350*/  ULDC.64 UR6, c[0x0][0x400] ;  /* 0x0001000000067ab9 */ /* 0x000fe20000000a00 */
[----:B------:R-:W-:Y:S01]  /*3360*/  CS2R R122, SRZ ;  /* 0x00000000007a7805 */ /* 0x000fe2000001ff00 */
[----:B------:R-:W-:Y:S01]  /*3370*/  IMAD.X R38, R0, 0x1, R26, P4 ;  /* 0x0000000100267824 */ /* 0x000fe200020e061a */
[----:B------:R-:W-:Y:S01]  /*3380*/  LEA R36, P4, R37, UR4, 0x1 ;  /* 0x0000000425247c11 */ /* 0x000fe2000f8808ff */
[----:B------:R-:W-:Y:S01]  /*3390*/  IMAD.X R40, R3, 0x1, R21, P2 ;  /* 0x0000000103287824 */ /* 0x000fe200010e0615 */
[----:B------:R-:W-:Y:S02]  /*33a0*/  CS2R R90, SRZ ;  /* 0x00000000005a7805 */ /* 0x000fe4000001ff00 */
[----:B------:R-:W-:-:S02]  /*33b0*/  CS2R R124, SRZ ;  /* 0x00000000007c7805 */ /* 0x000fc4000001ff00 */
[----:B------:R-:W-:Y:S02]  /*33c0*/  LEA.HI.X R37, R37, UR5, R38, 0x1, P4 ;  /* 0x0000000525257c11 */ /* 0x000fe4000a0f0c26 */
[----:B------:R-:W-:Y:S02]  /*33d0*/  CS2R R116, SRZ ;  /* 0x0000000000747805 */ /* 0x000fe4000001ff00 */
[C---:B------:R-:W-:Y:S01]  /*33e0*/  LEA R38, P2, R39.reuse, UR6, 0x1 ;  /* 0x0000000627267c11 */ /* 0x040fe2000f8408ff */
[----:B------:R-:W-:Y:S01]  /*33f0*/  ULDC.64 UR8, c[0x0][0x208] ;  /* 0x0000820000087ab9 */ /* 0x000fe20000000a00 */
[-C--:B------:R-:W-:Y:S02]  /*3400*/  ISETP.GE.AND P4, PT, R22, R115.reuse, PT ;  /* 0x000000731600720c */ /* 0x080fe40003f86270 */
[----:B------:R-:W-:Y:S02]  /*3410*/  LEA.HI.X R39, R39, UR7, R40, 0x1, P2 ;  /* 0x0000000727277c11 */ /* 0x000fe400090f0c28 */
[----:B------:R-:W-:-:S02]  /*3420*/  ISETP.GE.AND P2, PT, R215, R115, PT ;  /* 0x00000073d700720c */ /* 0x000fc40003f46270 */
[----:B------:R-:W-:-:S07]  /*3430*/  CS2R R82, SRZ ;  /* 0x0000000000527805 */ /* 0x000fce000001ff00 */
[----:B------:R0:W5:Y:S04]  /*3440*/  @!P4 LDG.E.64 R122, desc[UR8][R36.64] ;  /* 0x00000008247ac981 */ /* 0x000168000c1e1b00 */
[----:B------:R0:W5:Y:S01]  /*3450*/  @!P4 LDG.E.64 R124, desc[UR8][R38.64] ;  /* 0x00000008267cc981 */ /* 0x000162000c1e1b00 */
[----:B------:R-:W-:-:S03]  /*3460*/  ISETP.GE.AND P4, PT, R214, R115, PT ;  /* 0x00000073d600720c */ /* 0x000fc60003f86270 */
[----:B------:R0:W5:Y:S04]  /*3470*/  @!P2 LDG.E.64 R90, desc[UR8][R36.64+0x40] ;  /* 0x00004008245aa981 */ /* 0x000168000c1e1b00 */
[----:B------:R0:W5:Y:S01]  /*3480*/  @!P2 LDG.E.64 R116, desc[UR8][R38.64+0x40] ;  /* 0x000040082674a981 */ /* 0x000162000c1e1b00 */
[----:B------:R-:W-:Y:S02]  /*3490*/  ISETP.GE.AND P2, PT, R216, R115, PT ;  /* 0x00000073d800720c */ /* 0x000fe40003f46270 */
[----:B------:R-:W-:Y:S02]  /*34a0*/  CS2R R78, SRZ ;  /* 0x00000000004e7805 */ /* 0x000fe4000001ff00 */
[----:B------:R-:W-:Y:S02]  /*34b0*/  CS2R R88, SRZ ;  /* 0x0000000000587805 */ /* 0x000fe4000001ff00 */
[----:B------:R-:W-:Y:S01]  /*34c0*/  CS2R R80, SRZ ;  /* 0x0000000000507805 */ /* 0x000fe2000001ff00 */
[----:B------:R0:W5:Y:S04]  /*34d0*/  @!P4 LDG.E.64 R82, desc[UR8][R36.64+0x80] ;  /* 0x000080082452c981 */ /* 0x000168000c1e1b00 */
[----:B------:R0:W5:Y:S04]  /*34e0*/  @!P4 LDG.E.64 R88, desc[UR8][R38.64+0x80] ;  /* 0x000080082658c981 */ /* 0x000168000c1e1b00 */
[----:B------:R0:W5:Y:S04]  /*34f0*/  @!P2 LDG.E.64 R78, desc[UR8][R36.64+0xc0] ;  /* 0x0000c008244ea981 */ /* 0x000168000c1e1b00 */
[----:B------:R0:W5:Y:S02]  /*3500*/  @!P2 LDG.E.64 R80, desc[UR8][R38.64+0xc0] ;  /* 0x0000c0082650a981 */ /* 0x000164000c1e1b00 */
.L_x_459:
[----:B------:R-:W-:Y:S05]  /*3510*/  BSYNC B1 ;  /* 0x0000000000017941 */ /* 0x000fea0003800000 */
.L_x_458:
[----:B0----5:R-:W-:Y:S01]  /*3520*/  IMAD.MOV.U32 R36, RZ, RZ, R78 ;  /* 0x000000ffff247224 */ /* 0x021fe200078e004e */
[----:B------:R-:W-:Y:S01]  /*3530*/  BSSY B1, `(.L_x_460) ;  /* 0x0000044000017945 */ /* 0x000fe20003800000 */
[----:B------:R-:W-:Y:S01]  /*3540*/  IMAD.MOV.U32 R38, RZ, RZ, R79 ;  /* 0x000000ffff267224 */ /* 0x000fe200078e004f */
[----:B------:R-:W-:Y:S01]  /*3550*/  CS2R R66, SRZ ;  /* 0x0000000000427805 */ /* 0x000fe2000001ff00 */
[----:B------:R-:W-:Y:S01]  /*3560*/  IMAD.MOV.U32 R37, RZ, RZ, R82 ;  /* 0x000000ffff257224 */ /* 0x000fe200078e0052 */
[----:B------:R-:W-:Y:S01]  /*3570*/  CS2R R70, SRZ ;  /* 0x0000000000467805 */ /* 0x000fe2000001ff00 */
[----:B------:R-:W-:Y:S01]  /*3580*/  VIADD R39, R213, 0x20 ;  /* 0x00000020d5277836 */ /* 0x000fe20000000000 */
[----:B------:R-:W-:Y:S01]  /*3590*/  PRMT R162, R38, 0x5410, R36 ;  /* 0x0000541026a27816 */ /* 0x000fe20000000024 */
[----:B------:R-:W-:Y:S01]  /*35a0*/  IMAD.MOV.U32 R36, RZ, RZ, R83 ;  /* 0x000000ffff247224 */ /* 0x000fe200078e0053 */
[----:B------:R-:W-:Y:S01]  /*35b0*/  PRMT R164, R164, 0x5410, R37 ;  /* 0x00005410a4a47816 */ /* 0x000fe20000000025 */
[----:B------:R-:W-:Y:S01]  /*35c0*/  IMAD.MOV.U32 R37, RZ, RZ, R90 ;  /* 0x000000ffff257224 */ /* 0x000fe200078e005a */
[----:B------:R-:W-:Y:S01]  /*35d0*/  ISETP.GE.AND P4, PT, R39, R4, PT ;  /* 0x000000042700720c */ /* 0x000fe20003f86270 */
[----:B------:R-:W-:Y:S01]  /*35e0*/  IMAD.MOV.U32 R38, RZ, RZ, R122 ;  /* 0x000000ffff267224 */ /* 0x000fe200078e007a */
[----:B------:R-:W-:Y:S01]  /*35f0*/  PRMT R163, R163, 0x5410, R36 ;  /* 0x00005410a3a37816 */ /* 0x000fe20000000024 */
[----:B------:R-:W-:Y:S01]  /*3600*/  IMAD.MOV.U32 R36, RZ, RZ, R91 ;  /* 0x000000ffff247224 */ /* 0x000fe200078e005b */
[----:B------:R-:W-:-:S02]  /*3610*/  CS2R R74, SRZ ;  /* 0x00000000004a7805 */ /* 0x000fc4000001ff00 */
[----:B------:R-:W-:Y:S02]  /*3620*/  CS2R R64, SRZ ;  /* 0x0000000000407805 */ /* 0x000fe4000001ff00 */
[----:B------:R-:W-:Y:S02]  /*3630*/  CS2R R68, SRZ ;  /* 0x0000000000447805 */ /* 0x000fe4000001ff00 */
[----:B------:R-:W-:Y:S02]  /*3640*/  CS2R R72, SRZ ;  /* 0x0000000000487805 */ /* 0x000fe4000001ff00 */
[----:B------:R-:W-:Y:S01]  /*3650*/  PRMT R165, R36, 0x5410, R37 ;  /* 0x0000541024a57816 */ /* 0x000fe20000000025 */
[----:B------:R-:W-:Y:S01]  /*3660*/  IMAD.MOV.U32 R37, RZ, RZ, R123 ;  /* 0x000000ffff257224 */ /* 0x000fe200078e007b */
[----:B------:R-:W-:Y:S01]  /*3670*/  CS2R R76, SRZ ;  /* 0x00000000004c7805 */ /* 0x000fe2000001ff00 */
[----:B------:R-:W-:-:S03]  /*3680*/  IMAD.MOV.U32 R36, RZ, RZ, R80 ;  /* 0x000000ffff247224 */ /* 0x000fc600078e0050 */
[----:B------:R-:W-:Y:S01]  /*3690*/  PRMT R134, R37, 0x5410, R38 ;  /* 0x0000541025867816 */ /* 0x000fe20000000026 */
[----:B------:R-:W-:Y:S02]  /*36a0*/  IMAD.MOV.U32 R38, RZ, RZ, R81 ;  /* 0x000000ffff267224 */ /* 0x000fe400078e0051 */
[----:B------:R-:W-:-:S03]  /*36b0*/  IMAD.MOV.U32 R37, RZ, RZ, R88 ;  /* 0x000000ffff257224 */ /* 0x000fc600078e0058 */
[----:B------:R-:W-:Y:S01]  /*36c0*/  PRMT R161, R38, 0x5410, R36 ;  /* 0x0000541026a17816 */ /* 0x000fe20000000024 */
[----:B------:R-:W-:Y:S01]  /*36d0*/  IMAD.MOV.U32 R36, RZ, RZ, R89 ;  /* 0x000000ffff247224 */ /* 0x000fe200078e0059 */
[----:B------:R-:W-:Y:S01]  /*36e0*/  PRMT R164, R37, 0x7610, R164 ;  /* 0x0000761025a47816 */ /* 0x000fe200000000a4 */
[----:B------:R-:W-:Y:S02]  /*36f0*/  IMAD.MOV.U32 R38, RZ, RZ, R116 ;  /* 0x000000ffff267224 */ /* 0x000fe400078e0074 */
[----:B------:R-:W-:Y:S01]  /*3700*/  IMAD.MOV.U32 R37, RZ, RZ, R117 ;  /* 0x000000ffff257224 */ /* 0x000fe200078e0075 */
[----:B------:R-:W-:Y:S01]  /*3710*/  PRMT R163, R36, 0x7610, R163 ;  /* 0x0000761024a37816 */ /* 0x000fe200000000a3 */
[----:B------:R-:W-:-:S03]  /*3720*/  IMAD.MOV.U32 R36, RZ, RZ, R124 ;  /* 0x000000ffff247224 */ /* 0x000fc600078e007c */
[----:B------:R-:W-:Y:S02]  /*3730*/  PRMT R167, R167, 0x5410, R37 ;  /* 0x00005410a7a77816 */ /* 0x000fe40000000025 */
[----:B------:R-:W-:Y:S01]  /*3740*/  PRMT R166, R36, 0x5410, R38 ;  /* 0x0000541024a67816 */ /* 0x000fe20000000026 */
[----:B------:R-:W-:-:S05]  /*3750*/  IMAD.MOV.U32 R38, RZ, RZ, R125 ;  /* 0x000000ffff267224 */ /* 0x000fca00078e007d */
[----:B------:R-:W-:Y:S01]  /*3760*/  PRMT R168, R168, 0x5410, R38 ;  /* 0x00005410a8a87816 */ /* 0x000fe20000000026 */
[----:B------:R-:W-:Y:S06]  /*3770*/  @P4 BRA `(.L_x_461) ;  /* 0x00000000007c4947 */ /* 0x000fec0003800000 */
[----:B------:R-:W-:Y:S01]  /*3780*/  IADD3 R36, P2, P5, R100, R86, R33 ;  /* 0x0000005664247210 */ /* 0x000fe20007d5e021 */
[----:B------:R-:W-:Y:S01]  /*3790*/  ULDC.64 UR4, c[0x0][0x3e8] ;  /* 0x0000fa0000047ab9 */ /* 0x000fe20000000a00 */
[----:B------:R-:W-:Y:S01]  /*37a0*/  ULDC.64 UR6, c[0x0][0x400] ;  /* 0x0001000000067ab9 */ /* 0x000fe20000000a00 */
[----:B------:R-:W-:Y:S02]  /*37b0*/  CS2R R74, SRZ ;  /* 0x00000000004a7805 */ /* 0x000fe4000001ff00 */
[----:B------:R-:W-:Y:S02]  /*37c0*/  IADD3.X R39, R26, R0, R35, P2, P5 ;  /* 0x000000001a277210 */ /* 0x000fe400017ea423 */
[----:B------:R-:W-:Y:S02]  /*37d0*/  CS2R R76, SRZ ;  /* 0x00000000004c7805 */ /* 0x000fe4000001ff00 */
[----:B------:R-:W-:Y:S01]  /*37e0*/  IADD3 R37, P2, P5, R106, R84, R29 ;  /* 0x000000546a257210 */ /* 0x000fe20007d5e01d */
[----:B------:R-:W-:-:S03]  /*37f0*/  ULDC.64 UR8, c[0x0][0x208] ;  /* 0x0000820000087ab9 */ /* 0x000fc60000000a00 */
[----:B------:R-:W-:Y:S02]  /*3800*/  IADD3.X R40, R21, R3, R31, P2, P5 ;  /* 0x0000000315287210 */ /* 0x000fe400017ea41f */
[----:B------:R-:W-:-:S04]  /*3810*/  LEA R38, P2, R36, UR4, 0x1 ;  /* 0x0000000424267c11 */ /* 0x000fc8000f8408ff */
[----:B------:R-:W-:Y:S02]  /*3820*/  LEA.HI.X R39, R36, UR5, R39, 0x1, P2 ;  /* 0x0000000524277c11 */ /* 0x000fe400090f0c27 */
[----:B------:R-:W-:-:S04]  /*3830*/  LEA R36, P2, R37, UR6, 0x1 ;  /* 0x0000000625247c11 */ /* 0x000fc8000f8408ff */
[----:B------:R-:W-:Y:S02]  /*3840*/  LEA.HI.X R37, R37, UR7, R40, 0x1, P2 ;  /* 0x0000000725257c11 */ /* 0x000fe400090f0c28 */
[----:B------:R-:W-:Y:S02]  /*3850*/  ISETP.GE.AND P2, PT, R22, R115, PT ;  /* 0x000000731600720c */ /* 0x000fe40003f46270 */
[----:B------:R-:W-:Y:S02]  /*3860*/  CS2R R70, SRZ ;  /* 0x0000000000467805 */ /* 0x000fe4000001ff00 */
[----:B------:R-:W-:-:S09]  /*3870*/  CS2R R72, SRZ ;  /* 0x0000000000487805 */ /* 0x000fd2000001ff00 */
[----:B------:R0:W5:Y:S04]  /*3880*/  @!P2 LDG.E.64 R74, desc[UR8][R38.64] ;  /* 0x00000008264aa981 */ /* 0x000168000c1e1b00 */
[----:B------:R0:W5:Y:S01]  /*3890*/  @!P2 LDG.E.64 R76, desc[UR8][R36.64] ;  /* 0x00000008244ca981 */ /* 0x000162000c1e1b00 */
        /* <DEDUP_REMOVED lines=10> */
[----:B------:R-:W-:-:S13]  /*3940*/  ISETP.GE.AND P2, PT, R216, R115, PT ;  /* 0x00000073d800720c */ /* 0x000fda0003f46270 */
[----:B------:R0:W5:Y:S04]  /*3950*/  @!P2 LDG.E.64 R62, desc[UR8][R38.64+0xc0] ;  /* 0x0000c008263ea981 */ /* 0x000168000c1e1b00 */
[----:B------:R0:W5:Y:S02]  /*3960*/  @!P2 LDG.E.64 R64, desc[UR8][R36.64+0xc0] ;  /* 0x0000c0082440a981 */ /* 0x000164000c1e1b00 */
.L_x_461:
[----:B------:R-:W-:Y:S05]  /*3970*/  BSYNC B1 ;  /* 0x0000000000017941 */ /* 0x000fea0003800000 */
.L_x_460:
[----:B0----5:R-:W-:Y:S01]  /*3980*/  IMAD.MOV.U32 R37, RZ, RZ, R66 ;  /* 0x000000ffff257224 */ /* 0x021fe200078e0042 */
[----:B------:R-:W-:Y:S01]  /*3990*/  ISETP.GE.AND P5, PT, R237, R4, PT ;  /* 0x00000004ed00720c */ /* 0x000fe20003fa6270 */
[----:B------:R-:W-:Y:S01]  /*39a0*/  IMAD.MOV.U32 R36, RZ, RZ, R67 ;  /* 0x000000ffff247224 */ /* 0x000fe200078e0043 */
[----:B------:R-:W-:Y:S01]  /*39b0*/  BSSY B1, `(.L_x_462) ;  /* 0x0000041000017945 */ /* 0x000fe20003800000 */
[----:B------:R-:W-:Y:S01]  /*39c0*/  IMAD.MOV.U32 R39, RZ, RZ, R62 ;  /* 0x000000ffff277224 */ /* 0x000fe200078e003e */
[----:B------:R-:W-:Y:S01]  /*39d0*/  CS2R R42, SRZ ;  /* 0x00000000002a7805 */ /* 0x000fe2000001ff00 */
[----:B------:R-:W-:Y:S01]  /*39e0*/  IMAD.MOV.U32 R38, RZ, RZ, R63 ;  /* 0x000000ffff267224 */ /* 0x000fe200078e003f */
[----:B------:R-:W-:Y:S01]  /*39f0*/  PRMT R153, R36, 0x5410, R37 ;  /* 0x0000541024997816 */ /* 0x000fe20000000025 */
        /* <DEDUP_REMOVED lines=9> */
[----:B------:R-:W-:Y:S01]  /*3a90*/  PRMT R156, R38, 0x7610, R156 ;  /* 0x00007610269c7816 */ /* 0x000fe2000000009c */
        /* <DEDUP_REMOVED lines=9> */
[----:B------:R-:W-:-:S02]  /*3b30*/  PRMT R149, R38, 0x5410, R39 ;  /* 0x0000541026957816 */ /* 0x000fc40000000027 */
[----:B------:R-:W-:Y:S02]  /*3b40*/  CS2R R50, SRZ ;  /* 0x0000000000327805 */ /* 0x000fe4000001ff00 */
[----:B------:R-:W-:Y:S01]  /*3b50*/  PRMT R156, R156, 0x5410, R37 ;  /* 0x000054109c9c7816 */ /* 0x000fe20000000025 */
[----:B------:R-:W-:Y:S01]  /*3b60*/  IMAD.MOV.U32 R37, RZ, RZ, R76 ;  /* 0x000000ffff257224 */ /* 0x000fe200078e004c */
[----:B------:R-:W-:Y:S01]  /*3b70*/  PRMT R157, R36, 0x7610, R157 ;  /* 0x00007610249d7816 */ /* 0x000fe2000000009d */
[----:B------:R-:W-:Y:S01]  /*3b80*/  IMAD.MOV.U32 R36, RZ, RZ, R77 ;  /* 0x000000ffff247224 */ /* 0x000fe200078e004d */
[----:B------:R-:W-:Y:S02]  /*3b90*/  CS2R R52, SRZ ;  /* 0x0000000000347805 */ /* 0x000fe4000001ff00 */
[----:B------:R-:W-:Y:S02]  /*3ba0*/  CS2R R58, SRZ ;  /* 0x00000000003a7805 */ /* 0x000fe4000001ff00 */
[----:B------:R-:W-:Y:S01]  /*3bb0*/  PRMT R159, R36, 0x5410, R37 ;  /* 0x00005410249f7816 */ /* 0x000fe20000000025 */
[----:B------:R-:W-:Y:S06]  /*3bc0*/  @P5 BRA `(.L_x_463) ;  /* 0x00000000007c5947 */ /* 0x000fec0003800000 */
[----:B------:R-:W-:Y:S01]  /*3bd0*/  IADD3 R86, P2, P6, R100, R32, R86 ;  /* 0x0000002064567210 */ /* 0x000fe20007e5e056 */
[----:B------:R-:W-:Y:S01]  /*3be0*/  ULDC.64 UR4, c[0x0][0x3e8] ;  /* 0x0000fa0000047ab9 */ /* 0x000fe20000000a00 */
[----:B------:R-:W-:Y:S02]  /*3bf0*/  CS2R R56, SRZ ;  /* 0x0000000000387805 */ /* 0x000fe4000001ff00 */
[----:B------:R-:W-:Y:S02]  /*3c00*/  CS2R R58, SRZ ;  /* 0x00000000003a7805 */ /* 0x000fe4000001ff00 */
[----:B------:R-:W-:Y:S01]  /*3c10*/  IADD3.X R0, R26, R34, R0, P2, P6 ;  /* 0x000000221a007210 */ /* 0x000fe200017ec400 */
[----:B------:R-:W-:Y:S01]  /*3c20*/  ULDC.64 UR6, c[0x0][0x208] ;  /* 0x0000820000067ab9 */ /* 0x000fe20000000a00 */
[----:B------:R-:W-:-:S04]  /*3c30*/  IADD3 R84, P2, P6, R106, R28, R84 ;  /* 0x0000001c6a547210 */ /* 0x000fc80007e5e054 */
[----:B------:R-:W-:Y:S02]  /*3c40*/  IADD3.X R3, R21, R30, R3, P2, P6 ;  /* 0x0000001e15037210 */ /* 0x000fe400017ec403 */
[----:B------:R-:W-:-:S04]  /*3c50*/  LEA R38, P2, R86, UR4, 0x1 ;  /* 0x0000000456267c11 */ /* 0x000fc8000f8408ff */
[----:B------:R-:W-:Y:S01]  /*3c60*/  LEA.HI.X R39, R86, UR5, R0, 0x1, P2 ;  /* 0x0000000556277c11 */ /* 0x000fe200090f0c00 */
[----:B------:R-:W-:Y:S02]  /*3c70*/  ULDC.64 UR4, c[0x0][0x400] ;  /* 0x0001000000047ab9 */ /* 0x000fe40000000a00 */
        /* <DEDUP_REMOVED lines=20> */
.L_x_463:
[----:B------:R-:W-:Y:S05]  /*3dc0*/  BSYNC B1 ;  /* 0x0000000000017941 */ /* 0x000fea0003800000 */
.L_x_462:
[----:B-----5:R-:W-:Y:S01]  /*3dd0*/  IMAD.MOV.U32 R3, RZ, RZ, R42 ;  /* 0x000000ffff037224 */ /* 0x020fe200078e002a */
[----:B------:R-:W-:Y:S01]  /*3de0*/  ULOP3.LUT UR4, UR60, 0x1, URZ, 0xfc, !UPT ;  /* 0x000000013c047892 */ /* 0x000fe2000f8efc3f */
[----:B------:R-:W-:-:S03]  /*3df0*/  IMAD.MOV.U32 R0, RZ, RZ, R43 ;  /* 0x000000ffff007224 */ /* 0x000fc600078e002b */
[----:B------:R-:W-:Y:S02]  /*3e00*/  UISETP.NE.AND UP0, UPT, UR4, 0x3, UPT ;  /* 0x000000030400788c */ /* 0x000fe4000bf05270 */
[----:B------:R-:W-:Y:S01]  /*3e10*/  PRMT R135, R3, 0x5410, R0 ;  /* 0x0000541003877816 */ /* 0x000fe20000000000 */
[----:B------:R-:W-:Y:S02]  /*3e20*/  IMAD.MOV.U32 R3, RZ, RZ, R48 ;  /* 0x000000ffff037224 */ /* 0x000fe400078e0030 */
[----:B------:R-:W-:Y:S01]  /*3e30*/  IMAD.MOV.U32 R0, RZ, RZ, R49 ;  /* 0x000000ffff007224 */ /* 0x000fe200078e0031 */
[----:B------:R-:W-:-:S04]  /*3e40*/  PLOP3.LUT P2, PT, PT, PT, UP0, 0x80, 0x0 ;  /* 0x000000000000781c */ /* 0x000fc80003f4f008 */
[----:B------:R-:W-:Y:S01]  /*3e50*/  PRMT R145, R3, 0x5410, R0 ;  /* 0x0000541003917816 */ /* 0x000fe20000000000 */
[----:B------:R-:W-:Y:S02]  /*3e60*/  IMAD.MOV.U32 R3, RZ, RZ, R54 ;  /* 0x000000ffff037224 */ /* 0x000fe400078e0036 */
[----:B------:R-:W-:-:S05]  /*3e70*/  IMAD.MOV.U32 R0, RZ, RZ, R55 ;  /* 0x000000ffff007224 */ /* 0x000fca00078e0037 */
[----:B------:R-:W-:Y:S01]  /*3e80*/  PRMT R151, R3, 0x5410, R0 ;  /* 0x0000541003977816 */ /* 0x000fe20000000000 */
[----:B------:R-:W-:Y:S02]  /*3e90*/  IMAD.MOV.U32 R3, RZ, RZ, R56 ;  /* 0x000000ffff037224 */ /* 0x000fe400078e0038 */
[----:B------:R-:W-:-:S05]  /*3ea0*/  IMAD.MOV.U32 R0, RZ, RZ, R57 ;  /* 0x000000ffff007224 */ /* 0x000fca00078e0039 */
[----:B------:R-:W-:Y:S01]  /*3eb0*/  PRMT R154, R0, 0x5410, R3 ;  /* 0x00005410009a7816 */ /* 0x000fe20000000003 */
[----:B------:R-:W-:Y:S02]  /*3ec0*/  IMAD.MOV.U32 R3, RZ, RZ, R40 ;  /* 0x000000ffff037224 */ /* 0x000fe400078e0028 */
[----:B------:R-:W-:-:S05]  /*3ed0*/  IMAD.MOV.U32 R0, RZ, RZ, R41 ;  /* 0x000000ffff007224 */ /* 0x000fca00078e0029 */
[----:B------:R-:W-:Y:S01]  /*3ee0*/  PRMT R143, R3, 0x5410, R0 ;  /* 0x00005410038f7816 */ /* 0x000fe20000000000 */
        /* <DEDUP_REMOVED lines=12> */
[----:B------:R-:W-:Y:S06]  /*3fb0*/  @!P2 BRA `(.L_x_464) ;  /* 0x000000000004a947 */ /* 0x000fec0003800000 */
[----:B------:R-:W-:Y:S01]  /*3fc0*/  BPT.TRAP 0x1 ;  /* 0x000000040000795c */ /* 0x000fe20000300000 */
.L_x_464:
[----:B------:R-:W-:Y:S01]  /*3fd0*/  IMAD R3, R19, 0x8, R18 ;  /* 0x0000000813037824 */ /* 0x000fe200078e0212 */
[----:B------:R-:W-:Y:S01]  /*3fe0*/  SHF.L.U32 R0, R217, 0x1f, RZ ;  /* 0x0000001fd9007819 */ /* 0x000fe200000006ff */
[----:B------:R-:W-:Y:S03]  /*3ff0*/  BSSY B1, `(.L_x_465) ;  /* 0x0000003000017945 */ /* 0x000fe60003800000 */
[----:B------:R-:W1:Y:S02]  /*4000*/  SYNCS.PHASECHK.TRANS64.TRYWAIT P6, [R3+URZ+0x38890], R0 ;  /* 0x03889000030075a7 */ /* 0x000e6400080c017f */
[----:B-1----:R-:W-:Y:S05]  /*4010*/  @!P6 BRA `(.L_x_466) ;  /* 0x000002780040e947 */ /* 0x002fea0003800000 */
.L_x_854:
[----:B------:R-:W-:Y:S05]  /*4020*/  BSYNC B1 ;  /* 0x0000000000017941 */ /* 0x000fea0003800000 */
.L_x_465:
[----:B------:R-:W-:Y:S04]  /*4030*/  BSSY B1, `(.L_x_467) ;  /* 0x00000e5000017945 */ /* 0x000fe80003800000 */
[----:B------:R-:W-:Y:S05]  /*4040*/  @P3 BRA `(.L_x_468) ;  /* 0x0000000c008c3947 */ /* 0x000fea0003800000 */
[----:B------:R-:W-:Y:S01]  /*4050*/  ISETP.NE.AND P3, PT, R27, RZ, PT ;  /* 0x000000ff1b00720c */ /* 0x000fe20003f65270 */
[----:B------:R-:W-:-:S12]  /*4060*/  BSSY B2, `(.L_x_469) ;  /* 0x0000036000027945 */ /* 0x000fd80003800000 */
[----:B------:R-:W-:Y:S05]  /*4070*/  @!P3 BRA `(.L_x_470) ;  /* 0x0000000000d0b947 */ /* 0x000fea0003800000 */
[----:B0-----:R0:W2:Y:S01]  /*4080*/  LDS.128 R36, [R5+0x24400] ;  /* 0x0244000005247984 */ /* 0x0010a20000000c00 */
[----:B------:R-:W-:Y:S01]  /*4090*/  ISETP.GE.AND P3, PT, R22, R115, PT ;  /* 0x000000731600720c */ /* 0x000fe20003f66270 */
[----:B------:R-:W-:-:S12]  /*40a0*/  BSSY B3, `(.L_x_471) ;  /* 0x000002f000037945 */ /* 0x000fd80003800000 */
[----:B0-----:R-:W-:Y:S05]  /*40b0*/  @P3 BRA `(.L_x_472) ;  /* 0x0000000000b43947 */ /* 0x001fea0003800000 */
[----:B------:R-:W-:Y:S02]  /*40c0*/  SHF.R.U64 R85, R124, 0x10, R125 ;  /* 0x000000107c557819 */ /* 0x000fe4000000127d */
[----:B------:R-:W-:Y:S02]  /*40d0*/  SHF.R.U64 R84, R122, 0x10, R123 ;  /* 0x000000107a547819 */ /* 0x000fe4000000127b */
[----:B------:R-:W-:Y:S02]  /*40e0*/  PRMT R85, R166, 0x5410, R85 ;  /* 0x00005410a6557816 */ /* 0x000fe40000000055 */
[----:B------:R-:W-:Y:S02]  /*40f0*/  PRMT R84, R134, 0x5432, R84 ;  /* 0x0000543286547816 */ /* 0x000fe40000000054 */
[----:B------:R-:W-:Y:S02]  /*4100*/  SHF.R.U32.HI R122, RZ, 0x10, R125 ;  /* 0x00000010ff7a7819 */ /* 0x000fe4000001167d */
[----:B--2---:R-:W-:-:S02]  /*4110*/  LOP3.LUT R124, R37, 0xffff0000, RZ, 0xc0, !PT ;  /* 0xffff0000257c7812 */ /* 0x004fc400078ec0ff */
[C---:B------:R-:W-:Y:S01]  /*4120*/  LOP3.LUT R86, R85.reuse, 0xffff0000, RZ, 0xc0, !PT ;  /* 0xffff000055567812 */ /* 0x040fe200078ec0ff */
[----:B------:R-:W-:Y:S01]  /*4130*/  IMAD.U32 R85, R85, 0x10000, RZ ;  /* 0x0001000055557824 */ /* 0x000fe200078e00ff */
[C---:B------:R-:W-:Y:S01]  /*4140*/  LOP3.LUT R125, R84.reuse, 0xffff0000, RZ, 0xc0, !PT ;  /* 0xffff0000547d7812 */ /* 0x040fe200078ec0ff */
[----:B------:R-:W-:Y:S01]  /*4150*/  IMAD.U32 R84, R84, 0x10000, RZ ;  /* 0x0001000054547824 */ /* 0x000fe200078e00ff */
[----:B------:R-:W-:Y:S01]  /*4160*/  SHF.R.U32.HI R87, RZ, 0x10, R123 ;  /* 0x00000010ff577819 */ /* 0x000fe2000001167b */
[----:B------:R-:W-:Y:S02]  /*4170*/  IMAD.U32 R123, R37, 0x10000, RZ ;  /* 0x00010000257b7824 */ /* 0x000fe400078e00ff */
[-C--:B------:R-:W-:Y:S01]  /*4180*/  FMUL.FTZ R37, R124, R86.reuse ;  /* 0x000000567c257220 */ /* 0x080fe20000410000 */
[----:B------:R-:W-:Y:S01]  /*4190*/  PRMT R122, R168, 0x5432, R122 ;  /* 0x00005432a87a7816 */ /* 0x000fe2000000007a */
[-C--:B------:R-:W-:Y:S01]  /*41a0*/  FMUL.FTZ R124, R124, R125.reuse ;  /* 0x0000007d7c7c7220 */ /* 0x080fe20000410000 */
[----:B------:R-:W-:Y:S01]  /*41b0*/  PRMT R87, R134, 0x5410, R87 ;  /* 0x0000541086577816 */ /* 0x000fe20000000057 */
[C---:B------:R-:W-:Y:S01]  /*41c0*/  FFMA.FTZ R37, R123.reuse, R125, -R37 ;  /* 0x0000007d7b257223 */ /* 0x040fe20000010825 */
[----:B------:R-:W-:Y:S01]  /*41d0*/  LOP3.LUT R125, R38, 0xffff0000, RZ, 0xc0, !PT ;  /* 0xffff0000267d7812 */ /* 0x000fe200078ec0ff */
[----:B------:R-:W-:Y:S01]  /*41e0*/  FFMA.FTZ R86, R123, R86, R124 ;  /* 0x000000567b567223 */ /* 0x000fe2000001007c */
[C---:B------:R-:W-:Y:S01]  /*41f0*/  IMAD.U32 R123, R122.reuse, 0x10000, RZ ;  /* 0x000100007a7b7824 */ /* 0x040fe200078e00ff */
[----:B------:R-:W-:Y:S01]  /*4200*/  LOP3.LUT R122, R122, 0xffff0000, RZ, 0xc0, !PT ;  /* 0xffff00007a7a7812 */ /* 0x000fe200078ec0ff */
[C---:B------:R-:W-:Y:S01]  /*4210*/  IMAD.U32 R134, R87.reuse, 0x10000, RZ ;  /* 0x0001000057867824 */ /* 0x040fe200078e00ff */
[----:B------:R-:W-:Y:S01]  /*4220*/  LOP3.LUT R87, R87, 0xffff0000, RZ, 0xc0, !PT ;  /* 0xffff000057577812 */ /* 0x000fe200078ec0ff */
[----:B------:R-:W-:-:S02]  /*4230*/  IMAD.U32 R124, R38, 0x10000, RZ ;  /* 0x00010000267c7824 */ /* 0x000fc400078e00ff */
[C---:B------:R-:W-:Y:S01]  /*4240*/  FMUL.FTZ R38, R125.reuse, R123 ;  /* 0x0000007b7d267220 */ /* 0x040fe20000410000 */
[-C--:B------:R-:W-:Y:S01]  /*4250*/  FMUL.FTZ R125, R125, R134.reuse ;  /* 0x000000867d7d7220 */ /* 0x080fe20000410000 */
[----:B------:R-:W-:Y:S02]  /*4260*/  F2FP.BF16.F32.PACK_AB R37, R86, R37 ;  /* 0x000000255625723e */ /* 0x000fe400000010ff */
[C---:B------:R-:W-:Y:S01]  /*4270*/  FFMA.FTZ R38, R124.reuse, R134, -R38 ;  /* 0x000000867c267223 */ /* 0x040fe20000010826 */
[----:B------:R-:W-:Y:S01]  /*4280*/  FFMA.FTZ R123, R124, R123, R125 ;  /* 0x0000007b7c7b7223 */ /* 0x000fe2000001007d */
[C---:B------:R-:W-:Y:S01]  /*4290*/  LOP3.LUT R124, R39.reuse, 0xffff0000, RZ, 0xc0, !PT ;  /* 0xffff0000277c7812 */ /* 0x040fe200078ec0ff */
[----:B------:R-:W-:-:S03]  /*42a0*/  IMAD.U32 R125, R39, 0x10000, RZ ;  /* 0x00010000277d7824 */ /* 0x000fc600078e00ff */
[----:B------:R-:W-:Y:S01]  /*42b0*/  F2FP.BF16.F32.PACK_AB R38, R123, R38 ;  /* 0x000000267b26723e */ /* 0x000fe200000010ff */
[----:B------:R-:W-:-:S04]  /*42c0*/  FMUL.FTZ R39, R124, R122 ;  /* 0x0000007a7c277220 */ /* 0x000fc80000410000 */
[-C--:B------:R-:W-:Y:S01]  /*42d0*/  FFMA.FTZ R39, R125, R87.reuse, -R39 ;  /* 0x000000577d277223 */ /* 0x080fe20000010827 */
[----:B------:R-:W-:-:S04]  /*42e0*/  FMUL.FTZ R87, R124, R87 ;  /* 0x000000577c577220 */ /* 0x000fc80000410000 */
[----:B------:R-:W-:Y:S01]  /*42f0*/  FFMA.FTZ R122, R125, R122, R87 ;  /* 0x0000007a7d7a7223 */ /* 0x000fe20000010057 */
[C---:B------:R-:W-:Y:S01]  /*4300*/  LOP3.LUT R87, R36.reuse, 0xffff0000, RZ, 0xc0, !PT ;  /* 0xffff000024577812 */ /* 0x040fe200078ec0ff */
[----:B------:R-:W-:-:S03]  /*4310*/  IMAD.U32 R36, R36, 0x10000, RZ ;  /* 0x0001000024247824 */ /* 0x000fc600078e00ff */
[----:B------:R-:W-:Y:S01]  /*4320*/  F2FP.BF16.F32.PACK_AB R39, R122, R39 ;  /* 0x000000277a27723e */ /* 0x000fe200000010ff */
[C---:B------:R-:W-:Y:S01]  /*4330*/  FMUL.FTZ R124, R87.reuse, R85 ;  /* 0x00000055577c7220 */ /* 0x040fe20000410000 */
[----:B------:R-:W-:-:S03]  /*4340*/  FMUL.FTZ R87, R87, R84 ;  /* 0x0000005457577220 */ /* 0x000fc60000410000 */
[C---:B------:R-:W-:Y:S01]  /*4350*/  FFMA.FTZ R124, R36.reuse, R84, -R124 ;  /* 0x00000054247c7223 */ /* 0x040fe2000001087c */
[----:B------:R-:W-:-:S05]  /*4360*/  FFMA.FTZ R87, R36, R85, R87 ;  /* 0x0000005524577223 */ /* 0x000fca0000010057 */
[----:B------:R-:W-:-:S05]  /*4370*/  F2FP.BF16.F32.PACK_AB R87, R87, R124 ;  /* 0x0000007c5757723e */ /* 0x000fca00000010ff */
[----:B------:R-:W-:-:S07]  /*4380*/  IMAD.MOV.U32 R36, RZ, RZ, R87 ;  /* 0x000000ffff247224 */ /* 0x000fce00078e0057 */
.L_x_472:
[----:B------:R-:W-:Y:S05]  /*4390*/  BSYNC B3 ;  /* 0x0000000000037941 */ /* 0x000fea0003800000 */
.L_x_471:
[----:B------:R-:W-:Y:S02]  /*43a0*/  ULDC.64 UR4, c[0x0][0x208] ;  /* 0x0000820000047ab9 */ /* 0x000fe40000000a00 */
[----:B--2---:R2:W-:Y:S03]  /*43b0*/  STG.E.128 desc[UR4][R60.64], R36 ;  /* 0x000000243c007986 */ /* 0x0045e6000c101d04 */
.L_x_470:
[----:B------:R-:W-:Y:S05]  /*43c0*/  BSYNC B2 ;  /* 0x0000000000027941 */ /* 0x000fea0003800000 */
.L_x_469:
[----:B------:R-:W-:Y:S01]  /*43d0*/  ISETP.NE.AND P3, PT, R11, RZ, PT ;  /* 0x000000ff0b00720c */ /* 0x000fe20003f65270 */
[----:B------:R-:W-:-:S12]  /*43e0*/  BSSY B2, `(.L_x_473) ;  /* 0x0000037000027945 */ /* 0x000fd80003800000 */
[----:B------:R-:W-:Y:S05]  /*43f0*/  @!P3 BRA `(.L_x_474) ;  /* 0x0000000000d4b947 */ /* 0x000fea0003800000 */
[----:B0-2---:R0:W2:Y:S01]  /*4400*/  LDS.128 R36, [R5+0x26c00] ;  /* 0x026c000005247984 */ /* 0x0050a20000000c00 */
[----:B------:R-:W-:Y:S01]  /*4410*/  ISETP.GE.AND P3, PT, R215, R115, PT ;  /* 0x00000073d700720c */ /* 0x000fe20003f66270 */
[----:B------:R-:W-:-:S12]  /*4420*/  BSSY B3, `(.L_x_475) ;  /* 0x0000030000037945 */ /* 0x000fd80003800000 */
[----:B0-----:R-:W-:Y:S05]  /*4430*/  @P3 BRA `(.L_x_476) ;  /* 0x0000000000b83947 */ /* 0x001fea0003800000 */
[----:B------:R-:W-:Y:S02]  /*4440*/  SHF.R.U64 R86, R116, 0x10, R117 ;  /* 0x0000001074567819 */ /* 0x000fe40000001275 */
[--C-:B------:R-:W-:Y:S02]  /*4450*/  SHF.R.U64 R84, R90, 0x10, R91.reuse ;  /* 0x000000105a547819 */ /* 0x100fe4000000125b */
[----:B------:R-:W-:Y:S02]  /*4460*/  PRMT R86, R166, 0x5432, R86 ;  /* 0x00005432a6567816 */ /* 0x000fe40000000056 */
[----:B------:R-:W-:Y:S02]  /*4470*/  PRMT R84, R165, 0x5432, R84 ;  /* 0x00005432a5547816 */ /* 0x000fe40000000054 */
[----:B------:R-:W-:Y:S02]  /*4480*/  SHF.R.U32.HI R87, RZ, 0x10, R91 ;  /* 0x00000010ff577819 */ /* 0x000fe4000001165b */
[----:B------:R-:W-:-:S02]  /*4490*/  SHF.R.U32.HI R90, RZ, 0x10, R117 ;  /* 0x00000010ff5a7819 */ /* 0x000fc40000011675 */
[C---:B--2---:R-:W-:Y:S01]  /*44a0*/  LOP3.LUT R91, R37.reuse, 0xffff0000, RZ, 0xc0, !PT ;  /* 0xffff0000255b7812 */ /* 0x044fe200078ec0ff */
[----:B------:R-:W-:Y:S01]  /*44b0*/  IMAD.U32 R37, R37, 0x10000, RZ ;  /* 0x0001000025257824 */ /* 0x000fe200078e00ff */
[C---:B------:R-:W-:Y:S01]  /*44c0*/  LOP3.LUT R116, R86.reuse, 0xffff0000, RZ, 0xc0, !PT ;  /* 0xffff000056747812 */ /* 0x040fe200078ec0ff */
[----:B------:R-:W-:Y:S01]  /*44d0*/  IMAD.U32 R86, R86, 0x10000, RZ ;  /* 0x0001000056567824 */ /* 0x000fe200078e00ff */
[C---:B------:R-:W-:Y:S01]  /*44e0*/  LOP3.LUT R117, R84.reuse, 0xffff0000, RZ, 0xc0, !PT ;  /* 0xffff000054757812 */ /* 0x040fe200078ec0ff */
[----:B------:R-:W-:Y:S01]  /*44f0*/  IMAD.U32 R84, R84, 0x10000, RZ ;  /* 0x0001000054547824 */ /* 0x000fe200078e00ff */
[----:B------:R-:W-:Y:S01]  /*4500*/  PRMT R90, R167, 0x5432, R90 ;  /* 0x00005432a75a7816 */ /* 0x000fe2000000005a */
[----:B------:R-:W-:Y:S01]  /*4510*/  FMUL.FTZ R85, R91, R116 ;  /* 0x000000745b557220 */ /* 0x000fe20000410000 */
[----:B------:R-:W-:Y:S01]  /*4520*/  PRMT R87, R165, 0x5410, R87 ;  /* 0x00005410a5577816 */ /* 0x000fe20000000057 */
[-C--:B------:R-:W-:Y:S02]  /*4530*/  FMUL.FTZ R91, R91, R117.reuse ;  /* 0x000000755b5b7220 */ /* 0x080fe40000410000 */
[----:B------:R-:W-:Y:S01]  /*4540*/  FFMA.FTZ R85, R37, R117, -R85 ;  /* 0x0000007525557223 */ /* 0x000fe20000010855 */
[----:B------:R-:W-:-:S02]  /*4550*/  IMAD.U32 R117, R38, 0x10000, RZ ;  /* 0x0001000026757824 */ /* 0x000fc400078e00ff */
[----:B------:R-:W-:Y:S01]  /*4560*/  FFMA.FTZ R37, R37, R116, R91 ;  /* 0x0000007425257223 */ /* 0x000fe2000001005b */
[----:B------:R-:W-:Y:S01]  /*4570*/  LOP3.LUT R91, R38, 0xffff0000, RZ, 0xc0, !PT ;  /* 0xffff0000265b7812 */ /* 0x000fe200078ec0ff */
[C---:B------:R-:W-:Y:S01]  /*4580*/  IMAD.U32 R116, R90.reuse, 0x10000, RZ ;  /* 0x000100005a747824 */ /* 0x040fe200078e00ff */
[----:B------:R-:W-:Y:S01]  /*4590*/  LOP3.LUT R90, R90, 0xffff0000, RZ, 0xc0, !PT ;  /* 0xffff00005a5a7812 */ /* 0x000fe200078ec0ff */
[C---:B------:R-:W-:Y:S01]  /*45a0*/  IMAD.U32 R122, R87.reuse, 0x10000, RZ ;  /* 0x00010000577a7824 */ /* 0x040fe200078e00ff */
[----:B------:R-:W-:Y:S01]  /*45b0*/  LOP3.LUT R87, R87, 0xffff0000, RZ, 0xc0, !PT ;  /* 0xffff000057577812 */ /* 0x000fe200078ec0ff */
[----:B------:R-:W-:Y:S01]  /*45c0*/  FMUL.FTZ R38, R91, R116 ;  /* 0x000000745b267220 */ /* 0x000fe20000410000 */
[----:B------:R-:W-:Y:S01]  /*45d0*/  F2FP.BF16.F32.PACK_AB R37, R37, R85 ;  /* 0x000000552525723e */ /* 0x000fe200000010ff */
[-C--:B------:R-:W-:Y:S02]  /*45e0*/  FMUL.FTZ R91, R91, R122.reuse ;  /* 0x0000007a5b5b7220 */ /* 0x080fe40000410000 */
[----:B------:R-:W-:-:S02]  /*45f0*/  FFMA.FTZ R38, R117, R122, -R38 ;  /* 0x0000007a75267223 */ /* 0x000fc40000010826 */
        /* <DEDUP_REMOVED lines=15> */
[----:B------:R-:W-:Y:S01]  /*46f0*/  F2FP.BF16.F32.PACK_AB R90, R39, R90 ;  /* 0x0000005a275a723e */ /* 0x000fe200000010ff */
[----:B------:R-:W-:-:S04]  /*4700*/  IMAD.MOV.U32 R39, RZ, RZ, R87 ;  /* 0x000000ffff277224 */ /* 0x000fc800078e0057 */
[----:B------:R-:W-:-:S07]  /*4710*/  IMAD.MOV.U32 R36, RZ, RZ, R90 ;  /* 0x000000ffff247224 */ /* 0x000fce00078e005a */
.L_x_476:
[----:B------:R-:W-:Y:S05]  /*4720*/  BSYNC B3 ;  /* 0x0000000000037941 */ /* 0x000fea0003800000 */
.L_x_475:
[----:B------:R-:W-:Y:S02]  /*4730*/  ULDC.64 UR4, c[0x0][0x208] ;  /* 0x0000820000047ab9 */ /* 0x000fe40000000a00 */
[----:B--2---:R3:W-:Y:S03]  /*4740*/  STG.E.128 desc[UR4][R60.64+0x80], R36 ;  /* 0x000080243c007986 */ /* 0x0047e6000c101d04 */
.L_x_474:
[----:B------:R-:W-:Y:S05]  /*4750*/  BSYNC B2 ;  /* 0x0000000000027941 */ /* 0x000fea0003800000 */
.L_x_473:
[----:B------:R-:W-:Y:S01]  /*4760*/  ISETP.NE.AND P3, PT, R10, RZ, PT ;  /* 0x000000ff0a00720c */ /* 0x000fe20003f65270 */
[----:B------:R-:W-:-:S12]  /*4770*/  BSSY B2, `(.L_x_477) ;  /* 0x0000038000027945 */ /* 0x000fd80003800000 */
[----:B------:R-:W-:Y:S05]  /*4780*/  @!P3 BRA `(.L_x_478) ;  /* 0x0000000000d8b947 */ /* 0x000fea0003800000 */
[----:B0-23--:R0:W2:Y:S01]  /*4790*/  LDS.128 R36, [R5+0x29400] ;  /* 0x0294000005247984 */ /* 0x00d0a20000000c00 */
[----:B------:R-:W-:Y:S01]  /*47a0*/  ISETP.GE.AND P3, PT, R214, R115, PT ;  /* 0x00000073d600720c */ /* 0x000fe20003f66270 */
[----:B------:R-:W-:-:S12]  /*47b0*/  BSSY B3, `(.L_x_479) ;  /* 0x0000031000037945 */ /* 0x000fd80003800000 */
[----:B0-----:R-:W-:Y:S05]  /*47c0*/  @P3 BRA `(.L_x_480) ;  /* 0x0000000000bc3947 */ /* 0x001fea0003800000 */
[----:B------:R-:W-:Y:S01]  /*47d0*/  SHF.R.U64 R85, R88, 0x10, R89 ;  /* 0x0000001058557819 */ /* 0x000fe20000001259 */
[----:B--2---:R-:W-:Y:S01]  /*47e0*/  IMAD.U32 R87, R37, 0x10000, RZ ;  /* 0x0001000025577824 */ /* 0x004fe200078e00ff */
[----:B------:R-:W-:Y:S02]  /*47f0*/  SHF.R.U64 R82, R82, 0x10, R83 ;  /* 0x0000001052527819 */ /* 0x000fe40000001253 */
[C---:B------:R-:W-:Y:S02]  /*4800*/  PRMT R85, R164.reuse, 0x5410, R85 ;  /* 0x00005410a4557816 */ /* 0x040fe40000000055 */
[----:B------:R-:W-:Y:S02]  /*4810*/  SHF.R.U32.HI R86, RZ, 0x10, R83 ;  /* 0x00000010ff567819 */ /* 0x000fe40000011653 */
[----:B------:R-:W-:Y:S02]  /*4820*/  SHF.R.U32.HI R83, RZ, 0x10, R89 ;  /* 0x00000010ff537819 */ /* 0x000fe40000011659 */
[----:B------:R-:W-:-:S02]  /*4830*/  PRMT R82, R164, 0x5432, R82 ;  /* 0x00005432a4527816 */ /* 0x000fc40000000052 */
[----:B------:R-:W-:Y:S02]  /*4840*/  LOP3.LUT R89, R37, 0xffff0000, RZ, 0xc0, !PT ;  /* 0xffff000025597812 */ /* 0x000fe400078ec0ff */
[C---:B------:R-:W-:Y:S01]  /*4850*/  LOP3.LUT R88, R85.reuse, 0xffff0000, RZ, 0xc0, !PT ;  /* 0xffff000055587812 */ /* 0x040fe200078ec0ff */
[----:B------:R-:W-:Y:S01]  /*4860*/  IMAD.U32 R85, R85, 0x10000, RZ ;  /* 0x0001000055557824 */ /* 0x000fe200078e00ff */
[C---:B------:R-:W-:Y:S01]  /*4870*/  LOP3.LUT R37, R82.reuse, 0xffff0000, RZ, 0xc0, !PT ;  /* 0xffff000052257812 */ /* 0x040fe200078ec0ff */
[----:B------:R-:W-:Y:S01]  /*4880*/  IMAD.U32 R82, R82, 0x10000, RZ ;  /* 0x0001000052527824 */ /* 0x000fe200078e00ff */
[----:B------:R-:W-:Y:S01]  /*4890*/  PRMT R83, R163, 0x5410, R83 ;  /* 0x00005410a3537816 */ /* 0x000fe20000000053 */
[----:B------:R-:W-:Y:S01]  /*48a0*/  FMUL.FTZ R84, R89, R88 ;  /* 0x0000005859547220 */ /* 0x000fe20000410000 */
[----:B------:R-:W-:-:S03]  /*48b0*/  PRMT R86, R163, 0x5432, R86 ;  /* 0x00005432a3567816 */ /* 0x000fc60000000056 */
[-C--:B------:R-:W-:Y:S01]  /*48c0*/  FFMA.FTZ R84, R87, R37.reuse, -R84 ;  /* 0x0000002557547223 */ /* 0x080fe20000010854 */
[----:B------:R-:W-:Y:S01]  /*48d0*/  FMUL.FTZ R37, R89, R37 ;  /* 0x0000002559257220 */ /* 0x000fe20000410000 */
[C---:B------:R-:W-:Y:S01]  /*48e0*/  IMAD.U32 R89, R86.reuse, 0x10000, RZ ;  /* 0x0001000056597824 */ /* 0x040fe200078e00ff */
[----:B------:R-:W-:Y:S02]  /*48f0*/  LOP3.LUT R86, R86, 0xffff0000, RZ, 0xc0, !PT ;  /* 0xffff000056567812 */ /* 0x000fe400078ec0ff */
[----:B------:R-:W-:Y:S01]  /*4900*/  FFMA.FTZ R37, R87, R88, R37 ;  /* 0x0000005857257223 */ /* 0x000fe20000010025 */
[C---:B------:R-:W-:Y:S01]  /*4910*/  LOP3.LUT R88, R38.reuse, 0xffff0000, RZ, 0xc0, !PT ;  /* 0xffff000026587812 */ /* 0x040fe200078ec0ff */
[C---:B------:R-:W-:Y:S01]  /*4920*/  IMAD.U32 R87, R83.reuse, 0x10000, RZ ;  /* 0x0001000053577824 */ /* 0x040fe200078e00ff */
[----:B------:R-:W-:Y:S01]  /*4930*/  LOP3.LUT R83, R83, 0xffff0000, RZ, 0xc0, !PT ;  /* 0xffff000053537812 */ /* 0x000fe200078ec0ff */
[----:B------:R-:W-:Y:S01]  /*4940*/  IMAD.U32 R38, R38, 0x10000, RZ ;  /* 0x0001000026267824 */ /* 0x000fe200078e00ff */
[----:B------:R-:W-:Y:S01]  /*4950*/  F2FP.BF16.F32.PACK_AB R37, R37, R84 ;  /* 0x000000542525723e */ /* 0x000fe200000010ff */
[C---:B------:R-:W-:Y:S01]  /*4960*/  FMUL.FTZ R90, R88.reuse, R87 ;  /* 0x00000057585a7220 */ /* 0x040fe20000410000 */
[----:B------:R-:W-:-:S03]  /*4970*/  FMUL.FTZ R88, R88, R89 ;  /* 0x0000005958587220 */ /* 0x000fc60000410000 */
[C---:B------:R-:W-:Y:S01]  /*4980*/  FFMA.FTZ R90, R38.reuse, R89, -R90 ;  /* 0x00000059265a7223 */ /* 0x040fe2000001085a */
[----:B------:R-:W-:Y:S01]  /*4990*/  FFMA.FTZ R88, R38, R87, R88 ;  /* 0x0000005726587223 */ /* 0x000fe20000010058 */
[C---:B------:R-:W-:Y:S01]  /*49a0*/  LOP3.LUT R38, R39.reuse, 0xffff0000, RZ, 0xc0, !PT ;  /* 0xffff000027267812 */ /* 0x040fe200078ec0ff */
[----:B------:R-:W-:-:S03]  /*49b0*/  IMAD.U32 R39, R39, 0x10000, RZ ;  /* 0x0001000027277824 */ /* 0x000fc600078e00ff */
        /* <DEDUP_REMOVED lines=13> */
[----:B------:R-:W-:Y:S02]  /*4a90*/  IMAD.MOV.U32 R39, RZ, RZ, R38 ;  /* 0x000000ffff277224 */ /* 0x000fe400078e0026 */
[----:B------:R-:W-:Y:S02]  /*4aa0*/  IMAD.MOV.U32 R38, RZ, RZ, R88 ;  /* 0x000000ffff267224 */ /* 0x000fe400078e0058 */
[----:B------:R-:W-:-:S07]  /*4ab0*/  IMAD.MOV.U32 R36, RZ, RZ, R83 ;  /* 0x000000ffff247224 */ /* 0x000fce00078e0053 */
.L_x_480:
[----:B------:R-:W-:Y:S05]  /*4ac0*/  BSYNC B3 ;  /* 0x0000000000037941 */ /* 0x000fea0003800000 */
.L_x_479:
[----:B------:R-:W-:Y:S02]  /*4ad0*/  ULDC.64 UR4, c[0x0][0x208] ;  /* 0x0000820000047ab9 */ /* 0x000fe40000000a00 */
[----:B--2---:R4:W-:Y:S03]  /*4ae0*/  STG.E.128 desc[UR4][R60.64+0x100], R36 ;  /* 0x000100243c007986 */ /* 0x0049e6000c101d04 */
.L_x_478:
[----:B------:R-:W-:Y:S05]  /*4af0*/  BSYNC B2 ;  /* 0x0000000000027941 */ /* 0x000fea0003800000 */
.L_x_477:
[----:B------:R-:W-:-:S13]  /*4b00*/  ISETP.NE.AND P3, PT, R9, RZ, PT ;  /* 0x000000ff0900720c */ /* 0x000fda0003f65270 */
[----:B------:R-:W-:Y:S05]  /*4b10*/  @!P3 BRA `(.L_x_468) ;  /* 0x0000000000d8b947 */ /* 0x000fea0003800000 */
[----:B0-234-:R0:W2:Y:S01]  /*4b20*/  LDS.128 R36, [R5+0x2bc00] ;  /* 0x02bc000005247984 */ /* 0x01d0a20000000c00 */
[----:B------:R-:W-:Y:S01]  /*4b30*/  ISETP.GE.AND P3, PT, R216, R115, PT ;  /* 0x00000073d800720c */ /* 0x000fe20003f66270 */
[----:B------:R-:W-:-:S12]  /*4b40*/  BSSY B2, `(.L_x_481) ;  /* 0x0000031000027945 */ /* 0x000fd80003800000 */
[----:B0-----:R-:W-:Y:S05]  /*4b50*/  @P3 BRA `(.L_x_482) ;  /* 0x0000000000bc3947 */ /* 0x001fea0003800000 */
[--C-:B------:R-:W-:Y:S01]  /*4b60*/  SHF.R.U64 R78, R78, 0x10, R79.reuse ;  /* 0x000000104e4e7819 */ /* 0x100fe2000000124f */
[----:B--2---:R-:W-:Y:S01]  /*4b70*/  IMAD.U32 R83, R37, 0x10000, RZ ;  /* 0x0001000025537824 */ /* 0x004fe200078e00ff */
[----:B------:R-:W-:Y:S02]  /*4b80*/  SHF.R.U32.HI R82, RZ, 0x10, R79 ;  /* 0x00000010ff527819 */ /* 0x000fe4000001164f */
[--C-:B------:R-:W-:Y:S02]  /*4b90*/  SHF.R.U64 R79, R80, 0x10, R81.reuse ;  /* 0x00000010504f7819 */ /* 0x100fe40000001251 */
[----:B------:R-:W-:Y:S02]  /*4ba0*/  SHF.R.U32.HI R80, RZ, 0x10, R81 ;  /* 0x00000010ff507819 */ /* 0x000fe40000011651 */
[----:B------:R-:W-:Y:S02]  /*4bb0*/  PRMT R81, R161, 0x5432, R79 ;  /* 0x00005432a1517816 */ /* 0x000fe4000000004f */
[----:B------:R-:W-:-:S02]  /*4bc0*/  PRMT R78, R162, 0x5432, R78 ;  /* 0x00005432a24e7816 */ /* 0x000fc4000000004e */
[----:B------:R-:W-:Y:S02]  /*4bd0*/  LOP3.LUT R85, R37, 0xffff0000, RZ, 0xc0, !PT ;  /* 0xffff000025557812 */ /* 0x000fe400078ec0ff */
[C---:B------:R-:W-:Y:S01]  /*4be0*/  LOP3.LUT R84, R81.reuse, 0xffff0000, RZ, 0xc0, !PT ;  /* 0xffff000051547812 */ /* 0x040fe200078ec0ff */
[----:B------:R-:W-:Y:S01]  /*4bf0*/  IMAD.U32 R81, R81, 0x10000, RZ ;  /* 0x0001000051517824 */ /* 0x000fe200078e00ff */
[----:B------:R-:W-:Y:S02]  /*4c00*/  PRMT R79, R161, 0x5410, R80 ;  /* 0x00005410a14f7816 */ /* 0x000fe40000000050 */
[----:B------:R-:W-:Y:S01]  /*4c10*/  LOP3.LUT R37, R78, 0xffff0000, RZ, 0xc0, !PT ;  /* 0xffff00004e257812 */ /* 0x000fe200078ec0ff */
[----:B------:R-:W-:Y:S01]  /*4c20*/  FMUL.FTZ R80, R85, R84 ;  /* 0x0000005455507220 */ /* 0x000fe20000410000 */
[----:B------:R-:W-:Y:S01]  /*4c30*/  PRMT R82, R162, 0x5410, R82 ;  /* 0x00005410a2527816 */ /* 0x000fe20000000052 */
[----:B------:R-:W-:Y:S02]  /*4c40*/  IMAD.U32 R78, R78, 0x10000, RZ ;  /* 0x000100004e4e7824 */ /* 0x000fe400078e00ff */
[-C--:B------:R-:W-:Y:S01]  /*4c50*/  FFMA.FTZ R80, R83, R37.reuse, -R80 ;  /* 0x0000002553507223 */ /* 0x080fe20000010850 */
[----:B------:R-:W-:Y:S01]  /*4c60*/  FMUL.FTZ R37, R85, R37 ;  /* 0x0000002555257220 */ /* 0x000fe20000410000 */
[C---:B------:R-:W-:Y:S01]  /*4c70*/  IMAD.U32 R85, R82.reuse, 0x10000, RZ ;  /* 0x0001000052557824 */ /* 0x040fe200078e00ff */
[----:B------:R-:W-:-:S02]  /*4c80*/  LOP3.LUT R82, R82, 0xffff0000, RZ, 0xc0, !PT ;  /* 0xffff000052527812 */ /* 0x000fc400078ec0ff */
        /* <DEDUP_REMOVED lines=28> */
.L_x_482:
[----:B------:R-:W-:Y:S05]  /*4e50*/  BSYNC B2 ;  /* 0x0000000000027941 */ /* 0x000fea0003800000 */
.L_x_481:
[----:B------:R-:W-:Y:S02]  /*4e60*/  ULDC.64 UR4, c[0x0][0x208] ;  /* 0x0000820000047ab9 */ /* 0x000fe40000000a00 */
[----:B--2---:R0:W-:Y:S03]  /*4e70*/  STG.E.128 desc[UR4][R60.64+0x180], R36 ;  /* 0x000180243c007986 */ /* 0x0041e6000c101d04 */
.L_x_468:
[----:B------:R-:W-:Y:S05]  /*4e80*/  BSYNC B1 ;  /* 0x0000000000017941 */ /* 0x000fea0003800000 */
.L_x_467:
[----:B------:R-:W-:Y:S04]  /*4e90*/  BSSY B1, `(.L_x_483) ;  /* 0x00000e8000017945 */ /* 0x000fe80003800000 */
[----:B------:R-:W-:Y:S05]  /*4ea0*/  @P4 BRA `(.L_x_484) ;  /* 0x0000000c00984947 */ /* 0x000fea0003800000 */
[----:B------:R-:W-:Y:S01]  /*4eb0*/  ISETP.NE.AND P3, PT, R27, RZ, PT ;  /* 0x000000ff1b00720c */ /* 0x000fe20003f65270 */
[----:B------:R-:W-:-:S12]  /*4ec0*/  BSSY B2, `(.L_x_485) ;  /* 0x0000038000027945 */ /* 0x000fd80003800000 */
[----:B------:R-:W-:Y:S05]  /*4ed0*/  @!P3 BRA `(.L_x_486) ;  /* 0x0000000000d8b947 */ /* 0x000fea0003800000 */
[----:B0-234-:R0:W2:Y:S01]  /*4ee0*/  LDS.128 R36, [R5+0x25400] ;  /* 0x0254000005247984 */ /* 0x01d0a20000000c00 */
[----:B------:R-:W-:Y:S01]  /*4ef0*/  ISETP.GE.AND P3, PT, R22, R115, PT ;  /* 0x000000731600720c */ /* 0x000fe20003f66270 */
[----:B------:R-:W-:-:S12]  /*4f00*/  BSSY B3, `(.L_x_487) ;  /* 0x0000031000037945 */ /* 0x000fd80003800000 */
[----:B0-----:R-:W-:Y:S05]  /*4f10*/  @P3 BRA `(.L_x_488) ;  /* 0x0000000000bc3947 */ /* 0x001fea0003800000 */
[--C-:B------:R-:W-:Y:S02]  /*4f20*/  SHF.R.U64 R60, R74, 0x10, R75.reuse ;  /* 0x000000104a3c7819 */ /* 0x100fe4000000124b */
[----:B------:R-:W-:Y:S02]  /*4f30*/  SHF.R.U32.HI R74, RZ, 0x10, R75 ;  /* 0x00000010ff4a7819 */ /* 0x000fe4000001164b */
[----:B------:R-:W-:Y:S02]  /*4f40*/  SHF.R.U64 R75, R76, 0x10, R77 ;  /* 0x000000104c4b7819 */ /* 0x000fe4000000124d */
[----:B------:R-:W-:Y:S02]  /*4f50*/  PRMT R60, R160, 0x5432, R60 ;  /* 0x00005432a03c7816 */ /* 0x000fe4000000003c */
[----:B------:R-:W-:Y:S02]  /*4f60*/  PRMT R75, R159, 0x5432, R75 ;  /* 0x000054329f4b7816 */ /* 0x000fe4000000004b */
[----:B--2---:R-:W-:-:S02]  /*4f70*/  LOP3.LUT R79, R37, 0xffff0000, RZ, 0xc0, !PT ;  /* 0xffff0000254f7812 */ /* 0x004fc400078ec0ff */
[C---:B------:R-:W-:Y:S01]  /*4f80*/  LOP3.LUT R78, R75.reuse, 0xffff0000, RZ, 0xc0, !PT ;  /* 0xffff00004b4e7812 */ /* 0x040fe200078ec0ff */
[----:B------:R-:W-:Y:S01]  /*4f90*/  IMAD.U32 R75, R75, 0x10000, RZ ;  /* 0x000100004b4b7824 */ /* 0x000fe200078e00ff */
[----:B------:R-:W-:Y:S01]  /*4fa0*/  SHF.R.U32.HI R61, RZ, 0x10, R77 ;  /* 0x00000010ff3d7819 */ /* 0x000fe2000001164d */
[----:B------:R-:W-:Y:S01]  /*4fb0*/  IMAD.U32 R77, R37, 0x10000, RZ ;  /* 0x00010000254d7824 */ /* 0x000fe200078e00ff */
[----:B------:R-:W-:Y:S01]  /*4fc0*/  PRMT R76, R160, 0x5410, R74 ;  /* 0x00005410a04c7816 */ /* 0x000fe2000000004a */
[----:B------:R-:W-:Y:S01]  /*4fd0*/  FMUL.FTZ R74, R79, R78 ;  /* 0x0000004e4f4a7220 */ /* 0x000fe20000410000 */
[C---:B------:R-:W-:Y:S01]  /*4fe0*/  LOP3.LUT R37, R60.reuse, 0xffff0000, RZ, 0xc0, !PT ;  /* 0xffff00003c257812 */ /* 0x040fe200078ec0ff */
[----:B------:R-:W-:Y:S01]  /*4ff0*/  IMAD.U32 R60, R60, 0x10000, RZ ;  /* 0x000100003c3c7824 */ /* 0x000fe200078e00ff */
        /* <DEDUP_REMOVED lines=33> */
.L_x_488:
[----:B------:R-:W-:Y:S05]  /*5210*/  BSYNC B3 ;  /* 0x0000000000037941 */ /* 0x000fea0003800000 */
.L_x_487:
[----:B------:R-:W-:Y:S02]  /*5220*/  ULDC.64 UR4, c[0x0][0x208] ;  /* 0x0000820000047ab9 */ /* 0x000fe40000000a00 */
[----:B--2---:R0:W-:Y:S03]  /*5230*/  STG.E.128 desc[UR4][R46.64], R36 ;  /* 0x000000242e007986 */ /* 0x0041e6000c101d04 */
.L_x_486:
[----:B------:R-:W-:Y:S05]  /*5240*/  BSYNC B2 ;  /* 0x0000000000027941 */ /* 0x000fea0003800000 */
.L_x_485:
[----:B------:R-:W-:Y:S01]  /*5250*/  ISETP.NE.AND P3, PT, R11, RZ, PT ;  /* 0x000000ff0b00720c */ /* 0x000fe20003f65270 */
[----:B------:R-:W-:-:S12]  /*5260*/  BSSY B2, `(.L_x_489) ;  /* 0x0000038000027945 */ /* 0x000fd80003800000 */
[----:B------:R-:W-:Y:S05]  /*5270*/  @!P3 BRA `(.L_x_490) ;  /* 0x0000000000d8b947 */ /* 0x000fea0003800000 */
[----:B0-234-:R0:W2:Y:S01]  /*5280*/  LDS.128 R36, [R5+0x27c00] ;  /* 0x027c000005247984 */ /* 0x01d0a20000000c00 */
[----:B------:R-:W-:Y:S01]  /*5290*/  ISETP.GE.AND P3, PT, R215, R115, PT ;  /* 0x00000073d700720c */ /* 0x000fe20003f66270 */
[----:B------:R-:W-:-:S12]  /*52a0*/  BSSY B3, `(.L_x_491) ;  /* 0x0000031000037945 */ /* 0x000fd80003800000 */
[----:B0-----:R-:W-:Y:S05]  /*52b0*/  @P3 BRA `(.L_x_492) ;  /* 0x0000000000bc3947 */ /* 0x001fea0003800000 */
[----:B------:R-:W-:Y:S02]  /*52c0*/  SHF.R.U64 R61, R72, 0x10, R73 ;  /* 0x00000010483d7819 */ /* 0x000fe40000001249 */
[----:B------:R-:W-:Y:S02]  /*52d0*/  SHF.R.U64 R60, R70, 0x10, R71 ;  /* 0x00000010463c7819 */ /* 0x000fe40000001247 */
[----:B------:R-:W-:Y:S02]  /*52e0*/  PRMT R61, R156, 0x5432, R61 ;  /* 0x000054329c3d7816 */ /* 0x000fe4000000003d */
[----:B------:R-:W-:Y:S02]  /*52f0*/  PRMT R60, R155, 0x5432, R60 ;  /* 0x000054329b3c7816 */ /* 0x000fe4000000003c */
[----:B--2---:R-:W-:Y:S02]  /*5300*/  LOP3.LUT R75, R37, 0xffff0000, RZ, 0xc0, !PT ;  /* 0xffff0000254b7812 */ /* 0x004fe400078ec0ff */
[C---:B------:R-:W-:Y:S01]  /*5310*/  LOP3.LUT R74, R61.reuse, 0xffff0000, RZ, 0xc0, !PT ;  /* 0xffff00003d4a7812 */ /* 0x040fe200078ec0ff */
[----:B------:R-:W-:Y:S01]  /*5320*/  IMAD.U32 R61, R61, 0x10000, RZ ;  /* 0x000100003d3d7824 */ /* 0x000fe200078e00ff */
[----:B------:R-:W-:Y:S01]  /*5330*/  SHF.R.U32.HI R72, RZ, 0x10, R73 ;  /* 0x00000010ff487819 */ /* 0x000fe20000011649 */
[----:B------:R-:W-:Y:S01]  /*5340*/  IMAD.U32 R73, R37, 0x10000, RZ ;  /* 0x0001000025497824 */ /* 0x000fe200078e00ff */
[----:B------:R-:W-:Y:S01]  /*5350*/  SHF.R.U32.HI R70, RZ, 0x10, R71 ;  /* 0x00000010ff467819 */ /* 0x000fe20000011647 */
[----:B------:R-:W-:Y:S01]  /*5360*/  FMUL.FTZ R71, R75, R74 ;  /* 0x0000004a4b477220 */ /* 0x000fe20000410000 */
[C---:B------:R-:W-:Y:S01]  /*5370*/  LOP3.LUT R37, R60.reuse, 0xffff0000, RZ, 0xc0, !PT ;  /* 0xffff00003c257812 */ /* 0x040fe200078ec0ff */
[----:B------:R-:W-:Y:S01]  /*5380*/  IMAD.U32 R60, R60, 0x10000, RZ ;  /* 0x000100003c3c7824 */ /* 0x000fe200078e00ff */
[----:B------:R-:W-:-:S02]  /*5390*/  PRMT R72, R157, 0x5410, R72 ;  /* 0x000054109d487816 */ /* 0x000fc40000000048 */
[----:B------:R-:W-:Y:S01]  /*53a0*/  PRMT R70, R156, 0x5410, R70 ;  /* 0x000054109c467816 */ /* 0x000fe20000000046 */
[-C--:B------:R-:W-:Y:S01]  /*53b0*/  FFMA.FTZ R71, R73, R37.reuse, -R71 ;  /* 0x0000002549477223 */ /* 0x080fe20000010847 */
[----:B------:R-:W-:-:S03]  /*53c0*/  FMUL.FTZ R37, R75, R37 ;  /* 0x000000254b257220 */ /* 0x000fc60000410000 */
[----:B------:R-:W-:Y:S02]  /*53d0*/  IMAD.U32 R75, R70, 0x10000, RZ ;  /* 0x00010000464b7824 */ /* 0x000fe400078e00ff */
[----:B------:R-:W-:Y:S01]  /*53e0*/  FFMA.FTZ R37, R73, R74, R37 ;  /* 0x0000004a49257223 */ /* 0x000fe20000010025 */
[----:B------:R-:W-:Y:S01]  /*53f0*/  LOP3.LUT R74, R38, 0xffff0000, RZ, 0xc0, !PT ;  /* 0xffff0000264a7812 */ /* 0x000fe200078ec0ff */
[C---:B------:R-:W-:Y:S01]  /*5400*/  IMAD.U32 R73, R72.reuse, 0x10000, RZ ;  /* 0x0001000048497824 */ /* 0x040fe200078e00ff */
[----:B------:R-:W-:Y:S01]  /*5410*/  LOP3.LUT R72, R72, 0xffff0000, RZ, 0xc0, !PT ;  /* 0xffff000048487812 */ /* 0x000fe200078ec0ff */
[----:B------:R-:W-:Y:S01]  /*5420*/  IMAD.U32 R38, R38, 0x10000, RZ ;  /* 0x0001000026267824 */ /* 0x000fe200078e00ff */
[----:B------:R-:W-:Y:S01]  /*5430*/  LOP3.LUT R70, R70, 0xffff0000, RZ, 0xc0, !PT ;  /* 0xffff000046467812 */ /* 0x000fe200078ec0ff */
[C---:B------:R-:W-:Y:S01]  /*5440*/  FMUL.FTZ R76, R74.reuse, R73 ;  /* 0x000000494a4c7220 */ /* 0x040fe20000410000 */
[----:B------:R-:W-:Y:S01]  /*5450*/  FMUL.FTZ R74, R74, R75 ;  /* 0x0000004b4a4a7220 */ /* 0x000fe20000410000 */
[----:B------:R-:W-:-:S02]  /*5460*/  F2FP.BF16.F32.PACK_AB R37, R37, R71 ;  /* 0x000000472525723e */ /* 0x000fc400000010ff */
        /* <DEDUP_REMOVED lines=20> */
.L_x_492:
[----:B------:R-:W-:Y:S05]  /*55b0*/  BSYNC B3 ;  /* 0x0000000000037941 */ /* 0x000fea0003800000 */
.L_x_491:
[----:B------:R-:W-:Y:S02]  /*55c0*/  ULDC.64 UR4, c[0x0][0x208] ;  /* 0x0000820000047ab9 */ /* 0x000fe40000000a00 */
[----:B--2---:R0:W-:Y:S03]  /*55d0*/  STG.E.128 desc[UR4][R46.64+0x80], R36 ;  /* 0x000080242e007986 */ /* 0x0041e6000c101d04 */
.L_x_490:
[----:B------:R-:W-:Y:S05]  /*55e0*/  BSYNC B2 ;  /* 0x0000000000027941 */ /* 0x000fea0003800000 */
.L_x_489:
        /* <DEDUP_REMOVED lines=22> */
[-C--:B------:R-:W-:Y:S01]  /*5750*/  FMUL.FTZ R71, R71, R69.reuse ;  /* 0x0000004547477220 */ /* 0x080fe20000410000 */
[----:B------:R-:W-:Y:S01]  /*5760*/  LOP3.LUT R72, R38, 0xffff0000, RZ, 0xc0, !PT ;  /* 0xffff000026487812 */ /* 0x000fe200078ec0ff */
[----:B------:R-:W-:-:S02]  /*5770*/  FFMA.FTZ R70, R37, R69, -R70 ;  /* 0x0000004525467223 */ /* 0x000fc40000010846 */
[----:B------:R-:W-:Y:S01]  /*5780*/  FFMA.FTZ R71, R37, R67, R71 ;  /* 0x0000004325477223 */ /* 0x000fe20000010047 */
[C---:B------:R-:W-:Y:S01]  /*5790*/  IMAD.U32 R67, R68.reuse, 0x10000, RZ ;  /* 0x0001000044437824 */ /* 0x040fe200078e00ff */
[----:B------:R-:W-:Y:S01]  /*57a0*/  LOP3.LUT R68, R68, 0xffff0000, RZ, 0xc0, !PT ;  /* 0xffff000044447812 */ /* 0x000fe200078ec0ff */
[C---:B------:R-:W-:Y:S01]  /*57b0*/  IMAD.U32 R69, R66.reuse, 0x10000, RZ ;  /* 0x0001000042457824 */ /* 0x040fe200078e00ff */
[----:B------:R-:W-:Y:S01]  /*57c0*/  LOP3.LUT R66, R66, 0xffff0000, RZ, 0xc0, !PT ;  /* 0xffff000042427812 */ /* 0x000fe200078ec0ff */
[----:B------:R-:W-:Y:S02]  /*57d0*/  IMAD.U32 R37, R38, 0x10000, RZ ;  /* 0x0001000026257824 */ /* 0x000fe400078e00ff */
        /* <DEDUP_REMOVED lines=23> */
.L_x_496:
[----:B------:R-:W-:Y:S05]  /*5950*/  BSYNC B3 ;  /* 0x0000000000037941 */ /* 0x000fea0003800000 */
.L_x_495:
[----:B------:R-:W-:Y:S02]  /*5960*/  ULDC.64 UR4, c[0x0][0x208] ;  /* 0x0000820000047ab9 */ /* 0x000fe40000000a00 */
[----:B--2---:R0:W-:Y:S03]  /*5970*/  STG.E.128 desc[UR4][R46.64+0x100], R36 ;  /* 0x000100242e007986 */ /* 0x0041e6000c101d04 */
.L_x_494:
[----:B------:R-:W-:Y:S05]  /*5980*/  BSYNC B2 ;  /* 0x0000000000027941 */ /* 0x000fea0003800000 */
.L_x_493:
[----:B------:R-:W-:-:S13]  /*5990*/  ISETP.NE.AND P3, PT, R9, RZ, PT ;  /* 0x000000ff0900720c */ /* 0x000fda0003f65270 */
        /* <DEDUP_REMOVED lines=18> */
[C---:B------:R-:W-:Y:S01]  /*5ac0*/  FMUL.FTZ R66, R67.reuse, R63 ;  /* 0x0000003f43427220 */ /* 0x040fe20000410000 */
        /* <DEDUP_REMOVED lines=33> */
.L_x_498:
[----:B------:R-:W-:Y:S05]  /*5ce0*/  BSYNC B2 ;  /* 0x0000000000027941 */ /* 0x000fea0003800000 */
.L_x_497:
[----:B------:R-:W-:Y:S02]  /*5cf0*/  ULDC.64 UR4, c[0x0][0x208] ;  /* 0x0000820000047ab9 */ /* 0x000fe40000000a00 */
[----:B--2---:R0:W-:Y:S03]  /*5d00*/  STG.E.128 desc[UR4][R46.64+0x180], R36 ;  /* 0x000180242e007986 */ /* 0x0041e6000c101d04 */
.L_x_484:
[----:B------:R-:W-:Y:S05]  /*5d10*/  BSYNC B1 ;  /* 0x0000000000017941 */ /* 0x000fea0003800000 */
.L_x_483:
        /* <DEDUP_REMOVED lines=8> */
[----:B------:R-:W-:Y:S01]  /*5da0*/  SHF.R.U64 R47, R56, 0x10, R57 ;  /* 0x00000010382f7819 */ /* 0x000fe20000001239 */
[C---:B--2---:R-:W-:Y:S01]  /*5db0*/  IMAD.U32 R61, R37.reuse, 0x10000, RZ ;  /* 0x00010000253d7824 */ /* 0x044fe200078e00ff */
[----:B------:R-:W-:Y:S02]  /*5dc0*/  SHF.R.U64 R56, R58, 0x10, R59 ;  /* 0x000000103a387819 */ /* 0x000fe4000000123b */
[----:B------:R-:W-:Y:S02]  /*5dd0*/  LOP3.LUT R46, R37, 0xffff0000, RZ, 0xc0, !PT ;  /* 0xffff0000252e7812 */ /* 0x000fe400078ec0ff */
[----:B------:R-:W-:Y:S02]  /*5de0*/  PRMT R56, R158, 0x5410, R56 ;  /* 0x000054109e387816 */ /* 0x000fe40000000038 */
[----:B------:R-:W-:Y:S02]  /*5df0*/  PRMT R47, R154, 0x5432, R47 ;  /* 0x000054329a2f7816 */ /* 0x000fe4000000002f */
[C---:B------:R-:W-:Y:S01]  /*5e00*/  LOP3.LUT R60, R56.reuse, 0xffff0000, RZ, 0xc0, !PT ;  /* 0xffff0000383c7812 */ /* 0x040fe200078ec0ff */
[----:B------:R-:W-:Y:S01]  /*5e10*/  IMAD.U32 R56, R56, 0x10000, RZ ;  /* 0x0001000038387824 */ /* 0x000fe200078e00ff */
[----:B------:R-:W-:-:S02]  /*5e20*/  SHF.R.U32.HI R59, RZ, 0x10, R59 ;  /* 0x00000010ff3b7819 */ /* 0x000fc4000001163b */
[----:B------:R-:W-:Y:S01]  /*5e30*/  SHF.R.U32.HI R57, RZ, 0x10, R57 ;  /* 0x00000010ff397819 */ /* 0x000fe20000011639 */
[----:B------:R-:W-:Y:S01]  /*5e40*/  FMUL.FTZ R37, R46, R60 ;  /* 0x0000003c2e257220 */ /* 0x000fe20000410000 */
[C---:B------:R-:W-:Y:S01]  /*5e50*/  LOP3.LUT R58, R47.reuse, 0xffff0000, RZ, 0xc0, !PT ;  /* 0xffff00002f3a7812 */ /* 0x040fe200078ec0ff */
[----:B------:R-:W-:Y:S01]  /*5e60*/  IMAD.U32 R47, R47, 0x10000, RZ ;  /* 0x000100002f2f7824 */ /* 0x000fe200078e00ff */
[----:B------:R-:W-:Y:S02]  /*5e70*/  PRMT R59, R158, 0x5432, R59 ;  /* 0x000054329e3b7816 */ /* 0x000fe4000000003b */
[----:B------:R-:W-:Y:S01]  /*5e80*/  PRMT R57, R154, 0x5410, R57 ;  /* 0x000054109a397816 */ /* 0x000fe20000000039 */
[-C--:B------:R-:W-:Y:S01]  /*5e90*/  FMUL.FTZ R46, R46, R58.reuse ;  /* 0x0000003a2e2e7220 */ /* 0x080fe20000410000 */
[----:B------:R-:W-:Y:S01]  /*5ea0*/  FFMA.FTZ R37, R61, R58, -R37 ;  /* 0x0000003a3d257223 */ /* 0x000fe20000010825 */
[----:B------:R-:W-:Y:S01]  /*5eb0*/  LOP3.LUT R58, R38, 0xffff0000, RZ, 0xc0, !PT ;  /* 0xffff0000263a7812 */ /* 0x000fe200078ec0ff */
[----:B------:R-:W-:-:S02]  /*5ec0*/  IMAD.U32 R62, R59, 0x10000, RZ ;  /* 0x000100003b3e7824 */ /* 0x000fc400078e00ff */
[----:B------:R-:W-:Y:S01]  /*5ed0*/  FFMA.FTZ R46, R61, R60, R46 ;  /* 0x0000003c3d2e7223 */ /* 0x000fe2000001002e */
[----:B------:R-:W-:Y:S01]  /*5ee0*/  IMAD.U32 R63, R57, 0x10000, RZ ;  /* 0x00010000393f7824 */ /* 0x000fe200078e00ff */
[----:B------:R-:W-:Y:S01]  /*5ef0*/  LOP3.LUT R59, R59, 0xffff0000, RZ, 0xc0, !PT ;  /* 0xffff00003b3b7812 */ /* 0x000fe200078ec0ff */
[----:B------:R-:W-:Y:S02]  /*5f00*/  IMAD.U32 R60, R38, 0x10000, RZ ;  /* 0x00010000263c7824 */ /* 0x000fe400078e00ff */
[CC--:B------:R-:W-:Y:S01]  /*5f10*/  FMUL.FTZ R64, R58.reuse, R62.reuse ;  /* 0x0000003e3a407220 */ /* 0x0c0fe20000410000 */
[----:B------:R-:W-:Y:S01]  /*5f20*/  LOP3.LUT R38, R39, 0xffff0000, RZ, 0xc0, !PT ;  /* 0xffff000027267812 */ /* 0x000fe200078ec0ff */
[-C--:B------:R-:W-:Y:S01]  /*5f30*/  FMUL.FTZ R58, R58, R63.reuse ;  /* 0x0000003f3a3a7220 */ /* 0x080fe20000410000 */
[----:B------:R-:W-:Y:S01]  /*5f40*/  LOP3.LUT R57, R57, 0xffff0000, RZ, 0xc0, !PT ;  /* 0xffff000039397812 */ /* 0x000fe200078ec0ff */
[----:B------:R-:W-:Y:S02]  /*5f50*/  IMAD.U32 R61, R39, 0x10000, RZ ;  /* 0x00010000273d7824 */ /* 0x000fe400078e00ff */
[----:B------:R-:W-:Y:S01]  /*5f60*/  FFMA.FTZ R64, R60, R63, -R64 ;  /* 0x0000003f3c407223 */ /* 0x000fe20000010840 */
[C---:B------:R-:W-:Y:S01]  /*5f70*/  IMAD.U32 R39, R36.reuse, 0x10000, RZ ;  /* 0x0001000024277824 */ /* 0x040fe200078e00ff */
[----:B------:R-:W-:Y:S01]  /*5f80*/  LOP3.LUT R36, R36, 0xffff0000, RZ, 0xc0, !PT ;  /* 0xffff000024247812 */ /* 0x000fe200078ec0ff */
[----:B------:R-:W-:Y:S01]  /*5f90*/  FFMA.FTZ R58, R60, R62, R58 ;  /* 0x0000003e3c3a7223 */ /* 0x000fe2000001003a */
[C---:B------:R-:W-:Y:S01]  /*5fa0*/  FMUL.FTZ R60, R38.reuse, R59 ;  /* 0x0000003b263c7220 */ /* 0x040fe20000410000 */
[----:B------:R-:W-:Y:S01]  /*5fb0*/  FMUL.FTZ R62, R38, R57 ;  /* 0x00000039263e7220 */ /* 0x000fe20000410000 */
[----:B------:R-:W-:Y:S01]  /*5fc0*/  F2FP.BF16.F32.PACK_AB R37, R46, R37 ;  /* 0x000000252e25723e */ /* 0x000fe200000010ff */
[CC--:B------:R-:W-:Y:S01]  /*5fd0*/  FMUL.FTZ R38, R36.reuse, R56.reuse ;  /* 0x0000003824267220 */ /* 0x0c0fe20000410000 */
[----:B------:R-:W-:Y:S01]  /*5fe0*/  FMUL.FTZ R36, R36, R47 ;  /* 0x0000002f24247220 */ /* 0x000fe20000410000 */
[C---:B------:R-:W-:Y:S01]  /*5ff0*/  FFMA.FTZ R60, R61.reuse, R57, -R60 ;  /* 0x000000393d3c7223 */ /* 0x040fe2000001083c */
[----:B------:R-:W-:Y:S01]  /*6000*/  FFMA.FTZ R62, R61, R59, R62 ;  /* 0x0000003b3d3e7223 */ /* 0x000fe2000001003e */
[C---:B------:R-:W-:Y:S01]  /*6010*/  FFMA.FTZ R38, R39.reuse, R47, -R38 ;  /* 0x0000002f27267223 */ /* 0x040fe20000010826 */
[----:B------:R-:W-:Y:S01]  /*6020*/  FFMA.FTZ R36, R39, R56, R36 ;  /* 0x0000003827247223 */ /* 0x000fe20000010024 */
[----:B------:R-:W-:-:S02]  /*6030*/  F2FP.BF16.F32.PACK_AB R58, R58, R64 ;  /* 0x000000403a3a723e */ /* 0x000fc400000010ff */
[----:B------:R-:W-:Y:S02]  /*6040*/  F2FP.BF16.F32.PACK_AB R60, R62, R60 ;  /* 0x0000003c3e3c723e */ /* 0x000fe400000010ff */
[----:B------:R-:W-:Y:S01]  /*6050*/  F2FP.BF16.F32.PACK_AB R36, R36, R38 ;  /* 0x000000262424723e */ /* 0x000fe200000010ff */
[----:B------:R-:W-:Y:S02]  /*6060*/  IMAD.MOV.U32 R38, RZ, RZ, R58 ;  /* 0x000000ffff267224 */ /* 0x000fe400078e003a */
[----:B------:R-:W-:-:S07]  /*6070*/  IMAD.MOV.U32 R39, RZ, RZ, R60 ;  /* 0x000000ffff277224 */ /* 0x000fce00078e003c */
.L_x_503:
[----:B------:R-:W-:Y:S05]  /*6080*/  BSYNC B2 ;  /* 0x0000000000027941 */ /* 0x000fea0003800000 */
.L_x_502:
[----:B------:R-:W-:Y:S02]  /*6090*/  ULDC.64 UR4, c[0x0][0x208] ;  /* 0x0000820000047ab9 */ /* 0x000fe40000000a00 */
[----:B--2---:R0:W-:Y:S03]  /*60a0*/  STG.E.128 desc[UR4][R44.64], R36 ;  /* 0x000000242c007986 */ /* 0x0041e6000c101d04 */
.L_x_501:
[----:B------:R-:W-:Y:S05]  /*60b0*/  BSYNC B1 ;  /* 0x0000000000017941 */ /* 0x000fea0003800000 */
.L_x_500:
[----:B------:R-:W-:Y:S01]  /*60c0*/  ISETP.NE.AND P3, PT, R11, RZ, PT ;  /* 0x000000ff0b00720c */ /* 0x000fe20003f65270 */
[----:B------:R-:W-:-:S12]  /*60d0*/  BSSY B1, `(.L_x_504) ;  /* 0x0000036000017945 */ /* 0x000fd80003800000 */
        /* <DEDUP_REMOVED lines=9> */
[----:B------:R-:W-:Y:S01]  /*6170*/  SHF.R.U32.HI R55, RZ, 0x10, R53 ;  /* 0x00000010ff377819 */ /* 0x000fe20000011635 */
[----:B------:R-:W-:Y:S01]  /*6180*/  IMAD.U32 R53, R38, 0x10000, RZ ;  /* 0x0001000026357824 */ /* 0x000fe200078e00ff */
[----:B------:R-:W-:Y:S02]  /*6190*/  PRMT R47, R155, 0x5410, R47 ;  /* 0x000054109b2f7816 */ /* 0x000fe4000000002f */
[----:B------:R-:W-:Y:S01]  /*61a0*/  PRMT R157, R157, 0x5432, R55 ;  /* 0x000054329d9d7816 */ /* 0x000fe20000000037 */
[----:B------:R-:W-:Y:S01]  /*61b0*/  IMAD.U32 R55, R37, 0x10000, RZ ;  /* 0x0001000025377824 */ /* 0x000fe200078e00ff */
[----:B------:R-:W-:-:S02]  /*61c0*/  PRMT R46, R151, 0x5410, R46 ;  /* 0x00005410972e7816 */ /* 0x000fc4000000002e */
[----:B------:R-:W-:Y:S01]  /*61d0*/  PRMT R54, R151, 0x5432, R54 ;  /* 0x0000543297367816 */ /* 0x000fe20000000036 */
[----:B------:R-:W-:Y:S01]  /*61e0*/  IMAD.U32 R58, R157, 0x10000, RZ ;  /* 0x000100009d3a7824 */ /* 0x000fe200078e00ff */
[----:B------:R-:W-:Y:S02]  /*61f0*/  LOP3.LUT R61, R37, 0xffff0000, RZ, 0xc0, !PT ;  /* 0xffff0000253d7812 */ /* 0x000fe400078ec0ff */
[----:B------:R-:W-:Y:S01]  /*6200*/  LOP3.LUT R38, R38, 0xffff0000, RZ, 0xc0, !PT ;  /* 0xffff000026267812 */ /* 0x000fe200078ec0ff */
[----:B------:R-:W-:Y:S01]  /*6210*/  IMAD.U32 R59, R54, 0x10000, RZ ;  /* 0x00010000363b7824 */ /* 0x000fe200078e00ff */
[C---:B------:R-:W-:Y:S01]  /*6220*/  LOP3.LUT R37, R47.reuse, 0xffff0000, RZ, 0xc0, !PT ;  /* 0xffff00002f257812 */ /* 0x040fe200078ec0ff */
[----:B------:R-:W-:Y:S01]  /*6230*/  IMAD.U32 R47, R47, 0x10000, RZ ;  /* 0x000100002f2f7824 */ /* 0x000fe200078e00ff */
[----:B------:R-:W-:Y:S01]  /*6240*/  LOP3.LUT R56, R46, 0xffff0000, RZ, 0xc0, !PT ;  /* 0xffff00002e387812 */ /* 0x000fe200078ec0ff */
[C---:B------:R-:W-:Y:S01]  /*6250*/  FMUL.FTZ R62, R38.reuse, R58 ;  /* 0x0000003a263e7220 */ /* 0x040fe20000410000 */
[----:B------:R-:W-:Y:S01]  /*6260*/  LOP3.LUT R52, R39, 0xffff0000, RZ, 0xc0, !PT ;  /* 0xffff000027347812 */ /* 0x000fe200078ec0ff */
[C---:B------:R-:W-:Y:S01]  /*6270*/  FMUL.FTZ R60, R61.reuse, R37 ;  /* 0x000000253d3c7220 */ /* 0x040fe20000410000 */
[----:B------:R-:W-:Y:S01]  /*6280*/  FMUL.FTZ R38, R38, R59 ;  /* 0x0000003b26267220 */ /* 0x000fe20000410000 */
[----:B------:R-:W-:Y:S01]  /*6290*/  FMUL.FTZ R61, R61, R56 ;  /* 0x000000383d3d7220 */ /* 0x000fe20000410000 */
[----:B------:R-:W-:Y:S01]  /*62a0*/  LOP3.LUT R157, R157, 0xffff0000, RZ, 0xc0, !PT ;  /* 0xffff00009d9d7812 */ /* 0x000fe200078ec0ff */
[----:B------:R-:W-:Y:S01]  /*62b0*/  IMAD.U32 R46, R46, 0x10000, RZ ;  /* 0x000100002e2e7824 */ /* 0x000fe200078e00ff */
[----:B------:R-:W-:Y:S01]  /*62c0*/  LOP3.LUT R54, R54, 0xffff0000, RZ, 0xc0, !PT ;  /* 0xffff000036367812 */ /* 0x000fe200078ec0ff */
[----:B------:R-:W-:Y:S01]  /*62d0*/  FFMA.FTZ R61, R55, R37, R61 ;  /* 0x00000025373d7223 */ /* 0x000fe2000001003d */
[----:B------:R-:W-:Y:S01]  /*62e0*/  LOP3.LUT R36, R36, 0xffff0000, RZ, 0xc0, !PT ;  /* 0xffff000024247812 */ /* 0x000fe200078ec0ff */
[C---:B------:R-:W-:Y:S01]  /*62f0*/  FFMA.FTZ R62, R53.reuse, R59, -R62 ;  /* 0x0000003b353e7223 */ /* 0x040fe2000001083e */
[----:B------:R-:W-:Y:S01]  /*6300*/  FFMA.FTZ R38, R53, R58, R38 ;  /* 0x0000003a35267223 */ /* 0x000fe20000010026 */
[C---:B------:R-:W-:Y:S01]  /*6310*/  FMUL.FTZ R37, R52.reuse, R157 ;  /* 0x0000009d34257220 */ /* 0x040fe20000410000 */
[----:B------:R-:W-:Y:S01]  /*6320*/  FMUL.FTZ R53, R52, R54 ;  /* 0x0000003634357220 */ /* 0x000fe20000410000 */
[----:B------:R-:W-:-:S02]  /*6330*/  IMAD.U32 R39, R39, 0x10000, RZ ;  /* 0x0001000027277824 */ /* 0x000fc400078e00ff */
[----:B------:R-:W-:Y:S01]  /*6340*/  FFMA.FTZ R60, R55, R56, -R60 ;  /* 0x00000038373c7223 */ /* 0x000fe2000001083c */
[C---:B------:R-:W-:Y:S01]  /*6350*/  FMUL.FTZ R52, R36.reuse, R47 ;  /* 0x0000002f24347220 */ /* 0x040fe20000410000 */
[----:B------:R-:W-:Y:S01]  /*6360*/  FMUL.FTZ R36, R36, R46 ;  /* 0x0000002e24247220 */ /* 0x000fe20000410000 */
[C---:B------:R-:W-:Y:S01]  /*6370*/  FFMA.FTZ R37, R39.reuse, R54, -R37 ;  /* 0x0000003627257223 */ /* 0x040fe20000010825 */
[----:B------:R-:W-:Y:S01]  /*6380*/  FFMA.FTZ R53, R39, R157, R53 ;  /* 0x0000009d27357223 */ /* 0x000fe20000010035 */
[C---:B------:R-:W-:Y:S01]  /*6390*/  FFMA.FTZ R52, R57.reuse, R46, -R52 ;  /* 0x0000002e39347223 */ /* 0x040fe20000010834 */
[----:B------:R-:W-:Y:S01]  /*63a0*/  FFMA.FTZ R36, R57, R47, R36 ;  /* 0x0000002f39247223 */ /* 0x000fe20000010024 */
[----:B------:R-:W-:Y:S02]  /*63b0*/  F2FP.BF16.F32.PACK_AB R60, R61, R60 ;  /* 0x0000003c3d3c723e */ /* 0x000fe400000010ff */
[----:B------:R-:W-:Y:S02]  /*63c0*/  F2FP.BF16.F32.PACK_AB R39, R53, R37 ;  /* 0x000000253527723e */ /* 0x000fe400000010ff */
[----:B------:R-:W-:Y:S01]  /*63d0*/  F2FP.BF16.F32.PACK_AB R38, R38, R62 ;  /* 0x0000003e2626723e */ /* 0x000fe200000010ff */
[----:B------:R-:W-:Y:S01]  /*63e0*/  IMAD.MOV.U32 R37, RZ, RZ, R60 ;  /* 0x000000ffff257224 */ /* 0x000fe200078e003c */
[----:B------:R-:W-:-:S07]  /*63f0*/  F2FP.BF16.F32.PACK_AB R36, R36, R52 ;  /* 0x000000342424723e */ /* 0x000fce00000010ff */
.L_x_507:
[----:B------:R-:W-:Y:S05]  /*6400*/  BSYNC B2 ;  /* 0x0000000000027941 */ /* 0x000fea0003800000 */
.L_x_506:
[----:B------:R-:W-:Y:S02]  /*6410*/  ULDC.64 UR4, c[0x0][0x208] ;  /* 0x0000820000047ab9 */ /* 0x000fe40000000a00 */
[----:B--2---:R0:W-:Y:S03]  /*6420*/  STG.E.128 desc[UR4][R44.64+0x80], R36 ;  /* 0x000080242c007986 */ /* 0x0041e6000c101d04 */
.L_x_505:
[----:B------:R-:W-:Y:S05]  /*6430*/  BSYNC B1 ;  /* 0x0000000000017941 */ /* 0x000fea0003800000 */
.L_x_504:
        /* <DEDUP_REMOVED lines=8> */
[----:B--2---:R-:W-:Y:S01]  /*64c0*/  IMAD.U32 R50, R38, 0x10000, RZ ;  /* 0x0001000026327824 */ /* 0x004fe200078e00ff */
[----:B------:R-:W-:Y:S01]  /*64d0*/  SHF.R.U64 R46, R48, 0x10, R49 ;  /* 0x00000010302e7819 */ /* 0x000fe20000001231 */
[----:B------:R-:W-:Y:S01]  /*64e0*/  IMAD.U32 R53, R36, 0x10000, RZ ;  /* 0x0001000024357824 */ /* 0x000fe200078e00ff */
[----:B------:R-:W-:Y:S02]  /*64f0*/  SHF.R.U32.HI R51, RZ, 0x10, R51 ;  /* 0x00000010ff337819 */ /* 0x000fe40000011633 */
[----:B------:R-:W-:Y:S02]  /*6500*/  PRMT R47, R148, 0x5410, R47 ;  /* 0x00005410942f7816 */ /* 0x000fe4000000002f */
[----:B------:R-:W-:Y:S02]  /*6510*/  PRMT R46, R145, 0x5410, R46 ;  /* 0x00005410912e7816 */ /* 0x000fe4000000002e */
[----:B------:R-:W-:-:S02]  /*6520*/  SHF.R.U32.HI R48, RZ, 0x10, R49 ;  /* 0x00000010ff307819 */ /* 0x000fc40000011631 */
[----:B------:R-:W-:Y:S01]  /*6530*/  PRMT R148, R148, 0x5432, R51 ;  /* 0x0000543294947816 */ /* 0x000fe20000000033 */
[C---:B------:R-:W-:Y:S01]  /*6540*/  IMAD.U32 R51, R37.reuse, 0x10000, RZ ;  /* 0x0001000025337824 */ /* 0x040fe200078e00ff */
[----:B------:R-:W-:Y:S02]  /*6550*/  LOP3.LUT R57, R37, 0xffff0000, RZ, 0xc0, !PT ;  /* 0xffff000025397812 */ /* 0x000fe400078ec0ff */
[C---:B------:R-:W-:Y:S01]  /*6560*/  LOP3.LUT R37, R47.reuse, 0xffff0000, RZ, 0xc0, !PT ;  /* 0xffff00002f257812 */ /* 0x040fe200078ec0ff */
[----:B------:R-:W-:Y:S01]  /*6570*/  IMAD.U32 R54, R148, 0x10000, RZ ;  /* 0x0001000094367824 */ /* 0x000fe200078e00ff */
[----:B------:R-:W-:Y:S01]  /*6580*/  LOP3.LUT R52, R46, 0xffff0000, RZ, 0xc0, !PT ;  /* 0xffff00002e347812 */ /* 0x000fe200078ec0ff */
[----:B------:R-:W-:Y:S01]  /*6590*/  IMAD.U32 R47, R47, 0x10000, RZ ;  /* 0x000100002f2f7824 */ /* 0x000fe200078e00ff */
[----:B------:R-:W-:Y:S01]  /*65a0*/  PRMT R48, R145, 0x5432, R48 ;  /* 0x0000543291307816 */ /* 0x000fe20000000030 */
[CC--:B------:R-:W-:Y:S01]  /*65b0*/  FMUL.FTZ R56, R57.reuse, R37.reuse ;  /* 0x0000002539387220 */ /* 0x0c0fe20000410000 */
[----:B------:R-:W-:Y:S01]  /*65c0*/  LOP3.LUT R38, R38, 0xffff0000, RZ, 0xc0, !PT ;  /* 0xffff000026267812 */ /* 0x000fe200078ec0ff */
[----:B------:R-:W-:Y:S01]  /*65d0*/  FMUL.FTZ R57, R57, R52 ;  /* 0x0000003439397220 */ /* 0x000fe20000410000 */
[----:B------:R-:W-:Y:S01]  /*65e0*/  LOP3.LUT R36, R36, 0xffff0000, RZ, 0xc0, !PT ;  /* 0xffff000024247812 */ /* 0x000fe200078ec0ff */
[----:B------:R-:W-:Y:S01]  /*65f0*/  IMAD.U32 R55, R48, 0x10000, RZ ;  /* 0x0001000030377824 */ /* 0x000fe200078e00ff */
[----:B------:R-:W-:Y:S01]  /*6600*/  LOP3.LUT R49, R39, 0xffff0000, RZ, 0xc0, !PT ;  /* 0xffff000027317812 */ /* 0x000fe200078ec0ff */
[C---:B------:R-:W-:Y:S01]  /*6610*/  FFMA.FTZ R57, R51.reuse, R37, R57 ;  /* 0x0000002533397223 */ /* 0x040fe20000010039 */
[CC--:B------:R-:W-:Y:S01]  /*6620*/  FMUL.FTZ R58, R38.reuse, R54.reuse ;  /* 0x00000036263a7220 */ /* 0x0c0fe20000410000 */
[-C--:B------:R-:W-:Y:S01]  /*6630*/  FMUL.FTZ R37, R38, R55.reuse ;  /* 0x0000003726257220 */ /* 0x080fe20000410000 */
[----:B------:R-:W-:Y:S01]  /*6640*/  LOP3.LUT R148, R148, 0xffff0000, RZ, 0xc0, !PT ;  /* 0xffff000094947812 */ /* 0x000fe200078ec0ff */
[----:B------:R-:W-:Y:S01]  /*6650*/  IMAD.U32 R46, R46, 0x10000, RZ ;  /* 0x000100002e2e7824 */ /* 0x000fe200078e00ff */
[----:B------:R-:W-:Y:S01]  /*6660*/  LOP3.LUT R48, R48, 0xffff0000, RZ, 0xc0, !PT ;  /* 0xffff000030307812 */ /* 0x000fe200078ec0ff */
[C---:B------:R-:W-:Y:S01]  /*6670*/  FFMA.FTZ R58, R50.reuse, R55, -R58 ;  /* 0x00000037323a7223 */ /* 0x040fe2000001083a */
[----:B------:R-:W-:Y:S01]  /*6680*/  FFMA.FTZ R37, R50, R54, R37 ;  /* 0x0000003632257223 */ /* 0x000fe20000010025 */
[C---:B------:R-:W-:Y:S01]  /*6690*/  FMUL.FTZ R38, R36.reuse, R47 ;  /* 0x0000002f24267220 */ /* 0x040fe20000410000 */
[----:B------:R-:W-:Y:S01]  /*66a0*/  FFMA.FTZ R56, R51, R52, -R56 ;  /* 0x0000003433387223 */ /* 0x000fe20000010838 */
[----:B------:R-:W-:Y:S01]  /*66b0*/  FMUL.FTZ R50, R49, R148 ;  /* 0x0000009431327220 */ /* 0x000fe20000410000 */
[----:B------:R-:W-:Y:S01]  /*66c0*/  FMUL.FTZ R36, R36, R46 ;  /* 0x0000002e24247220 */ /* 0x000fe20000410000 */
[----:B------:R-:W-:-:S02]  /*66d0*/  IMAD.U32 R39, R39, 0x10000, RZ ;  /* 0x0001000027277824 */ /* 0x000fc400078e00ff */
        /* <DEDUP_REMOVED lines=9> */
[----:B------:R-:W-:Y:S01]  /*6770*/  F2FP.BF16.F32.PACK_AB R39, R49, R48 ;  /* 0x000000303127723e */ /* 0x000fe200000010ff */
[----:B------:R-:W-:-:S07]  /*6780*/  IMAD.MOV.U32 R38, RZ, RZ, R58 ;  /* 0x000000ffff267224 */ /* 0x000fce00078e003a */
.L_x_511:
[----:B------:R-:W-:Y:S05]  /*6790*/  BSYNC B2 ;  /* 0x0000000000027941 */ /* 0x000fea0003800000 */
.L_x_510:
[----:B------:R-:W-:Y:S02]  /*67a0*/  ULDC.64 UR4, c[0x0][0x208] ;  /* 0x0000820000047ab9 */ /* 0x000fe40000000a00 */
[----:B--2---:R0:W-:Y:S03]  /*67b0*/  STG.E.128 desc[UR4][R44.64+0x100], R36 ;  /* 0x000100242c007986 */ /* 0x0041e6000c101d04 */
.L_x_509:
[----:B------:R-:W-:Y:S05]  /*67c0*/  BSYNC B1 ;  /* 0x0000000000017941 */ /* 0x000fea0003800000 */
.L_x_508:
[----:B------:R-:W-:-:S13]  /*67d0*/  ISETP.NE.AND P3, PT, R9, RZ, PT ;  /* 0x000000ff0900720c */ /* 0x000fda0003f65270 */
        /* <DEDUP_REMOVED lines=13> */
[----:B------:R-:W-:Y:S02]  /*68b0*/  PRMT R143, R143, 0x5432, R48 ;  /* 0x000054328f8f7816 */ /* 0x000fe40000000030 */
[----:B------:R-:W-:Y:S01]  /*68c0*/  LOP3.LUT R47, R37, 0xffff0000, RZ, 0xc0, !PT ;  /* 0xffff0000252f7812 */ /* 0x000fe200078ec0ff */
[----:B------:R-:W-:Y:S01]  /*68d0*/  IMAD.U32 R37, R36, 0x10000, RZ ;  /* 0x0001000024257824 */ /* 0x000fe200078e00ff */
[----:B------:R-:W-:Y:S01]  /*68e0*/  LOP3.LUT R52, R46, 0xffff0000, RZ, 0xc0, !PT ;  /* 0xffff00002e347812 */ /* 0x000fe200078ec0ff */
[----:B------:R-:W-:Y:S01]  /*68f0*/  IMAD.U32 R43, R143, 0x10000, RZ ;  /* 0x000100008f2b7824 */ /* 0x000fe200078e00ff */
[----:B------:R-:W-:Y:S01]  /*6900*/  LOP3.LUT R48, R42, 0xffff0000, RZ, 0xc0, !PT ;  /* 0xffff00002a307812 */ /* 0x000fe200078ec0ff */
[----:B------:R-:W-:Y:S01]  /*6910*/  IMAD.U32 R46, R46, 0x10000, RZ ;  /* 0x000100002e2e7824 */ /* 0x000fe200078e00ff */
[----:B------:R-:W-:Y:S01]  /*6920*/  PRMT R135, R135, 0x5432, R50 ;  /* 0x0000543287877816 */ /* 0x000fe20000000032 */
[C---:B------:R-:W-:Y:S01]  /*6930*/  FMUL.FTZ R54, R47.reuse, R52 ;  /* 0x000000342f367220 */ /* 0x040fe20000410000 */
[----:B------:R-:W-:Y:S01]  /*6940*/  LOP3.LUT R41, R38, 0xffff0000, RZ, 0xc0, !PT ;  /* 0xffff000026297812 */ /* 0x000fe200078ec0ff */
[-C--:B------:R-:W-:Y:S01]  /*6950*/  FMUL.FTZ R51, R47, R48.reuse ;  /* 0x000000302f337220 */ /* 0x080fe20000410000 */
[----:B------:R-:W-:Y:S01]  /*6960*/  LOP3.LUT R38, R39, 0xffff0000, RZ, 0xc0, !PT ;  /* 0xffff000027267812 */ /* 0x000fe200078ec0ff */
[----:B------:R-:W-:Y:S01]  /*6970*/  IMAD.U32 R50, R135, 0x10000, RZ ;  /* 0x0001000087327824 */ /* 0x000fe200078e00ff */
[----:B------:R-:W-:Y:S01]  /*6980*/  LOP3.LUT R47, R36, 0xffff0000, RZ, 0xc0, !PT ;  /* 0xffff0000242f7812 */ /* 0x000fe200078ec0ff */
[----:B------:R-:W-:Y:S01]  /*6990*/  FMUL.FTZ R53, R41, R43 ;  /* 0x0000002b29357220 */ /* 0x000fe20000410000 */
[----:B------:R-:W-:Y:S01]  /*69a0*/  LOP3.LUT R143, R143, 0xffff0000, RZ, 0xc0, !PT ;  /* 0xffff00008f8f7812 */ /* 0x000fe200078ec0ff */
[----:B------:R-:W-:Y:S01]  /*69b0*/  FFMA.FTZ R36, R49, R48, -R54 ;  /* 0x0000003031247223 */ /* 0x000fe20000010836 */
[----:B------:R-:W-:Y:S01]  /*69c0*/  LOP3.LUT R135, R135, 0xffff0000, RZ, 0xc0, !PT ;  /* 0xffff000087877812 */ /* 0x000fe200078ec0ff */
[----:B------:R-:W-:Y:S01]  /*69d0*/  FFMA.FTZ R49, R49, R52, R51 ;  /* 0x0000003431317223 */ /* 0x000fe20000010033 */
[----:B------:R-:W-:Y:S01]  /*69e0*/  FMUL.FTZ R51, R41, R50 ;  /* 0x0000003229337220 */ /* 0x000fe20000410000 */
[----:B------:R-:W-:-:S02]  /*69f0*/  IMAD.U32 R42, R42, 0x10000, RZ ;  /* 0x000100002a2a7824 */ /* 0x000fc400078e00ff */
[----:B------:R-:W-:Y:S01]  /*6a00*/  FFMA.FTZ R41, R40, R50, -R53 ;  /* 0x0000003228297223 */ /* 0x000fe20000010835 */
[C---:B------:R-:W-:Y:S01]  /*6a10*/  FMUL.FTZ R48, R38.reuse, R143 ;  /* 0x0000008f26307220 */ /* 0x040fe20000410000 */
[----:B------:R-:W-:Y:S01]  /*6a20*/  FMUL.FTZ R50, R38, R135 ;  /* 0x0000008726327220 */ /* 0x000fe20000410000 */
[----:B------:R-:W-:Y:S01]  /*6a30*/  FMUL.FTZ R38, R47, R46 ;  /* 0x0000002e2f267220 */ /* 0x000fe20000410000 */
[----:B------:R-:W-:Y:S02]  /*6a40*/  IMAD.U32 R39, R39, 0x10000, RZ ;  /* 0x0001000027277824 */ /* 0x000fe400078e00ff */
[----:B------:R-:W-:Y:S01]  /*6a50*/  FFMA.FTZ R40, R40, R43, R51 ;  /* 0x0000002b28287223 */ /* 0x000fe20000010033 */
[-C--:B------:R-:W-:Y:S01]  /*6a60*/  FMUL.FTZ R47, R47, R42.reuse ;  /* 0x0000002a2f2f7220 */ /* 0x080fe20000410000 */
[----:B------:R-:W-:Y:S01]  /*6a70*/  FFMA.FTZ R38, R37, R42, -R38 ;  /* 0x0000002a25267223 */ /* 0x000fe20000010826 */
[C---:B------:R-:W-:Y:S01]  /*6a80*/  FFMA.FTZ R48, R39.reuse, R135, -R48 ;  /* 0x0000008727307223 */ /* 0x040fe20000010830 */
[----:B------:R-:W-:Y:S01]  /*6a90*/  FFMA.FTZ R39, R39, R143, R50 ;  /* 0x0000008f27277223 */ /* 0x000fe20000010032 */
[----:B------:R-:W-:Y:S01]  /*6aa0*/  FFMA.FTZ R47, R37, R46, R47 ;  /* 0x0000002e252f7223 */ /* 0x000fe2000001002f */
[----:B------:R-:W-:-:S02]  /*6ab0*/  F2FP.BF16.F32.PACK_AB R40, R40, R41 ;  /* 0x000000292828723e */ /* 0x000fc400000010ff */
[----:B------:R-:W-:Y:S02]  /*6ac0*/  F2FP.BF16.F32.PACK_AB R37, R49, R36 ;  /* 0x000000243125723e */ /* 0x000fe400000010ff */
[----:B------:R-:W-:Y:S01]  /*6ad0*/  F2FP.BF16.F32.PACK_AB R36, R47, R38 ;  /* 0x000000262f24723e */ /* 0x000fe200000010ff */
[----:B------:R-:W-:Y:S01]  /*6ae0*/  IMAD.MOV.U32 R38, RZ, RZ, R40 ;  /* 0x000000ffff267224 */ /* 0x000fe200078e0028 */
[----:B------:R-:W-:-:S07]  /*6af0*/  F2FP.BF16.F32.PACK_AB R39, R39, R48 ;  /* 0x000000302727723e */ /* 0x000fce00000010ff */
.L_x_513:
[----:B------:R-:W-:Y:S05]  /*6b00*/  BSYNC B1 ;  /* 0x0000000000017941 */ /* 0x000fea0003800000 */
.L_x_512:
[----:B------:R-:W-:Y:S02]  /*6b10*/  ULDC.64 UR4, c[0x0][0x208] ;  /* 0x0000820000047ab9 */ /* 0x000fe40000000a00 */
[----:B--2---:R0:W-:Y:S01]  /*6b20*/  STG.E.128 desc[UR4][R44.64+0x180], R36 ;  /* 0x000180242c007986 */ /* 0x0041e2000c101d04 */
[----:B------:R-:W-:Y:S05]  /*6b30*/  BRA `(.L_x_499) ;  /* 0x0000004000e87947 */ /* 0x000fea0003800000 */
.L_x_457:
        /* <DEDUP_REMOVED lines=20> */
[----:B------:R-:W-:Y:S02]  /*6c80*/  ISETP.GE.AND P2, PT, R16, R115, PT ;  /* 0x000000731000720c */ /* 0x000fe40003f46270 */
[----:B------:R-:W-:-:S02]  /*6c90*/  CS2R R40, SRZ ;  /* 0x0000000000287805 */ /* 0x000fc4000001ff00 */
[----:B------:R-:W-:Y:S02]  /*6ca0*/  LEA.HI.X R53, R38, UR5, R39, 0x1, P3 ;  /* 0x0000000526357c11 */ /* 0x000fe400098f0c27 */
[----:B------:R-:W-:Y:S02]  /*6cb0*/  CS2R R38, SRZ ;  /* 0x0000000000267805 */ /* 0x000fe4000001ff00 */
[----:B------:R-:W-:Y:S02]  /*6cc0*/  LEA R56, P3, R36, UR6, 0x1 ;  /* 0x0000000624387c11 */ /* 0x000fe4000f8608ff */
[----:B------:R-:W-:Y:S02]  /*6cd0*/  CS2R R50, SRZ ;  /* 0x0000000000327805 */ /* 0x000fe4000001ff00 */
[----:B------:R-:W-:Y:S02]  /*6ce0*/  CS2R R48, SRZ ;  /* 0x0000000000307805 */ /* 0x000fe4000001ff00 */
[----:B------:R-:W-:-:S02]  /*6cf0*/  CS2R R46, SRZ ;  /* 0x00000000002e7805 */ /* 0x000fc4000001ff00 */
[----:B------:R-:W-:Y:S02]  /*6d00*/  LEA.HI.X R57, R36, UR7, R37, 0x1, P3 ;  /* 0x0000000724397c11 */ /* 0x000fe400098f0c25 */
[----:B------:R-:W-:Y:S02]  /*6d10*/  CS2R R36, SRZ ;  /* 0x0000000000247805 */ /* 0x000fe4000001ff00 */
[----:B------:R-:W-:Y:S02]  /*6d20*/  ISETP.GE.AND P3, PT, R212, R115, PT ;  /* 0x00000073d400720c */ /* 0x000fe40003f66270 */
[----:B------:R-:W-:Y:S01]  /*6d30*/  CS2R R44, SRZ ;  /* 0x00000000002c7805 */ /* 0x000fe2000001ff00 */
[----:B------:R-:W-:Y:S02]  /*6d40*/  ULDC.64 UR8, c[0x0][0x208] ;  /* 0x0000820000087ab9 */ /* 0x000fe40000000a00 */
[----:B------:R0:W5:Y:S04]  /*6d50*/  @!P2 LDG.E.128 R40, desc[UR8][R52.64] ;  /* 0x000000083428a981 */ /* 0x000168000c1e1d00 */
[----:B------:R0:W5:Y:S04]  /*6d60*/  @!P2 LDG.E.128 R48, desc[UR8][R56.64] ;  /* 0x000000083830a981 */ /* 0x000168000c1e1d00 */
[----:B------:R0:W5:Y:S04]  /*6d70*/  @!P3 LDG.E.128 R36, desc[UR8][R52.64+0x80] ;  /* 0x000080083424b981 */ /* 0x000168000c1e1d00 */
[----:B------:R0:W5:Y:S02]  /*6d80*/  @!P3 LDG.E.128 R44, desc[UR8][R56.64+0x80] ;  /* 0x00008008382cb981 */ /* 0x000164000c1e1d00 */
.L_x_515:
[----:B------:R-:W-:Y:S05]  /*6d90*/  BSYNC B1 ;  /* 0x0000000000017941 */ /* 0x000fea0003800000 */
.L_x_514:
[----:B0-----:R-:W2:Y:S01]  /*6da0*/  LDL.LU R57, [R1+0x10] ;  /* 0x0000100001397983 */ /* 0x001ea20000300800 */
[----:B-----5:R-:W-:Y:S01]  /*6db0*/  IMAD.MOV.U32 R52, RZ, RZ, R38 ;  /* 0x000000ffff347224 */ /* 0x020fe200078e0026 */
        /* <DEDUP_REMOVED lines=8> */
[----:B------:R-:W-:Y:S01]  /*6e40*/  CS2R R66, SRZ ;  /* 0x0000000000427805 */ /* 0x000fe2000001ff00 */
[----:B------:R-:W-:Y:S01]  /*6e50*/  IMAD.MOV.U32 R56, RZ, RZ, R40 ;  /* 0x000000ffff387224 */ /* 0x000fe200078e0028 */
[----:B------:R-:W-:-:S02]  /*6e60*/  ISETP.GE.AND P2, PT, R58, R4, PT ;  /* 0x000000043a00720c */ /* 0x000fc40003f46270 */
[----:B------:R-:W-:Y:S02]  /*6e70*/  CS2R R58, SRZ ;  /* 0x00000000003a7805 */ /* 0x000fe4000001ff00 */
[----:B------:R-:W-:Y:S01]  /*6e80*/  PRMT R175, R52, 0x5410, R53 ;  /* 0x0000541034af7816 */ /* 0x000fe20000000035 */
[----:B------:R-:W-:Y:S01]  /*6e90*/  IMAD.MOV.U32 R53, RZ, RZ, R42 ;  /* 0x000000ffff357224 */ /* 0x000fe200078e002a */
        /* <DEDUP_REMOVED lines=11> */
[----:B------:R-:W-:-:S03]  /*6f50*/  IMAD.MOV.U32 R56, RZ, RZ, R50 ;  /* 0x000000ffff387224 */ /* 0x000fc600078e0032 */
[----:B------:R-:W-:Y:S01]  /*6f60*/  PRMT R173, R52, 0x5410, R53 ;  /* 0x0000541034ad7816 */ /* 0x000fe20000000035 */
[----:B------:R-:W-:Y:S02]  /*6f70*/  IMAD.MOV.U32 R53, RZ, RZ, R51 ;  /* 0x000000ffff357224 */ /* 0x000fe400078e0033 */
[----:B------:R-:W-:-:S03]  /*6f80*/  IMAD.MOV.U32 R52, RZ, RZ, R48 ;  /* 0x000000ffff347224 */ /* 0x000fc600078e0030 */
[----:B------:R-:W-:Y:S01]  /*6f90*/  PRMT R154, R53, 0x5410, R56 ;  /* 0x00005410359a7816 */ /* 0x000fe20000000038 */
[----:B------:R-:W-:-:S05]  /*6fa0*/  IMAD.MOV.U32 R56, RZ, RZ, R49 ;  /* 0x000000ffff387224 */ /* 0x000fca00078e0031 */
[----:B------:R-:W-:Y:S02]  /*6fb0*/  PRMT R176, R56, 0x5410, R52 ;  /* 0x0000541038b07816 */ /* 0x000fe40000000034 */
[----:B------:R-:W-:Y:S02]  /*6fc0*/  CS2R R52, SRZ ;  /* 0x0000000000347805 */ /* 0x000fe4000001ff00 */
[----:B--2---:R-:W-:-:S04]  /*6fd0*/  LOP3.LUT R57, R57, 0xfffffffe, RZ, 0xc0, !PT ;  /* 0xfffffffe39397812 */ /* 0x004fc800078ec0ff */
[----:B------:R-:W-:-:S05]  /*6fe0*/  @P2 LOP3.LUT R57, R57, 0x1, RZ, 0xfc, !PT ;  /* 0x0000000139392812 */ /* 0x000fca00078efcff */
[----:B------:R0:W-:Y:S02]  /*6ff0*/  STL [R1+0x10], R57 ;  /* 0x0000103901007387 */ /* 0x0001e40000100800 */
[----:B0-----:R-:W-:Y:S01]  /*7000*/  CS2R R56, SRZ ;  /* 0x0000000000387805 */ /* 0x001fe2000001ff00 */
[----:B------:R-:W-:Y:S06]  /*7010*/  @P2 BRA `(.L_x_517) ;  /* 0x0000000000642947 */ /* 0x000fec0003800000 */
[----:B------:R-:W-:Y:S01]  /*7020*/  IADD3 R54, P2, P3, R102, R86, R33 ;  /* 0x0000005666367210 */ /* 0x000fe20007b5e021 */
[----:B------:R-:W-:Y:S01]  /*7030*/  ULDC.64 UR4, c[0x0][0x3e8] ;  /* 0x0000fa0000047ab9 */ /* 0x000fe20000000a00 */
[----:B------:R-:W-:Y:S02]  /*7040*/  CS2R R58, SRZ ;  /* 0x00000000003a7805 */ /* 0x000fe4000001ff00 */
[----:B------:R-:W-:Y:S02]  /*7050*/  CS2R R56, SRZ ;  /* 0x0000000000387805 */ /* 0x000fe4000001ff00 */
[----:B------:R-:W-:Y:S02]  /*7060*/  IADD3.X R55, R25, R0, R35, P2, P3 ;  /* 0x0000000019377210 */ /* 0x000fe400017e6423 */
[----:B------:R-:W-:Y:S02]  /*7070*/  CS2R R66, SRZ ;  /* 0x0000000000427805 */ /* 0x000fe4000001ff00 */
[----:B------:R-:W-:-:S02]  /*7080*/  IADD3 R52, P2, P3, R108, R84, R29 ;  /* 0x000000546c347210 */ /* 0x000fc40007b5e01d */
[----:B------:R-:W-:Y:S01]  /*7090*/  CS2R R64, SRZ ;  /* 0x0000000000407805 */ /* 0x000fe2000001ff00 */
[----:B------:R-:W-:Y:S01]  /*70a0*/  ULDC.64 UR6, c[0x0][0x208] ;  /* 0x0000820000067ab9 */ /* 0x000fe20000000a00 */
        /* <DEDUP_REMOVED lines=9> */
[----:B------:R-:W5:Y:S04]  /*7140*/  @!P2 LDG.E.128 R56, desc[UR6][R60.64] ;  /* 0x000000063c38a981 */ /* 0x000f68000c1e1d00 */
[----:B------:R-:W5:Y:S01]  /*7150*/  @!P2 LDG.E.128 R64, desc[UR6][R68.64] ;  /* 0x000000064440a981 */ /* 0x000f62000c1e1d00 */
[----:B------:R-:W-:Y:S02]  /*7160*/  ISETP.GE.AND P2, PT, R212, R115, PT ;  /* 0x00000073d400720c */ /* 0x000fe40003f46270 */
[----:B------:R-:W-:-:S11]  /*7170*/  CS2R R62, SRZ ;  /* 0x00000000003e7805 */ /* 0x000fd6000001ff00 */
[----:B------:R0:W5:Y:S02]  /*7180*/  @!P2 LDG.E.128 R52, desc[UR6][R60.64+0x80] ;  /* 0x000080063c34a981 */ /* 0x000164000c1e1d00 */
[----:B0-----:R-:W-:-:S06]  /*7190*/  CS2R R60, SRZ ;  /* 0x00000000003c7805 */ /* 0x001fcc000001ff00 */
[----:B------:R0:W5:Y:S02]  /*71a0*/  @!P2 LDG.E.128 R60, desc[UR6][R68.64+0x80] ;  /* 0x00008006443ca981 */ /* 0x000164000c1e1d00 */
.L_x_517:
[----:B------:R-:W-:Y:S05]  /*71b0*/  BSYNC B1 ;  /* 0x0000000000017941 */ /* 0x000fea0003800000 */
.L_x_516:
        /* <DEDUP_REMOVED lines=30> */
[----:B------:R-:W-:Y:S02]  /*73a0*/  IMAD.MOV.U32 R69, RZ, RZ, R64 ;  /* 0x000000ffff457224 */ /* 0x000fe400078e0040 */
[----:B------:R-:W-:-:S05]  /*73b0*/  IMAD.MOV.U32 R68, RZ, RZ, R65 ;  /* 0x000000ffff447224 */ /* 0x000fca00078e0041 */
[----:B------:R-:W-:Y:S02]  /*73c0*/  PRMT R170, R69, 0x5410, R68 ;  /* 0x0000541045aa7816 */ /* 0x000fe40000000044 */
[----:B------:R-:W-:Y:S01]  /*73d0*/  CS2R R68, SRZ ;  /* 0x0000000000447805 */ /* 0x000fe2000001ff00 */
[----:B------:R-:W-:Y:S06]  /*73e0*/  @P3 BRA `(.L_x_519) ;  /* 0x0000000000543947 */ /* 0x000fec0003800000 */
[----:B------:R-:W-:Y:S01]  /*73f0*/  IADD3 R86, P2, P5, R102, R32, R86 ;  /* 0x0000002066567210 */ /* 0x000fe20007d5e056 */
[----:B------:R-:W-:Y:S01]  /*7400*/  ULDC.64 UR4, c[0x0][0x3e8] ;  /* 0x0000fa0000047ab9 */ /* 0x000fe20000000a00 */
[----:B------:R-:W-:Y:S02]  /*7410*/  ULDC.64 UR6, c[0x0][0x208] ;  /* 0x0000820000067ab9 */ /* 0x000fe40000000a00 */
[----:B------:R-:W-:Y:S02]  /*7420*/  IADD3.X R0, R25, R34, R0, P2, P5 ;  /* 0x0000002219007210 */ /* 0x000fe400017ea400 */
        /* <DEDUP_REMOVED lines=17> */
.L_x_519:
[----:B------:R-:W-:Y:S05]  /*7540*/  BSYNC B1 ;  /* 0x0000000000017941 */ /* 0x000fea0003800000 */
.L_x_518:
        /* <DEDUP_REMOVED lines=32> */
.L_x_520:
[----:B------:R-:W-:Y:S01]  /*7750*/  IMAD R3, R19, 0x8, R18 ;  /* 0x0000000813037824 */ /* 0x000fe200078e0212 */
[----:B------:R-:W-:Y:S01]  /*7760*/  SHF.L.U32 R0, R217, 0x1f, RZ ;  /* 0x0000001fd9007819 */ /* 0x000fe200000006ff */
[----:B------:R-:W1:Y:S01]  /*7770*/  LDC R143, c[0x0][0x2f4] ;  /* 0x0000bd00ff8f7b82 */ /* 0x000e620000000800 */
[----:B------:R-:W-:Y:S01]  /*7780*/  BSSY B1, `(.L_x_521) ;  /* 0x0000004000017945 */ /* 0x000fe20003800000 */
[----:B------:R-:W-:Y:S01]  /*7790*/  IMAD.MOV.U32 R123, RZ, RZ, R88 ;  /* 0x000000ffff7b7224 */ /* 0x000fe200078e0058 */
[----:B------:R-:W2:Y:S02]  /*77a0*/  SYNCS.PHASECHK.TRANS64.TRYWAIT P5, [R3+URZ+0x38890], R0 ;  /* 0x03889000030075a7 */ /* 0x000ea400080a017f */
[----:B--2---:R-:W-:Y:S05]  /*77b0*/  @!P5 BRA `(.L_x_522) ;  /* 0x00000240006cd947 */ /* 0x004fea0003800000 */
.L_x_855:
[----:B------:R-:W-:Y:S05]  /*77c0*/  BSYNC B1 ;  /* 0x0000000000017941 */ /* 0x000fea0003800000 */
.L_x_521:
[----:B------:R-:W3:Y:S01]  /*77d0*/  LDC.64 R124, c[0x0][0x300] ;  /* 0x0000c000ff7c7b82 */ /* 0x000ee20000000a00 */
[----:B------:R-:W-:Y:S01]  /*77e0*/  BSSY B1, `(.L_x_523) ;  /* 0x0000111000017945 */ /* 0x000fe20003800000 */
[----:B-1----:R-:W-:-:S03]  /*77f0*/  IMAD.IADD R145, R143, 0x1, -R118 ;  /* 0x000000018f917824 */ /* 0x002fc600078e0a76 */
[----:B------:R-:W-:Y:S05]  /*7800*/  @P4 BRA `(.L_x_524) ;  /* 0x0000001000384947 */ /* 0x000fea0003800000 */
[----:B------:R-:W-:Y:S01]  /*7810*/  ISETP.NE.AND P4, PT, R27, RZ, PT ;  /* 0x000000ff1b00720c */ /* 0x000fe20003f85270 */
[-C--:B---3--:R-:W-:Y:S01]  /*7820*/  IMAD.WIDE.U32 R134, R213, R124.reuse, R122 ;  /* 0x0000007cd5867225 */ /* 0x088fe200078e007a */
[----:B0-----:R-:W-:Y:S01]  /*7830*/  SHF.R.S32.HI R84, RZ, 0x1f, R213 ;  /* 0x0000001fff547819 */ /* 0x001fe200000114d5 */
[----:B------:R-:W-:Y:S04]  /*7840*/  BSSY B2, `(.L_x_525) ;  /* 0x0000087000027945 */ /* 0x000fe80003800000 */
[----:B------:R-:W-:-:S04]  /*7850*/  IMAD R148, R84, R124, RZ ;  /* 0x0000007c54947224 */ /* 0x000fc800078e02ff */
[----:B------:R-:W-:-:S04]  /*7860*/  IMAD R148, R213, R125, R148 ;  /* 0x0000007dd5947224 */ /* 0x000fc800078e0294 */
[----:B------:R-:W-:Y:S01]  /*7870*/  IMAD.IADD R148, R148, 0x1, R135 ;  /* 0x0000000194947824 */ /* 0x000fe200078e0287 */
[----:B------:R-:W-:Y:S06]  /*7880*/  @!P4 BRA `(.L_x_526) ;  /* 0x000000080008c947 */ /* 0x000fec0003800000 */
[----:B------:R-:W-:Y:S01]  /*7890*/  SEL R84, R118, R145, !P0 ;  /* 0x0000009176547207 */ /* 0x000fe20004000000 */
[----:B------:R-:W-:Y:S01]  /*78a0*/  IMAD.SHL.U32 R86, R213, 0x40, RZ ;  /* 0x00000040d5567824 */ /* 0x000fe200078e00ff */
[----:B------:R-:W-:Y:S01]  /*78b0*/  ISETP.GE.AND P4, PT, R16, R115, PT ;  /* 0x000000731000720c */ /* 0x000fe20003f86270 */
[----:B------:R-:W-:Y:S01]  /*78c0*/  BSSY B3, `(.L_x_527) ;  /* 0x0000071000037945 */ /* 0x000fe20003800000 */
[----:B------:R-:W-:-:S04]  /*78d0*/  SHF.R.S32.HI R85, RZ, 0x1f, R84 ;  /* 0x0000001fff557819 */ /* 0x000fc80000011454 */
[----:B------:R-:W-:-:S04]  /*78e0*/  LEA.HI R84, R85, R84, RZ, 0x4 ;  /* 0x0000005455547211 */ /* 0x000fc800078f20ff */
[----:B------:R-:W-:-:S04]  /*78f0*/  LEA.HI.SX32 R84, R84, R15, 0x1c ;  /* 0x0000000f54547211 */ /* 0x000fc800078fe2ff */
[----:B------:R-:W-:Y:S01]  /*7900*/  SHF.R.S32.HI R85, RZ, 0x1f, R84 ;  /* 0x0000001fff557819 */ /* 0x000fe20000011454 */
[----:B------:R-:W-:-:S03]  /*7910*/  IMAD.SHL.U32 R149, R84, 0x8, RZ ;  /* 0x0000000854957824 */ /* 0x000fc600078e00ff */
[----:B------:R-:W-:Y:S02]  /*7920*/  LEA.HI R84, R85, R84, RZ, 0x3 ;  /* 0x0000005455547211 */ /* 0x000fe400078f18ff */
[----:B------:R-:W-:Y:S02]  /*7930*/  LOP3.LUT R85, R149, 0x38, RZ, 0xc0, !PT ;  /* 0x0000003895557812 */ /* 0x000fe400078ec0ff */
[----:B------:R-:W-:Y:S02]  /*7940*/  SHF.R.S32.HI R84, RZ, 0x3, R84 ;  /* 0x00000003ff547819 */ /* 0x000fe40000011454 */
[----:B------:R-:W-:-:S03]  /*7950*/  LOP3.LUT R85, R85, 0x1c0, R86, 0xf8, !PT ;  /* 0x000001c055557812 */ /* 0x000fc600078ef856 */
[----:B------:R-:W-:Y:S01]  /*7960*/  IMAD R84, R84, 0x1400, R229 ;  /* 0x0000140054547824 */ /* 0x000fe200078e02e5 */
[----:B------:R-:W-:-:S05]  /*7970*/  LOP3.LUT R85, R85, R228, RZ, 0x3c, !PT ;  /* 0x000000e455557212 */ /* 0x000fca00078e3cff */
[----:B------:R-:W-:-:S04]  /*7980*/  IMAD.IADD R84, R84, 0x1, R85 ;  /* 0x0000000154547824 */ /* 0x000fc800078e0255 */
[C---:B------:R-:W-:Y:S02]  /*7990*/  IMAD R88, R19.reuse, 0x5000, R84 ;  /* 0x0000500013587824 */ /* 0x040fe400078e0254 */
[----:B------:R-:W-:Y:S02]  /*79a0*/  IMAD R84, R19, 0x5000, R138 ;  /* 0x0000500013547824 */ /* 0x000fe400078e028a */
[--C-:B------:R-:W-:Y:S02]  /*79b0*/  IMAD R88, R88, 0x2, R18.reuse ;  /* 0x0000000258587824 */ /* 0x100fe400078e0212 */
[----:B------:R-:W-:-:S04]  /*79c0*/  IMAD R84, R84, 0x2, R18 ;  /* 0x0000000254547824 */ /* 0x000fc800078e0212 */
[----:B------:R-:W0:Y:S04]  /*79d0*/  LDS.128 R88, [R88+0x24400] ;  /* 0x0244000058587984 */ /* 0x000e280000000c00 */
[----:B------:R-:W1:Y:S01]  /*79e0*/  LDS.128 R84, [R84+0x24400] ;  /* 0x0244000054547984 */ /* 0x000e620000000c00 */
[----:B------:R-:W-:Y:S05]  /*79f0*/  @P4 BRA `(.L_x_528) ;  /* 0x0000000400744947 */ /* 0x000fea0003800000 */
[--C-:B------:R-:W-:Y:S02]  /*7a00*/  SHF.R.U64 R40, R40, 0x10, R41.reuse ;  /* 0x0000001028287819 */ /* 0x100fe40000001229 */
[----:B------:R-:W-:Y:S02]  /*7a10*/  SHF.R.U32.HI R152, RZ, 0x10, R41 ;  /* 0x00000010ff987819 */ /* 0x000fe40000011629 */
[----:B------:R-:W-:Y:S02]  /*7a20*/  SHF.R.U64 R41, R42, 0x10, R43 ;  /* 0x000000102a297819 */ /* 0x000fe4000000122b */
[--C-:B------:R-:W-:Y:S02]  /*7a30*/  SHF.R.U64 R42, R48, 0x10, R49.reuse ;  /* 0x00000010302a7819 */ /* 0x100fe40000001231 */
[----:B------:R-:W-:Y:S02]  /*7a40*/  SHF.R.U32.HI R49, RZ, 0x10, R49 ;  /* 0x00000010ff317819 */ /* 0x000fe40000011631 */
[----:B------:R-:W-:-:S02]  /*7a50*/  SHF.R.U64 R48, R50, 0x10, R51 ;  /* 0x0000001032307819 */ /* 0x000fc40000001233 */
[----:B------:R-:W-:Y:S02]  /*7a60*/  PRMT R40, R150, 0x5432, R40 ;  /* 0x0000543296287816 */ /* 0x000fe40000000028 */
[----:B------:R-:W-:Y:S02]  /*7a70*/  PRMT R152, R151, 0x5432, R152 ;  /* 0x0000543297987816 */ /* 0x000fe40000000098 */
[----:B------:R-:W-:Y:S02]  /*7a80*/  PRMT R50, R176, 0x5410, R49 ;  /* 0x00005410b0327816 */ /* 0x000fe40000000031 */
[----:B------:R-:W-:Y:S02]  /*7a90*/  SHF.R.U32.HI R150, RZ, 0x10, R43 ;  /* 0x00000010ff967819 */ /* 0x000fe4000001162b */
[----:B------:R-:W-:Y:S01]  /*7aa0*/  SHF.R.U32.HI R151, RZ, 0x10, R51 ;  /* 0x00000010ff977819 */ /* 0x000fe20000011633 */
[----:B------:R-:W-:Y:S01]  /*7ab0*/  IMAD.U32 R51, R50, 0x10000, RZ ;  /* 0x0001000032337824 */ /* 0x000fe200078e00ff */
[----:B------:R-:W-:-:S02]  /*7ac0*/  PRMT R43, R153, 0x5410, R41 ;  /* 0x00005410992b7816 */ /* 0x000fc40000000029 */
[----:B------:R-:W-:Y:S02]  /*7ad0*/  PRMT R41, R176, 0x5432, R42 ;  /* 0x00005432b0297816 */ /* 0x000fe4000000002a */
[C---:B------:R-:W-:Y:S01]  /*7ae0*/  PRMT R42, R154.reuse, 0x5432, R48 ;  /* 0x000054329a2a7816 */ /* 0x040fe20000000030 */
[----:B0-----:R-:W-:Y:S01]  /*7af0*/  IMAD.U32 R48, R89, 0x10000, RZ ;  /* 0x0001000059307824 */ /* 0x001fe200078e00ff */
[----:B------:R-:W-:Y:S01]  /*7b00*/  PRMT R151, R154, 0x5410, R151 ;  /* 0x000054109a977816 */ /* 0x000fe20000000097 */
[----:B------:R-:W-:Y:S01]  /*7b10*/  IMAD.U32 R154, R152, 0x10000, RZ ;  /* 0x00010000989a7824 */ /* 0x000fe200078e00ff */
[----:B------:R-:W-:Y:S01]  /*7b20*/  PRMT R150, R153, 0x5432, R150 ;  /* 0x0000543299967816 */ /* 0x000fe20000000096 */
[C---:B------:R-:W-:Y:S01]  /*7b30*/  FMUL.FTZ R49, R48.reuse, R51 ;  /* 0x0000003330317220 */ /* 0x040fe20000410000 */
[----:B-1----:R-:W-:Y:S02]  /*7b40*/  IMAD.U32 R153, R85, 0x10000, RZ ;  /* 0x0001000055997824 */ /* 0x002fe400078e00ff */
[----:B------:R-:W-:Y:S01]  /*7b50*/  FMUL.FTZ R48, R48, R154 ;  /* 0x0000009a30307220 */ /* 0x000fe20000410000 */
[----:B------:R-:W-:-:S02]  /*7b60*/  LOP3.LUT R50, R50, 0xffff0000, RZ, 0xc0, !PT ;  /* 0xffff000032327812 */ /* 0x000fc400078ec0ff */
[----:B------:R-:W-:Y:S01]  /*7b70*/  LOP3.LUT R152, R152, 0xffff0000, RZ, 0xc0, !PT ;  /* 0xffff000098987812 */ /* 0x000fe200078ec0ff */
[----:B------:R-:W-:Y:S01]  /*7b80*/  FFMA.FTZ R48, R153, R51, R48 ;  /* 0x0000003399307223 */ /* 0x000fe20000010030 */
[----:B------:R-:W-:Y:S01]  /*7b90*/  LOP3.LUT R51, R89, 0xffff0000, RZ, 0xc0, !PT ;  /* 0xffff000059337812 */ /* 0x000fe200078ec0ff */
[----:B------:R-:W-:Y:S01]  /*7ba0*/  FFMA.FTZ R49, R153, R154, -R49 ;  /* 0x0000009a99317223 */ /* 0x000fe20000010831 */
[----:B------:R-:W-:Y:S01]  /*7bb0*/  LOP3.LUT R89, R85, 0xffff0000, RZ, 0xc0, !PT ;  /* 0xffff000055597812 */ /* 0x000fe200078ec0ff */
[C---:B------:R-:W-:Y:S01]  /*7bc0*/  IMAD.U32 R154, R91.reuse, 0x10000, RZ ;  /* 0x000100005b9a7824 */ /* 0x040fe200078e00ff */
[----:B------:R-:W-:Y:S01]  /*7bd0*/  LOP3.LUT R91, R91, 0xffff0000, RZ, 0xc0, !PT ;  /* 0xffff00005b5b7812 */ /* 0x000fe200078ec0ff */
[C---:B------:R-:W-:Y:S01]  /*7be0*/  FMUL.FTZ R85, R51.reuse, R50 ;  /* 0x0000003233557220 */ /* 0x040fe20000410000 */
[-C--:B------:R-:W-:Y:S01]  /*7bf0*/  FMUL.FTZ R51, R51, R152.reuse ;  /* 0x0000009833337220 */ /* 0x080fe20000410000 */
[C---:B------:R-:W-:Y:S01]  /*7c00*/  IMAD.U32 R153, R151.reuse, 0x10000, RZ ;  /* 0x0001000097997824 */ /* 0x040fe200078e00ff */
[----:B------:R-:W-:Y:S01]  /*7c10*/  LOP3.LUT R151, R151, 0xffff0000, RZ, 0xc0, !PT ;  /* 0xffff000097977812 */ /* 0x000fe200078ec0ff */
[C---:B------:R-:W-:Y:S01]  /*7c20*/  FFMA.FTZ R85, R89.reuse, R152, -R85 ;  /* 0x0000009859557223 */ /* 0x040fe20000010855 */
[----:B------:R-:W-:Y:S01]  /*7c30*/  FFMA.FTZ R50, R89, R50, R51 ;  /* 0x0000003259327223 */ /* 0x000fe20000010033 */
[----:B------:R-:W-:-:S02]  /*7c40*/  IMAD.U32 R152, R87, 0x10000, RZ ;  /* 0x0001000057987824 */ /* 0x000fc400078e00ff */
[----:B------:R-:W-:Y:S01]  /*7c50*/  FMUL.FTZ R51, R154, R153 ;  /* 0x000000999a337220 */ /* 0x000fe20000410000 */
[C---:B------:R-:W-:Y:S01]  /*7c60*/  IMAD.U32 R89, R150.reuse, 0x10000, RZ ;  /* 0x0001000096597824 */ /* 0x040fe200078e00ff */
[----:B------:R-:W-:Y:S02]  /*7c70*/  LOP3.LUT R150, R150, 0xffff0000, RZ, 0xc0, !PT ;  /* 0xffff000096967812 */ /* 0x000fe400078ec0ff */
[----:B------:R-:W-:Y:S01]  /*7c80*/  F2FP.BF16.F32.PACK_AB R85, R85, R49 ;  /* 0x000000315555723e */ /* 0x000fe200000010ff */
[-C--:B------:R-:W-:Y:S01]  /*7c90*/  FFMA.FTZ R51, R152, R89.reuse, -R51 ;  /* 0x0000005998337223 */ /* 0x080fe20000010833 */
[----:B------:R-:W-:Y:S01]  /*7ca0*/  FMUL.FTZ R89, R154, R89 ;  /* 0x000000599a597220 */ /* 0x000fe20000410000 */
[----:B------:R-:W-:Y:S01]  /*7cb0*/  F2FP.BF16.F32.PACK_AB R48, R50, R48 ;  /* 0x000000303230723e */ /* 0x000fe200000010ff */
[----:B------:R-:W-:Y:S02]  /*7cc0*/  IMAD.U32 R49, R88, 0x10000, RZ ;  /* 0x0001000058317824 */ /* 0x000fe400078e00ff */
[----:B------:R-:W-:Y:S01]  /*7cd0*/  FFMA.FTZ R89, R152, R153, R89 ;  /* 0x0000009998597223 */ /* 0x000fe20000010059 */
[----:B------:R-:W-:Y:S01]  /*7ce0*/  LOP3.LUT R152, R87, 0xffff0000, RZ, 0xc0, !PT ;  /* 0xffff000057987812 */ /* 0x000fe200078ec0ff */
[CC--:B------:R-:W-:Y:S01]  /*7cf0*/  FMUL.FTZ R87, R91.reuse, R151.reuse ;  /* 0x000000975b577220 */ /* 0x0c0fe20000410000 */
[-C--:B------:R-:W-:Y:S01]  /*7d00*/  FMUL.FTZ R91, R91, R150.reuse ;  /* 0x000000965b5b7220 */ /* 0x080fe20000410000 */
[C---:B------:R-:W-:Y:S01]  /*7d10*/  IMAD.U32 R50, R41.reuse, 0x10000, RZ ;  /* 0x0001000029327824 */ /* 0x040fe200078e00ff */
[----:B------:R-:W-:Y:S01]  /*7d20*/  LOP3.LUT R41, R41, 0xffff0000, RZ, 0xc0, !PT ;  /* 0xffff000029297812 */ /* 0x000fe200078ec0ff */
[C---:B------:R-:W-:Y:S01]  /*7d30*/  FFMA.FTZ R87, R152.reuse, R150, -R87 ;  /* 0x0000009698577223 */ /* 0x040fe20000010857 */
[----:B------:R-:W-:Y:S01]  /*7d40*/  FFMA.FTZ R151, R152, R151, R91 ;  /* 0x0000009798977223 */ /* 0x000fe2000001005b */
[----:B------:R-:W-:-:S03]  /*7d50*/  FMUL.FTZ R91, R49, R50 ;  /* 0x00000032315b7220 */ /* 0x000fc60000410000 */
[----:B------:R-:W-:Y:S01]  /*7d60*/  F2FP.BF16.F32.PACK_AB R87, R87, R51 ;  /* 0x000000335757723e */ /* 0x000fe200000010ff */
[----:B------:R-:W-:Y:S01]  /*7d70*/  IMAD.U32 R51, R84, 0x10000, RZ ;  /* 0x0001000054337824 */ /* 0x000fe200078e00ff */
[----:B------:R-:W-:Y:S01]  /*7d80*/  F2FP.BF16.F32.PACK_AB R151, R151, R89 ;  /* 0x000000599797723e */ /* 0x000fe200000010ff */
[C---:B------:R-:W-:Y:S01]  /*7d90*/  IMAD.U32 R89, R40.reuse, 0x10000, RZ ;  /* 0x0001000028597824 */ /* 0x040fe200078e00ff */
[----:B------:R-:W-:-:S03]  /*7da0*/  LOP3.LUT R40, R40, 0xffff0000, RZ, 0xc0, !PT ;  /* 0xffff000028287812 */ /* 0x000fc600078ec0ff */
[-C--:B------:R-:W-:Y:S01]  /*7db0*/  FMUL.FTZ R49, R49, R89.reuse ;  /* 0x0000005931317220 */ /* 0x080fe20000410000 */
[C---:B------:R-:W-:Y:S01]  /*7dc0*/  FFMA.FTZ R91, R51.reuse, R89, -R91 ;  /* 0x00000059335b7223 */ /* 0x040fe2000001085b */
[----:B------:R-:W-:Y:S02]  /*7dd0*/  IMAD.U32 R89, R90, 0x10000, RZ ;  /* 0x000100005a597824 */ /* 0x000fe400078e00ff */
[----:B------:R-:W-:Y:S01]  /*7de0*/  FFMA.FTZ R49, R51, R50, R49 ;  /* 0x0000003233317223 */ /* 0x000fe20000010031 */
[----:B------:R-:W-:Y:S02]  /*7df0*/  LOP3.LUT R50, R88, 0xffff0000, RZ, 0xc0, !PT ;  /* 0xffff000058327812 */ /* 0x000fe400078ec0ff */
[----:B------:R-:W-:-:S03]  /*7e00*/  LOP3.LUT R51, R84, 0xffff0000, RZ, 0xc0, !PT ;  /* 0xffff000054337812 */ /* 0x000fc600078ec0ff */
[C---:B------:R-:W-:Y:S01]  /*7e10*/  FMUL.FTZ R84, R50.reuse, R41 ;  /* 0x0000002932547220 */ /* 0x040fe20000410000 */
[----:B------:R-:W-:-:S03]  /*7e20*/  FMUL.FTZ R50, R50, R40 ;  /* 0x0000002832327220 */ /* 0x000fc60000410000 */
[C---:B------:R-:W-:Y:S01]  /*7e30*/  FFMA.FTZ R40, R51.reuse, R40, -R84 ;  /* 0x0000002833287223 */ /* 0x040fe20000010854 */
[----:B------:R-:W-:Y:S01]  /*7e40*/  FFMA.FTZ R41, R51, R41, R50 ;  /* 0x0000002933297223 */ /* 0x000fe20000010032 */
[C---:B------:R-:W-:Y:S01]  /*7e50*/  IMAD.U32 R51, R42.reuse, 0x10000, RZ ;  /* 0x000100002a337824 */ /* 0x040fe200078e00ff */
[----:B------:R-:W-:Y:S01]  /*7e60*/  LOP3.LUT R42, R42, 0xffff0000, RZ, 0xc0, !PT ;  /* 0xffff00002a2a7812 */ /* 0x000fe200078ec0ff */
[C---:B------:R-:W-:Y:S01]  /*7e70*/  IMAD.U32 R84, R43.reuse, 0x10000, RZ ;  /* 0x000100002b547824 */ /* 0x040fe200078e00ff */
[----:B------:R-:W-:Y:S01]  /*7e80*/  LOP3.LUT R43, R43, 0xffff0000, RZ, 0xc0, !PT ;  /* 0xffff00002b2b7812 */ /* 0x000fe200078ec0ff */
[C---:B------:R-:W-:Y:S01]  /*7e90*/  FMUL.FTZ R88, R89.reuse, R51 ;  /* 0x0000003359587220 */ /* 0x040fe20000410000 */
[----:B------:R-:W-:Y:S02]  /*7ea0*/  IMAD.U32 R50, R86, 0x10000, RZ ;  /* 0x0001000056327824 */ /* 0x000fe400078e00ff */
[----:B------:R-:W-:Y:S01]  /*7eb0*/  FMUL.FTZ R89, R89, R84 ;  /* 0x0000005459597220 */ /* 0x000fe20000410000 */
[----:B------:R-:W-:Y:S01]  /*7ec0*/  F2FP.BF16.F32.PACK_AB R40, R40, R91 ;  /* 0x0000005b2828723e */ /* 0x000fe200000010ff */
[----:B------:R-:W-:-:S02]  /*7ed0*/  IMAD.MOV.U32 R91, RZ, RZ, R151 ;  /* 0x000000ffff5b7224 */ /* 0x000fc400078e0097 */
[C---:B------:R-:W-:Y:S01]  /*7ee0*/  FFMA.FTZ R88, R50.reuse, R84, -R88 ;  /* 0x0000005432587223 */ /* 0x040fe20000010858 */
[----:B------:R-:W-:Y:S01]  /*7ef0*/  FFMA.FTZ R89, R50, R51, R89 ;  /* 0x0000003332597223 */ /* 0x000fe20000010059 */
[----:B------:R-:W-:Y:S02]  /*7f00*/  LOP3.LUT R50, R90, 0xffff0000, RZ, 0xc0, !PT ;  /* 0xffff00005a327812 */ /* 0x000fe400078ec0ff */
[----:B------:R-:W-:Y:S02]  /*7f10*/  LOP3.LUT R51, R86, 0xffff0000, RZ, 0xc0, !PT ;  /* 0xffff000056337812 */ /* 0x000fe400078ec0ff */
[----:B------:R-:W-:Y:S01]  /*7f20*/  F2FP.BF16.F32.PACK_AB R41, R41, R49 ;  /* 0x000000312929723e */ /* 0x000fe200000010ff */
[C---:B------:R-:W-:Y:S01]  /*7f30*/  FMUL.FTZ R84, R50.reuse, R42 ;  /* 0x0000002a32547220 */ /* 0x040fe20000410000 */
[----:B------:R-:W-:-:S03]  /*7f40*/  FMUL.FTZ R50, R50, R43 ;  /* 0x0000002b32327220 */ /* 0x000fc60000410000 */
[C---:B------:R-:W-:Y:S01]  /*7f50*/  FFMA.FTZ R84, R51.reuse, R43, -R84 ;  /* 0x0000002b33547223 */ /* 0x040fe20000010854 */
[----:B------:R-:W-:-:S04]  /*7f60*/  FFMA.FTZ R50, R51, R42, R50 ;  /* 0x0000002a33327223 */ /* 0x000fc80000010032 */
[----:B------:R-:W-:Y:S01]  /*7f70*/  F2FP.BF16.F32.PACK_AB R86, R84, R88 ;  /* 0x000000585456723e */ /* 0x000fe200000010ff */
[----:B------:R-:W-:Y:S01]  /*7f80*/  IMAD.MOV.U32 R84, RZ, RZ, R40 ;  /* 0x000000ffff547224 */ /* 0x000fe200078e0028 */
[----:B------:R-:W-:Y:S01]  /*7f90*/  F2FP.BF16.F32.PACK_AB R50, R50, R89 ;  /* 0x000000593232723e */ /* 0x000fe200000010ff */
[----:B------:R-:W-:Y:S02]  /*7fa0*/  IMAD.MOV.U32 R88, RZ, RZ, R41 ;  /* 0x000000ffff587224 */ /* 0x000fe400078e0029 */
[----:B------:R-:W-:Y:S02]  /*7fb0*/  IMAD.MOV.U32 R89, RZ, RZ, R48 ;  /* 0x000000ffff597224 */ /* 0x000fe400078e0030 */
[----:B------:R-:W-:-:S07]  /*7fc0*/  IMAD.MOV.U32 R90, RZ, RZ, R50 ;  /* 0x000000ffff5a7224 */ /* 0x000fce00078e0032 */
.L_x_528:
[----:B------:R-:W-:Y:S05]  /*7fd0*/  BSYNC B3 ;  /* 0x0000000000037941 */ /* 0x000fea0003800000 */
.L_x_527:
[----:B------:R-:W-:Y:S01]  /*7fe0*/  ISETP.GE.AND P4, PT, R149, R143, PT ;  /* 0x0000008f9500720c */ /* 0x000fe20003f86270 */
[----:B------:R-:W-:-:S12]  /*7ff0*/  ULDC.64 UR4, c[0x0][0x208] ;  /* 0x0000820000047ab9 */ /* 0x000fd80000000a00 */
[--C-:B------:R-:W-:Y:S02]  /*8000*/  @!P4 SHF.R.S32.HI R43, RZ, 0x1f, R149.reuse ;  /* 0x0000001fff2bc819 */ /* 0x100fe40000011495 */
[----:B------:R-:W-:-:S04]  /*8010*/  @!P4 IADD3 R149, P5, P6, R96, R134, R149 ;  /* 0x000000866095c210 */ /* 0x000fc80007ebe095 */
[----:B------:R-:W-:Y:S02]  /*8020*/  @!P4 IADD3.X R43, R93, R148, R43, P5, P6 ;  /* 0x000000945d2bc210 */ /* 0x000fe40002fec42b */
[----:B------:R-:W-:-:S04]  /*8030*/  IADD3 R41, P5, P6, R96, R134, R14 ;  /* 0x0000008660297210 */ /* 0x000fc80007ebe00e */
[----:B------:R-:W-:Y:S02]  /*8040*/  IADD3.X R42, R93, R148, R8, P5, P6 ;  /* 0x000000945d2a7210 */ /* 0x000fe40002fec408 */
[----:B------:R-:W-:-:S04]  /*8050*/  LEA R40, P5, R41, R116, 0x1 ;  /* 0x0000007429287211 */ /* 0x000fc800078a08ff */
[----:B------:R-:W-:Y:S02]  /*8060*/  LEA.HI.X R41, R41, R117, R42, 0x1, P5 ;  /* 0x0000007529297211 */ /* 0x000fe400028f0c2a */
[----:B------:R-:W-:-:S03]  /*8070*/  @!P4 LEA R42, P5, R149, R116, 0x1 ;  /* 0x00000074952ac211 */ /* 0x000fc600078a08ff */
[----:B-1----:R1:W-:Y:S01]  /*8080*/  STG.E.128 desc[UR4][R40.64], R84 ;  /* 0x0000005428007986 */ /* 0x0023e2000c101d04 */
[----:B------:R-:W-:-:S05]  /*8090*/  @!P4 LEA.HI.X R43, R149, R117, R43, 0x1, P5 ;  /* 0x00000075952bc211 */ /* 0x000fca00028f0c2b */
[----:B0-----:R1:W-:Y:S04]  /*80a0*/  @!P4 STG.E.128 desc[UR4][R42.64], R88 ;  /* 0x000000582a00c986 */ /* 0x0013e8000c101d04 */
.L_x_526:
[----:B------:R-:W-:Y:S05]  /*80b0*/  BSYNC B2 ;  /* 0x0000000000027941 */ /* 0x000fea0003800000 */
.L_x_525:
[----:B------:R-:W-:-:S13]  /*80c0*/  ISETP.NE.AND P4, PT, R11, RZ, PT ;  /* 0x000000ff0b00720c */ /* 0x000fda0003f85270 */
[----:B------:R-:W-:Y:S05]  /*80d0*/  @!P4 BRA `(.L_x_524) ;  /* 0x000000080004c947 */ /* 0x000fea0003800000 */
[----:B-1----:R-:W-:Y:S01]  /*80e0*/  SEL R40, R118, R145, !P1 ;  /* 0x0000009176287207 */ /* 0x002fe20004800000 */
        /* <DEDUP_REMOVED lines=22> */
[----:B------:R-:W-:Y:S01]  /*8250*/  SHF.R.U64 R38, R38, 0x10, R39 ;  /* 0x0000001026267819 */ /* 0x000fe20000001227 */
[----:B0-----:R-:W-:Y:S01]  /*8260*/  IMAD.U32 R89, R49, 0x10000, RZ ;  /* 0x0001000031597824 */ /* 0x001fe200078e00ff */
[--C-:B------:R-:W-:Y:S01]  /*8270*/  SHF.R.U32.HI R85, RZ, 0x10, R45.reuse ;  /* 0x00000010ff557819 */ /* 0x100fe2000001162d */
[----:B-1----:R-:W-:Y:S01]  /*8280*/  IMAD.U32 R87, R41, 0x10000, RZ ;  /* 0x0001000029577824 */ /* 0x002fe200078e00ff */
[----:B------:R-:W-:Y:S02]  /*8290*/  SHF.R.U64 R44, R44, 0x10, R45 ;  /* 0x000000102c2c7819 */ /* 0x000fe4000000122d */
[----:B------:R-:W-:Y:S02]  /*82a0*/  SHF.R.U64 R45, R46, 0x10, R47 ;  /* 0x000000102e2d7819 */ /* 0x000fe4000000122f */
[----:B------:R-:W-:Y:S02]  /*82b0*/  SHF.R.U64 R36, R36, 0x10, R37 ;  /* 0x0000001024247819 */ /* 0x000fe40000001225 */
[----:B------:R-:W-:-:S02]  /*82c0*/  PRMT R46, R174, 0x5432, R38 ;  /* 0x00005432ae2e7816 */ /* 0x000fc40000000026 */
[----:B------:R-:W-:Y:S02]  /*82d0*/  SHF.R.U32.HI R37, RZ, 0x10, R37 ;  /* 0x00000010ff257819 */ /* 0x000fe40000011625 */
[----:B------:R-:W-:Y:S02]  /*82e0*/  PRMT R38, R173, 0x5410, R85 ;  /* 0x00005410ad267816 */ /* 0x000fe40000000055 */
[----:B------:R-:W-:Y:S02]  /*82f0*/  PRMT R37, R175, 0x5410, R37 ;  /* 0x00005410af257816 */ /* 0x000fe40000000025 */
[----:B------:R-:W-:Y:S01]  /*8300*/  SHF.R.U32.HI R47, RZ, 0x10, R47 ;  /* 0x00000010ff2f7819 */ /* 0x000fe2000001162f */
[C---:B------:R-:W-:Y:S01]  /*8310*/  IMAD.U32 R88, R38.reuse, 0x10000, RZ ;  /* 0x0001000026587824 */ /* 0x040fe200078e00ff */
[----:B------:R-:W-:Y:S01]  /*8320*/  LOP3.LUT R38, R38, 0xffff0000, RZ, 0xc0, !PT ;  /* 0xffff000026267812 */ /* 0x000fe200078ec0ff */
[----:B------:R-:W-:Y:S01]  /*8330*/  IMAD.U32 R85, R37, 0x10000, RZ ;  /* 0x0001000025557824 */ /* 0x000fe200078e00ff */
[----:B------:R-:W-:Y:S01]  /*8340*/  LOP3.LUT R49, R49, 0xffff0000, RZ, 0xc0, !PT ;  /* 0xffff000031317812 */ /* 0x000fe200078ec0ff */
[----:B------:R-:W-:Y:S01]  /*8350*/  FMUL.FTZ R86, R89, R88 ;  /* 0x0000005859567220 */ /* 0x000fe20000410000 */
[----:B------:R-:W-:-:S02]  /*8360*/  SHF.R.U32.HI R39, RZ, 0x10, R39 ;  /* 0x00000010ff277819 */ /* 0x000fc40000011627 */
[----:B------:R-:W-:Y:S01]  /*8370*/  PRMT R47, R172, 0x5410, R47 ;  /* 0x00005410ac2f7816 */ /* 0x000fe2000000002f */
[-C--:B------:R-:W-:Y:S01]  /*8380*/  FFMA.FTZ R86, R87, R85.reuse, -R86 ;  /* 0x0000005557567223 */ /* 0x080fe20000010856 */
[----:B------:R-:W-:Y:S01]  /*8390*/  FMUL.FTZ R85, R89, R85 ;  /* 0x0000005559557220 */ /* 0x000fe20000410000 */
[----:B------:R-:W-:Y:S01]  /*83a0*/  LOP3.LUT R41, R41, 0xffff0000, RZ, 0xc0, !PT ;  /* 0xffff000029297812 */ /* 0x000fe200078ec0ff */
[----:B------:R-:W-:Y:S01]  /*83b0*/  IMAD.U32 R89, R51, 0x10000, RZ ;  /* 0x0001000033597824 */ /* 0x000fe200078e00ff */
[----:B------:R-:W-:Y:S01]  /*83c0*/  PRMT R39, R174, 0x5410, R39 ;  /* 0x00005410ae277816 */ /* 0x000fe20000000027 */
[----:B------:R-:W-:Y:S01]  /*83d0*/  FFMA.FTZ R85, R87, R88, R85 ;  /* 0x0000005857557223 */ /* 0x000fe20000010055 */
[----:B------:R-:W-:Y:S01]  /*83e0*/  LOP3.LUT R87, R37, 0xffff0000, RZ, 0xc0, !PT ;  /* 0xffff000025577812 */ /* 0x000fe200078ec0ff */
[----:B------:R-:W-:Y:S01]  /*83f0*/  FMUL.FTZ R37, R49, R38 ;  /* 0x0000002631257220 */ /* 0x000fe20000410000 */
[C---:B------:R-:W-:Y:S01]  /*8400*/  IMAD.U32 R88, R47.reuse, 0x10000, RZ ;  /* 0x000100002f587824 */ /* 0x040fe200078e00ff */
[----:B------:R-:W-:-:S02]  /*8410*/  LOP3.LUT R47, R47, 0xffff0000, RZ, 0xc0, !PT ;  /* 0xffff00002f2f7812 */ /* 0x000fc400078ec0ff */
[-C--:B------:R-:W-:Y:S01]  /*8420*/  FMUL.FTZ R49, R49, R87.reuse ;  /* 0x0000005731317220 */ /* 0x080fe20000410000 */
[----:B------:R-:W-:Y:S01]  /*8430*/  FFMA.FTZ R37, R41, R87, -R37 ;  /* 0x0000005729257223 */ /* 0x000fe20000010825 */
[----:B------:R-:W-:Y:S01]  /*8440*/  IMAD.U32 R87, R43, 0x10000, RZ ;  /* 0x000100002b577824 */ /* 0x000fe200078e00ff */
[----:B------:R-:W-:Y:S01]  /*8450*/  LOP3.LUT R51, R51, 0xffff0000, RZ, 0xc0, !PT ;  /* 0xffff000033337812 */ /* 0x000fe200078ec0ff */
[----:B------:R-:W-:Y:S01]  /*8460*/  FFMA.FTZ R38, R41, R38, R49 ;  /* 0x0000002629267223 */ /* 0x000fe20000010031 */
[----:B------:R-:W-:Y:S02]  /*8470*/  IMAD.U32 R49, R39, 0x10000, RZ ;  /* 0x0001000027317824 */ /* 0x000fe400078e00ff */
[----:B------:R-:W-:Y:S01]  /*8480*/  FMUL.FTZ R41, R89, R88 ;  /* 0x0000005859297220 */ /* 0x000fe20000410000 */
[----:B------:R-:W-:Y:S02]  /*8490*/  PRMT R44, R173, 0x5432, R44 ;  /* 0x00005432ad2c7816 */ /* 0x000fe4000000002c */
[----:B------:R-:W-:Y:S01]  /*84a0*/  PRMT R36, R175, 0x5432, R36 ;  /* 0x00005432af247816 */ /* 0x000fe20000000024 */
[-C--:B------:R-:W-:Y:S01]  /*84b0*/  FFMA.FTZ R41, R87, R49.reuse, -R41 ;  /* 0x0000003157297223 */ /* 0x080fe20000010829 */
[----:B------:R-:W-:Y:S01]  /*84c0*/  FMUL.FTZ R49, R89, R49 ;  /* 0x0000003159317220 */ /* 0x000fe20000410000 */
[----:B------:R-:W-:-:S02]  /*84d0*/  F2FP.BF16.F32.PACK_AB R38, R38, R85 ;  /* 0x000000552626723e */ /* 0x000fc400000010ff */
[----:B------:R-:W-:Y:S01]  /*84e0*/  PRMT R45, R172, 0x5432, R45 ;  /* 0x00005432ac2d7816 */ /* 0x000fe2000000002d */
[----:B------:R-:W-:Y:S01]  /*84f0*/  FFMA.FTZ R49, R87, R88, R49 ;  /* 0x0000005857317223 */ /* 0x000fe20000010031 */
[----:B------:R-:W-:Y:S02]  /*8500*/  LOP3.LUT R87, R39, 0xffff0000, RZ, 0xc0, !PT ;  /* 0xffff000027577812 */ /* 0x000fe400078ec0ff */
[----:B------:R-:W-:Y:S01]  /*8510*/  LOP3.LUT R39, R43, 0xffff0000, RZ, 0xc0, !PT ;  /* 0xffff00002b277812 */ /* 0x000fe200078ec0ff */
[----:B------:R-:W-:Y:S01]  /*8520*/  FMUL.FTZ R43, R51, R47 ;  /* 0x0000002f332b7220 */ /* 0x000fe20000410000 */
[----:B------:R-:W-:Y:S01]  /*8530*/  F2FP.BF16.F32.PACK_AB R37, R37, R86 ;  /* 0x000000562525723e */ /* 0x000fe200000010ff */
[-C--:B------:R-:W-:Y:S02]  /*8540*/  FMUL.FTZ R51, R51, R87.reuse ;  /* 0x0000005733337220 */ /* 0x080fe40000410000 */
[C---:B------:R-:W-:Y:S02]  /*8550*/  FFMA.FTZ R43, R39.reuse, R87, -R43 ;  /* 0x00000057272b7223 */ /* 0x040fe4000001082b */
[----:B------:R-:W-:Y:S01]  /*8560*/  FFMA.FTZ R51, R39, R47, R51 ;  /* 0x0000002f27337223 */ /* 0x000fe20000010033 */
[----:B------:R-:W-:-:S02]  /*8570*/  IMAD.U32 R47, R48, 0x10000, RZ ;  /* 0x00010000302f7824 */ /* 0x000fc400078e00ff */
[----:B------:R-:W-:Y:S01]  /*8580*/  F2FP.BF16.F32.PACK_AB R43, R43, R41 ;  /* 0x000000292b2b723e */ /* 0x000fe200000010ff */
[----:B------:R-:W-:Y:S01]  /*8590*/  IMAD.U32 R41, R44, 0x10000, RZ ;  /* 0x000100002c297824 */ /* 0x000fe200078e00ff */
[----:B------:R-:W-:Y:S01]  /*85a0*/  F2FP.BF16.F32.PACK_AB R51, R51, R49 ;  /* 0x000000313333723e */ /* 0x000fe200000010ff */
[----:B------:R-:W-:Y:S01]  /*85b0*/  IMAD.U32 R49, R36, 0x10000, RZ ;  /* 0x0001000024317824 */ /* 0x000fe200078e00ff */
[----:B------:R-:W-:Y:S01]  /*85c0*/  LOP3.LUT R44, R44, 0xffff0000, RZ, 0xc0, !PT ;  /* 0xffff00002c2c7812 */ /* 0x000fe200078ec0ff */
[C---:B------:R-:W-:Y:S01]  /*85d0*/  FMUL.FTZ R85, R47.reuse, R41 ;  /* 0x000000292f557220 */ /* 0x040fe20000410000 */
[----:B------:R-:W-:Y:S02]  /*85e0*/  IMAD.U32 R39, R40, 0x10000, RZ ;  /* 0x0001000028277824 */ /* 0x000fe400078e00ff */
[-C--:B------:R-:W-:Y:S01]  /*85f0*/  FMUL.FTZ R47, R47, R49.reuse ;  /* 0x000000312f2f7220 */ /* 0x080fe20000410000 */
[----:B------:R-:W-:Y:S01]  /*8600*/  LOP3.LUT R36, R36, 0xffff0000, RZ, 0xc0, !PT ;  /* 0xffff000024247812 */ /* 0x000fe200078ec0ff */
[----:B------:R-:W-:-:S02]  /*8610*/  FFMA.FTZ R85, R39, R49, -R85 ;  /* 0x0000003127557223 */ /* 0x000fc40000010855 */
[----:B------:R-:W-:Y:S01]  /*8620*/  FFMA.FTZ R47, R39, R41, R47 ;  /* 0x00000029272f7223 */ /* 0x000fe2000001002f */
[----:B------:R-:W-:Y:S01]  /*8630*/  LOP3.LUT R39, R48, 0xffff0000, RZ, 0xc0, !PT ;  /* 0xffff000030277812 */ /* 0x000fe200078ec0ff */
[----:B------:R-:W-:Y:S01]  /*8640*/  IMAD.U32 R49, R50, 0x10000, RZ ;  /* 0x0001000032317824 */ /* 0x000fe200078e00ff */
        /* <DEDUP_REMOVED lines=11> */
[-C--:B------:R-:W-:Y:S01]  /*8700*/  FMUL.FTZ R49, R49, R44.reuse ;  /* 0x0000002c31317220 */ /* 0x080fe20000410000 */
[----:B------:R-:W-:Y:S01]  /*8710*/  F2FP.BF16.F32.PACK_AB R36, R36, R85 ;  /* 0x000000552424723e */ /* 0x000fe200000010ff */
[----:B------:R-:W-:-:S02]  /*8720*/  FFMA.FTZ R48, R40, R44, -R48 ;  /* 0x0000002c28307223 */ /* 0x000fc40000010830 */
[----:B------:R-:W-:Y:S01]  /*8730*/  FFMA.FTZ R49, R40, R41, R49 ;  /* 0x0000002928317223 */ /* 0x000fe20000010031 */
[----:B------:R-:W-:Y:S02]  /*8740*/  LOP3.LUT R40, R50, 0xffff0000, RZ, 0xc0, !PT ;  /* 0xffff000032287812 */ /* 0x000fe400078ec0ff */
[----:B------:R-:W-:Y:S02]  /*8750*/  LOP3.LUT R41, R42, 0xffff0000, RZ, 0xc0, !PT ;  /* 0xffff00002a297812 */ /* 0x000fe400078ec0ff */
[----:B------:R-:W-:Y:S01]  /*8760*/  F2FP.BF16.F32.PACK_AB R39, R39, R47 ;  /* 0x0000002f2727723e */ /* 0x000fe200000010ff */
[C---:B------:R-:W-:Y:S01]  /*8770*/  FMUL.FTZ R42, R40.reuse, R45 ;  /* 0x0000002d282a7220 */ /* 0x040fe20000410000 */
[----:B------:R-:W-:-:S03]  /*8780*/  FMUL.FTZ R40, R40, R46 ;  /* 0x0000002e28287220 */ /* 0x000fc60000410000 */
[C---:B------:R-:W-:Y:S01]  /*8790*/  FFMA.FTZ R42, R41.reuse, R46, -R42 ;  /* 0x0000002e292a7223 */ /* 0x040fe2000001082a */
[----:B------:R-:W-:Y:S01]  /*87a0*/  FFMA.FTZ R40, R41, R45, R40 ;  /* 0x0000002d29287223 */ /* 0x000fe20000010028 */
[----:B------:R-:W-:-:S03]  /*87b0*/  IMAD.MOV.U32 R41, RZ, RZ, R37 ;  /* 0x000000ffff297224 */ /* 0x000fc600078e0025 */
[----:B------:R-:W-:Y:S01]  /*87c0*/  F2FP.BF16.F32.PACK_AB R42, R42, R48 ;  /* 0x000000302a2a723e */ /* 0x000fe200000010ff */
[----:B------:R-:W-:Y:S01]  /*87d0*/  IMAD.MOV.U32 R48, RZ, RZ, R39 ;  /* 0x000000ffff307224 */ /* 0x000fe200078e0027 */
[----:B------:R-:W-:Y:S01]  /*87e0*/  F2FP.BF16.F32.PACK_AB R50, R40, R49 ;  /* 0x000000312832723e */ /* 0x000fe200000010ff */
[----:B------:R-:W-:Y:S02]  /*87f0*/  IMAD.MOV.U32 R40, RZ, RZ, R36 ;  /* 0x000000ffff287224 */ /* 0x000fe400078e0024 */
[----:B------:R-:W-:-:S07]  /*8800*/  IMAD.MOV.U32 R49, RZ, RZ, R38 ;  /* 0x000000ffff317224 */ /* 0x000fce00078e0026 */
.L_x_530:
[----:B------:R-:W-:Y:S05]  /*8810*/  BSYNC B2 ;  /* 0x0000000000027941 */ /* 0x000fea0003800000 */
.L_x_529:
        /* <DEDUP_REMOVED lines=13> */
.L_x_524:
[----:B------:R-:W-:Y:S05]  /*88f0*/  BSYNC B1 ;  /* 0x0000000000017941 */ /* 0x000fea0003800000 */
.L_x_523:
[----:B----4-:R-:W4:Y:S01]  /*8900*/  LDL R36, [R1+0x10] ;  /* 0x0000100001247983 */ /* 0x010f220000100800 */
[----:B------:R-:W-:Y:S01]  /*8910*/  BSSY B1, `(.L_x_531) ;  /* 0x000010e000017945 */ /* 0x000fe20003800000 */
[----:B----4-:R-:W-:-:S13]  /*8920*/  LOP3.LUT P4, RZ, R36, 0x1, RZ, 0xc0, !PT ;  /* 0x0000000124ff7812 */ /* 0x010fda000788c0ff */
[----:B------:R-:W-:Y:S05]  /*8930*/  @P4 BRA `(.L_x_532) ;  /* 0x00000010002c4947 */ /* 0x000fea0003800000 */
[----:B------:R-:W-:Y:S01]  /*8940*/  ISETP.NE.AND P4, PT, R27, RZ, PT ;  /* 0x000000ff1b00720c */ /* 0x000fe20003f85270 */
[----:B------:R-:W-:Y:S01]  /*8950*/  VIADD R36, R213, 0x20 ;  /* 0x00000020d5247836 */ /* 0x000fe20000000000 */
[----:B------:R-:W-:Y:S01]  /*8960*/  BSSY B2, `(.L_x_533) ;  /* 0x0000086000027945 */ /* 0x000fe20003800000 */
[-C--:B---3--:R-:W-:Y:S02]  /*8970*/  IMAD R50, R142, R124.reuse, RZ ;  /* 0x0000007c8e327224 */ /* 0x088fe400078e02ff */
[----:B------:R-:W-:-:S04]  /*8980*/  IMAD.WIDE.U32 R44, R36, R124, R122 ;  /* 0x0000007c242c7225 */ /* 0x000fc800078e007a */
[----:B------:R-:W-:-:S04]  /*8990*/  IMAD R50, R36, R125, R50 ;  /* 0x0000007d24327224 */ /* 0x000fc800078e0232 */
[----:B------:R-:W-:Y:S01]  /*89a0*/  IMAD.IADD R50, R45, 0x1, R50 ;  /* 0x000000012d327824 */ /* 0x000fe200078e0232 */
[----:B------:R-:W-:Y:S06]  /*89b0*/  @!P4 BRA `(.L_x_534) ;  /* 0x000000080000c947 */ /* 0x000fec0003800000 */
[----:B------:R-:W-:Y:S01]  /*89c0*/  SEL R36, R118, R145, !P0 ;  /* 0x0000009176247207 */ /* 0x000fe20004000000 */
[----:B------:R-:W-:Y:S01]  /*89d0*/  BSSY B3, `(.L_x_535) ;  /* 0x0000071000037945 */ /* 0x000fe20003800000 */
[----:B------:R-:W-:Y:S02]  /*89e0*/  SHF.R.U32.HI R38, RZ, 0x3, R223 ;  /* 0x00000003ff267819 */ /* 0x000fe400000116df */
[----:B------:R-:W-:Y:S02]  /*89f0*/  SHF.R.S32.HI R37, RZ, 0x1f, R36 ;  /* 0x0000001fff257819 */ /* 0x000fe40000011424 */
[----:B------:R-:W-:Y:S02]  /*8a00*/  ISETP.GE.AND P4, PT, R16, R115, PT ;  /* 0x000000731000720c */ /* 0x000fe40003f86270 */
[----:B------:R-:W-:-:S04]  /*8a10*/  LEA.HI R37, R37, R36, RZ, 0x4 ;  /* 0x0000002425257211 */ /* 0x000fc800078f20ff */
[----:B------:R-:W-:-:S04]  /*8a20*/  LEA.HI.SX32 R46, R37, R15, 0x1c ;  /* 0x0000000f252e7211 */ /* 0x000fc800078fe2ff */
[----:B------:R-:W-:-:S04]  /*8a30*/  SHF.R.S32.HI R37, RZ, 0x1f, R46 ;  /* 0x0000001fff257819 */ /* 0x000fc8000001142e */
[----:B------:R-:W-:Y:S01]  /*8a40*/  LEA.HI R37, R37, R46, RZ, 0x3 ;  /* 0x0000002e25257211 */ /* 0x000fe200078f18ff */
[----:B------:R-:W-:-:S03]  /*8a50*/  IMAD.SHL.U32 R46, R46, 0x8, RZ ;  /* 0x000000082e2e7824 */ /* 0x000fc600078e00ff */
[----:B------:R-:W-:Y:S02]  /*8a60*/  SHF.R.S32.HI R37, RZ, 0x3, R37 ;  /* 0x00000003ff257819 */ /* 0x000fe40000011425 */
[----:B------:R-:W-:-:S03]  /*8a70*/  LOP3.LUT R36, R223, 0x38, R46, 0xf8, !PT ;  /* 0x00000038df247812 */ /* 0x000fc600078ef82e */
[----:B------:R-:W-:Y:S01]  /*8a80*/  IMAD R37, R37, 0x1400, R227 ;  /* 0x0000140025257824 */ /* 0x000fe200078e02e3 */
[----:B------:R-:W-:-:S05]  /*8a90*/  LOP3.LUT R36, R36, R38, RZ, 0x3c, !PT ;  /* 0x0000002624247212 */ /* 0x000fca00078e3cff */
[----:B------:R-:W-:-:S04]  /*8aa0*/  IMAD.IADD R36, R37, 0x1, R36 ;  /* 0x0000000125247824 */ /* 0x000fc800078e0224 */
[C---:B-1----:R-:W-:Y:S02]  /*8ab0*/  IMAD R40, R19.reuse, 0x5000, R36 ;  /* 0x0000500013287824 */ /* 0x042fe400078e0224 */
[----:B------:R-:W-:Y:S02]  /*8ac0*/  IMAD R36, R19, 0x5000, R136 ;  /* 0x0000500013247824 */ /* 0x000fe400078e0288 */
[--C-:B------:R-:W-:Y:S02]  /*8ad0*/  IMAD R40, R40, 0x2, R18.reuse ;  /* 0x0000000228287824 */ /* 0x100fe400078e0212 */
[----:B------:R-:W-:-:S04]  /*8ae0*/  IMAD R36, R36, 0x2, R18 ;  /* 0x0000000224247824 */ /* 0x000fc800078e0212 */
[----:B------:R-:W1:Y:S04]  /*8af0*/  LDS.128 R40, [R40+0x24400] ;  /* 0x0244000028287984 */ /* 0x000e680000000c00 */
[----:B------:R-:W3:Y:S01]  /*8b00*/  LDS.128 R36, [R36+0x24400] ;  /* 0x0244000024247984 */ /* 0x000ee20000000c00 */
[----:B------:R-:W-:Y:S05]  /*8b10*/  @P4 BRA `(.L_x_536) ;  /* 0x0000000400704947 */ /* 0x000fea0003800000 */
[--C-:B------:R-:W-:Y:S01]  /*8b20*/  SHF.R.U64 R49, R64, 0x10, R65.reuse ;  /* 0x0000001040317819 */ /* 0x100fe20000001241 */
[----:B01----:R-:W-:Y:S01]  /*8b30*/  IMAD.U32 R84, R41, 0x10000, RZ ;  /* 0x0001000029547824 */ /* 0x003fe200078e00ff */
[----:B------:R-:W-:Y:S01]  /*8b40*/  SHF.R.U32.HI R64, RZ, 0x10, R65 ;  /* 0x00000010ff407819 */ /* 0x000fe20000011641 */
[----:B---3--:R-:W-:Y:S01]  /*8b50*/  IMAD.U32 R65, R37, 0x10000, RZ ;  /* 0x0001000025417824 */ /* 0x008fe200078e00ff */
[--C-:B------:R-:W-:Y:S02]  /*8b60*/  SHF.R.U64 R47, R56, 0x10, R57.reuse ;  /* 0x00000010382f7819 */ /* 0x100fe40000001239 */
[----:B------:R-:W-:Y:S02]  /*8b70*/  SHF.R.U32.HI R56, RZ, 0x10, R57 ;  /* 0x00000010ff387819 */ /* 0x000fe40000011639 */
[----:B------:R-:W-:Y:S02]  /*8b80*/  PRMT R64, R170, 0x5432, R64 ;  /* 0x00005432aa407816 */ /* 0x000fe40000000040 */
[----:B------:R-:W-:-:S02]  /*8b90*/  SHF.R.U64 R51, R66, 0x10, R67 ;  /* 0x0000001042337819 */ /* 0x000fc40000001243 */
[----:B------:R-:W-:Y:S02]  /*8ba0*/  PRMT R56, R168, 0x5432, R56 ;  /* 0x00005432a8387816 */ /* 0x000fe40000000038 */
[----:B------:R-:W-:Y:S01]  /*8bb0*/  SHF.R.U32.HI R66, RZ, 0x10, R67 ;  /* 0x00000010ff427819 */ /* 0x000fe20000011643 */
[----:B------:R-:W-:Y:S01]  /*8bc0*/  IMAD.U32 R67, R64, 0x10000, RZ ;  /* 0x0001000040437824 */ /* 0x000fe200078e00ff */
[--C-:B------:R-:W-:Y:S01]  /*8bd0*/  SHF.R.U64 R48, R58, 0x10, R59.reuse ;  /* 0x000000103a307819 */ /* 0x100fe2000000123b */
[----:B------:R-:W-:Y:S01]  /*8be0*/  IMAD.U32 R57, R56, 0x10000, RZ ;  /* 0x0001000038397824 */ /* 0x000fe200078e00ff */
[----:B------:R-:W-:Y:S01]  /*8bf0*/  SHF.R.U32.HI R58, RZ, 0x10, R59 ;  /* 0x00000010ff3a7819 */ /* 0x000fe2000001163b */
[----:B------:R-:W-:Y:S01]  /*8c00*/  FMUL.FTZ R59, R84, R67 ;  /* 0x00000043543b7220 */ /* 0x000fe20000410000 */
[----:B------:R-:W-:Y:S02]  /*8c10*/  LOP3.LUT R64, R64, 0xffff0000, RZ, 0xc0, !PT ;  /* 0xffff000040407812 */ /* 0x000fe400078ec0ff */
[----:B------:R-:W-:Y:S01]  /*8c20*/  LOP3.LUT R41, R41, 0xffff0000, RZ, 0xc0, !PT ;  /* 0xffff000029297812 */ /* 0x000fe200078ec0ff */
[-C--:B------:R-:W-:Y:S01]  /*8c30*/  FFMA.FTZ R59, R65, R57.reuse, -R59 ;  /* 0x00000039413b7223 */ /* 0x080fe2000001083b */
[----:B------:R-:W-:Y:S01]  /*8c40*/  FMUL.FTZ R57, R84, R57 ;  /* 0x0000003954397220 */ /* 0x000fe20000410000 */
[----:B------:R-:W-:-:S02]  /*8c50*/  LOP3.LUT R56, R56, 0xffff0000, RZ, 0xc0, !PT ;  /* 0xffff000038387812 */ /* 0x000fc400078ec0ff */
[----:B------:R-:W-:Y:S01]  /*8c60*/  PRMT R66, R169, 0x5432, R66 ;  /* 0x00005432a9427816 */ /* 0x000fe20000000042 */
[----:B------:R-:W-:Y:S01]  /*8c70*/  FFMA.FTZ R57, R65, R67, R57 ;  /* 0x0000004341397223 */ /* 0x000fe20000010039 */
[----:B------:R-:W-:Y:S01]  /*8c80*/  LOP3.LUT R65, R37, 0xffff0000, RZ, 0xc0, !PT ;  /* 0xffff000025417812 */ /* 0x000fe200078ec0ff */
[C---:B------:R-:W-:Y:S01]  /*8c90*/  FMUL.FTZ R37, R41.reuse, R64 ;  /* 0x0000004029257220 */ /* 0x040fe20000410000 */
[-C--:B------:R-:W-:Y:S01]  /*8ca0*/  FMUL.FTZ R41, R41, R56.reuse ;  /* 0x0000003829297220 */ /* 0x080fe20000410000 */
[----:B------:R-:W-:Y:S01]  /*8cb0*/  PRMT R58, R167, 0x5432, R58 ;  /* 0x00005432a73a7816 */ /* 0x000fe2000000003a */
[----:B------:R-:W-:Y:S02]  /*8cc0*/  IMAD.U32 R67, R43, 0x10000, RZ ;  /* 0x000100002b437824 */ /* 0x000fe400078e00ff */
[C---:B------:R-:W-:Y:S01]  /*8cd0*/  FFMA.FTZ R37, R65.reuse, R56, -R37 ;  /* 0x0000003841257223 */ /* 0x040fe20000010825 */
[----:B------:R-:W-:Y:S01]  /*8ce0*/  FFMA.FTZ R41, R65, R64, R41 ;  /* 0x0000004041297223 */ /* 0x000fe20000010029 */
[C---:B------:R-:W-:Y:S01]  /*8cf0*/  IMAD.U32 R65, R66.reuse, 0x10000, RZ ;  /* 0x0001000042417824 */ /* 0x040fe200078e00ff */
[----:B------:R-:W-:Y:S01]  /*8d00*/  LOP3.LUT R66, R66, 0xffff0000, RZ, 0xc0, !PT ;  /* 0xffff000042427812 */ /* 0x000fe200078ec0ff */
[----:B------:R-:W-:Y:S01]  /*8d10*/  IMAD.U32 R64, R39, 0x10000, RZ ;  /* 0x0001000027407824 */ /* 0x000fe200078e00ff */
[----:B------:R-:W-:Y:S01]  /*8d20*/  LOP3.LUT R43, R43, 0xffff0000, RZ, 0xc0, !PT ;  /* 0xffff00002b2b7812 */ /* 0x000fe200078ec0ff */
[----:B------:R-:W-:-:S02]  /*8d30*/  IMAD.U32 R56, R58, 0x10000, RZ ;  /* 0x000100003a387824 */ /* 0x000fc400078e00ff */
[-C--:B------:R-:W-:Y:S01]  /*8d40*/  FMUL.FTZ R84, R67, R65.reuse ;  /* 0x0000004143547220 */ /* 0x080fe20000410000 */
[----:B------:R-:W-:Y:S02]  /*8d50*/  LOP3.LUT R58, R58, 0xffff0000, RZ, 0xc0, !PT ;  /* 0xffff00003a3a7812 */ /* 0x000fe400078ec0ff */
[----:B------:R-:W-:Y:S01]  /*8d60*/  LOP3.LUT R39, R39, 0xffff0000, RZ, 0xc0, !PT ;  /* 0xffff000027277812 */ /* 0x000fe200078ec0ff */
[-C--:B------:R-:W-:Y:S01]  /*8d70*/  FFMA.FTZ R84, R64, R56.reuse, -R84 ;  /* 0x0000003840547223 */ /* 0x080fe20000010854 */
[----:B------:R-:W-:Y:S01]  /*8d80*/  FMUL.FTZ R56, R67, R56 ;  /* 0x0000003843387220 */ /* 0x000fe20000410000 */
[----:B------:R-:W-:Y:S02]  /*8d90*/  PRMT R49, R170, 0x5410, R49 ;  /* 0x00005410aa317816 */ /* 0x000fe40000000031 */
[----:B------:R-:W-:Y:S01]  /*8da0*/  PRMT R47, R168, 0x5410, R47 ;  /* 0x00005410a82f7816 */ /* 0x000fe2000000002f */
[----:B------:R-:W-:Y:S01]  /*8db0*/  FFMA.FTZ R64, R64, R65, R56 ;  /* 0x0000004140407223 */ /* 0x000fe20000010038 */
[C---:B------:R-:W-:Y:S01]  /*8dc0*/  FMUL.FTZ R56, R43.reuse, R66 ;  /* 0x000000422b387220 */ /* 0x040fe20000410000 */
[----:B------:R-:W-:Y:S01]  /*8dd0*/  FMUL.FTZ R43, R43, R58 ;  /* 0x0000003a2b2b7220 */ /* 0x000fe20000410000 */
[----:B------:R-:W-:Y:S01]  /*8de0*/  F2FP.BF16.F32.PACK_AB R41, R41, R57 ;  /* 0x000000392929723e */ /* 0x000fe200000010ff */
[----:B------:R-:W-:-:S02]  /*8df0*/  IMAD.U32 R57, R49, 0x10000, RZ ;  /* 0x0001000031397824 */ /* 0x000fc400078e00ff */
[C---:B------:R-:W-:Y:S01]  /*8e00*/  FFMA.FTZ R56, R39.reuse, R58, -R56 ;  /* 0x0000003a27387223 */ /* 0x040fe20000010838 */
[----:B------:R-:W-:Y:S01]  /*8e10*/  FFMA.FTZ R43, R39, R66, R43 ;  /* 0x00000042272b7223 */ /* 0x000fe2000001002b */
[----:B------:R-:W-:Y:S01]  /*8e20*/  F2FP.BF16.F32.PACK_AB R37, R37, R59 ;  /* 0x0000003b2525723e */ /* 0x000fe200000010ff */
[----:B------:R-:W-:Y:S01]  /*8e30*/  IMAD.U32 R58, R40, 0x10000, RZ ;  /* 0x00010000283a7824 */ /* 0x000fe200078e00ff */
[----:B------:R-:W-:Y:S01]  /*8e40*/  LOP3.LUT R49, R49, 0xffff0000, RZ, 0xc0, !PT ;  /* 0xffff000031317812 */ /* 0x000fe200078ec0ff */
[----:B------:R-:W-:Y:S01]  /*8e50*/  IMAD.U32 R59, R47, 0x10000, RZ ;  /* 0x000100002f3b7824 */ /* 0x000fe200078e00ff */
[----:B------:R-:W-:Y:S01]  /*8e60*/  F2FP.BF16.F32.PACK_AB R43, R43, R64 ;  /* 0x000000402b2b723e */ /* 0x000fe200000010ff */
[----:B------:R-:W-:Y:S01]  /*8e70*/  FMUL.FTZ R64, R58, R57 ;  /* 0x000000393a407220 */ /* 0x000fe20000410000 */
[----:B------:R-:W-:Y:S02]  /*8e80*/  IMAD.U32 R39, R36, 0x10000, RZ ;  /* 0x0001000024277824 */ /* 0x000fe400078e00ff */
[-C--:B------:R-:W-:Y:S01]  /*8e90*/  FMUL.FTZ R58, R58, R59.reuse ;  /* 0x0000003b3a3a7220 */ /* 0x080fe20000410000 */
[----:B------:R-:W-:Y:S01]  /*8ea0*/  LOP3.LUT R47, R47, 0xffff0000, RZ, 0xc0, !PT ;  /* 0xffff00002f2f7812 */ /* 0x000fe200078ec0ff */
[----:B------:R-:W-:-:S02]  /*8eb0*/  FFMA.FTZ R64, R39, R59, -R64 ;  /* 0x0000003b27407223 */ /* 0x000fc40000010840 */
[----:B------:R-:W-:Y:S01]  /*8ec0*/  FFMA.FTZ R58, R39, R57, R58 ;  /* 0x00000039273a7223 */ /* 0x000fe2000001003a */
[----:B------:R-:W-:Y:S01]  /*8ed0*/  LOP3.LUT R39, R40, 0xffff0000, RZ, 0xc0, !PT ;  /* 0xffff000028277812 */ /* 0x000fe200078ec0ff */
[----:B------:R-:W-:Y:S01]  /*8ee0*/  IMAD.U32 R59, R42, 0x10000, RZ ;  /* 0x000100002a3b7824 */ /* 0x000fe200078e00ff */
[----:B------:R-:W-:Y:S02]  /*8ef0*/  LOP3.LUT R40, R36, 0xffff0000, RZ, 0xc0, !PT ;  /* 0xffff000024287812 */ /* 0x000fe400078ec0ff */
[----:B------:R-:W-:Y:S01]  /*8f00*/  PRMT R51, R169, 0x5410, R51 ;  /* 0x00005410a9337816 */ /* 0x000fe20000000033 */
[----:B------:R-:W-:Y:S01]  /*8f10*/  FMUL.FTZ R36, R39, R49 ;  /* 0x0000003127247220 */ /* 0x000fe20000410000 */
[----:B------:R-:W-:Y:S01]  /*8f20*/  PRMT R48, R167, 0x5410, R48 ;  /* 0x00005410a7307816 */ /* 0x000fe20000000030 */
[-C--:B------:R-:W-:Y:S01]  /*8f30*/  FMUL.FTZ R39, R39, R47.reuse ;  /* 0x0000002f27277220 */ /* 0x080fe20000410000 */
[----:B------:R-:W-:Y:S01]  /*8f40*/  F2FP.BF16.F32.PACK_AB R56, R56, R84 ;  /* 0x000000543838723e */ /* 0x000fe200000010ff */
[----:B------:R-:W-:Y:S01]  /*8f50*/  FFMA.FTZ R36, R40, R47, -R36 ;  /* 0x0000002f28247223 */ /* 0x000fe20000010824 */
[----:B------:R-:W-:-:S02]  /*8f60*/  IMAD.U32 R47, R51, 0x10000, RZ ;  /* 0x00010000332f7824 */ /* 0x000fc400078e00ff */
[----:B------:R-:W-:Y:S01]  /*8f70*/  FFMA.FTZ R39, R40, R49, R39 ;  /* 0x0000003128277223 */ /* 0x000fe20000010027 */
[----:B------:R-:W-:Y:S01]  /*8f80*/  IMAD.U32 R49, R48, 0x10000, RZ ;  /* 0x0001000030317824 */ /* 0x000fe200078e00ff */
[----:B------:R-:W-:Y:S01]  /*8f90*/  LOP3.LUT R51, R51, 0xffff0000, RZ, 0xc0, !PT ;  /* 0xffff000033337812 */ /* 0x000fe200078ec0ff */
[C---:B------:R-:W-:Y:S01]  /*8fa0*/  FMUL.FTZ R57, R59.reuse, R47 ;  /* 0x0000002f3b397220 */ /* 0x040fe20000410000 */
[----:B------:R-:W-:Y:S02]  /*8fb0*/  IMAD.U32 R40, R38, 0x10000, RZ ;  /* 0x0001000026287824 */ /* 0x000fe400078e00ff */
[-C--:B------:R-:W-:Y:S01]  /*8fc0*/  FMUL.FTZ R59, R59, R49.reuse ;  /* 0x000000313b3b7220 */ /* 0x080fe20000410000 */
[----:B------:R-:W-:Y:S01]  /*8fd0*/  LOP3.LUT R48, R48, 0xffff0000, RZ, 0xc0, !PT ;  /* 0xffff000030307812 */ /* 0x000fe200078ec0ff */
[C---:B------:R-:W-:Y:S02]  /*8fe0*/  FFMA.FTZ R57, R40.reuse, R49, -R57 ;  /* 0x0000003128397223 */ /* 0x040fe40000010839 */
[----:B------:R-:W-:Y:S01]  /*8ff0*/  FFMA.FTZ R59, R40, R47, R59 ;  /* 0x0000002f283b7223 */ /* 0x000fe2000001003b */
[----:B------:R-:W-:-:S02]  /*9000*/  LOP3.LUT R40, R42, 0xffff0000, RZ, 0xc0, !PT ;  /* 0xffff00002a287812 */ /* 0x000fc400078ec0ff */
[----:B------:R-:W-:Y:S02]  /*9010*/  LOP3.LUT R38, R38, 0xffff0000, RZ, 0xc0, !PT ;  /* 0xffff000026267812 */ /* 0x000fe400078ec0ff */
[----:B------:R-:W-:Y:S01]  /*9020*/  F2FP.BF16.F32.PACK_AB R39, R39, R58 ;  /* 0x0000003a2727723e */ /* 0x000fe200000010ff */
[CC--:B------:R-:W-:Y:S01]  /*9030*/  FMUL.FTZ R42, R40.reuse, R51.reuse ;  /* 0x00000033282a7220 */ /* 0x0c0fe20000410000 */
[----:B------:R-:W-:Y:S01]  /*9040*/  FMUL.FTZ R40, R40, R48 ;  /* 0x0000003028287220 */ /* 0x000fe20000410000 */
[----:B------:R-:W-:Y:S02]  /*9050*/  F2FP.BF16.F32.PACK_AB R36, R36, R64 ;  /* 0x000000402424723e */ /* 0x000fe400000010ff */
[C---:B------:R-:W-:Y:S01]  /*9060*/  FFMA.FTZ R42, R38.reuse, R48, -R42 ;  /* 0x00000030262a7223 */ /* 0x040fe2000001082a */
[----:B------:R-:W-:-:S04]  /*9070*/  FFMA.FTZ R40, R38, R51, R40 ;  /* 0x0000003326287223 */ /* 0x000fc80000010028 */
[----:B------:R-:W-:Y:S02]  /*9080*/  F2FP.BF16.F32.PACK_AB R42, R42, R57 ;  /* 0x000000392a2a723e */ /* 0x000fe400000010ff */
[----:B------:R-:W-:Y:S01]  /*9090*/  F2FP.BF16.F32.PACK_AB R59, R40, R59 ;  /* 0x0000003b283b723e */ /* 0x000fe200000010ff */
[----:B------:R-:W-:Y:S02]  /*90a0*/  IMAD.MOV.U32 R40, RZ, RZ, R39 ;  /* 0x000000ffff287224 */ /* 0x000fe400078e0027 */
[----:B------:R-:W-:Y:S02]  /*90b0*/  IMAD.MOV.U32 R38, RZ, RZ, R42 ;  /* 0x000000ffff267224 */ /* 0x000fe400078e002a */
[----:B------:R-:W-:Y:S02]  /*90c0*/  IMAD.MOV.U32 R39, RZ, RZ, R56 ;  /* 0x000000ffff277224 */ /* 0x000fe400078e0038 */
[----:B------:R-:W-:-:S07]  /*90d0*/  IMAD.MOV.U32 R42, RZ, RZ, R59 ;  /* 0x000000ffff2a7224 */ /* 0x000fce00078e003b */
.L_x_536:
[----:B------:R-:W-:Y:S05]  /*90e0*/  BSYNC B3 ;  /* 0x0000000000037941 */ /* 0x000fea0003800000 */
.L_x_535:
        /* <DEDUP_REMOVED lines=10> */
[----:B---3--:R3:W-:Y:S01]  /*9190*/  STG.E.128 desc[UR4][R46.64], R36 ;  /* 0x000000242e007986 */ /* 0x0087e2000c101d04 */
[----:B------:R-:W-:-:S05]  /*91a0*/  @!P4 LEA.HI.X R49, R51, R117, R49, 0x1, P5 ;  /* 0x000000753331c211 */ /* 0x000fca00028f0c31 */
[----:B-1----:R3:W-:Y:S04]  /*91b0*/  @!P4 STG.E.128 desc[UR4][R48.64], R40 ;  /* 0x000000283000c986 */ /* 0x0027e8000c101d04 */
.L_x_534:
[----:B------:R-:W-:Y:S05]  /*91c0*/  BSYNC B2 ;  /* 0x0000000000027941 */ /* 0x000fea0003800000 */
.L_x_533:
[----:B------:R-:W-:-:S13]  /*91d0*/  ISETP.NE.AND P4, PT, R11, RZ, PT ;  /* 0x000000ff0b00720c */ /* 0x000fda0003f85270 */
[----:B------:R-:W-:Y:S05]  /*91e0*/  @!P4 BRA `(.L_x_532) ;  /* 0x000000080000c947 */ /* 0x000fea0003800000 */
[----:B---3--:R-:W-:Y:S01]  /*91f0*/  SEL R36, R118, R145, !P1 ;  /* 0x0000009176247207 */ /* 0x008fe20004800000 */
        /* <DEDUP_REMOVED lines=22> */
[----:B-1----:R-:W-:Y:S01]  /*9360*/  IMAD.U32 R58, R41, 0x10000, RZ ;  /* 0x00010000293a7824 */ /* 0x002fe200078e00ff */
[----:B------:R-:W-:Y:S01]  /*9370*/  SHF.R.U32.HI R60, RZ, 0x10, R61 ;  /* 0x00000010ff3c7819 */ /* 0x000fe2000001163d */
[----:B---3--:R-:W-:Y:S01]  /*9380*/  IMAD.U32 R56, R37, 0x10000, RZ ;  /* 0x0001000025387824 */ /* 0x008fe200078e00ff */
[--C-:B------:R-:W-:Y:S02]  /*9390*/  SHF.R.U64 R47, R52, 0x10, R53.reuse ;  /* 0x00000010342f7819 */ /* 0x100fe40000001235 */
[----:B------:R-:W-:Y:S02]  /*93a0*/  SHF.R.U32.HI R52, RZ, 0x10, R53 ;  /* 0x00000010ff347819 */ /* 0x000fe40000011635 */
[----:B------:R-:W-:Y:S02]  /*93b0*/  PRMT R60, R166, 0x5432, R60 ;  /* 0x00005432a63c7816 */ /* 0x000fe4000000003c */
[----:B------:R-:W-:-:S02]  /*93c0*/  PRMT R52, R164, 0x5432, R52 ;  /* 0x00005432a4347816 */ /* 0x000fc40000000034 */
[--C-:B------:R-:W-:Y:S01]  /*93d0*/  SHF.R.U64 R48, R54, 0x10, R55.reuse ;  /* 0x0000001036307819 */ /* 0x100fe20000001237 */
[----:B------:R-:W-:Y:S01]  /*93e0*/  IMAD.U32 R57, R60, 0x10000, RZ ;  /* 0x000100003c397824 */ /* 0x000fe200078e00ff */
[----:B------:R-:W-:Y:S01]  /*93f0*/  SHF.R.U32.HI R54, RZ, 0x10, R55 ;  /* 0x00000010ff367819 */ /* 0x000fe20000011637 */
[----:B------:R-:W-:Y:S01]  /*9400*/  IMAD.U32 R53, R52, 0x10000, RZ ;  /* 0x0001000034357824 */ /* 0x000fe200078e00ff */
[--C-:B------:R-:W-:Y:S01]  /*9410*/  SHF.R.U64 R51, R62, 0x10, R63.reuse ;  /* 0x000000103e337819 */ /* 0x100fe2000000123f */
[----:B------:R-:W-:Y:S01]  /*9420*/  FMUL.FTZ R55, R58, R57 ;  /* 0x000000393a377220 */ /* 0x000fe20000410000 */
[----:B------:R-:W-:Y:S02]  /*9430*/  SHF.R.U32.HI R62, RZ, 0x10, R63 ;  /* 0x00000010ff3e7819 */ /* 0x000fe4000001163f */
[----:B------:R-:W-:Y:S01]  /*9440*/  LOP3.LUT R60, R60, 0xffff0000, RZ, 0xc0, !PT ;  /* 0xffff00003c3c7812 */ /* 0x000fe200078ec0ff */
[-C--:B------:R-:W-:Y:S01]  /*9450*/  FFMA.FTZ R55, R56, R53.reuse, -R55 ;  /* 0x0000003538377223 */ /* 0x080fe20000010837 */
[----:B------:R-:W-:Y:S01]  /*9460*/  FMUL.FTZ R53, R58, R53 ;  /* 0x000000353a357220 */ /* 0x000fe20000410000 */
[----:B------:R-:W-:Y:S01]  /*9470*/  LOP3.LUT R41, R41, 0xffff0000, RZ, 0xc0, !PT ;  /* 0xffff000029297812 */ /* 0x000fe200078ec0ff */
[----:B------:R-:W-:Y:S01]  /*9480*/  IMAD.U32 R58, R43, 0x10000, RZ ;  /* 0x000100002b3a7824 */ /* 0x000fe200078e00ff */
[----:B------:R-:W-:Y:S01]  /*9490*/  LOP3.LUT R52, R52, 0xffff0000, RZ, 0xc0, !PT ;  /* 0xffff000034347812 */ /* 0x000fe200078ec0ff */
[----:B------:R-:W-:Y:S01]  /*94a0*/  FFMA.FTZ R53, R56, R57, R53 ;  /* 0x0000003938357223 */ /* 0x000fe20000010035 */
[----:B------:R-:W-:-:S02]  /*94b0*/  PRMT R62, R165, 0x5432, R62 ;  /* 0x00005432a53e7816 */ /* 0x000fc4000000003e */
[----:B------:R-:W-:Y:S01]  /*94c0*/  LOP3.LUT R56, R37, 0xffff0000, RZ, 0xc0, !PT ;  /* 0xffff000025387812 */ /* 0x000fe200078ec0ff */
[----:B------:R-:W-:Y:S01]  /*94d0*/  FMUL.FTZ R37, R41, R60 ;  /* 0x0000003c29257220 */ /* 0x000fe20000410000 */
[----:B------:R-:W-:Y:S01]  /*94e0*/  PRMT R54, R163, 0x5432, R54 ;  /* 0x00005432a3367816 */ /* 0x000fe20000000036 */
[-C--:B------:R-:W-:Y:S01]  /*94f0*/  FMUL.FTZ R41, R41, R52.reuse ;  /* 0x0000003429297220 */ /* 0x080fe20000410000 */
[----:B------:R-:W-:Y:S02]  /*9500*/  IMAD.U32 R57, R62, 0x10000, RZ ;  /* 0x000100003e397824 */ /* 0x000fe400078e00ff */
[----:B------:R-:W-:Y:S01]  /*9510*/  FFMA.FTZ R37, R56, R52, -R37 ;  /* 0x0000003438257223 */ /* 0x000fe20000010825 */
[----:B------:R-:W-:Y:S01]  /*9520*/  LOP3.LUT R62, R62, 0xffff0000, RZ, 0xc0, !PT ;  /* 0xffff00003e3e7812 */ /* 0x000fe200078ec0ff */
[----:B------:R-:W-:Y:S01]  /*9530*/  FFMA.FTZ R41, R56, R60, R41 ;  /* 0x0000003c38297223 */ /* 0x000fe20000010029 */
[----:B------:R-:W-:Y:S02]  /*9540*/  IMAD.U32 R56, R39, 0x10000, RZ ;  /* 0x0001000027387824 */ /* 0x000fe400078e00ff */
[----:B------:R-:W-:Y:S01]  /*9550*/  FMUL.FTZ R59, R58, R57 ;  /* 0x000000393a3b7220 */ /* 0x000fe20000410000 */
[----:B------:R-:W-:Y:S01]  /*9560*/  IMAD.U32 R52, R54, 0x10000, RZ ;  /* 0x0001000036347824 */ /* 0x000fe200078e00ff */
[----:B------:R-:W-:-:S02]  /*9570*/  LOP3.LUT R43, R43, 0xffff0000, RZ, 0xc0, !PT ;  /* 0xffff00002b2b7812 */ /* 0x000fc400078ec0ff */
[----:B------:R-:W-:Y:S01]  /*9580*/  LOP3.LUT R54, R54, 0xffff0000, RZ, 0xc0, !PT ;  /* 0xffff000036367812 */ /* 0x000fe200078ec0ff */
[-C--:B------:R-:W-:Y:S01]  /*9590*/  FFMA.FTZ R59, R56, R52.reuse, -R59 ;  /* 0x00000034383b7223 */ /* 0x080fe2000001083b */
[----:B------:R-:W-:Y:S01]  /*95a0*/  FMUL.FTZ R52, R58, R52 ;  /* 0x000000343a347220 */ /* 0x000fe20000410000 */
[----:B------:R-:W-:Y:S02]  /*95b0*/  LOP3.LUT R39, R39, 0xffff0000, RZ, 0xc0, !PT ;  /* 0xffff000027277812 */ /* 0x000fe400078ec0ff */
[----:B------:R-:W-:Y:S01]  /*95c0*/  PRMT R49, R166, 0x5410, R49 ;  /* 0x00005410a6317816 */ /* 0x000fe20000000031 */
[----:B------:R-:W-:Y:S01]  /*95d0*/  FFMA.FTZ R56, R56, R57, R52 ;  /* 0x0000003938387223 */ /* 0x000fe20000010034 */
[C---:B------:R-:W-:Y:S01]  /*95e0*/  FMUL.FTZ R52, R43.reuse, R62 ;  /* 0x0000003e2b347220 */ /* 0x040fe20000410000 */
[-C--:B------:R-:W-:Y:S01]  /*95f0*/  FMUL.FTZ R43, R43, R54.reuse ;  /* 0x000000362b2b7220 */ /* 0x080fe20000410000 */
[----:B------:R-:W-:Y:S02]  /*9600*/  PRMT R47, R164, 0x5410, R47 ;  /* 0x00005410a42f7816 */ /* 0x000fe4000000002f */
[C---:B------:R-:W-:Y:S01]  /*9610*/  FFMA.FTZ R52, R39.reuse, R54, -R52 ;  /* 0x0000003627347223 */ /* 0x040fe20000010834 */
[----:B------:R-:W-:Y:S01]  /*9620*/  FFMA.FTZ R43, R39, R62, R43 ;  /* 0x0000003e272b7223 */ /* 0x000fe2000001002b */
[----:B------:R-:W-:Y:S01]  /*9630*/  F2FP.BF16.F32.PACK_AB R41, R41, R53 ;  /* 0x000000352929723e */ /* 0x000fe200000010ff */
[----:B------:R-:W-:Y:S01]  /*9640*/  IMAD.U32 R54, R40, 0x10000, RZ ;  /* 0x0001000028367824 */ /* 0x000fe200078e00ff */
[----:B------:R-:W-:Y:S01]  /*9650*/  F2FP.BF16.F32.PACK_AB R37, R37, R55 ;  /* 0x000000372525723e */ /* 0x000fe200000010ff */
[----:B------:R-:W-:Y:S01]  /*9660*/  IMAD.U32 R53, R49, 0x10000, RZ ;  /* 0x0001000031357824 */ /* 0x000fe200078e00ff */
[----:B------:R-:W-:Y:S01]  /*9670*/  F2FP.BF16.F32.PACK_AB R43, R43, R56 ;  /* 0x000000382b2b723e */ /* 0x000fe200000010ff */
[----:B------:R-:W-:Y:S01]  /*9680*/  IMAD.U32 R55, R47, 0x10000, RZ ;  /* 0x000100002f377824 */ /* 0x000fe200078e00ff */
[----:B------:R-:W-:Y:S01]  /*9690*/  LOP3.LUT R49, R49, 0xffff0000, RZ, 0xc0, !PT ;  /* 0xffff000031317812 */ /* 0x000fe200078ec0ff */
[----:B------:R-:W-:Y:S01]  /*96a0*/  FMUL.FTZ R56, R54, R53 ;  /* 0x0000003536387220 */ /* 0x000fe20000410000 */
[----:B------:R-:W-:-:S02]  /*96b0*/  IMAD.U32 R39, R36, 0x10000, RZ ;  /* 0x0001000024277824 */ /* 0x000fc400078e00ff */
[-C--:B------:R-:W-:Y:S01]  /*96c0*/  FMUL.FTZ R54, R54, R55.reuse ;  /* 0x0000003736367220 */ /* 0x080fe20000410000 */
[----:B------:R-:W-:Y:S01]  /*96d0*/  LOP3.LUT R47, R47, 0xffff0000, RZ, 0xc0, !PT ;  /* 0xffff00002f2f7812 */ /* 0x000fe200078ec0ff */
[C---:B------:R-:W-:Y:S02]  /*96e0*/  FFMA.FTZ R56, R39.reuse, R55, -R56 ;  /* 0x0000003727387223 */ /* 0x040fe40000010838 */
[----:B------:R-:W-:Y:S01]  /*96f0*/  FFMA.FTZ R54, R39, R53, R54 ;  /* 0x0000003527367223 */ /* 0x000fe20000010036 */
[----:B------:R-:W-:Y:S01]  /*9700*/  LOP3.LUT R39, R40, 0xffff0000, RZ, 0xc0, !PT ;  /* 0xffff000028277812 */ /* 0x000fe200078ec0ff */
[----:B------:R-:W-:Y:S01]  /*9710*/  IMAD.U32 R55, R42, 0x10000, RZ ;  /* 0x000100002a377824 */ /* 0x000fe200078e00ff */
[----:B------:R-:W-:Y:S02]  /*9720*/  LOP3.LUT R40, R36, 0xffff0000, RZ, 0xc0, !PT ;  /* 0xffff000024287812 */ /* 0x000fe400078ec0ff */
[----:B------:R-:W-:Y:S01]  /*9730*/  PRMT R51, R165, 0x5410, R51 ;  /* 0x00005410a5337816 */ /* 0x000fe20000000033 */
[----:B------:R-:W-:Y:S01]  /*9740*/  FMUL.FTZ R36, R39, R49 ;  /* 0x0000003127247220 */ /* 0x000fe20000410000 */
[----:B------:R-:W-:Y:S01]  /*9750*/  PRMT R48, R163, 0x5410, R48 ;  /* 0x00005410a3307816 */ /* 0x000fe20000000030 */
[----:B------:R-:W-:Y:S01]  /*9760*/  FMUL.FTZ R39, R39, R47 ;  /* 0x0000002f27277220 */ /* 0x000fe20000410000 */
        /* <DEDUP_REMOVED lines=26> */
.L_x_538:
[----:B------:R-:W-:Y:S05]  /*9910*/  BSYNC B2 ;  /* 0x0000000000027941 */ /* 0x000fea0003800000 */
.L_x_537:
        /* <DEDUP_REMOVED lines=13> */
.L_x_532:
[----:B------:R-:W-:Y:S05]  /*99f0*/  BSYNC B1 ;  /* 0x0000000000017941 */ /* 0x000fea0003800000 */
.L_x_531:
[-C--:B---34-:R-:W-:Y:S02]  /*9a00*/  IMAD R36, R140, R124.reuse, RZ ;  /* 0x0000007c8c247224 */ /* 0x098fe400078e02ff */
[----:B------:R-:W-:-:S04]  /*9a10*/  IMAD.WIDE.U32 R122, R237, R124, R122 ;  /* 0x0000007ced7a7225 */ /* 0x000fc800078e007a */
[----:B------:R-:W-:Y:S01]  /*9a20*/  IMAD R36, R237, R125, R36 ;  /* 0x0000007ded247224 */ /* 0x000fe200078e0224 */
[----:B------:R-:W-:Y:S06]  /*9a30*/  @P3 BRA `(.L_x_499) ;  /* 0x0000001400283947 */ /* 0x000fec0003800000 */
[----:B------:R-:W-:Y:S01]  /*9a40*/  ISETP.NE.AND P3, PT, R27, RZ, PT ;  /* 0x000000ff1b00720c */ /* 0x000fe20003f65270 */
[----:B------:R-:W-:Y:S01]  /*9a50*/  BSSY B1, `(.L_x_539) ;  /* 0x0000085000017945 */ /* 0x000fe20003800000 */
[----:B------:R-:W-:-:S11]  /*9a60*/  IMAD.IADD R48, R123, 0x1, R36 ;  /* 0x000000017b307824 */ /* 0x000fd600078e0224 */
[----:B------:R-:W-:Y:S05]  /*9a70*/  @!P3 BRA `(.L_x_540) ;  /* 0x000000080008b947 */ /* 0x000fea0003800000 */
[----:B------:R-:W-:Y:S01]  /*9a80*/  SEL R36, R118, R145, !P0 ;  /* 0x0000009176247207 */ /* 0x000fe20004000000 */
[----:B------:R-:W-:Y:S01]  /*9a90*/  BSSY B2, `(.L_x_541) ;  /* 0x0000079000027945 */ /* 0x000fe20003800000 */
[----:B------:R-:W-:Y:S02]  /*9aa0*/  SHF.R.U32.HI R39, RZ, 0x3, R222 ;  /* 0x00000003ff277819 */ /* 0x000fe400000116de */
[----:B------:R-:W-:-:S04]  /*9ab0*/  SHF.R.S32.HI R37, RZ, 0x1f, R36 ;  /* 0x0000001fff257819 */ /* 0x000fc80000011424 */
[----:B------:R-:W-:-:S04]  /*9ac0*/  LEA.HI R36, R37, R36, RZ, 0x4 ;  /* 0x0000002425247211 */ /* 0x000fc800078f20ff */
[----:B------:R-:W-:-:S04]  /*9ad0*/  LEA.HI.SX32 R36, R36, R15, 0x1c ;  /* 0x0000000f24247211 */ /* 0x000fc800078fe2ff */
[----:B------:R-:W-:Y:S01]  /*9ae0*/  SHF.R.S32.HI R38, RZ, 0x1f, R36 ;  /* 0x0000001fff267819 */ /* 0x000fe20000011424 */
[----:B------:R-:W-:-:S03]  /*9af0*/  IMAD.SHL.U32 R37, R36, 0x8, RZ ;  /* 0x0000000824257824 */ /* 0x000fc600078e00ff */
[----:B------:R-:W-:Y:S02]  /*9b00*/  LEA.HI R36, R38, R36, RZ, 0x3 ;  /* 0x0000002426247211 */ /* 0x000fe400078f18ff */
[----:B------:R-:W-:Y:S02]  /*9b10*/  ISETP.GE.AND P3, PT, R37, R143, PT ;  /* 0x0000008f2500720c */ /* 0x000fe40003f66270 */
[----:B------:R-:W-:-:S05]  /*9b20*/  SHF.R.S32.HI R36, RZ, 0x3, R36 ;  /* 0x00000003ff247819 */ /* 0x000fca0000011424 */
[----:B------:R-:W-:-:S06]  /*9b30*/  IMAD R36, R36, 0x1400, R225 ;  /* 0x0000140024247824 */ /* 0x000fcc00078e02e1 */
[--C-:B------:R-:W-:Y:S02]  /*9b40*/  @!P3 SHF.R.S32.HI R49, RZ, 0x1f, R37.reuse ;  /* 0x0000001fff31b819 */ /* 0x100fe40000011425 */
[--C-:B------:R-:W-:Y:S02]  /*9b50*/  @!P3 IADD3 R47, P4, P5, R96, R122, R37.reuse ;  /* 0x0000007a602fb210 */ /* 0x100fe40007d9e025 */
[----:B------:R-:W-:Y:S02]  /*9b60*/  LOP3.LUT R37, R222, 0x38, R37, 0xf8, !PT ;  /* 0x00000038de257812 */ /* 0x000fe400078ef825 */
[----:B------:R-:W-:Y:S02]  /*9b70*/  @!P3 IADD3.X R49, R93, R48, R49, P4, P5 ;  /* 0x000000305d31b210 */ /* 0x000fe400027ea431 */
[----:B------:R-:W-:Y:S02]  /*9b80*/  LOP3.LUT R37, R37, R39, RZ, 0x3c, !PT ;  /* 0x0000002725257212 */ /* 0x000fe400078e3cff */
[----:B------:R-:W-:-:S03]  /*9b90*/  IADD3 R45, P4, P5, R96, R122, R14 ;  /* 0x0000007a602d7210 */ /* 0x000fc60007d9e00e */
[----:B------:R-:W-:Y:S01]  /*9ba0*/  IMAD.IADD R36, R36, 0x1, R37 ;  /* 0x0000000124247824 */ /* 0x000fe200078e0225 */
[----:B------:R-:W-:Y:S02]  /*9bb0*/  IADD3.X R46, R93, R48, R8, P4, P5 ;  /* 0x000000305d2e7210 */ /* 0x000fe400027ea408 */
[----:B------:R-:W-:Y:S01]  /*9bc0*/  ISETP.GE.AND P4, PT, R16, R115, PT ;  /* 0x000000731000720c */ /* 0x000fe20003f86270 */
[C---:B-1----:R-:W-:Y:S02]  /*9bd0*/  IMAD R40, R19.reuse, 0x5000, R36 ;  /* 0x0000500013287824 */ /* 0x042fe400078e0224 */
[----:B------:R-:W-:Y:S02]  /*9be0*/  IMAD R36, R19, 0x5000, R132 ;  /* 0x0000500013247824 */ /* 0x000fe400078e0284 */
[--C-:B------:R-:W-:Y:S02]  /*9bf0*/  IMAD R40, R40, 0x2, R18.reuse ;  /* 0x0000000228287824 */ /* 0x100fe400078e0212 */
[----:B------:R-:W-:-:S04]  /*9c00*/  IMAD R36, R36, 0x2, R18 ;  /* 0x0000000224247824 */ /* 0x000fc800078e0212 */
[----:B------:R-:W1:Y:S04]  /*9c10*/  LDS.128 R40, [R40+0x24400] ;  /* 0x0244000028287984 */ /* 0x000e680000000c00 */
[----:B------:R-:W3:Y:S01]  /*9c20*/  LDS.128 R36, [R36+0x24400] ;  /* 0x0244000024247984 */ /* 0x000ee20000000c00 */
[----:B------:R-:W-:Y:S05]  /*9c30*/  @P4 BRA `(.L_x_542) ;  /* 0x0000000400784947 */ /* 0x000fea0003800000 */
[----:B------:R-:W-:Y:S01]  /*9c40*/  SHF.R.U32.HI R50, RZ, 0x10, R81 ;  /* 0x00000010ff327819 */ /* 0x000fe20000011651 */
[----:B-1----:R-:W-:Y:S01]  /*9c50*/  IMAD.U32 R55, R41, 0x10000, RZ ;  /* 0x0001000029377824 */ /* 0x002fe200078e00ff */
[----:B------:R-:W-:Y:S01]  /*9c60*/  SHF.R.U32.HI R44, RZ, 0x10, R73 ;  /* 0x00000010ff2c7819 */ /* 0x000fe20000011649 */
[----:B---3--:R-:W-:Y:S01]  /*9c70*/  IMAD.U32 R53, R37, 0x10000, RZ ;  /* 0x0001000025357824 */ /* 0x008fe200078e00ff */
[----:B------:R-:W-:Y:S01]  /*9c80*/  PRMT R50, R162, 0x5432, R50 ;  /* 0x00005432a2327816 */ /* 0x000fe20000000032 */
[----:B------:R-:W-:Y:S01]  /*9c90*/  IMAD.U32 R56, R43, 0x10000, RZ ;  /* 0x000100002b387824 */ /* 0x000fe200078e00ff */
[----:B------:R-:W-:Y:S01]  /*9ca0*/  PRMT R44, R160, 0x5432, R44 ;  /* 0x00005432a02c7816 */ /* 0x000fe2000000002c */
[----:B------:R-:W-:Y:S01]  /*9cb0*/  IMAD.U32 R59, R42, 0x10000, RZ ;  /* 0x000100002a3b7824 */ /* 0x000fe200078e00ff */
[----:B------:R-:W-:Y:S01]  /*9cc0*/  LOP3.LUT R37, R37, 0xffff0000, RZ, 0xc0, !PT ;  /* 0xffff000025257812 */ /* 0x000fe200078ec0ff */
[C---:B------:R-:W-:Y:S01]  /*9cd0*/  IMAD.U32 R51, R50.reuse, 0x10000, RZ ;  /* 0x0001000032337824 */ /* 0x040fe200078e00ff */
[----:B------:R-:W-:Y:S01]  /*9ce0*/  LOP3.LUT R50, R50, 0xffff0000, RZ, 0xc0, !PT ;  /* 0xffff000032327812 */ /* 0x000fe200078ec0ff */
[C---:B------:R-:W-:Y:S01]  /*9cf0*/  IMAD.U32 R52, R44.reuse, 0x10000, RZ ;  /* 0x000100002c347824 */ /* 0x040fe200078e00ff */
[----:B------:R-:W-:Y:S01]  /*9d00*/  LOP3.LUT R44, R44, 0xffff0000, RZ, 0xc0, !PT ;  /* 0xffff00002c2c7812 */ /* 0x000fe200078ec0ff */
[CC--:B------:R-:W-:Y:S01]  /*9d10*/  FMUL.FTZ R54, R55.reuse, R51.reuse ;  /* 0x0000003337367220 */ /* 0x0c0fe20000410000 */
[----:B------:R-:W-:Y:S01]  /*9d20*/  SHF.R.U64 R80, R80, 0x10, R81 ;  /* 0x0000001050507819 */ /* 0x000fe20000001251 */
[-C--:B------:R-:W-:Y:S01]  /*9d30*/  FMUL.FTZ R55, R55, R52.reuse ;  /* 0x0000003437377220 */ /* 0x080fe20000410000 */
[----:B------:R-:W-:Y:S01]  /*9d40*/  SHF.R.U64 R72, R72, 0x10, R73 ;  /* 0x0000001048487819 */ /* 0x000fe20000001249 */
[C---:B------:R-:W-:Y:S01]  /*9d50*/  FFMA.FTZ R54, R53.reuse, R52, -R54 ;  /* 0x0000003435367223 */ /* 0x040fe20000010836 */
[----:B------:R-:W-:Y:S01]  /*9d60*/  PRMT R162, R162, 0x5410, R80 ;  /* 0x00005410a2a27816 */ /* 0x000fe20000000050 */
[----:B------:R-:W-:Y:S01]  /*9d70*/  FFMA.FTZ R55, R53, R51, R55 ;  /* 0x0000003335377223 */ /* 0x000fe20000010037 */
[----:B------:R-:W-:-:S02]  /*9d80*/  LOP3.LUT R51, R41, 0xffff0000, RZ, 0xc0, !PT ;  /* 0xffff000029337812 */ /* 0x000fc400078ec0ff */
[----:B------:R-:W-:Y:S02]  /*9d90*/  SHF.R.U32.HI R53, RZ, 0x10, R75 ;  /* 0x00000010ff357819 */ /* 0x000fe4000001164b */
[----:B------:R-:W-:Y:S01]  /*9da0*/  PRMT R160, R160, 0x5410, R72 ;  /* 0x00005410a0a07816 */ /* 0x000fe20000000048 */
[C---:B------:R-:W-:Y:S01]  /*9db0*/  FMUL.FTZ R41, R51.reuse, R50 ;  /* 0x0000003233297220 */ /* 0x040fe20000410000 */
[-C--:B------:R-:W-:Y:S01]  /*9dc0*/  FMUL.FTZ R51, R51, R44.reuse ;  /* 0x0000002c33337220 */ /* 0x080fe20000410000 */
[----:B------:R-:W-:Y:S02]  /*9dd0*/  PRMT R53, R159, 0x5432, R53 ;  /* 0x000054329f357816 */ /* 0x000fe40000000035 */
[C---:B------:R-:W-:Y:S01]  /*9de0*/  FFMA.FTZ R41, R37.reuse, R44, -R41 ;  /* 0x0000002c25297223 */ /* 0x040fe20000010829 */
[----:B------:R-:W-:Y:S01]  /*9df0*/  FFMA.FTZ R37, R37, R50, R51 ;  /* 0x0000003225257223 */ /* 0x000fe20000010033 */
[----:B------:R-:W-:Y:S01]  /*9e00*/  SHF.R.U32.HI R51, RZ, 0x10, R83 ;  /* 0x00000010ff337819 */ /* 0x000fe20000011653 */
[C---:B------:R-:W-:Y:S01]  /*9e10*/  IMAD.U32 R50, R53.reuse, 0x10000, RZ ;  /* 0x0001000035327824 */ /* 0x040fe200078e00ff */
[----:B------:R-:W-:Y:S01]  /*9e20*/  LOP3.LUT R53, R53, 0xffff0000, RZ, 0xc0, !PT ;  /* 0xffff000035357812 */ /* 0x000fe200078ec0ff */
[----:B------:R-:W-:Y:S01]  /*9e30*/  IMAD.U32 R44, R39, 0x10000, RZ ;  /* 0x00010000272c7824 */ /* 0x000fe200078e00ff */
[----:B------:R-:W-:-:S02]  /*9e40*/  PRMT R51, R161, 0x5432, R51 ;  /* 0x00005432a1337816 */ /* 0x000fc40000000033 */
[----:B------:R-:W-:Y:S02]  /*9e50*/  LOP3.LUT R39, R39, 0xffff0000, RZ, 0xc0, !PT ;  /* 0xffff000027277812 */ /* 0x000fe400078ec0ff */
[----:B------:R-:W-:Y:S01]  /*9e60*/  SHF.R.U64 R82, R82, 0x10, R83 ;  /* 0x0000001052527819 */ /* 0x000fe20000001253 */
[C---:B------:R-:W-:Y:S01]  /*9e70*/  IMAD.U32 R52, R51.reuse, 0x10000, RZ ;  /* 0x0001000033347824 */ /* 0x040fe200078e00ff */
[----:B------:R-:W-:Y:S02]  /*9e80*/  LOP3.LUT R51, R51, 0xffff0000, RZ, 0xc0, !PT ;  /* 0xffff000033337812 */ /* 0x000fe400078ec0ff */
[----:B------:R-:W-:Y:S01]  /*9e90*/  SHF.R.U64 R74, R74, 0x10, R75 ;  /* 0x000000104a4a7819 */ /* 0x000fe2000000124b */
[C---:B------:R-:W-:Y:S01]  /*9ea0*/  FMUL.FTZ R57, R56.reuse, R52 ;  /* 0x0000003438397220 */ /* 0x040fe20000410000 */
[-C--:B------:R-:W-:Y:S01]  /*9eb0*/  FMUL.FTZ R56, R56, R50.reuse ;  /* 0x0000003238387220 */ /* 0x080fe20000410000 */
[----:B------:R-:W-:Y:S02]  /*9ec0*/  PRMT R82, R161, 0x5410, R82 ;  /* 0x00005410a1527816 */ /* 0x000fe40000000052 */
[C---:B------:R-:W-:Y:S01]  /*9ed0*/  FFMA.FTZ R50, R44.reuse, R50, -R57 ;  /* 0x000000322c327223 */ /* 0x040fe20000010839 */
[----:B------:R-:W-:Y:S01]  /*9ee0*/  FFMA.FTZ R44, R44, R52, R56 ;  /* 0x000000342c2c7223 */ /* 0x000fe20000010038 */
[----:B------:R-:W-:Y:S01]  /*9ef0*/  LOP3.LUT R52, R43, 0xffff0000, RZ, 0xc0, !PT ;  /* 0xffff00002b347812 */ /* 0x000fe200078ec0ff */
[C---:B------:R-:W-:Y:S01]  /*9f00*/  IMAD.U32 R56, R160.reuse, 0x10000, RZ ;  /* 0x00010000a0387824 */ /* 0x040fe200078e00ff */
[----:B------:R-:W-:-:S02]  /*9f10*/  LOP3.LUT R160, R160, 0xffff0000, RZ, 0xc0, !PT ;  /* 0xffff0000a0a07812 */ /* 0x000fc400078ec0ff */
[----:B------:R-:W-:Y:S01]  /*9f20*/  PRMT R74, R159, 0x5410, R74 ;  /* 0x000054109f4a7816 */ /* 0x000fe2000000004a */
[C---:B------:R-:W-:Y:S01]  /*9f30*/  FMUL.FTZ R43, R52.reuse, R51 ;  /* 0x00000033342b7220 */ /* 0x040fe20000410000 */
[-C--:B------:R-:W-:Y:S01]  /*9f40*/  FMUL.FTZ R52, R52, R53.reuse ;  /* 0x0000003534347220 */ /* 0x080fe20000410000 */
[----:B------:R-:W-:Y:S02]  /*9f50*/  LOP3.LUT R42, R42, 0xffff0000, RZ, 0xc0, !PT ;  /* 0xffff00002a2a7812 */ /* 0x000fe400078ec0ff */
[C---:B------:R-:W-:Y:S01]  /*9f60*/  FFMA.FTZ R43, R39.reuse, R53, -R43 ;  /* 0x00000035272b7223 */ /* 0x040fe2000001082b */
[----:B------:R-:W-:Y:S01]  /*9f70*/  FFMA.FTZ R39, R39, R51, R52 ;  /* 0x0000003327277223 */ /* 0x000fe20000010034 */
[C---:B------:R-:W-:Y:S01]  /*9f80*/  IMAD.U32 R53, R40.reuse, 0x10000, RZ ;  /* 0x0001000028357824 */ /* 0x040fe200078e00ff */
[----:B------:R-:W-:Y:S01]  /*9f90*/  LOP3.LUT R40, R40, 0xffff0000, RZ, 0xc0, !PT ;  /* 0xffff000028287812 */ /* 0x000fe200078ec0ff */
[C---:B------:R-:W-:Y:S01]  /*9fa0*/  IMAD.U32 R52, R162.reuse, 0x10000, RZ ;  /* 0x00010000a2347824 */ /* 0x040fe200078e00ff */
[----:B------:R-:W-:Y:S01]  /*9fb0*/  LOP3.LUT R162, R162, 0xffff0000, RZ, 0xc0, !PT ;  /* 0xffff0000a2a27812 */ /* 0x000fe200078ec0ff */
[C---:B------:R-:W-:Y:S01]  /*9fc0*/  IMAD.U32 R51, R36.reuse, 0x10000, RZ ;  /* 0x0001000024337824 */ /* 0x040fe200078e00ff */
[----:B------:R-:W-:Y:S01]  /*9fd0*/  LOP3.LUT R36, R36, 0xffff0000, RZ, 0xc0, !PT ;  /* 0xffff000024247812 */ /* 0x000fe200078ec0ff */
[C---:B------:R-:W-:Y:S01]  /*9fe0*/  FMUL.FTZ R57, R53.reuse, R52 ;  /* 0x0000003435397220 */ /* 0x040fe20000410000 */
[----:B------:R-:W-:Y:S01]  /*9ff0*/  FMUL.FTZ R53, R53, R56 ;  /* 0x0000003835357220 */ /* 0x000fe20000410000 */
[----:B------:R-:W-:-:S02]  /*a000*/  F2FP.BF16.F32.PACK_AB R41, R41, R54 ;  /* 0x000000362929723e */ /* 0x000fc400000010ff */
[C---:B------:R-:W-:Y:S01]  /*a010*/  FFMA.FTZ R57, R51.reuse, R56, -R57 ;  /* 0x0000003833397223 */ /* 0x040fe20000010839 */
[----:B------:R-:W-:Y:S01]  /*a020*/  FFMA.FTZ R53, R51, R52, R53 ;  /* 0x0000003433357223 */ /* 0x000fe20000010035 */
[C---:B------:R-:W-:Y:S01]  /*a030*/  FMUL.FTZ R51, R40.reuse, R162 ;  /* 0x000000a228337220 */ /* 0x040fe20000410000 */
[-C--:B------:R-:W-:Y:S01]  /*a040*/  FMUL.FTZ R40, R40, R160.reuse ;  /* 0x000000a028287220 */ /* 0x080fe20000410000 */
[C---:B------:R-:W-:Y:S01]  /*a050*/  IMAD.U32 R52, R82.reuse, 0x10000, RZ ;  /* 0x0001000052347824 */ /* 0x040fe200078e00ff */
[----:B------:R-:W-:Y:S01]  /*a060*/  LOP3.LUT R82, R82, 0xffff0000, RZ, 0xc0, !PT ;  /* 0xffff000052527812 */ /* 0x000fe200078ec0ff */
[----:B------:R-:W-:Y:S02]  /*a070*/  IMAD.U32 R56, R74, 0x10000, RZ ;  /* 0x000100004a387824 */ /* 0x000fe400078e00ff */
[C---:B------:R-:W-:Y:S01]  /*a080*/  FFMA.FTZ R51, R36.reuse, R160, -R51 ;  /* 0x000000a024337223 */ /* 0x040fe20000010833 */
[----:B------:R-:W-:Y:S01]  /*a090*/  FFMA.FTZ R40, R36, R162, R40 ;  /* 0x000000a224287223 */ /* 0x000fe20000010028 */
[----:B------:R-:W-:Y:S01]  /*a0a0*/  FMUL.FTZ R58, R59, R52 ;  /* 0x000000343b3a7220 */ /* 0x000fe20000410000 */
[----:B------:R-:W-:-:S02]  /*a0b0*/  IMAD.U32 R36, R38, 0x10000, RZ ;  /* 0x0001000026247824 */ /* 0x000fc400078e00ff */
[-C--:B------:R-:W-:Y:S01]  /*a0c0*/  FMUL.FTZ R59, R59, R56.reuse ;  /* 0x000000383b3b7220 */ /* 0x080fe20000410000 */
[----:B------:R-:W-:Y:S01]  /*a0d0*/  LOP3.LUT R74, R74, 0xffff0000, RZ, 0xc0, !PT ;  /* 0xffff00004a4a7812 */ /* 0x000fe200078ec0ff */
[C---:B------:R-:W-:Y:S02]  /*a0e0*/  FFMA.FTZ R58, R36.reuse, R56, -R58 ;  /* 0x00000038243a7223 */ /* 0x040fe4000001083a */
[----:B------:R-:W-:Y:S01]  /*a0f0*/  FFMA.FTZ R59, R36, R52, R59 ;  /* 0x00000034243b7223 */ /* 0x000fe2000001003b */
[----:B------:R-:W-:Y:S01]  /*a100*/  LOP3.LUT R38, R38, 0xffff0000, RZ, 0xc0, !PT ;  /* 0xffff000026267812 */ /* 0x000fe200078ec0ff */
[C---:B------:R-:W-:Y:S01]  /*a110*/  FMUL.FTZ R36, R42.reuse, R82 ;  /* 0x000000522a247220 */ /* 0x040fe20000410000 */
[----:B------:R-:W-:Y:S01]  /*a120*/  FMUL.FTZ R42, R42, R74 ;  /* 0x0000004a2a2a7220 */ /* 0x000fe20000410000 */
[----:B------:R-:W-:Y:S02]  /*a130*/  F2FP.BF16.F32.PACK_AB R43, R43, R50 ;  /* 0x000000322b2b723e */ /* 0x000fe400000010ff */
[C---:B------:R-:W-:Y:S01]  /*a140*/  FFMA.FTZ R36, R38.reuse, R74, -R36 ;  /* 0x0000004a26247223 */ /* 0x040fe20000010824 */
[----:B------:R-:W-:Y:S01]  /*a150*/  FFMA.FTZ R42, R38, R82, R42 ;  /* 0x00000052262a7223 */ /* 0x000fe2000001002a */
[----:B------:R-:W-:Y:S01]  /*a160*/  F2FP.BF16.F32.PACK_AB R55, R37, R55 ;  /* 0x000000372537723e */ /* 0x000fe200000010ff */
[----:B------:R-:W-:Y:S01]  /*a170*/  IMAD.MOV.U32 R37, RZ, RZ, R41 ;  /* 0x000000ffff257224 */ /* 0x000fe200078e0029 */
        /* <DEDUP_REMOVED lines=9> */
[----:B------:R-:W-:-:S07]  /*a210*/  IMAD.MOV.U32 R38, RZ, RZ, R58 ;  /* 0x000000ffff267224 */ /* 0x000fce00078e003a */
.L_x_542:
[----:B------:R-:W-:Y:S05]  /*a220*/  BSYNC B2 ;  /* 0x0000000000027941 */ /* 0x000fea0003800000 */
.L_x_541:
[----:B------:R-:W-:Y:S01]  /*a230*/  LEA R44, P4, R45, R116, 0x1 ;  /* 0x000000742d2c7211 */ /* 0x000fe200078808ff */
[----:B------:R-:W-:-:S03]  /*a240*/  ULDC.64 UR4, c[0x0][0x208] ;  /* 0x0000820000047ab9 */ /* 0x000fc60000000a00 */
[----:B------:R-:W-:Y:S02]  /*a250*/  LEA.HI.X R45, R45, R117, R46, 0x1, P4 ;  /* 0x000000752d2d7211 */ /* 0x000fe400020f0c2e */
[----:B------:R-:W-:-:S03]  /*a260*/  @!P3 LEA R46, P4, R47, R116, 0x1 ;  /* 0x000000742f2eb211 */ /* 0x000fc600078808ff */
[----:B---3--:R3:W-:Y:S01]  /*a270*/  STG.E.128 desc[UR4][R44.64], R36 ;  /* 0x000000242c007986 */ /* 0x0087e2000c101d04 */
[----:B------:R-:W-:-:S05]  /*a280*/  @!P3 LEA.HI.X R47, R47, R117, R49, 0x1, P4 ;  /* 0x000000752f2fb211 */ /* 0x000fca00020f0c31 */
[----:B-1----:R3:W-:Y:S04]  /*a290*/  @!P3 STG.E.128 desc[UR4][R46.64], R40 ;  /* 0x000000282e00b986 */ /* 0x0027e8000c101d04 */
.L_x_540:
[----:B------:R-:W-:Y:S05]  /*a2a0*/  BSYNC B1 ;  /* 0x0000000000017941 */ /* 0x000fea0003800000 */
.L_x_539:
[----:B------:R-:W-:-:S13]  /*a2b0*/  ISETP.NE.AND P3, PT, R11, RZ, PT ;  /* 0x000000ff0b00720c */ /* 0x000fda0003f65270 */
[----:B------:R-:W-:Y:S05]  /*a2c0*/  @!P3 BRA `(.L_x_499) ;  /* 0x0000000c0004b947 */ /* 0x000fea0003800000 */
[----:B------:R-:W-:Y:S01]  /*a2d0*/  SEL R145, R118, R145, !P1 ;  /* 0x0000009176917207 */ /* 0x000fe20004800000 */
[----:B------:R-:W-:Y:S01]  /*a2e0*/  BSSY B1, `(.L_x_543) ;  /* 0x0000074000017945 */ /* 0x000fe20003800000 */
[----:B---3--:R-:W-:Y:S02]  /*a2f0*/  SHF.R.U32.HI R39, RZ, 0x3, R222 ;  /* 0x00000003ff277819 */ /* 0x008fe400000116de */
[----:B------:R-:W-:Y:S02]  /*a300*/  SHF.R.S32.HI R36, RZ, 0x1f, R145 ;  /* 0x0000001fff247819 */ /* 0x000fe40000011491 */
[----:B------:R-:W-:Y:S02]  /*a310*/  IADD3 R45, P3, P4, R96, R122, R12 ;  /* 0x0000007a602d7210 */ /* 0x000fe40007c7e00c */
[----:B------:R-:W-:Y:S02]  /*a320*/  LEA.HI R36, R36, R145, RZ, 0x4 ;  /* 0x0000009124247211 */ /* 0x000fe400078f20ff */
[----:B------:R-:W-:-:S02]  /*a330*/  IADD3.X R47, R93, R48, R7, P3, P4 ;  /* 0x000000305d2f7210 */ /* 0x000fc40001fe8407 */
[----:B------:R-:W-:Y:S02]  /*a340*/  LEA.HI.SX32 R36, R36, R13, 0x1c ;  /* 0x0000000d24247211 */ /* 0x000fe400078fe2ff */
[----:B------:R-:W-:Y:S02]  /*a350*/  ISETP.GE.AND P4, PT, R212, R115, PT ;  /* 0x00000073d400720c */ /* 0x000fe40003f86270 */
[----:B------:R-:W-:Y:S01]  /*a360*/  SHF.R.S32.HI R37, RZ, 0x1f, R36 ;  /* 0x0000001fff257819 */ /* 0x000fe20000011424 */
[----:B------:R-:W-:Y:S01]  /*a370*/  IMAD.SHL.U32 R46, R36, 0x8, RZ ;  /* 0x00000008242e7824 */ /* 0x000fe200078e00ff */
[----:B------:R-:W-:Y:S02]  /*a380*/  LEA R44, P3, R45, R116, 0x1 ;  /* 0x000000742d2c7211 */ /* 0x000fe400078608ff */
[----:B------:R-:W-:Y:S02]  /*a390*/  LEA.HI R37, R37, R36, RZ, 0x3 ;  /* 0x0000002425257211 */ /* 0x000fe400078f18ff */
[----:B------:R-:W-:-:S02]  /*a3a0*/  LOP3.LUT R36, R222, 0x38, R46, 0xf8, !PT ;  /* 0x00000038de247812 */ /* 0x000fc400078ef82e */
[----:B------:R-:W-:Y:S02]  /*a3b0*/  SHF.R.S32.HI R38, RZ, 0x3, R37 ;  /* 0x00000003ff267819 */ /* 0x000fe40000011425 */
[----:B------:R-:W-:Y:S01]  /*a3c0*/  LOP3.LUT R36, R36, R39, RZ, 0x3c, !PT ;  /* 0x0000002724247212 */ /* 0x000fe200078e3cff */
[----:B------:R-:W-:Y:S01]  /*a3d0*/  IMAD R39, R19, 0x5000, R131 ;  /* 0x0000500013277824 */ /* 0x000fe200078e0283 */
[----:B------:R-:W-:Y:S01]  /*a3e0*/  LEA.HI.X R45, R45, R117, R47, 0x1, P3 ;  /* 0x000000752d2d7211 */ /* 0x000fe200018f0c2f */
[----:B------:R-:W-:-:S04]  /*a3f0*/  IMAD R37, R38, 0x1400, R225 ;  /* 0x0000140026257824 */ /* 0x000fc800078e02e1 */
[----:B------:R-:W-:-:S04]  /*a400*/  IMAD.IADD R36, R37, 0x1, R36 ;  /* 0x0000000125247824 */ /* 0x000fc800078e0224 */
[----:B------:R-:W-:Y:S02]  /*a410*/  IMAD R37, R19, 0x5000, R36 ;  /* 0x0000500013257824 */ /* 0x000fe400078e0224 */
[--C-:B------:R-:W-:Y:S02]  /*a420*/  IMAD R36, R39, 0x2, R18.reuse ;  /* 0x0000000227247824 */ /* 0x100fe400078e0212 */
[----:B-1----:R-:W-:-:S04]  /*a430*/  IMAD R40, R37, 0x2, R18 ;  /* 0x0000000225287824 */ /* 0x002fc800078e0212 */
[----:B------:R-:W1:Y:S04]  /*a440*/  LDS.128 R36, [R36+0x24400] ;  /* 0x0244000024247984 */ /* 0x000e680000000c00 */
[----:B------:R-:W3:Y:S01]  /*a450*/  LDS.128 R40, [R40+0x24400] ;  /* 0x0244000028287984 */ /* 0x000ee20000000c00 */
[----:B------:R-:W-:Y:S05]  /*a460*/  @P4 BRA `(.L_x_544) ;  /* 0x00000004006c4947 */ /* 0x000fea0003800000 */
[----:B------:R-:W-:Y:S01]  /*a470*/  SHF.R.U32.HI R52, RZ, 0x10, R77 ;  /* 0x00000010ff347819 */ /* 0x000fe2000001164d */
[----:B---3--:R-:W-:Y:S01]  /*a480*/  IMAD.U32 R57, R41, 0x10000, RZ ;  /* 0x0001000029397824 */ /* 0x008fe200078e00ff */
[----:B------:R-:W-:Y:S01]  /*a490*/  SHF.R.U32.HI R51, RZ, 0x10, R69 ;  /* 0x00000010ff337819 */ /* 0x000fe20000011645 */
[----:B-1----:R-:W-:Y:S01]  /*a4a0*/  IMAD.U32 R54, R37, 0x10000, RZ ;  /* 0x0001000025367824 */ /* 0x002fe200078e00ff */
[----:B------:R-:W-:Y:S01]  /*a4b0*/  PRMT R52, R158, 0x5432, R52 ;  /* 0x000054329e347816 */ /* 0x000fe20000000034 */
[----:B------:R-:W-:Y:S01]  /*a4c0*/  IMAD.U32 R53, R36, 0x10000, RZ ;  /* 0x0001000024357824 */ /* 0x000fe200078e00ff */
[----:B------:R-:W-:Y:S01]  /*a4d0*/  PRMT R51, R156, 0x5432, R51 ;  /* 0x000054329c337816 */ /* 0x000fe20000000033 */
[----:B------:R-:W-:Y:S01]  /*a4e0*/  IMAD.U32 R60, R42, 0x10000, RZ ;  /* 0x000100002a3c7824 */ /* 0x000fe200078e00ff */
[----:B------:R-:W-:Y:S01]  /*a4f0*/  LOP3.LUT R41, R41, 0xffff0000, RZ, 0xc0, !PT ;  /* 0xffff000029297812 */ /* 0x000fe200078ec0ff */
[C---:B------:R-:W-:Y:S01]  /*a500*/  IMAD.U32 R55, R52.reuse, 0x10000, RZ ;  /* 0x0001000034377824 */ /* 0x040fe200078e00ff */
[----:B------:R-:W-:Y:S01]  /*a510*/  LOP3.LUT R52, R52, 0xffff0000, RZ, 0xc0, !PT ;  /* 0xffff000034347812 */ /* 0x000fe200078ec0ff */
[----:B------:R-:W-:Y:S01]  /*a520*/  IMAD.U32 R56, R51, 0x10000, RZ ;  /* 0x0001000033387824 */ /* 0x000fe200078e00ff */
[----:B------:R-:W-:Y:S01]  /*a530*/  SHF.R.U64 R50, R78, 0x10, R79 ;  /* 0x000000104e327819 */ /* 0x000fe2000000124f */
[----:B------:R-:W-:Y:S01]  /*a540*/  FMUL.FTZ R58, R57, R55 ;  /* 0x00000037393a7220 */ /* 0x000fe20000410000 */
[----:B------:R-:W-:Y:S01]  /*a550*/  LOP3.LUT R51, R51, 0xffff0000, RZ, 0xc0, !PT ;  /* 0xffff000033337812 */ /* 0x000fe200078ec0ff */
[----:B------:R-:W-:Y:S01]  /*a560*/  FMUL.FTZ R61, R41, R52 ;  /* 0x00000034293d7220 */ /* 0x000fe20000410000 */
[----:B------:R-:W-:Y:S01]  /*a570*/  SHF.R.U64 R49, R70, 0x10, R71 ;  /* 0x0000001046317819 */ /* 0x000fe20000001247 */
[-C--:B------:R-:W-:Y:S01]  /*a580*/  FMUL.FTZ R59, R57, R56.reuse ;  /* 0x00000038393b7220 */ /* 0x080fe20000410000 */
[----:B------:R-:W-:Y:S01]  /*a590*/  SHF.R.U32.HI R78, RZ, 0x10, R79 ;  /* 0x00000010ff4e7819 */ /* 0x000fe2000001164f */
[----:B------:R-:W-:Y:S01]  /*a5a0*/  FMUL.FTZ R41, R41, R51 ;  /* 0x0000003329297220 */ /* 0x000fe20000410000 */
[----:B------:R-:W-:Y:S01]  /*a5b0*/  SHF.R.U32.HI R70, RZ, 0x10, R71 ;  /* 0x00000010ff467819 */ /* 0x000fe20000011647 */
[C---:B------:R-:W-:Y:S01]  /*a5c0*/  FFMA.FTZ R58, R54.reuse, R56, -R58 ;  /* 0x00000038363a7223 */ /* 0x040fe2000001083a */
[----:B------:R-:W-:Y:S01]  /*a5d0*/  LOP3.LUT R37, R37, 0xffff0000, RZ, 0xc0, !PT ;  /* 0xffff000025257812 */ /* 0x000fe200078ec0ff */
[----:B------:R-:W-:Y:S01]  /*a5e0*/  IMAD.U32 R56, R43, 0x10000, RZ ;  /* 0x000100002b387824 */ /* 0x000fe200078e00ff */
[----:B------:R-:W-:Y:S01]  /*a5f0*/  PRMT R78, R157, 0x5432, R78 ;  /* 0x000054329d4e7816 */ /* 0x000fe2000000004e */
[----:B------:R-:W-:Y:S01]  /*a600*/  FFMA.FTZ R59, R54, R55, R59 ;  /* 0x00000037363b7223 */ /* 0x000fe2000001003b */
[----:B------:R-:W-:Y:S01]  /*a610*/  PRMT R70, R155, 0x5432, R70 ;  /* 0x000054329b467816 */ /* 0x000fe20000000046 */
[C---:B------:R-:W-:Y:S01]  /*a620*/  FFMA.FTZ R61, R37.reuse, R51, -R61 ;  /* 0x00000033253d7223 */ /* 0x040fe2000001083d */
[----:B------:R-:W-:Y:S01]  /*a630*/  FFMA.FTZ R41, R37, R52, R41 ;  /* 0x0000003425297223 */ /* 0x000fe20000010029 */
[----:B------:R-:W-:Y:S01]  /*a640*/  SHF.R.U64 R76, R76, 0x10, R77 ;  /* 0x000000104c4c7819 */ /* 0x000fe2000000124d */
[----:B------:R-:W-:Y:S01]  /*a650*/  IMAD.U32 R37, R78, 0x10000, RZ ;  /* 0x000100004e257824 */ /* 0x000fe200078e00ff */
[----:B------:R-:W-:Y:S01]  /*a660*/  SHF.R.U64 R47, R68, 0x10, R69 ;  /* 0x00000010442f7819 */ /* 0x000fe20000001245 */
[----:B------:R-:W-:Y:S01]  /*a670*/  IMAD.U32 R51, R70, 0x10000, RZ ;  /* 0x0001000046337824 */ /* 0x000fe200078e00ff */
[----:B------:R-:W-:Y:S01]  /*a680*/  PRMT R76, R158, 0x5410, R76 ;  /* 0x000054109e4c7816 */ /* 0x000fe2000000004c */
[----:B------:R-:W-:-:S02]  /*a690*/  IMAD.U32 R55, R39, 0x10000, RZ ;  /* 0x0001000027377824 */ /* 0x000fc400078e00ff */
[----:B------:R-:W-:Y:S01]  /*a6a0*/  FMUL.FTZ R52, R56, R37 ;  /* 0x0000002538347220 */ /* 0x000fe20000410000 */
[----:B------:R-:W-:Y:S01]  /*a6b0*/  PRMT R47, R156, 0x5410, R47 ;  /* 0x000054109c2f7816 */ /* 0x000fe2000000002f */
[-C--:B------:R-:W-:Y:S01]  /*a6c0*/  FMUL.FTZ R56, R56, R51.reuse ;  /* 0x0000003338387220 */ /* 0x080fe20000410000 */
[----:B------:R-:W-:Y:S01]  /*a6d0*/  LOP3.LUT R43, R43, 0xffff0000, RZ, 0xc0, !PT ;  /* 0xffff00002b2b7812 */ /* 0x000fe200078ec0ff */
[C---:B------:R-:W-:Y:S01]  /*a6e0*/  FFMA.FTZ R52, R55.reuse, R51, -R52 ;  /* 0x0000003337347223 */ /* 0x040fe20000010834 */
[----:B------:R-:W-:Y:S01]  /*a6f0*/  LOP3.LUT R78, R78, 0xffff0000, RZ, 0xc0, !PT ;  /* 0xffff00004e4e7812 */ /* 0x000fe200078ec0ff */
[----:B------:R-:W-:Y:S01]  /*a700*/  IMAD.U32 R57, R40, 0x10000, RZ ;  /* 0x0001000028397824 */ /* 0x000fe200078e00ff */
[----:B------:R-:W-:Y:S01]  /*a710*/  LOP3.LUT R70, R70, 0xffff0000, RZ, 0xc0, !PT ;  /* 0xffff000046467812 */ /* 0x000fe200078ec0ff */
[----:B------:R-:W-:Y:S01]  /*a720*/  FFMA.FTZ R56, R55, R37, R56 ;  /* 0x0000002537387223 */ /* 0x000fe20000010038 */
[----:B------:R-:W-:Y:S01]  /*a730*/  IMAD.U32 R51, R76, 0x10000, RZ ;  /* 0x000100004c337824 */ /* 0x000fe200078e00ff */
[----:B------:R-:W-:Y:S01]  /*a740*/  LOP3.LUT R39, R39, 0xffff0000, RZ, 0xc0, !PT ;  /* 0xffff000027277812 */ /* 0x000fe200078ec0ff */
[----:B------:R-:W-:-:S02]  /*a750*/  IMAD.U32 R37, R47, 0x10000, RZ ;  /* 0x000100002f257824 */ /* 0x000fc400078e00ff */
[C---:B------:R-:W-:Y:S01]  /*a760*/  FMUL.FTZ R55, R43.reuse, R78 ;  /* 0x0000004e2b377220 */ /* 0x040fe20000410000 */
[----:B------:R-:W-:Y:S01]  /*a770*/  LOP3.LUT R40, R40, 0xffff0000, RZ, 0xc0, !PT ;  /* 0xffff000028287812 */ /* 0x000fe200078ec0ff */
[-C--:B------:R-:W-:Y:S01]  /*a780*/  FMUL.FTZ R43, R43, R70.reuse ;  /* 0x000000462b2b7220 */ /* 0x080fe20000410000 */
[----:B------:R-:W-:Y:S01]  /*a790*/  LOP3.LUT R76, R76, 0xffff0000, RZ, 0xc0, !PT ;  /* 0xffff00004c4c7812 */ /* 0x000fe200078ec0ff */
[----:B------:R-:W-:Y:S01]  /*a7a0*/  FFMA.FTZ R55, R39, R70, -R55 ;  /* 0x0000004627377223 */ /* 0x000fe20000010837 */
[----:B------:R-:W-:Y:S01]  /*a7b0*/  LOP3.LUT R62, R47, 0xffff0000, RZ, 0xc0, !PT ;  /* 0xffff00002f3e7812 */ /* 0x000fe200078ec0ff */
[----:B------:R-:W-:Y:S01]  /*a7c0*/  FMUL.FTZ R47, R57, R51 ;  /* 0x00000033392f7220 */ /* 0x000fe20000410000 */
[----:B------:R-:W-:Y:S01]  /*a7d0*/  PRMT R50, R157, 0x5410, R50 ;  /* 0x000054109d327816 */ /* 0x000fe20000000032 */
[-C--:B------:R-:W-:Y:S01]  /*a7e0*/  FMUL.FTZ R57, R57, R37.reuse ;  /* 0x0000002539397220 */ /* 0x080fe20000410000 */
[----:B------:R-:W-:Y:S01]  /*a7f0*/  PRMT R49, R155, 0x5410, R49 ;  /* 0x000054109b317816 */ /* 0x000fe20000000031 */
[----:B------:R-:W-:Y:S01]  /*a800*/  FFMA.FTZ R43, R39, R78, R43 ;  /* 0x0000004e272b7223 */ /* 0x000fe2000001002b */
[----:B------:R-:W-:Y:S01]  /*a810*/  LOP3.LUT R36, R36, 0xffff0000, RZ, 0xc0, !PT ;  /* 0xffff000024247812 */ /* 0x000fe200078ec0ff */
[C---:B------:R-:W-:Y:S01]  /*a820*/  FMUL.FTZ R39, R40.reuse, R76 ;  /* 0x0000004c28277220 */ /* 0x040fe20000410000 */
[C---:B------:R-:W-:Y:S01]  /*a830*/  FFMA.FTZ R47, R53.reuse, R37, -R47 ;  /* 0x00000025352f7223 */ /* 0x040fe2000001082f */
[----:B------:R-:W-:Y:S01]  /*a840*/  FFMA.FTZ R57, R53, R51, R57 ;  /* 0x0000003335397223 */ /* 0x000fe20000010039 */
[-C--:B------:R-:W-:Y:S01]  /*a850*/  FMUL.FTZ R40, R40, R62.reuse ;  /* 0x0000003e28287220 */ /* 0x080fe20000410000 */
[----:B------:R-:W-:Y:S01]  /*a860*/  IMAD.U32 R37, R50, 0x10000, RZ ;  /* 0x0001000032257824 */ /* 0x000fe200078e00ff */
[----:B------:R-:W-:Y:S01]  /*a870*/  LOP3.LUT R42, R42, 0xffff0000, RZ, 0xc0, !PT ;  /* 0xffff00002a2a7812 */ /* 0x000fe200078ec0ff */
[C---:B------:R-:W-:Y:S01]  /*a880*/  IMAD.U32 R51, R49.reuse, 0x10000, RZ ;  /* 0x0001000031337824 */ /* 0x040fe200078e00ff */
[----:B------:R-:W-:Y:S01]  /*a890*/  LOP3.LUT R50, R50, 0xffff0000, RZ, 0xc0, !PT ;  /* 0xffff000032327812 */ /* 0x000fe200078ec0ff */
[----:B------:R-:W-:Y:S01]  /*a8a0*/  IMAD.U32 R54, R38, 0x10000, RZ ;  /* 0x0001000026367824 */ /* 0x000fe200078e00ff */
[----:B------:R-:W-:Y:S01]  /*a8b0*/  LOP3.LUT R49, R49, 0xffff0000, RZ, 0xc0, !PT ;  /* 0xffff000031317812 */ /* 0x000fe200078ec0ff */
[C---:B------:R-:W-:Y:S01]  /*a8c0*/  FFMA.FTZ R39, R36.reuse, R62, -R39 ;  /* 0x0000003e24277223 */ /* 0x040fe20000010827 */
[----:B------:R-:W-:Y:S01]  /*a8d0*/  FFMA.FTZ R40, R36, R76, R40 ;  /* 0x0000004c24287223 */ /* 0x000fe20000010028 */
[----:B------:R-:W-:Y:S01]  /*a8e0*/  LOP3.LUT R38, R38, 0xffff0000, RZ, 0xc0, !PT ;  /* 0xffff000026267812 */ /* 0x000fe200078ec0ff */
[C---:B------:R-:W-:Y:S01]  /*a8f0*/  FMUL.FTZ R36, R60.reuse, R37 ;  /* 0x000000253c247220 */ /* 0x040fe20000410000 */
[----:B------:R-:W-:Y:S01]  /*a900*/  FMUL.FTZ R60, R60, R51 ;  /* 0x000000333c3c7220 */ /* 0x000fe20000410000 */
        /* <DEDUP_REMOVED lines=8> */
[----:B------:R-:W-:Y:S02]  /*a990*/  F2FP.BF16.F32.PACK_AB R52, R55, R52 ;  /* 0x000000343734723e */ /* 0x000fe400000010ff */
[----:B------:R-:W-:Y:S01]  /*a9a0*/  F2FP.BF16.F32.PACK_AB R38, R53, R36 ;  /* 0x000000243526723e */ /* 0x000fe200000010ff */
[----:B------:R-:W-:Y:S01]  /*a9b0*/  IMAD.MOV.U32 R36, RZ, RZ, R39 ;  /* 0x000000ffff247224 */ /* 0x000fe200078e0027 */
[----:B------:R-:W-:Y:S01]  /*a9c0*/  F2FP.BF16.F32.PACK_AB R42, R37, R60 ;  /* 0x0000003c252a723e */ /* 0x000fe200000010ff */
[----:B------:R-:W-:Y:S01]  /*a9d0*/  IMAD.MOV.U32 R37, RZ, RZ, R58 ;  /* 0x000000ffff257224 */ /* 0x000fe200078e003a */
[----:B------:R-:W-:Y:S01]  /*a9e0*/  F2FP.BF16.F32.PACK_AB R41, R41, R59 ;  /* 0x0000003b2929723e */ /* 0x000fe200000010ff */
[----:B------:R-:W-:Y:S01]  /*a9f0*/  IMAD.MOV.U32 R39, RZ, RZ, R52 ;  /* 0x000000ffff277224 */ /* 0x000fe200078e0034 */
[----:B------:R-:W-:-:S02]  /*aa00*/  F2FP.BF16.F32.PACK_AB R43, R43, R56 ;  /* 0x000000382b2b723e */ /* 0x000fc400000010ff */
[----:B------:R-:W-:-:S07]  /*aa10*/  F2FP.BF16.F32.PACK_AB R40, R40, R57 ;  /* 0x000000392828723e */ /* 0x000fce00000010ff */
.L_x_544:
[----:B------:R-:W-:Y:S05]  /*aa20*/  BSYNC B1 ;  /* 0x0000000000017941 */ /* 0x000fea0003800000 */
.L_x_543:
[----:B------:R-:W-:Y:S01]  /*aa30*/  ISETP.GE.AND P3, PT, R46, R143, PT ;  /* 0x0000008f2e00720c */ /* 0x000fe20003f66270 */
[----:B------:R-:W-:Y:S02]  /*aa40*/  ULDC.64 UR4, c[0x0][0x208] ;  /* 0x0000820000047ab9 */ /* 0x000fe40000000a00 */
[----:B-1----:R4:W-:Y:S10]  /*aa50*/  STG.E.128 desc[UR4][R44.64], R36 ;  /* 0x000000242c007986 */ /* 0x0029f4000c101d04 */
[----:B------:R-:W-:Y:S05]  /*aa60*/  @P3 BRA `(.L_x_499) ;  /* 0x00000004001c3947 */ /* 0x000fea0003800000 */
[--C-:B------:R-:W-:Y:S01]  /*aa70*/  IADD3 R122, P3, P4, R96, R122, R46.reuse ;  /* 0x0000007a607a7210 */ /* 0x100fe20007c7e02e */
[----:B------:R-:W-:Y:S01]  /*aa80*/  ULDC.64 UR4, c[0x0][0x208] ;  /* 0x0000820000047ab9 */ /* 0x000fe20000000a00 */
[----:B------:R-:W-:-:S04]  /*aa90*/  SHF.R.S32.HI R46, RZ, 0x1f, R46 ;  /* 0x0000001fff2e7819 */ /* 0x000fc8000001142e */
[----:B------:R-:W-:Y:S02]  /*aaa0*/  IADD3.X R48, R93, R48, R46, P3, P4 ;  /* 0x000000305d307210 */ /* 0x000fe40001fe842e */
[----:B------:R-:W-:-:S04]  /*aab0*/  LEA R116, P3, R122, R116, 0x1 ;  /* 0x000000747a747211 */ /* 0x000fc800078608ff */
[----:B------:R-:W-:-:S05]  /*aac0*/  LEA.HI.X R117, R122, R117, R48, 0x1, P3 ;  /* 0x000000757a757211 */ /* 0x000fca00018f0c30 */
[----:B---3--:R1:W-:Y:S01]  /*aad0*/  STG.E.128 desc[UR4][R116.64], R40 ;  /* 0x0000002874007986 */ /* 0x0083e2000c101d04 */
[----:B------:R-:W-:Y:S05]  /*aae0*/  BRA `(.L_x_499) ;  /* 0x0000000000fc7947 */ /* 0x000fea0003800000 */
.L_x_456:
[----:B------:R-:W-:-:S04]  /*aaf0*/  ULOP3.LUT UR4, UR60, 0x1, URZ, 0xfc, !UPT ;  /* 0x000000013c047892 */ /* 0x000fc8000f8efc3f */
[----:B------:R-:W-:-:S06]  /*ab00*/  UISETP.NE.AND UP0, UPT, UR4, 0x3, UPT ;  /* 0x000000030400788c */ /* 0x000fcc000bf05270 */
[----:B------:R-:W-:-:S13]  /*ab10*/  PLOP3.LUT P2, PT, PT, PT, UP0, 0x80, 0x0 ;  /* 0x000000000000781c */ /* 0x000fda0003f4f008 */
[----:B------:R-:W-:Y:S05]  /*ab20*/  @!P2 BRA `(.L_x_545) ;  /* 0x000000000004a947 */ /* 0x000fea0003800000 */
[----:B------:R-:W-:Y:S01]  /*ab30*/  BPT.TRAP 0x1 ;  /* 0x000000040000795c */ /* 0x000fe20000300000 */
.L_x_545:
[----:B------:R-:W-:Y:S01]  /*ab40*/  IMAD R3, R19, 0x8, R18 ;  /* 0x0000000813037824 */ /* 0x000fe200078e0212 */
[----:B------:R-:W-:Y:S01]  /*ab50*/  SHF.L.U32 R0, R217, 0x1f, RZ ;  /* 0x0000001fd9007819 */ /* 0x000fe200000006ff */
[----:B------:R-:W-:Y:S01]  /*ab60*/  IMAD R4, R2, -0x50, R24 ;  /* 0xffffffb002047824 */ /* 0x000fe200078e0218 */
[----:B------:R-:W-:Y:S02]  /*ab70*/  BSSY B1, `(.L_x_546) ;  /* 0x0000005000017945 */ /* 0x000fe40003800000 */
[----:B------:R-:W1:Y:S02]  /*ab80*/  SYNCS.PHASECHK.TRANS64.TRYWAIT P4, [R3+URZ+0x38890], R0 ;  /* 0x03889000030075a7 */ /* 0x000e64000808017f */
[----:B------:R-:W-:-:S04]  /*ab90*/  VIMNMX R4, R4, 0x50, PT ;  /* 0x0000005004047848 */ /* 0x000fc80003fe0100 */
[----:B------:R-:W-:Y:S01]  /*aba0*/  ISETP.GE.AND P3, PT, R213, R4, PT ;  /* 0x00000004d500720c */ /* 0x000fe20003f66270 */
[----:B-1----:R-:W-:-:S12]  /*abb0*/  @!P4 BRA `(.L_x_547) ;  /* 0x0000020c0080c947 */ /* 0x002fd80003800000 */
.L_x_856:
[----:B------:R-:W-:Y:S05]  /*abc0*/  BSYNC B1 ;  /* 0x0000000000017941 */ /* 0x000fea0003800000 */
.L_x_546:
[----:B------:R-:W-:Y:S04]  /*abd0*/  BSSY B1, `(.L_x_548) ;  /* 0x000000f000017945 */ /* 0x000fe80003800000 */
[----:B------:R-:W-:Y:S05]  /*abe0*/  @P3 BRA `(.L_x_549) ;  /* 0x0000000000343947 */ /* 0x000fea0003800000 */
[----:B------:R-:W-:Y:S01]  /*abf0*/  ISETP.NE.AND P4, PT, R27, RZ, PT ;  /* 0x000000ff1b00720c */ /* 0x000fe20003f85270 */
[----:B------:R-:W-:Y:S01]  /*ac00*/  ULDC.64 UR4, c[0x0][0x208] ;  /* 0x0000820000047ab9 */ /* 0x000fe20000000a00 */
[----:B------:R-:W-:-:S11]  /*ac10*/  ISETP.NE.AND P3, PT, R11, RZ, PT ;  /* 0x000000ff0b00720c */ /* 0x000fd60003f65270 */
[----:B0-----:R-:W0:Y:S04]  /*ac20*/  @P4 LDS.128 R36, [R5+0x24400] ;  /* 0x0244000005244984 */ /* 0x001e280000000c00 */
[----:B------:R-:W2:Y:S04]  /*ac30*/  @P3 LDS.128 R40, [R5+0x26c00] ;  /* 0x026c000005283984 */ /* 0x000ea80000000c00 */
[----:B0-----:R-:W-:Y:S01]  /*ac40*/  @P4 STG.E.128 desc[UR4][R60.64], R36 ;  /* 0x000000243c004986 */ /* 0x001fe2000c101d04 */
[----:B------:R-:W-:-:S03]  /*ac50*/  ISETP.NE.AND P4, PT, R10, RZ, PT ;  /* 0x000000ff0a00720c */ /* 0x000fc60003f85270 */
[----:B--2---:R-:W-:Y:S01]  /*ac60*/  @P3 STG.E.128 desc[UR4][R60.64+0x80], R40 ;  /* 0x000080283c003986 */ /* 0x004fe2000c101d04 */
[----:B------:R-:W-:-:S09]  /*ac70*/  ISETP.NE.AND P3, PT, R9, RZ, PT ;  /* 0x000000ff0900720c */ /* 0x000fd20003f65270 */
[----:B------:R-:W0:Y:S04]  /*ac80*/  @P4 LDS.128 R36, [R5+0x29400] ;  /* 0x0294000005244984 */ /* 0x000e280000000c00 */
[----:B------:R-:W2:Y:S04]  /*ac90*/  @P3 LDS.128 R40, [R5+0x2bc00] ;  /* 0x02bc000005283984 */ /* 0x000ea80000000c00 */
[----:B0-----:R3:W-:Y:S04]  /*aca0*/  @P4 STG.E.128 desc[UR4][R60.64+0x100], R36 ;  /* 0x000100243c004986 */ /* 0x0017e8000c101d04 */
[----:B--2---:R3:W-:Y:S02]  /*acb0*/  @P3 STG.E.128 desc[UR4][R60.64+0x180], R40 ;  /* 0x000180283c003986 */ /* 0x0047e4000c101d04 */
.L_x_549:
[----:B------:R-:W-:Y:S05]  /*acc0*/  BSYNC B1 ;  /* 0x0000000000017941 */ /* 0x000fea0003800000 */
.L_x_548:
[----:B---3--:R-:W-:Y:S01]  /*acd0*/  VIADD R36, R213, 0x20 ;  /* 0x00000020d5247836 */ /* 0x008fe20000000000 */
[----:B------:R-:W-:Y:S04]  /*ace0*/  BSSY B1, `(.L_x_550) ;  /* 0x0000010000017945 */ /* 0x000fe80003800000 */
[----:B------:R-:W-:-:S13]  /*acf0*/  ISETP.GE.AND P3, PT, R36, R4, PT ;  /* 0x000000042400720c */ /* 0x000fda0003f66270 */
        /* <DEDUP_REMOVED lines=14> */
.L_x_551:
[----:B------:R-:W-:Y:S05]  /*ade0*/  BSYNC B1 ;  /* 0x0000000000017941 */ /* 0x000fea0003800000 */
.L_x_550:
[----:B------:R-:W-:-:S13]  /*adf0*/  ISETP.GE.AND P3, PT, R237, R4, PT ;  /* 0x00000004ed00720c */ /* 0x000fda0003f66270 */
[----:B------:R-:W-:Y:S05]  /*ae00*/  @P3 BRA `(.L_x_499) ;  /* 0x0000000000343947 */ /* 0x000fea0003800000 */
[----:B------:R-:W-:Y:S01]  /*ae10*/  ISETP.NE.AND P4, PT, R27, RZ, PT ;  /* 0x000000ff1b00720c */ /* 0x000fe20003f85270 */
[----:B------:R-:W-:Y:S01]  /*ae20*/  ULDC.64 UR4, c[0x0][0x208] ;  /* 0x0000820000047ab9 */ /* 0x000fe20000000a00 */
[----:B------:R-:W-:-:S11]  /*ae30*/  ISETP.NE.AND P3, PT, R11, RZ, PT ;  /* 0x000000ff0b00720c */ /* 0x000fd60003f65270 */
[----:B0--3--:R-:W0:Y:S04]  /*ae40*/  @P4 LDS.128 R36, [R5+0x26400] ;  /* 0x0264000005244984 */ /* 0x009e280000000c00 */
        /* <DEDUP_REMOVED lines=9> */
.L_x_499:
[----:B------:R-:W-:Y:S05]  /*aee0*/  BSYNC B0 ;  /* 0x0000000000007941 */ /* 0x000fea0003800000 */
.L_x_455:
[----:B0-234-:R-:W0:Y:S01]  /*aef0*/  S2R R36, SR_TID.X ;  /* 0x0000000000247919 */ /* 0x01de220000002100 */
[----:B------:R-:W-:Y:S01]  /*af00*/  @!PT LDS RZ, [RZ] ;  /* 0x00000000fffff984 */ /* 0x000fe20000000800 */
[----:B------:R-:W-:Y:S01]  /*af10*/  @!PT LDS RZ, [RZ] ;  /* 0x00000000fffff984 */ /* 0x000fe20000000800 */
[----:B------:R-:W-:Y:S01]  /*af20*/  @!PT LDS RZ, [RZ] ;  /* 0x00000000fffff984 */ /* 0x000fe20000000800 */
[----:B------:R-:W-:Y:S01]  /*af30*/  @!PT LDS RZ, [RZ] ;  /* 0x00000000fffff984 */ /* 0x000fe20000000800 */
[----:B------:R2:W-:Y:S06]  /*af40*/  MEMBAR.ALL.CTA ;  /* 0x0000000000007992 */ /* 0x0005ec0000008000 */
[----:B--2---:R-:W2:Y:S01]  /*af50*/  FENCE.VIEW.ASYNC.S ;  /* 0x00000000000073c6 */ /* 0x004ea20000000000 */
[----:B------:R-:W-:Y:S05]  /*af60*/  WARPSYNC.ALL ;  /* 0x0000000000007948 */ /* 0x000fea0003800000 */
[----:B------:R-:W-:Y:S01]  /*af70*/  BSSY B0, `(.L_x_552) ;  /* 0x0000009000007945 */ /* 0x000fe20003800000 */
[----:B0-----:R-:W-:Y:S01]  /*af80*/  LOP3.LUT R36, R36, 0x7f, RZ, 0xc0, !PT ;  /* 0x0000007f24247812 */ /* 0x001fe200078ec0ff */
[----:B--2---:R0:W-:Y:S03]  /*af90*/  BAR.SYNC.DEFER_BLOCKING R171, 0x80 ;  /* 0x000200ab0000751d */ /* 0x0041e60000010000 */
[----:B------:R-:W-:-:S13]  /*afa0*/  ISETP.NE.AND P3, PT, R36, RZ, PT ;  /* 0x000000ff2400720c */ /* 0x000fda0003f65270 */
[----:B------:R-:W-:-:S05]  /*afb0*/  @!P3 VIADD R36, R3, 0x388a0 ;  /* 0x000388a00324b836 */ /* 0x000fca0000000000 */
[----:B------:R-:W-:-:S04]  /*afc0*/  @!P3 PRMT R36, RZ, 0x654, R36 ;  /* 0x00000654ff24b816 */ /* 0x000fc80000000024 */
[----:B------:R0:W-:Y:S01]  /*afd0*/  @!P3 SYNCS.ARRIVE.TRANS64.RED.A1T0 RZ, [R36+URZ], RZ ;  /* 0x000000ff24ffb9a7 */ /* 0x0001e2000810043f */
[----:B------:R-:W-:Y:S05]  /*afe0*/  @!P2 BRA `(.L_x_553) ;  /* 0x000000000004a947 */ /* 0x000fea0003800000 */
[----:B------:R-:W-:Y:S01]  /*aff0*/  BPT.TRAP 0x1 ;  /* 0x000000040000795c */ /* 0x000fe20000300000 */
.L_x_553:
[----:B------:R-:W-:Y:S05]  /*b000*/  BSYNC B0 ;  /* 0x0000000000007941 */ /* 0x000fea0003800000 */
.L_x_552:
[----:B------:R-:W2:Y:S01]  /*b010*/  SYNCS.PHASECHK.TRANS64.TRYWAIT P4, [R3+URZ+0x388b0], R0 ;  /* 0x0388b000030075a7 */ /* 0x000ea2000808017f */
[----:B------:R-:W-:Y:S01]  /*b020*/  ULDC UR61, c[0x0][0x2f4] ;  /* 0x0000bd00003d7ab9 */ /* 0x000fe20000000800 */
[----:B------:R-:W-:Y:S01]  /*b030*/  ULDC.64 UR56, c[0x0][0x328] ;  /* 0x0000ca0000387ab9 */ /* 0x000fe20000000a00 */
[----:B------:R-:W-:Y:S01]  /*b040*/  ULDC.64 UR58, c[0x0][0x318] ;  /* 0x0000c600003a7ab9 */ /* 0x000fe20000000a00 */
[----:B------:R-:W-:Y:S01]  /*b050*/  BSSY B0, `(.L_x_554) ;  /* 0x0000004000007945 */ /* 0x000fe20003800000 */
[----:B------:R-:W-:Y:S01]  /*b060*/  ISETP.GE.AND P2, PT, R213, R4, PT ;  /* 0x00000004d500720c */ /* 0x000fe20003f46270 */
[----:B------:R-:W-:Y:S02]  /*b070*/  IMAD.WIDE R44, R2, 0x50, R112 ;  /* 0x00000050022c7825 */ /* 0x000fe400078e0270 */
[----:B--2---:R-:W-:Y:S10]  /*b080*/  @!P4 BRA `(.L_x_555) ;  /* 0x000002080060c947 */ /* 0x004ff40003800000 */
.L_x_857:
[----:B------:R-:W-:Y:S05]  /*b090*/  BSYNC B0 ;  /* 0x0000000000007941 */ /* 0x000fea0003800000 */
.L_x_554:
[----:B------:R-:W-:Y:S04]  /*b0a0*/  BSSY B0, `(.L_x_556) ;  /* 0x0000017000007945 */ /* 0x000fe80003800000 */
[----:B------:R-:W-:Y:S05]  /*b0b0*/  @P2 BRA `(.L_x_557) ;  /* 0x0000000000542947 */ /* 0x000fea0003800000 */
[----:B------:R-:W-:Y:S01]  /*b0c0*/  IMAD R39, R45, UR56, RZ ;  /* 0x000000382d277c24 */ /* 0x000fe2000f8e02ff */
[----:B------:R-:W-:Y:S01]  /*b0d0*/  ISETP.GE.AND P4, PT, R16, UR61, PT ;  /* 0x0000003d10007c0c */ /* 0x000fe2000bf86270 */
[----:B0-----:R-:W-:Y:S01]  /*b0e0*/  IMAD.MOV.U32 R36, RZ, RZ, R94 ;  /* 0x000000ffff247224 */ /* 0x001fe200078e005e */
[----:B------:R-:W-:Y:S01]  /*b0f0*/  ULDC.64 UR4, c[0x0][0x208] ;  /* 0x0000820000047ab9 */ /* 0x000fe20000000a00 */
[----:B------:R-:W-:Y:S02]  /*b100*/  IMAD.MOV.U32 R37, RZ, RZ, R6 ;  /* 0x000000ffff257224 */ /* 0x000fe400078e0006 */
[C---:B------:R-:W-:Y:S02]  /*b110*/  IMAD R39, R44.reuse, UR57, R39 ;  /* 0x000000392c277c24 */ /* 0x040fe4000f8e0227 */
[----:B------:R-:W-:-:S04]  /*b120*/  IMAD.WIDE.U32 R36, R44, UR56, R36 ;  /* 0x000000382c247c25 */ /* 0x000fc8000f8e0024 */
[----:B------:R-:W-:Y:S01]  /*b130*/  IMAD.IADD R37, R37, 0x1, R39 ;  /* 0x0000000125257824 */ /* 0x000fe200078e0227 */
[----:B------:R-:W-:-:S04]  /*b140*/  LEA R46, P2, R36, UR58, 0x1 ;  /* 0x0000003a242e7c11 */ /* 0x000fc8000f8408ff */
[----:B------:R-:W-:Y:S02]  /*b150*/  LEA.HI.X R47, R36, UR59, R37, 0x1, P2 ;  /* 0x0000003b242f7c11 */ /* 0x000fe400090f0c25 */
[----:B------:R-:W-:Y:S01]  /*b160*/  ISETP.GE.AND P2, PT, R212, UR61, PT ;  /* 0x0000003dd4007c0c */ /* 0x000fe2000bf46270 */
[----:B------:R-:W0:-:S12]  /*b170*/  @!P4 LDS.128 R36, [R5+0x400] ;  /* 0x000400000524c984 */ /* 0x000e180000000c00 */
[----:B-1----:R-:W1:Y:S04]  /*b180*/  @!P2 LDS.128 R40, [R5+0x2c00] ;  /* 0x002c00000528a984 */ /* 0x002e680000000c00 */
[----:B0-----:R-:W-:Y:S01]  /*b190*/  @!P4 STG.E.128 desc[UR4][R46.64], R36 ;  /* 0x000000242e00c986 */ /* 0x001fe2000c101d04 */
[----:B------:R-:W-:-:S03]  /*b1a0*/  ISETP.GE.AND P4, PT, R218, UR61, PT ;  /* 0x0000003dda007c0c */ /* 0x000fc6000bf86270 */
[----:B-1----:R-:W-:Y:S01]  /*b1b0*/  @!P2 STG.E.128 desc[UR4][R46.64+0x80], R40 ;  /* 0x000080282e00a986 */ /* 0x002fe2000c101d04 */
[----:B------:R-:W-:-:S09]  /*b1c0*/  ISETP.GE.AND P2, PT, R219, UR61, PT ;  /* 0x0000003ddb007c0c */ /* 0x000fd2000bf46270 */
[----:B------:R-:W0:Y:S04]  /*b1d0*/  @!P4 LDS.128 R36, [R5+0x5400] ;  /* 0x005400000524c984 */ /* 0x000e280000000c00 */
[----:B------:R-:W1:Y:S04]  /*b1e0*/  @!P2 LDS.128 R40, [R5+0x7c00] ;  /* 0x007c00000528a984 */ /* 0x000e680000000c00 */
[----:B0-----:R3:W-:Y:S04]  /*b1f0*/  @!P4 STG.E.128 desc[UR4][R46.64+0x100], R36 ;  /* 0x000100242e00c986 */ /* 0x0017e8000c101d04 */
[----:B-1----:R3:W-:Y:S02]  /*b200*/  @!P2 STG.E.128 desc[UR4][R46.64+0x180], R40 ;  /* 0x000180282e00a986 */ /* 0x0027e4000c101d04 */
.L_x_557:
[----:B------:R-:W-:Y:S05]  /*b210*/  BSYNC B0 ;  /* 0x0000000000007941 */ /* 0x000fea0003800000 */
.L_x_556:
[----:B-12---:R-:W-:Y:S01]  /*b220*/  VIADD R0, R213, 0x20 ;  /* 0x00000020d5007836 */ /* 0x006fe20000000000 */
[----:B------:R-:W-:Y:S04]  /*b230*/  BSSY B0, `(.L_x_558) ;  /* 0x000001a000007945 */ /* 0x000fe80003800000 */
[----:B------:R-:W-:-:S13]  /*b240*/  ISETP.GE.AND P2, PT, R0, R4, PT ;  /* 0x000000040000720c */ /* 0x000fda0003f46270 */
[----:B------:R-:W-:Y:S05]  /*b250*/  @P2 BRA `(.L_x_559) ;  /* 0x00000000005c2947 */ /* 0x000fea0003800000 */
[----:B---3--:R-:W-:Y:S01]  /*b260*/  IADD3 R39, P2, R44, 0x20, RZ ;  /* 0x000000202c277810 */ /* 0x008fe20007f5e0ff */
[----:B0-----:R-:W-:Y:S01]  /*b270*/  IMAD.MOV.U32 R36, RZ, RZ, R94 ;  /* 0x000000ffff247224 */ /* 0x001fe200078e005e */
[----:B------:R-:W-:Y:S01]  /*b280*/  ISETP.GE.AND P4, PT, R16, UR61, PT ;  /* 0x0000003d10007c0c */ /* 0x000fe2000bf86270 */
[----:B------:R-:W-:Y:S01]  /*b290*/  IMAD.MOV.U32 R37, RZ, RZ, R6 ;  /* 0x000000ffff257224 */ /* 0x000fe200078e0006 */
[----:B------:R-:W-:Y:S01]  /*b2a0*/  ULDC.64 UR4, c[0x0][0x208] ;  /* 0x0000820000047ab9 */ /* 0x000fe20000000a00 */
[----:B------:R-:W-:Y:S02]  /*b2b0*/  IMAD.X R0, RZ, RZ, R45, P2 ;  /* 0x000000ffff007224 */ /* 0x000fe400010e062d */
[----:B------:R-:W-:-:S04]  /*b2c0*/  IMAD.WIDE.U32 R36, R39, UR56, R36 ;  /* 0x0000003827247c25 */ /* 0x000fc8000f8e0024 */
[----:B------:R-:W-:Y:S01]  /*b2d0*/  IMAD R0, R0, UR56, RZ ;  /* 0x0000003800007c24 */ /* 0x000fe2000f8e02ff */
[----:B------:R-:W-:-:S03]  /*b2e0*/  LEA R46, P2, R36, UR58, 0x1 ;  /* 0x0000003a242e7c11 */ /* 0x000fc6000f8408ff */
[----:B------:R-:W-:-:S04]  /*b2f0*/  IMAD R39, R39, UR57, R0 ;  /* 0x0000003927277c24 */ /* 0x000fc8000f8e0200 */
[----:B------:R-:W-:-:S05]  /*b300*/  IMAD.IADD R37, R37, 0x1, R39 ;  /* 0x0000000125257824 */ /* 0x000fca00078e0227 */
[----:B------:R-:W-:Y:S02]  /*b310*/  LEA.HI.X R47, R36, UR59, R37, 0x1, P2 ;  /* 0x0000003b242f7c11 */ /* 0x000fe400090f0c25 */
[----:B------:R-:W-:Y:S01]  /*b320*/  ISETP.GE.AND P2, PT, R212, UR61, PT ;  /* 0x0000003dd4007c0c */ /* 0x000fe2000bf46270 */
[----:B------:R-:W0:-:S12]  /*b330*/  @!P4 LDS.128 R36, [R5+0x1400] ;  /* 0x001400000524c984 */ /* 0x000e180000000c00 */
[----:B------:R-:W1:Y:S04]  /*b340*/  @!P2 LDS.128 R40, [R5+0x3c00] ;  /* 0x003c00000528a984 */ /* 0x000e680000000c00 */
        /* <DEDUP_REMOVED lines=8> */
.L_x_559:
[----:B------:R-:W-:Y:S05]  /*b3d0*/  BSYNC B0 ;  /* 0x0000000000007941 */ /* 0x000fea0003800000 */
.L_x_558:
[----:B------:R-:W-:Y:S01]  /*b3e0*/  ISETP.GE.AND P2, PT, R237, R4, PT ;  /* 0x00000004ed00720c */ /* 0x000fe20003f46270 */
[----:B------:R-:W-:-:S12]  /*b3f0*/  BSSY B0, `(.L_x_560) ;  /* 0x0000019000007945 */ /* 0x000fd80003800000 */
[----:B------:R-:W-:Y:S05]  /*b400*/  @P2 BRA `(.L_x_561) ;  /* 0x00000000005c2947 */ /* 0x000fea0003800000 */
[----:B--23--:R-:W-:Y:S01]  /*b410*/  IADD3 R39, P2, R44, 0x40, RZ ;  /* 0x000000402c277810 */ /* 0x00cfe20007f5e0ff */
[----:B0-----:R-:W-:Y:S01]  /*b420*/  IMAD.MOV.U32 R36, RZ, RZ, R94 ;  /* 0x000000ffff247224 */ /* 0x001fe200078e005e */
[----:B------:R-:W-:Y:S01]  /*b430*/  ISETP.GE.AND P4, PT, R16, UR61, PT ;  /* 0x0000003d10007c0c */ /* 0x000fe2000bf86270 */
[----:B------:R-:W-:Y:S01]  /*b440*/  IMAD.MOV.U32 R37, RZ, RZ, R6 ;  /* 0x000000ffff257224 */ /* 0x000fe200078e0006 */
[----:B------:R-:W-:Y:S01]  /*b450*/  ULDC.64 UR4, c[0x0][0x208] ;  /* 0x0000820000047ab9 */ /* 0x000fe20000000a00 */
[----:B------:R-:W-:Y:S02]  /*b460*/  IMAD.X R44, RZ, RZ, R45, P2 ;  /* 0x000000ffff2c7224 */ /* 0x000fe400010e062d */
[----:B------:R-:W-:-:S04]  /*b470*/  IMAD.WIDE.U32 R36, R39, UR56, R36 ;  /* 0x0000003827247c25 */ /* 0x000fc8000f8e0024 */
[----:B------:R-:W-:-:S04]  /*b480*/  IMAD R44, R44, UR56, RZ ;  /* 0x000000382c2c7c24 */ /* 0x000fc8000f8e02ff */
[----:B------:R-:W-:Y:S01]  /*b490*/  IMAD R39, R39, UR57, R44 ;  /* 0x0000003927277c24 */ /* 0x000fe2000f8e022c */
[----:B------:R-:W-:-:S03]  /*b4a0*/  LEA R44, P2, R36, UR58, 0x1 ;  /* 0x0000003a242c7c11 */ /* 0x000fc6000f8408ff */
        /* <DEDUP_REMOVED lines=13> */
.L_x_561:
[----:B------:R-:W-:Y:S05]  /*b580*/  BSYNC B0 ;  /* 0x0000000000007941 */ /* 0x000fea0003800000 */
.L_x_560:
[----:B------:R-:W5:Y:S01]  /*b590*/  LDL R0, [R1+0x10] ;  /* 0x0000100001007983 */ /* 0x000f620000100800 */
[----:B------:R-:W-:Y:S01]  /*b5a0*/  @!P3 VIADD R3, R3, 0x388c0 ;  /* 0x000388c00303b836 */ /* 0x000fe20000000000 */
[----:B------:R-:W-:Y:S01]  /*b5b0*/  PLOP3.LUT P2, PT, PT, PT, PT, 0x8, 0x0 ;  /* 0x000000000000781c */ /* 0x000fe20003f4e170 */
[----:B------:R-:W-:Y:S01]  /*b5c0*/  VIADD R19, R19, 0x1 ;  /* 0x0000000113137836 */ /* 0x000fe20000000000 */
[----:B------:R-:W-:Y:S01]  /*b5d0*/  @!PT LDS RZ, [RZ] ;  /* 0x00000000fffff984 */ /* 0x000fe20000000800 */
[----:B------:R-:W-:Y:S01]  /*b5e0*/  @!PT LDS RZ, [RZ] ;  /* 0x00000000fffff984 */ /* 0x000fe20000000800 */
[----:B------:R-:W-:Y:S01]  /*b5f0*/  @!PT LDS RZ, [RZ] ;  /* 0x00000000fffff984 */ /* 0x000fe20000000800 */
[----:B------:R-:W-:Y:S01]  /*b600*/  @!PT LDS RZ, [RZ] ;  /* 0x00000000fffff984 */ /* 0x000fe20000000800 */
[----:B------:R1:W-:Y:S06]  /*b610*/  MEMBAR.ALL.CTA ;  /* 0x0000000000007992 */ /* 0x0003ec0000008000 */
[----:B-1----:R-:W1:Y:S01]  /*b620*/  FENCE.VIEW.ASYNC.S ;  /* 0x00000000000073c6 */ /* 0x002e620000000000 */
[----:B------:R-:W-:Y:S01]  /*b630*/  @!P3 PRMT R3, RZ, 0x654, R3 ;  /* 0x00000654ff03b816 */ /* 0x000fe20000000003 */
[----:B-1----:R1:W-:Y:S06]  /*b640*/  BAR.SYNC.DEFER_BLOCKING R171, 0x80 ;  /* 0x000200ab0000751d */ /* 0x0023ec0000010000 */
[----:B------:R1:W-:Y:S01]  /*b650*/  @!P3 SYNCS.ARRIVE.TRANS64.RED.A1T0 RZ, [R3+URZ], RZ ;  /* 0x000000ff03ffb9a7 */ /* 0x0003e2000810043f */
[----:B------:R-:W-:-:S04]  /*b660*/  ISETP.NE.AND P3, PT, R19, 0x2, PT ;  /* 0x000000021300780c */ /* 0x000fc80003f65270 */
[----:B------:R-:W-:Y:S02]  /*b670*/  SEL R19, R19, RZ, P3 ;  /* 0x000000ff13137207 */ /* 0x000fe40001800000 */
[----:B-----5:R-:W-:Y:S02]  /*b680*/  LOP3.LUT P4, RZ, R0, 0x2, RZ, 0xc0, !PT ;  /* 0x0000000200ff7812 */ /* 0x020fe4000788c0ff */
[----:B------:R-:W-:-:S04]  /*b690*/  SEL R0, RZ, 0x1, P3 ;  /* 0x00000001ff007807 */ /* 0x000fc80001800000 */
[----:B------:R-:W-:-:S07]  /*b6a0*/  LOP3.LUT R217, R217, R0, RZ, 0x3c, !PT ;  /* 0x00000000d9d97212 */ /* 0x000fce00078e3cff */
[----:B-1----:R-:W-:Y:S05]  /*b6b0*/  @P4 BRA `(.L_x_562) ;  /* 0xffffff7800344947 */ /* 0x002fea000383ffff */
.L_x_450:
[----:B------:R-:W-:Y:S01]  /*b6c0*/  BSSY B0, `(.L_x_563) ;  /* 0x0000005000007945 */ /* 0x000fe20003800000 */
[----:B------:R-:W-:-:S03]  /*b6d0*/  IMAD.MOV.U32 R3, RZ, RZ, RZ ;  /* 0x000000ffff037224 */ /* 0x000fc600078e00ff */
[----:B------:R-:W-:Y:S05]  /*b6e0*/  @P2 BRA `(.L_x_564) ;  /* 0x0000000000082947 */ /* 0x000fea0003800000 */
[----:B------:R-:W0:Y:S02]  /*b6f0*/  FENCE.VIEW.ASYNC.G ;  /* 0x00000000000073c6 */ /* 0x000e240000000100 */
[----:B0-----:R-:W-:Y:S06]  /*b700*/  BAR.ARV 0xc, 0x180 ;  /* 0x0306000000007b1d */ /* 0x001fec0000002000 */
.L_x_564:
[----:B------:R-:W-:Y:S05]  /*b710*/  BSYNC B0 ;  /* 0x0000000000007941 */ /* 0x000fea0003800000 */
.L_x_563:
[----:B------:R-:W2:Y:S01]  /*b720*/  LDL R0, [R1+0x10] ;  /* 0x0000100001007983 */ /* 0x000ea20000100800 */
[----:B------:R-:W-:Y:S01]  /*b730*/  BSSY B0, `(.L_x_565) ;  /* 0x0000020000007945 */ /* 0x000fe20003800000 */
[----:B--2---:R-:W-:-:S13]  /*b740*/  LOP3.LUT P0, RZ, R0, 0x4, RZ, 0xc0, !PT ;  /* 0x0000000400ff7812 */ /* 0x004fda000780c0ff */
[----:B------:R-:W-:Y:S05]  /*b750*/  @!P0 BRA `(.L_x_566) ;  /* 0x0000000000748947 */ /* 0x000fea0003800000 */
[----:B------:R-:W-:Y:S01]  /*b760*/  ISETP.NE.AND P0, PT, R232, RZ, PT ;  /* 0x000000ffe800720c */ /* 0x000fe20003f05270 */
[----:B------:R-:W-:-:S03]  /*b770*/  ULDC UR4, c[0x0][0x9f0] ;  /* 0x00027c0000047ab9 */ /* 0x000fc60000000800 */
[----:B------:R-:W-:-:S04]  /*b780*/  SEL R9, R232, UR4, P0 ;  /* 0x00000004e8097c07 */ /* 0x000fc80008000000 */
[-C--:B------:R-:W-:Y:S02]  /*b790*/  IABS R5, R9.reuse ;  /* 0x0000000900057213 */ /* 0x080fe40000000000 */
[----:B------:R-:W-:Y:S02]  /*b7a0*/  IADD3 R0, R144, -0x1, R9 ;  /* 0xffffffff90007810 */ /* 0x000fe40007ffe009 */
[----:B-1----:R-:W1:Y:S01]  /*b7b0*/  I2F.RP R4, R5 ;  /* 0x0000000500047306 */ /* 0x002e620000209400 */
[----:B------:R-:W-:-:S05]  /*b7c0*/  IABS R8, R9 ;  /* 0x0000000900087213 */ /* 0x000fca0000000000 */
[----:B------:R-:W-:Y:S02]  /*b7d0*/  IMAD.MOV R8, RZ, RZ, -R8 ;  /* 0x000000ffff087224 */ /* 0x000fe400078e0a08 */
[----:B-1----:R-:W1:Y:S02]  /*b7e0*/  MUFU.RCP R4, R4 ;  /* 0x0000000400047308 */ /* 0x002e640000001000 */
[----:B-1----:R-:W-:Y:S01]  /*b7f0*/  VIADD R2, R4, 0xffffffe ;  /* 0x0ffffffe04027836 */ /* 0x002fe20000000000 */
[----:B------:R-:W-:Y:S02]  /*b800*/  IABS R4, R0 ;  /* 0x0000000000047213 */ /* 0x000fe40000000000 */
[----:B------:R-:W-:-:S03]  /*b810*/  LOP3.LUT R0, R0, R9, RZ, 0x3c, !PT ;  /* 0x0000000900007212 */ /* 0x000fc600078e3cff */
[----:B------:R1:W2:Y:S01]  /*b820*/  F2I.FTZ.U32.TRUNC.NTZ R3, R2 ;  /* 0x0000000200037305 */ /* 0x0002a2000021f000 */
[----:B------:R-:W-:Y:S01]  /*b830*/  ISETP.GE.AND P2, PT, R0, RZ, PT ;  /* 0x000000ff0000720c */ /* 0x000fe20003f46270 */
[----:B-1----:R-:W-:Y:S02]  /*b840*/  IMAD.MOV.U32 R2, RZ, RZ, RZ ;  /* 0x000000ffff027224 */ /* 0x002fe400078e00ff */
[----:B--2---:R-:W-:-:S04]  /*b850*/  IMAD.MOV R6, RZ, RZ, -R3 ;  /* 0x000000ffff067224 */ /* 0x004fc800078e0a03 */
        /* <DEDUP_REMOVED lines=13> */
.L_x_566:
[----:B------:R-:W-:Y:S05]  /*b930*/  BSYNC B0 ;  /* 0x0000000000007941 */ /* 0x000fea0003800000 */
.L_x_565:
[----:B------:R-:W2:Y:S01]  /*b940*/  LDL R0, [R1+0x74] ;  /* 0x0000740001007983 */ /* 0x000ea20000100800 */
[----:B------:R-:W-:Y:S02]  /*b950*/  PLOP3.LUT P0, PT, PT, PT, PT, 0x80, 0x0 ;  /* 0x000000000000781c */ /* 0x000fe40003f0f070 */
        /* <DEDUP_REMOVED lines=24> */
[----:B----4-:R-:W-:Y:S02]  /*bae0*/  CS2R R44, SRZ ;  /* 0x00000000002c7805 */ /* 0x010fe4000001ff00 */
[----:B------:R-:W-:Y:S02]  /*baf0*/  CS2R R102, SRZ ;  /* 0x0000000000667805 */ /* 0x000fe4000001ff00 */
[----:B---3--:R-:W-:Y:S02]  /*bb00*/  CS2R R40, SRZ ;  /* 0x0000000000287805 */ /* 0x008fe4000001ff00 */
[----:B------:R-:W-:Y:S02]  /*bb10*/  CS2R R104, SRZ ;  /* 0x0000000000687805 */ /* 0x000fe4000001ff00 */
[----:B0-----:R-:W-:-:S02]  /*bb20*/  CS2R R36, SRZ ;  /* 0x0000000000247805 */ /* 0x001fc4000001ff00 */
        /* <DEDUP_REMOVED lines=13> */
[----:B-1----:R-:W-:Y:S02]  /*bc00*/  CS2R R10, SRZ ;  /* 0x00000000000a7805 */ /* 0x002fe4000001ff00 */
        /* <DEDUP_REMOVED lines=21> */
[----:B--2---:R-:W-:-:S05]  /*bd60*/  IMAD R226, R0, R3, RZ ;  /* 0x0000000300e27224 */ /* 0x004fca00078e02ff */
[----:B------:R-:W-:Y:S02]  /*bd70*/  VIADDMNMX R92, R226, R3, R144, PT ;  /* 0x00000003e25c7246 */ /* 0x000fe40003800190 */
[----:B------:R-:W-:Y:S02]  /*bd80*/  CS2R R2, SRZ ;  /* 0x0000000000027805 */ /* 0x000fe4000001ff00 */
[----:B------:R-:W-:-:S13]  /*bd90*/  ISETP.GT.AND P1, PT, R92, R226, PT ;  /* 0x000000e25c00720c */ /* 0x000fda0003f24270 */
[----:B------:R-:W-:Y:S05]  /*bda0*/  @!P1 BRA `(.L_x_567) ;  /* 0x0000012000509947 */ /* 0x000fea0003800000 */
[----:B------:R-:W2:Y:S01]  /*bdb0*/  LDL R0, [R1+0x14] ;  /* 0x0000140001007983 */ /* 0x000ea20000100800 */
[----:B------:R-:W0:Y:S02]  /*bdc0*/  S2R R28, SR_TID.X ;  /* 0x00000000001c7919 */ /* 0x000e240000002100 */
[----:B0-----:R-:W-:-:S05]  /*bdd0*/  VIADD R28, R28, 0xffffff80 ;  /* 0xffffff801c1c7836 */ /* 0x001fca0000000000 */
[----:B------:R-:W-:Y:S02]  /*bde0*/  SHF.R.S32.HI R29, RZ, 0x1f, R28 ;  /* 0x0000001fff1d7819 */ /* 0x000fe4000001141c */
[----:B--2---:R-:W-:Y:S02]  /*bdf0*/  R2UR UR4, R0 ;  /* 0x00000000000472ca */ /* 0x004fe400000e0000 */
[----:B------:R-:W-:-:S04]  /*be00*/  LEA.HI R0, R29, R28, RZ, 0x7 ;  /* 0x0000001c1d007211 */ /* 0x000fc800078f38ff */
[----:B------:R-:W-:-:S06]  /*be10*/  SHF.R.S32.HI R0, RZ, 0x7, R0 ;  /* 0x00000007ff007819 */ /* 0x000fcc0000011400 */
[----:B------:R-:W0:Y:S01]  /*be20*/  SHFL.IDX PT, R0, R0, RZ, 0x1f ;  /* 0x00001fff00007589 */ /* 0x000e2200000e0000 */
[----:B------:R-:W-:-:S06]  /*be30*/  ULOP3.LUT UP0, URZ, UR4, 0x9f, URZ, 0xc0, !UPT ;  /* 0x0000009f043f7892 */ /* 0x000fcc000f80c03f */
[----:B------:R-:W-:Y:S02]  /*be40*/  PLOP3.LUT P0, PT, PT, PT, UP0, 0x80, 0x0 ;  /* 0x000000000000781c */ /* 0x000fe40003f0f008 */
[----:B0-----:R-:W-:-:S04]  /*be50*/  LEA.HI R2, R0, R0, RZ, 0x1 ;  /* 0x0000000000027211 */ /* 0x001fc800078f08ff */
[----:B------:R-:W-:-:S05]  /*be60*/  LOP3.LUT R3, R2, 0x1e, RZ, 0xc0, !PT ;  /* 0x0000001e02037812 */ /* 0x000fca00078ec0ff */
[----:B------:R-:W-:-:S05]  /*be70*/  IMAD.IADD R3, R0, 0x1, -R3 ;  /* 0x0000000100037824 */ /* 0x000fca00078e0a03 */
[----:B------:R-:W-:-:S04]  /*be80*/  LEA R3, R3, UR4, 0xd ;  /* 0x0000000403037c11 */ /* 0x000fc8000f8e68ff */
[----:B------:R-:W-:-:S04]  /*be90*/  SHF.R.U32.HI R2, RZ, 0x4, R3 ;  /* 0x00000004ff027819 */ /* 0x000fc80000011603 */
[----:B------:R-:W-:Y:S01]  /*bea0*/  LOP3.LUT R2, R2, 0x3fff, RZ, 0xc0, !PT ;  /* 0x00003fff02027812 */ /* 0x000fe200078ec0ff */
[----:B------:R-:W-:Y:S06]  /*beb0*/  @!P0 BRA `(.L_x_568) ;  /* 0x0000000000408947 */ /* 0x000fec0003800000 */
[----:B------:R-:W-:Y:S01]  /*bec0*/  MOV R14, 0x0 ;  /* 0x00000000000e7802 */ /* 0x000fe20000000f00 */
[----:B------:R-:W-:Y:S01]  /*bed0*/  ULDC.64 UR4, c[0x4][0xa8] ;  /* 0x01002a0000047ab9 */ /* 0x000fe20000000a00 */
[----:B------:R-:W-:Y:S01]  /*bee0*/  ULDC.64 UR6, c[0x4][0xb0] ;  /* 0x01002c0000067ab9 */ /* 0x000fe20000000a00 */
[----:B------:R-:W-:Y:S02]  /*bef0*/  IMAD.U32 R4, RZ, RZ, UR4 ;  /* 0x00000004ff047e24 */ /* 0x000fe4000f8e00ff */
        /* <DEDUP_REMOVED lines=12> */
.L_x_568:
[----:B------:R-:W-:Y:S02]  /*bfc0*/  ULDC UR4, c[0x0][0x3f4] ;  /* 0x0000fd0000047ab9 */ /* 0x000fe40000000800 */
[----:B------:R-:W-:-:S13]  /*bfd0*/  ISETP.LT.AND P0, PT, RZ, UR4, PT ;  /* 0x00000004ff007c0c */ /* 0x000fda000bf01270 */
[----:B------:R-:W-:Y:S05]  /*bfe0*/  @P0 BRA `(.L_x_569) ;  /* 0x00000000003c0947 */ /* 0x000fea0003800000 */
[----:B------:R-:W-:-:S04]  /*bff0*/  LEA.HI R0, R236, R236, RZ, 0x1 ;  /* 0x000000ecec007211 */ /* 0x000fc800078f08ff */
[----:B------:R-:W-:-:S05]  /*c000*/  LOP3.LUT R3, R0, 0xfffffffe, RZ, 0xc0, !PT ;  /* 0xfffffffe00037812 */ /* 0x000fca00078ec0ff */
[----:B------:R-:W-:-:S05]  /*c010*/  IMAD.IADD R3, R236, 0x1, -R3 ;  /* 0x00000001ec037824 */ /* 0x000fca00078e0a03 */
[----:B------:R-:W-:-:S04]  /*c020*/  SHF.L.U32 R3, R3, 0x1f, RZ ;  /* 0x0000001f03037819 */ /* 0x000fc800000006ff */
[----:B------:R0:W1:Y:S03]  /*c030*/  SYNCS.PHASECHK.TRANS64.TRYWAIT P0, [R18+URZ+0x38800], R3 ;  /* 0x03880003120075a7 */ /* 0x000066000800017f */
[----:B-1----:R-:W-:Y:S05]  /*c040*/  @!P0 NANOSLEEP.SYNCS 0x989680 ;  /* 0x009896800000895d */ /* 0x002fea0003900000 */
[----:B------:R-:W1:Y:S01]  /*c050*/  @!P0 SYNCS.PHASECHK.TRANS64 P0, [R18+URZ+0x38800], R3 ;  /* 0x03880003120085a7 */ /* 0x000e62000800007f */
[----:B------:R-:W-:Y:S04]  /*c060*/  BSSY B0, `(.L_x_570) ;  /* 0x0000006000007945 */ /* 0x000fe80003800000 */
[----:B-1----:R-:W-:Y:S05]  /*c070*/  @P0 BRA `(.L_x_571) ;  /* 0x0000000000100947 */ /* 0x002fea0003800000 */
.L_x_572:
[----:B-1----:R1:W2:Y:S02]  /*c080*/  SYNCS.PHASECHK.TRANS64.TRYWAIT P0, [R18+URZ+0x38800], R3 ;  /* 0x03880003120075a7 */ /* 0x0022a4000800017f */
[----:B--2---:R-:W-:Y:S05]  /*c090*/  @!P0 NANOSLEEP.SYNCS 0x989680 ;  /* 0x009896800000895d */ /* 0x004fea0003900000 */
[----:B------:R-:W2:Y:S02]  /*c0a0*/  @!P0 SYNCS.PHASECHK.TRANS64 P0, [R18+URZ+0x38800], R3 ;  /* 0x03880003120085a7 */ /* 0x000ea4000800007f */
[----:B--2---:R-:W-:Y:S05]  /*c0b0*/  @!P0 BRA `(.L_x_572) ;  /* 0xfffffffc00f08947 */ /* 0x004fea000383ffff */
.L_x_571:
[----:B------:R-:W-:Y:S05]  /*c0c0*/  BSYNC B0 ;  /* 0x0000000000007941 */ /* 0x000fea0003800000 */
.L_x_570:
[----:B------:R-:W-:Y:S05]  /*c0d0*/  BRA `(.L_x_573) ;  /* 0x0000007000747947 */ /* 0x000fea0003800000 */
.L_x_569:
[----:B------:R-:W2:Y:S01]  /*c0e0*/  LDL R0, [R1+0x14] ;  /* 0x0000140001007983 */ /* 0x000ea20000100800 */
[----:B------:R-:W-:Y:S01]  /*c0f0*/  ULDC.64 UR4, c[0x0][0x3f8] ;  /* 0x0000fe0000047ab9 */ /* 0x000fe20000000a00 */
[----:B------:R-:W-:Y:S01]  /*c100*/  ULDC.64 UR6, c[0x0][0x408] ;  /* 0x0001020000067ab9 */ /* 0x000fe20000000a00 */
[----:B-----5:R-:W-:Y:S01]  /*c110*/  IMAD.WIDE.U32 R4, R139, UR4, RZ ;  /* 0x000000048b047c25 */ /* 0x020fe2000f8e00ff */
[----:B--2---:R-:W-:Y:S02]  /*c120*/  R2UR UR8, R0 ;  /* 0x00000000000872ca */ /* 0x004fe400000e0000 */
[----:B------:R-:W-:-:S05]  /*c130*/  SHF.R.S32.HI R0, RZ, 0x1f, R139 ;  /* 0x0000001fff007819 */ /* 0x000fca000001148b */
[C---:B------:R-:W-:Y:S02]  /*c140*/  IMAD R6, R0.reuse, UR4, RZ ;  /* 0x0000000400067c24 */ /* 0x040fe4000f8e02ff */
[----:B------:R-:W-:Y:S02]  /*c150*/  IMAD R0, R0, UR6, RZ ;  /* 0x0000000600007c24 */ /* 0x000fe4000f8e02ff */
[C---:B------:R-:W-:Y:S01]  /*c160*/  IMAD R25, R139.reuse, UR5, R6 ;  /* 0x000000058b197c24 */ /* 0x040fe2000f8e0206 */
[----:B------:R-:W-:Y:S01]  /*c170*/  ULDC.64 UR4, c[0x0][0x3e8] ;  /* 0x0000fa0000047ab9 */ /* 0x000fe20000000a00 */
[----:B------:R-:W-:Y:S01]  /*c180*/  ULOP3.LUT UP0, URZ, UR8, 0x3ff, URZ, 0xc0, !UPT ;  /* 0x000003ff083f7892 */ /* 0x000fe2000f80c03f */
[C---:B------:R-:W-:Y:S01]  /*c190*/  IMAD R27, R139.reuse, UR7, R0 ;  /* 0x000000078b1b7c24 */ /* 0x040fe2000f8e0200 */
[----:B------:R-:W-:Y:S01]  /*c1a0*/  LEA R24, P0, R4, UR4, 0x1 ;  /* 0x0000000404187c11 */ /* 0x000fe2000f8008ff */
[----:B------:R-:W-:Y:S01]  /*c1b0*/  IMAD.WIDE.U32 R6, R139, UR6, RZ ;  /* 0x000000068b067c25 */ /* 0x000fe2000f8e00ff */
[----:B------:R-:W-:-:S02]  /*c1c0*/  ULDC.64 UR6, c[0x0][0x400] ;  /* 0x0001000000067ab9 */ /* 0x000fc40000000a00 */
[----:B------:R-:W-:Y:S01]  /*c1d0*/  PLOP3.LUT P2, PT, PT, PT, UP0, 0x80, 0x0 ;  /* 0x000000000000781c */ /* 0x000fe20003f4f008 */
[----:B------:R-:W-:Y:S01]  /*c1e0*/  IMAD.IADD R25, R25, 0x1, R5 ;  /* 0x0000000119197824 */ /* 0x000fe200078e0205 */
[----:B------:R-:W-:Y:S01]  /*c1f0*/  LEA R32, P1, R6, UR6, 0x1 ;  /* 0x0000000606207c11 */ /* 0x000fe2000f8208ff */
[----:B------:R-:W-:-:S03]  /*c200*/  IMAD.IADD R27, R27, 0x1, R7 ;  /* 0x000000011b1b7824 */ /* 0x000fc600078e0207 */
[----:B------:R-:W-:Y:S02]  /*c210*/  LEA.HI.X R25, R4, UR5, R25, 0x1, P0 ;  /* 0x0000000504197c11 */ /* 0x000fe400080f0c19 */
[----:B------:R-:W-:-:S05]  /*c220*/  LEA.HI.X R27, R6, UR7, R27, 0x1, P1 ;  /* 0x00000007061b7c11 */ /* 0x000fca00088f0c1b */
[----:B------:R-:W-:Y:S05]  /*c230*/  @!P2 BRA `(.L_x_574) ;  /* 0x000000000040a947 */ /* 0x000fea0003800000 */
        /* <DEDUP_REMOVED lines=16> */
.L_x_574:
[----:B------:R-:W-:Y:S01]  /*c340*/  ULDC.U8 UR4, c[0x0][0x410] ;  /* 0x0001040000047ab9 */ /* 0x000fe20000000000 */
[----:B------:R-:W-:Y:S01]  /*c350*/  BSSY B0, `(.L_x_575) ;  /* 0x00006ed000007945 */ /* 0x000fe20003800000 */
[----:B------:R-:W-:Y:S01]  /*c360*/  ISETP.NE.AND P0, PT, RZ, UR4, PT ;  /* 0x00000004ff007c0c */ /* 0x000fe2000bf05270 */
[----:B------:R-:W-:-:S12]  /*c370*/  IMAD R4, R141, 0x80, R213 ;  /* 0x000000808d047824 */ /* 0x000fd800078e02d5 */
[----:B------:R-:W-:Y:S05]  /*c380*/  @!P0 BRA `(.L_x_576) ;  /* 0x0000003400288947 */ /* 0x000fea0003800000 */
[----:B------:R-:W-:-:S03]  /*c390*/  UMOV UR4, 0xffffffff ;  /* 0xffffffff00047882 */ /* 0x000fc60000000000 */
[----:B------:R-:W-:Y:S05]  /*c3a0*/  BRA.DIV UR4, `(.L_x_577) ;  /* 0x000001f604ac7947 */ /* 0x000fea000b800000 */
[----:B------:R0:W1:Y:S04]  /*c3b0*/  SHFL.IDX PT, R0, R25, RZ, 0x181f ;  /* 0x00181fff19007589 */ /* 0x00006800000e0000 */
[----:B------:R0:W2:Y:S04]  /*c3c0*/  SHFL.IDX PT, R3, R24, RZ, 0x181f ;  /* 0x00181fff18037589 */ /* 0x0000a800000e0000 */
[----:B------:R-:W3:Y:S04]  /*c3d0*/  SHFL.IDX PT, R27, R27, RZ, 0x181f ;  /* 0x00181fff1b1b7589 */ /* 0x000ee800000e0000 */
[----:B0-----:R-:W4:Y:S02]  /*c3e0*/  SHFL.IDX PT, R32, R32, RZ, 0x181f ;  /* 0x00181fff20207589 */ /* 0x001f2400000e0000 */
.L_x_863:
[----:B------:R-:W-:Y:S01]  /*c3f0*/  ULDC UR4, c[0x0][0x448] ;  /* 0x0001120000047ab9 */ /* 0x000fe20000000800 */
[----:B------:R-:W-:Y:S01]  /*c400*/  LEA.HI R5, R236, R236, RZ, 0x1 ;  /* 0x000000ecec057211 */ /* 0x000fe200078f08ff */
[----:B------:R-:W-:Y:S01]  /*c410*/  IMAD R33, R146, UR4, RZ ;  /* 0x0000000492217c24 */ /* 0x000fe2000f8e02ff */
[----:B------:R-:W-:Y:S01]  /*c420*/  BSSY B1, `(.L_x_578) ;  /* 0x000003f000017945 */ /* 0x000fe20003800000 */
[----:B------:R-:W-:Y:S02]  /*c430*/  CS2R R28, SRZ ;  /* 0x00000000001c7805 */ /* 0x000fe4000001ff00 */
[----:B------:R-:W-:Y:S02]  /*c440*/  LOP3.LUT R13, R5, 0xfffffffe, RZ, 0xc0, !PT ;  /* 0xfffffffe050d7812 */ /* 0x000fe400078ec0ff */
[----:B------:R-:W-:Y:S02]  /*c450*/  CS2R R8, SRZ ;  /* 0x0000000000087805 */ /* 0x000fe4000001ff00 */
[----:B------:R-:W-:Y:S01]  /*c460*/  ISETP.GE.AND P0, PT, R4, R33, PT ;  /* 0x000000210400720c */ /* 0x000fe20003f06270 */
[----:B------:R-:W-:Y:S01]  /*c470*/  IMAD R33, R141, -0x80, R33 ;  /* 0xffffff808d217824 */ /* 0x000fe200078e0221 */
[----:B------:R-:W-:Y:S01]  /*c480*/  CS2R R10, SRZ ;  /* 0x00000000000a7805 */ /* 0x000fe2000001ff00 */
[----:B------:R-:W-:Y:S01]  /*c490*/  IMAD.IADD R35, R236, 0x1, -R13 ;  /* 0x00000001ec237824 */ /* 0x000fe200078e0a0d */
[----:B------:R-:W-:-:S02]  /*c4a0*/  CS2R R14, SRZ ;  /* 0x00000000000e7805 */ /* 0x000fc4000001ff00 */
[----:B------:R-:W-:Y:S02]  /*c4b0*/  CS2R R30, SRZ ;  /* 0x00000000001e7805 */ /* 0x000fe4000001ff00 */
[----:B------:R-:W-:Y:S02]  /*c4c0*/  CS2R R4, SRZ ;  /* 0x0000000000047805 */ /* 0x000fe4000001ff00 */
[----:B------:R-:W-:Y:S02]  /*c4d0*/  CS2R R6, SRZ ;  /* 0x0000000000067805 */ /* 0x000fe4000001ff00 */
[----:B------:R-:W-:Y:S01]  /*c4e0*/  CS2R R12, SRZ ;  /* 0x00000000000c7805 */ /* 0x000fe2000001ff00 */
[----:B------:R-:W-:Y:S06]  /*c4f0*/  @P0 BRA `(.L_x_579) ;  /* 0x0000000000c40947 */ /* 0x000fec0003800000 */
[----:B------:R-:W-:Y:S01]  /*c500*/  ULDC UR4, c[0x0][0x3f4] ;  /* 0x0000fd0000047ab9 */ /* 0x000fe20000000800 */
[----:B------:R-:W-:Y:S01]  /*c510*/  SHF.R.S32.HI R4, RZ, 0x1f, R215 ;  /* 0x0000001fff047819 */ /* 0x000fe200000114d7 */
[C---:B------:R-:W-:Y:S01]  /*c520*/  IMAD.SHL.U32 R6, R215.reuse, 0x2, RZ ;  /* 0x00000002d7067824 */ /* 0x040fe200078e00ff */
[----:B------:R-:W-:Y:S01]  /*c530*/  ISETP.GE.AND P3, PT, R22, UR4, PT ;  /* 0x0000000416007c0c */ /* 0x000fe2000bf66270 */
[C---:B------:R-:W-:Y:S01]  /*c540*/  IMAD.SHL.U32 R20, R214.reuse, 0x2, RZ ;  /* 0x00000002d6147824 */ /* 0x040fe200078e00ff */
[C---:B------:R-:W-:Y:S02]  /*c550*/  ISETP.GE.AND P2, PT, R215.reuse, UR4, PT ;  /* 0x00000004d7007c0c */ /* 0x040fe4000bf46270 */
[----:B------:R-:W-:Y:S02]  /*c560*/  CS2R R14, SRZ ;  /* 0x00000000000e7805 */ /* 0x000fe4000001ff00 */
[----:B------:R-:W-:Y:S01]  /*c570*/  ISETP.GE.AND P1, PT, R214, UR4, PT ;  /* 0x00000004d6007c0c */ /* 0x000fe2000bf26270 */
[----:B------:R-:W-:Y:S01]  /*c580*/  IMAD.SHL.U32 R26, R216, 0x2, RZ ;  /* 0x00000002d81a7824 */ /* 0x000fe200078e00ff */
[----:B------:R-:W-:Y:S01]  /*c590*/  SHF.R.S32.HI R7, RZ, 0x1f, R216 ;  /* 0x0000001fff077819 */ /* 0x000fe200000114d8 */
[----:B------:R-:W-:Y:S01]  /*c5a0*/  ULDC.64 UR6, c[0x0][0x208] ;  /* 0x0000820000067ab9 */ /* 0x000fe20000000a00 */
[----:B------:R-:W-:-:S02]  /*c5b0*/  SHF.L.U64.HI R5, R215, 0x1, R4 ;  /* 0x00000001d7057819 */ /* 0x000fc40000010204 */
[----:B------:R-:W-:Y:S02]  /*c5c0*/  CS2R R12, SRZ ;  /* 0x00000000000c7805 */ /* 0x000fe4000001ff00 */
[----:B------:R-:W-:Y:S02]  /*c5d0*/  SHF.R.S32.HI R9, RZ, 0x1f, R214 ;  /* 0x0000001fff097819 */ /* 0x000fe400000114d6 */
[C---:B------:R-:W-:Y:S01]  /*c5e0*/  ISETP.GE.AND P0, PT, R216.reuse, UR4, PT ;  /* 0x00000004d8007c0c */ /* 0x040fe2000bf06270 */
[----:B----4-:R-:W-:Y:S01]  /*c5f0*/  @!P3 IMAD.MOV.U32 R10, RZ, RZ, R32 ;  /* 0x000000ffff0ab224 */ /* 0x010fe200078e0020 */
[----:B------:R-:W-:Y:S01]  /*c600*/  SHF.L.U64.HI R34, R216, 0x1, R7 ;  /* 0x00000001d8227819 */ /* 0x000fe20000010207 */
[----:B---3--:R-:W-:Y:S01]  /*c610*/  @!P3 IMAD.MOV.U32 R11, RZ, RZ, R27 ;  /* 0x000000ffff0bb224 */ /* 0x008fe200078e001b */
[-C--:B--2---:R-:W-:Y:S01]  /*c620*/  @!P2 IADD3 R8, P4, R3, R6.reuse, RZ ;  /* 0x000000060308a210 */ /* 0x084fe20007f9e0ff */
[----:B-1----:R-:W-:Y:S01]  /*c630*/  @!P3 IMAD.MOV.U32 R7, RZ, RZ, R0 ;  /* 0x000000ffff07b224 */ /* 0x002fe200078e0000 */
[----:B------:R-:W-:Y:S01]  /*c640*/  @!P2 IADD3 R4, P6, R32, R6, RZ ;  /* 0x000000062004a210 */ /* 0x000fe20007fde0ff */
[----:B------:R-:W-:Y:S01]  /*c650*/  @!P3 IMAD.MOV.U32 R6, RZ, RZ, R3 ;  /* 0x000000ffff06b224 */ /* 0x000fe200078e0003 */
[----:B------:R-:W-:Y:S01]  /*c660*/  SHF.L.U64.HI R21, R214, 0x1, R9 ;  /* 0x00000001d6157819 */ /* 0x000fe20000010209 */
[----:B------:R-:W-:Y:S01]  /*c670*/  @!P3 IMAD.WIDE R30, R22, 0x2, R10 ;  /* 0x00000002161eb825 */ /* 0x000fe200078e020a */
[----:B------:R-:W-:-:S02]  /*c680*/  CS2R R10, SRZ ;  /* 0x00000000000a7805 */ /* 0x000fc4000001ff00 */
[-C--:B------:R-:W-:Y:S01]  /*c690*/  @!P1 IADD3 R28, P5, R3, R20.reuse, RZ ;  /* 0x00000014031c9210 */ /* 0x080fe20007fbe0ff */
[----:B------:R-:W-:Y:S01]  /*c6a0*/  @!P2 IMAD.X R9, R0, 0x1, R5, P4 ;  /* 0x000000010009a824 */ /* 0x000fe200020e0605 */
[----:B------:R-:W-:Y:S01]  /*c6b0*/  @!P1 IADD3 R20, P4, R32, R20, RZ ;  /* 0x0000001420149210 */ /* 0x000fe20007f9e0ff */
[----:B------:R-:W-:Y:S01]  /*c6c0*/  @!P3 IMAD.WIDE R6, R22, 0x2, R6 ;  /* 0x000000021606b825 */ /* 0x000fe200078e0206 */
[----:B------:R0:W5:Y:S03]  /*c6d0*/  @!P3 LD.E.64 R12, desc[UR6][R30.64] ;  /* 0x000000061e0cb980 */ /* 0x000166000c101b00 */
[----:B------:R-:W-:Y:S01]  /*c6e0*/  @!P2 IMAD.X R5, R27, 0x1, R5, P6 ;  /* 0x000000011b05a824 */ /* 0x000fe200030e0605 */
[----:B------:R1:W5:Y:S01]  /*c6f0*/  @!P3 LD.E.64 R14, desc[UR6][R6.64] ;  /* 0x00000006060eb980 */ /* 0x000362000c101b00 */
[--C-:B------:R-:W-:Y:S01]  /*c700*/  @!P1 IMAD.X R29, R0, 0x1, R21.reuse, P5 ;  /* 0x00000001001d9824 */ /* 0x100fe200028e0615 */
[-C--:B------:R-:W-:Y:S01]  /*c710*/  @!P0 IADD3 R24, P6, R3, R26.reuse, RZ ;  /* 0x0000001a03188210 */ /* 0x080fe20007fde0ff */
[----:B------:R-:W-:Y:S01]  /*c720*/  @!P1 IMAD.X R21, R27, 0x1, R21, P4 ;  /* 0x000000011b159824 */ /* 0x000fe200020e0615 */
[----:B------:R2:W5:Y:S01]  /*c730*/  @!P2 LD.E.64 R10, desc[UR6][R8.64] ;  /* 0x00000006080aa980 */ /* 0x000562000c101b00 */
[----:B------:R-:W-:-:S02]  /*c740*/  @!P0 IADD3 R26, P5, R32, R26, RZ ;  /* 0x0000001a201a8210 */ /* 0x000fc40007fbe0ff */
[----:B0-----:R-:W-:Y:S01]  /*c750*/  CS2R R30, SRZ ;  /* 0x00000000001e7805 */ /* 0x001fe2000001ff00 */
[--C-:B------:R-:W-:Y:S01]  /*c760*/  @!P0 IMAD.X R25, R0, 0x1, R34.reuse, P6 ;  /* 0x0000000100198824 */ /* 0x100fe200030e0622 */
[----:B-1----:R-:W-:Y:S01]  /*c770*/  CS2R R6, SRZ ;  /* 0x0000000000067805 */ /* 0x002fe2000001ff00 */
[----:B------:R-:W-:Y:S01]  /*c780*/  @!P0 IMAD.X R27, R27, 0x1, R34, P5 ;  /* 0x000000011b1b8824 */ /* 0x000fe200028e0622 */
[----:B--2---:R-:W-:-:S04]  /*c790*/  CS2R R8, SRZ ;  /* 0x0000000000087805 */ /* 0x004fc8000001ff00 */
[----:B------:R0:W5:Y:S04]  /*c7a0*/  @!P2 LD.E.64 R6, desc[UR6][R4.64] ;  /* 0x000000060406a980 */ /* 0x000168000c101b00 */
[----:B------:R1:W5:Y:S04]  /*c7b0*/  @!P1 LD.E.64 R8, desc[UR6][R28.64] ;  /* 0x000000061c089980 */ /* 0x000368000c101b00 */
[----:B------:R2:W5:Y:S01]  /*c7c0*/  @!P0 LD.E.64 R30, desc[UR6][R26.64] ;  /* 0x000000061a1e8980 */ /* 0x000562000c101b00 */
[----:B0-----:R-:W-:Y:S02]  /*c7d0*/  CS2R R4, SRZ ;  /* 0x0000000000047805 */ /* 0x001fe4000001ff00 */
[----:B-1----:R-:W-:-:S04]  /*c7e0*/  CS2R R28, SRZ ;  /* 0x00000000001c7805 */ /* 0x002fc8000001ff00 */
[----:B------:R2:W5:Y:S04]  /*c7f0*/  @!P1 LD.E.64 R4, desc[UR6][R20.64] ;  /* 0x0000000614049980 */ /* 0x000568000c101b00 */
[----:B------:R2:W5:Y:S02]  /*c800*/  @!P0 LD.E.64 R28, desc[UR6][R24.64] ;  /* 0x00000006181c8980 */ /* 0x000564000c101b00 */
.L_x_579:
[----:B------:R-:W-:Y:S05]  /*c810*/  BSYNC B1 ;  /* 0x0000000000017941 */ /* 0x000fea0003800000 */
.L_x_578:
[----:B------:R-:W-:Y:S01]  /*c820*/  SHF.L.U32 R35, R35, 0x1f, RZ ;  /* 0x0000001f23237819 */ /* 0x000fe200000006ff */
[----:B--2--5:R-:W-:Y:S01]  /*c830*/  IMAD.MOV.U32 R24, RZ, RZ, R14 ;  /* 0x000000ffff187224 */ /* 0x024fe200078e000e */
[--C-:B------:R-:W-:Y:S01]  /*c840*/  SHF.R.U64 R45, R14, 0x10, R15.reuse ;  /* 0x000000100e2d7819 */ /* 0x100fe2000000120f */
[--C-:B------:R-:W-:Y:S01]  /*c850*/  IMAD.MOV.U32 R25, RZ, RZ, R15.reuse ;  /* 0x000000ffff197224 */ /* 0x100fe200078e000f */
[----:B------:R-:W0:Y:S01]  /*c860*/  SYNCS.PHASECHK.TRANS64.TRYWAIT P0, [R18+URZ+0x38800], R35 ;  /* 0x03880023120075a7 */ /* 0x000e22000800017f */
[----:B------:R-:W-:Y:S01]  /*c870*/  SHF.R.U32.HI R42, RZ, 0x10, R15 ;  /* 0x00000010ff2a7819 */ /* 0x000fe2000001160f */
[----:B------:R-:W-:Y:S01]  /*c880*/  IMAD.MOV.U32 R14, RZ, RZ, R10 ;  /* 0x000000ffff0e7224 */ /* 0x000fe200078e000a */
[--C-:B------:R-:W-:Y:S01]  /*c890*/  SHF.R.U64 R43, R10, 0x10, R11.reuse ;  /* 0x000000100a2b7819 */ /* 0x100fe2000000120b */
[--C-:B------:R-:W-:Y:S01]  /*c8a0*/  IMAD.MOV.U32 R15, RZ, RZ, R11.reuse ;  /* 0x000000ffff0f7224 */ /* 0x100fe200078e000b */
[----:B------:R-:W-:Y:S01]  /*c8b0*/  SHF.R.U32.HI R40, RZ, 0x10, R11 ;  /* 0x00000010ff287819 */ /* 0x000fe2000001160b */
[----:B------:R-:W-:Y:S01]  /*c8c0*/  IMAD.MOV.U32 R10, RZ, RZ, R8 ;  /* 0x000000ffff0a7224 */ /* 0x000fe200078e0008 */
[----:B------:R-:W-:Y:S01]  /*c8d0*/  SHF.R.U64 R39, R28, 0x10, R29 ;  /* 0x000000101c277819 */ /* 0x000fe2000000121d */
[----:B------:R-:W-:Y:S01]  /*c8e0*/  IMAD.MOV.U32 R11, RZ, RZ, R9 ;  /* 0x000000ffff0b7224 */ /* 0x000fe200078e0009 */
[----:B------:R-:W-:Y:S01]  /*c8f0*/  SHF.R.U32.HI R36, RZ, 0x10, R29 ;  /* 0x00000010ff247819 */ /* 0x000fe2000001161d */
[----:B-1----:R-:W-:Y:S01]  /*c900*/  IMAD.MOV.U32 R0, RZ, RZ, R28 ;  /* 0x000000ffff007224 */ /* 0x002fe200078e001c */
[----:B------:R-:W-:Y:S01]  /*c910*/  SHF.R.U64 R41, R8, 0x10, R9 ;  /* 0x0000001008297819 */ /* 0x000fe20000001209 */
[----:B------:R-:W-:Y:S01]  /*c920*/  IMAD.MOV.U32 R3, RZ, RZ, R29 ;  /* 0x000000ffff037224 */ /* 0x000fe200078e001d */
[----:B------:R-:W-:Y:S01]  /*c930*/  SHF.R.U32.HI R38, RZ, 0x10, R9 ;  /* 0x00000010ff267819 */ /* 0x000fe20000011609 */
[----:B------:R-:W-:Y:S01]  /*c940*/  IMAD.MOV.U32 R26, RZ, RZ, R12 ;  /* 0x000000ffff1a7224 */ /* 0x000fe200078e000c */
[--C-:B------:R-:W-:Y:S01]  /*c950*/  SHF.R.U64 R37, R12, 0x10, R13.reuse ;  /* 0x000000100c257819 */ /* 0x100fe2000000120d */
[--C-:B---3--:R-:W-:Y:S01]  /*c960*/  IMAD.MOV.U32 R27, RZ, RZ, R13.reuse ;  /* 0x000000ffff1b7224 */ /* 0x108fe200078e000d */
[----:B------:R-:W-:Y:S01]  /*c970*/  SHF.R.U32.HI R34, RZ, 0x10, R13 ;  /* 0x00000010ff227819 */ /* 0x000fe2000001160d */
[----:B------:R-:W-:Y:S01]  /*c980*/  IMAD.MOV.U32 R20, RZ, RZ, R6 ;  /* 0x000000ffff147224 */ /* 0x000fe200078e0006 */
[--C-:B------:R-:W-:Y:S01]  /*c990*/  SHF.R.U64 R29, R6, 0x10, R7.reuse ;  /* 0x00000010061d7819 */ /* 0x100fe20000001207 */
[--C-:B------:R-:W-:Y:S01]  /*c9a0*/  IMAD.MOV.U32 R21, RZ, RZ, R7.reuse ;  /* 0x000000ffff157224 */ /* 0x100fe200078e0007 */
[----:B----4-:R-:W-:Y:S01]  /*c9b0*/  SHF.R.U32.HI R32, RZ, 0x10, R7 ;  /* 0x00000010ff207819 */ /* 0x010fe20000011607 */
[----:B------:R-:W-:Y:S01]  /*c9c0*/  BSSY B1, `(.L_x_580) ;  /* 0x0000018000017945 */ /* 0x000fe20003800000 */
[----:B------:R-:W-:Y:S01]  /*c9d0*/  VIMNMX R28, R33, 0x80, PT ;  /* 0x00000080211c7848 */ /* 0x000fe20003fe0100 */
[----:B------:R-:W-:Y:S01]  /*c9e0*/  IMAD.MOV.U32 R12, RZ, RZ, R4 ;  /* 0x000000ffff0c7224 */ /* 0x000fe200078e0004 */
[--C-:B------:R-:W-:Y:S01]  /*c9f0*/  SHF.R.U64 R7, R4, 0x10, R5.reuse ;  /* 0x0000001004077819 */ /* 0x100fe20000001205 */
[--C-:B------:R-:W-:Y:S01]  /*ca00*/  IMAD.MOV.U32 R13, RZ, RZ, R5.reuse ;  /* 0x000000ffff0d7224 */ /* 0x100fe200078e0005 */
[----:B------:R-:W-:Y:S01]  /*ca10*/  SHF.R.U32.HI R6, RZ, 0x10, R5 ;  /* 0x00000010ff067819 */ /* 0x000fe20000011605 */
[----:B------:R-:W-:Y:S01]  /*ca20*/  IMAD.MOV.U32 R8, RZ, RZ, R30 ;  /* 0x000000ffff087224 */ /* 0x000fe200078e001e */
[--C-:B------:R-:W-:Y:S01]  /*ca30*/  SHF.R.U64 R5, R30, 0x10, R31.reuse ;  /* 0x000000101e057819 */ /* 0x100fe2000000121f */
[--C-:B------:R-:W-:Y:S01]  /*ca40*/  IMAD.MOV.U32 R9, RZ, RZ, R31.reuse ;  /* 0x000000ffff097224 */ /* 0x100fe200078e001f */
[----:B------:R-:W-:-:S02]  /*ca50*/  SHF.R.U32.HI R4, RZ, 0x10, R31 ;  /* 0x00000010ff047819 */ /* 0x000fc4000001161f */
[----:B------:R-:W-:Y:S02]  /*ca60*/  PRMT R24, R24, 0x5410, R45 ;  /* 0x0000541018187816 */ /* 0x000fe4000000002d */
[----:B------:R-:W-:Y:S02]  /*ca70*/  PRMT R25, R25, 0x5410, R42 ;  /* 0x0000541019197816 */ /* 0x000fe4000000002a */
[----:B------:R-:W-:Y:S02]  /*ca80*/  PRMT R14, R14, 0x5410, R43 ;  /* 0x000054100e0e7816 */ /* 0x000fe4000000002b */
[----:B------:R-:W-:Y:S02]  /*ca90*/  PRMT R15, R15, 0x5410, R40 ;  /* 0x000054100f0f7816 */ /* 0x000fe40000000028 */
[----:B------:R-:W-:Y:S02]  /*caa0*/  PRMT R10, R10, 0x5410, R41 ;  /* 0x000054100a0a7816 */ /* 0x000fe40000000029 */
[----:B------:R-:W-:-:S02]  /*cab0*/  ISETP.GE.AND P1, PT, R213, R28, PT ;  /* 0x0000001cd500720c */ /* 0x000fc40003f26270 */
[----:B------:R-:W-:Y:S02]  /*cac0*/  PRMT R11, R11, 0x5410, R38 ;  /* 0x000054100b0b7816 */ /* 0x000fe40000000026 */
[----:B------:R-:W-:Y:S02]  /*cad0*/  PRMT R0, R0, 0x5410, R39 ;  /* 0x0000541000007816 */ /* 0x000fe40000000027 */
[----:B------:R-:W-:Y:S02]  /*cae0*/  PRMT R3, R3, 0x5410, R36 ;  /* 0x0000541003037816 */ /* 0x000fe40000000024 */
[----:B------:R-:W-:Y:S02]  /*caf0*/  PRMT R26, R26, 0x5410, R37 ;  /* 0x000054101a1a7816 */ /* 0x000fe40000000025 */
[----:B------:R-:W-:Y:S02]  /*cb00*/  PRMT R27, R27, 0x5410, R34 ;  /* 0x000054101b1b7816 */ /* 0x000fe40000000022 */
[----:B------:R-:W-:-:S02]  /*cb10*/  PRMT R20, R20, 0x5410, R29 ;  /* 0x0000541014147816 */ /* 0x000fc4000000001d */
[----:B------:R-:W-:Y:S01]  /*cb20*/  PRMT R21, R21, 0x5410, R32 ;  /* 0x0000541015157816 */ /* 0x000fe20000000020 */
[----:B0-----:R-:W-:Y:S06]  /*cb30*/  @!P0 BRA `(.L_x_581) ;  /* 0x000001f0003c8947 */ /* 0x001fec0003800000 */
.L_x_864:
[----:B------:R-:W-:Y:S05]  /*cb40*/  BSYNC B1 ;  /* 0x0000000000017941 */ /* 0x000fea0003800000 */
.L_x_580:
[----:B------:R-:W-:Y:S01]  /*cb50*/  BSSY B1, `(.L_x_582) ;  /* 0x00000b6000017945 */ /* 0x000fe20003800000 */
[----:B------:R-:W-:Y:S02]  /*cb60*/  PRMT R12, R12, 0x5410, R7 ;  /* 0x000054100c0c7816 */ /* 0x000fe40000000007 */
[----:B------:R-:W-:Y:S02]  /*cb70*/  PRMT R13, R13, 0x5410, R6 ;  /* 0x000054100d0d7816 */ /* 0x000fe40000000006 */
[----:B------:R-:W-:Y:S02]  /*cb80*/  PRMT R8, R8, 0x5410, R5 ;  /* 0x0000541008087816 */ /* 0x000fe40000000005 */
[----:B------:R-:W-:Y:S01]  /*cb90*/  PRMT R9, R9, 0x5410, R4 ;  /* 0x0000541009097816 */ /* 0x000fe20000000004 */
[----:B------:R-:W-:Y:S06]  /*cba0*/  @P1 BRA `(.L_x_583) ;  /* 0x0000000800c01947 */ /* 0x000fec0003800000 */
[----:B------:R1:W5:Y:S01]  /*cbb0*/  LDL R42, [R1+0x14] ;  /* 0x00001400012a7983 */ /* 0x0003620000100800 */
[----:B------:R-:W2:Y:S01]  /*cbc0*/  LDC R5, c[0x0][0x3f4] ;  /* 0x0000fd00ff057b82 */ /* 0x000ea20000000800 */
[----:B------:R-:W-:Y:S01]  /*cbd0*/  BSSY B2, `(.L_x_584) ;  /* 0x000002e000027945 */ /* 0x000fe20003800000 */
[-C--:B--2---:R-:W-:Y:S02]  /*cbe0*/  ISETP.GE.AND P0, PT, R22, R5.reuse, PT ;  /* 0x000000051600720c */ /* 0x084fe40003f06270 */
[-C--:B------:R-:W-:Y:S02]  /*cbf0*/  ISETP.GE.AND P1, PT, R215, R5.reuse, PT ;  /* 0x00000005d700720c */ /* 0x080fe40003f26270 */
[-C--:B------:R-:W-:Y:S02]  /*cc00*/  ISETP.GE.AND P2, PT, R214, R5.reuse, PT ;  /* 0x00000005d600720c */ /* 0x080fe40003f46270 */
[----:B------:R-:W-:-:S07]  /*cc10*/  ISETP.GE.AND P3, PT, R216, R5, PT ;  /* 0x00000005d800720c */ /* 0x000fce0003f66270 */
[----:B-1----:R-:W-:Y:S06]  /*cc20*/  @P0 BRA `(.L_x_585) ;  /* 0x0000000000a00947 */ /* 0x002fec0003800000 */
[----:B-----5:R-:W-:Y:S01]  /*cc30*/  R2UR UR4, R42 ;  /* 0x000000002a0472ca */ /* 0x020fe200000e0000 */
[----:B0-----:R-:W-:Y:S01]  /*cc40*/  IMAD.U32 R35, R26, 0x10000, RZ ;  /* 0x000100001a237824 */ /* 0x001fe200078e00ff */
[C---:B------:R-:W-:Y:S01]  /*cc50*/  LOP3.LUT R34, R24.reuse, 0xffff0000, RZ, 0xc0, !PT ;  /* 0xffff000018227812 */ /* 0x040fe200078ec0ff */
[----:B------:R-:W-:Y:S01]  /*cc60*/  IMAD.U32 R33, R24, 0x10000, RZ ;  /* 0x0001000018217824 */ /* 0x000fe200078e00ff */
[----:B------:R-:W-:-:S09]  /*cc70*/  LOP3.LUT R36, R26, 0xffff0000, RZ, 0xc0, !PT ;  /* 0xffff00001a247812 */ /* 0x000fd200078ec0ff */
[----:B------:R-:W-:-:S05]  /*cc80*/  LEA R41, R230, UR4, 0x1 ;  /* 0x00000004e6297c11 */ /* 0x000fca000f8e08ff */
[----:B------:R-:W0:Y:S02]  /*cc90*/  LDS.128 R4, [R41] ;  /* 0x0000000029047984 */ /* 0x000e240000000c00 */
[C---:B0-----:R-:W-:Y:S01]  /*cca0*/  IMAD.U32 R29, R4.reuse, 0x10000, RZ ;  /* 0x00010000041d7824 */ /* 0x041fe200078e00ff */
[----:B------:R-:W-:Y:S01]  /*ccb0*/  LOP3.LUT R4, R4, 0xffff0000, RZ, 0xc0, !PT ;  /* 0xffff000004047812 */ /* 0x000fe200078ec0ff */
[C---:B------:R-:W-:Y:S01]  /*ccc0*/  IMAD.U32 R30, R5.reuse, 0x10000, RZ ;  /* 0x00010000051e7824 */ /* 0x040fe200078e00ff */
[----:B------:R-:W-:Y:S01]  /*ccd0*/  LOP3.LUT R5, R5, 0xffff0000, RZ, 0xc0, !PT ;  /* 0xffff000005057812 */ /* 0x000fe200078ec0ff */
[C---:B------:R-:W-:Y:S01]  /*cce0*/  IMAD.U32 R31, R6.reuse, 0x10000, RZ ;  /* 0x00010000061f7824 */ /* 0x040fe200078e00ff */
[----:B------:R-:W-:Y:S01]  /*ccf0*/  LOP3.LUT R6, R6, 0xffff0000, RZ, 0xc0, !PT ;  /* 0xffff000006067812 */ /* 0x000fe200078ec0ff */
[C---:B------:R-:W-:Y:S01]  /*cd00*/  FMUL.FTZ R38, R4.reuse, R35 ;  /* 0x0000002304267220 */ /* 0x040fe20000410000 */
[----:B------:R-:W-:Y:S01]  /*cd10*/  FMUL.FTZ R4, R4, R33 ;  /* 0x0000002104047220 */ /* 0x000fe20000410000 */
[----:B------:R-:W-:-:S02]  /*cd20*/  IMAD.U32 R32, R7, 0x10000, RZ ;  /* 0x0001000007207824 */ /* 0x000fc400078e00ff */
[----:B------:R-:W-:Y:S01]  /*cd30*/  FMUL.FTZ R37, R5, R36 ;  /* 0x0000002405257220 */ /* 0x000fe20000410000 */
[----:B------:R-:W-:Y:S01]  /*cd40*/  FFMA.FTZ R38, R29, R33, -R38 ;  /* 0x000000211d267223 */ /* 0x000fe20000010826 */
[-C--:B------:R-:W-:Y:S01]  /*cd50*/  FMUL.FTZ R39, R5, R34.reuse ;  /* 0x0000002205277220 */ /* 0x080fe20000410000 */
[----:B------:R-:W-:Y:S01]  /*cd60*/  LOP3.LUT R7, R7, 0xffff0000, RZ, 0xc0, !PT ;  /* 0xffff000007077812 */ /* 0x000fe200078ec0ff */
[----:B------:R-:W-:Y:S01]  /*cd70*/  FFMA.FTZ R35, R29, R35, R4 ;  /* 0x000000231d237223 */ /* 0x000fe20000010004 */
[C---:B------:R-:W-:Y:S01]  /*cd80*/  LOP3.LUT R33, R27.reuse, 0xffff0000, RZ, 0xc0, !PT ;  /* 0xffff00001b217812 */ /* 0x040fe200078ec0ff */
[----:B------:R-:W-:Y:S01]  /*cd90*/  IMAD.U32 R29, R27, 0x10000, RZ ;  /* 0x000100001b1d7824 */ /* 0x000fe200078e00ff */
[C---:B------:R-:W-:Y:S01]  /*cda0*/  LOP3.LUT R5, R25.reuse, 0xffff0000, RZ, 0xc0, !PT ;  /* 0xffff000019057812 */ /* 0x040fe200078ec0ff */
[----:B------:R-:W-:Y:S02]  /*cdb0*/  IMAD.U32 R4, R25, 0x10000, RZ ;  /* 0x0001000019047824 */ /* 0x000fe400078e00ff */
[C---:B------:R-:W-:Y:S01]  /*cdc0*/  FFMA.FTZ R37, R30.reuse, R34, -R37 ;  /* 0x000000221e257223 */ /* 0x040fe20000010825 */
[----:B------:R-:W-:Y:S01]  /*cdd0*/  FFMA.FTZ R30, R30, R36, R39 ;  /* 0x000000241e1e7223 */ /* 0x000fe20000010027 */
[C---:B------:R-:W-:Y:S01]  /*cde0*/  FMUL.FTZ R34, R6.reuse, R29 ;  /* 0x0000001d06227220 */ /* 0x040fe20000410000 */
[-C--:B------:R-:W-:Y:S01]  /*cdf0*/  FMUL.FTZ R36, R6, R4.reuse ;  /* 0x0000000406247220 */ /* 0x080fe20000410000 */
[C---:B------:R-:W-:Y:S01]  /*ce00*/  FMUL.FTZ R39, R7.reuse, R33 ;  /* 0x0000002107277220 */ /* 0x040fe20000410000 */
        /* <DEDUP_REMOVED lines=8> */
[----:B------:R-:W-:-:S05]  /*ce90*/  F2FP.BF16.F32.PACK_AB R7, R40, R7 ;  /* 0x000000072807723e */ /* 0x000fca00000010ff */
[----:B------:R1:W-:Y:S02]  /*cea0*/  STS.128 [R41], R4 ;  /* 0x0000000429007388 */ /* 0x0003e40000000c00 */
.L_x_585:
[----:B------:R-:W-:Y:S05]  /*ceb0*/  BSYNC B2 ;  /* 0x0000000000027941 */ /* 0x000fea0003800000 */
.L_x_584:
[----:B------:R-:W-:Y:S04]  /*cec0*/  BSSY B2, `(.L_x_586) ;  /* 0x000002a000027945 */ /* 0x000fe80003800000 */
[----:B------:R-:W-:Y:S05]  /*ced0*/  @P1 BRA `(.L_x_587) ;  /* 0x0000000000a01947 */ /* 0x000fea0003800000 */
[----:B-----5:R-:W-:Y:S01]  /*cee0*/  R2UR UR4, R42 ;  /* 0x000000002a0472ca */ /* 0x020fe200000e0000 */
[----:B0-----:R-:W-:Y:S01]  /*cef0*/  IMAD.U32 R35, R20, 0x10000, RZ ;  /* 0x0001000014237824 */ /* 0x001fe200078e00ff */
[C---:B------:R-:W-:Y:S01]  /*cf00*/  LOP3.LUT R34, R14.reuse, 0xffff0000, RZ, 0xc0, !PT ;  /* 0xffff00000e227812 */ /* 0x040fe200078ec0ff */
[----:B------:R-:W-:Y:S01]  /*cf10*/  IMAD.U32 R33, R14, 0x10000, RZ ;  /* 0x000100000e217824 */ /* 0x000fe200078e00ff */
[----:B------:R-:W-:-:S09]  /*cf20*/  LOP3.LUT R36, R20, 0xffff0000, RZ, 0xc0, !PT ;  /* 0xffff000014247812 */ /* 0x000fd200078ec0ff */
[----:B-1----:R-:W-:-:S05]  /*cf30*/  LEA R41, R230, UR4, 0x1 ;  /* 0x00000004e6297c11 */ /* 0x002fca000f8e08ff */
[----:B------:R-:W0:Y:S02]  /*cf40*/  LDS.128 R4, [R41+0x4000] ;  /* 0x0040000029047984 */ /* 0x000e240000000c00 */
        /* <DEDUP_REMOVED lines=32> */
[----:B------:R2:W-:Y:S02]  /*d150*/  STS.128 [R41+0x4000], R4 ;  /* 0x0040000429007388 */ /* 0x0005e40000000c00 */
.L_x_587:
[----:B------:R-:W-:Y:S05]  /*d160*/  BSYNC B2 ;  /* 0x0000000000027941 */ /* 0x000fea0003800000 */
.L_x_586:
[----:B------:R-:W-:Y:S04]  /*d170*/  BSSY B2, `(.L_x_588) ;  /* 0x000002a000027945 */ /* 0x000fe80003800000 */
[----:B------:R-:W-:Y:S05]  /*d180*/  @P2 BRA `(.L_x_589) ;  /* 0x0000000000a02947 */ /* 0x000fea0003800000 */
[----:B-----5:R-:W-:Y:S01]  /*d190*/  R2UR UR4, R42 ;  /* 0x000000002a0472ca */ /* 0x020fe200000e0000 */
[----:B0-----:R-:W-:Y:S01]  /*d1a0*/  IMAD.U32 R35, R12, 0x10000, RZ ;  /* 0x000100000c237824 */ /* 0x001fe200078e00ff */
[C---:B------:R-:W-:Y:S01]  /*d1b0*/  LOP3.LUT R34, R10.reuse, 0xffff0000, RZ, 0xc0, !PT ;  /* 0xffff00000a227812 */ /* 0x040fe200078ec0ff */
[----:B------:R-:W-:Y:S01]  /*d1c0*/  IMAD.U32 R33, R10, 0x10000, RZ ;  /* 0x000100000a217824 */ /* 0x000fe200078e00ff */
[----:B------:R-:W-:-:S09]  /*d1d0*/  LOP3.LUT R36, R12, 0xffff0000, RZ, 0xc0, !PT ;  /* 0xffff00000c247812 */ /* 0x000fd200078ec0ff */
[----:B-12---:R-:W-:-:S05]  /*d1e0*/  LEA R41, R230, UR4, 0x1 ;  /* 0x00000004e6297c11 */ /* 0x006fca000f8e08ff */
        /* <DEDUP_REMOVED lines=34> */
.L_x_589:
[----:B------:R-:W-:Y:S05]  /*d410*/  BSYNC B2 ;  /* 0x0000000000027941 */ /* 0x000fea0003800000 */
.L_x_588:
[----:B------:R-:W-:Y:S05]  /*d420*/  @P3 BRA `(.L_x_583) ;  /* 0x0000000000a03947 */ /* 0x000fea0003800000 */
[----:B-----5:R-:W-:Y:S01]  /*d430*/  R2UR UR4, R42 ;  /* 0x000000002a0472ca */ /* 0x020fe200000e0000 */
[----:B0-----:R-:W-:Y:S01]  /*d440*/  IMAD.U32 R35, R8, 0x10000, RZ ;  /* 0x0001000008237824 */ /* 0x001fe200078e00ff */
[C---:B------:R-:W-:Y:S01]  /*d450*/  LOP3.LUT R34, R0.reuse, 0xffff0000, RZ, 0xc0, !PT ;  /* 0xffff000000227812 */ /* 0x040fe200078ec0ff */
[----:B------:R-:W-:Y:S01]  /*d460*/  IMAD.U32 R33, R0, 0x10000, RZ ;  /* 0x0001000000217824 */ /* 0x000fe200078e00ff */
[----:B------:R-:W-:-:S09]  /*d470*/  LOP3.LUT R36, R8, 0xffff0000, RZ, 0xc0, !PT ;  /* 0xffff000008247812 */ /* 0x000fd200078ec0ff */
[----:B-123--:R-:W-:-:S05]  /*d480*/  LEA R41, R230, UR4, 0x1 ;  /* 0x00000004e6297c11 */ /* 0x00efca000f8e08ff */
        /* <DEDUP_REMOVED lines=34> */
.L_x_583:
[----:B------:R-:W-:Y:S05]  /*d6b0*/  BSYNC B1 ;  /* 0x0000000000017941 */ /* 0x000fea0003800000 */
.L_x_582:
[----:B-1234-:R-:W-:Y:S01]  /*d6c0*/  VIADD R4, R213, 0x20 ;  /* 0x00000020d5047836 */ /* 0x01efe20000000000 */
[----:B------:R-:W-:Y:S04]  /*d6d0*/  BSSY B1, `(.L_x_590) ;  /* 0x00000b3000017945 */ /* 0x000fe80003800000 */
[----:B------:R-:W-:-:S13]  /*d6e0*/  ISETP.GE.AND P0, PT, R4, R28, PT ;  /* 0x0000001c0400720c */ /* 0x000fda0003f06270 */
[----:B------:R-:W-:Y:S05]  /*d6f0*/  @P0 BRA `(.L_x_591) ;  /* 0x0000000800c00947 */ /* 0x000fea0003800000 */
        /* <DEDUP_REMOVED lines=9> */
[C---:B------:R-:W-:Y:S01]  /*d790*/  IMAD.U32 R37, R26.reuse, 0x10000, RZ ;  /* 0x000100001a257824 */ /* 0x040fe200078e00ff */
[----:B------:R-:W-:Y:S01]  /*d7a0*/  LOP3.LUT R40, R26, 0xffff0000, RZ, 0xc0, !PT ;  /* 0xffff00001a287812 */ /* 0x000fe200078ec0ff */
[C---:B0-----:R-:W-:Y:S01]  /*d7b0*/  IMAD.U32 R35, R24.reuse, 0x10000, RZ ;  /* 0x0001000018237824 */ /* 0x041fe200078e00ff */
[----:B------:R-:W-:Y:S01]  /*d7c0*/  LOP3.LUT R38, R24, 0xffff0000, RZ, 0xc0, !PT ;  /* 0xffff000018267812 */ /* 0x000fe200078ec0ff */
[C---:B------:R-:W-:Y:S01]  /*d7d0*/  IMAD.U32 R39, R27.reuse, 0x10000, RZ ;  /* 0x000100001b277824 */ /* 0x040fe200078e00ff */
[----:B------:R-:W-:-:S07]  /*d7e0*/  LOP3.LUT R42, R27, 0xffff0000, RZ, 0xc0, !PT ;  /* 0xffff00001b2a7812 */ /* 0x000fce00078ec0ff */
[----:B------:R-:W-:-:S05]  /*d7f0*/  LEA R41, R230, UR4, 0x1 ;  /* 0x00000004e6297c11 */ /* 0x000fca000f8e08ff */
[----:B------:R-:W0:Y:S02]  /*d800*/  LDS.128 R4, [R41+0x1000] ;  /* 0x0010000029047984 */ /* 0x000e240000000c00 */
[C---:B0-----:R-:W-:Y:S01]  /*d810*/  IMAD.U32 R29, R4.reuse, 0x10000, RZ ;  /* 0x00010000041d7824 */ /* 0x041fe200078e00ff */
[----:B------:R-:W-:Y:S01]  /*d820*/  LOP3.LUT R4, R4, 0xffff0000, RZ, 0xc0, !PT ;  /* 0xffff000004047812 */ /* 0x000fe200078ec0ff */
[C---:B------:R-:W-:Y:S01]  /*d830*/  IMAD.U32 R30, R5.reuse, 0x10000, RZ ;  /* 0x00010000051e7824 */ /* 0x040fe200078e00ff */
[----:B------:R-:W-:Y:S01]  /*d840*/  LOP3.LUT R5, R5, 0xffff0000, RZ, 0xc0, !PT ;  /* 0xffff000005057812 */ /* 0x000fe200078ec0ff */
[C---:B------:R-:W-:Y:S01]  /*d850*/  IMAD.U32 R31, R6.reuse, 0x10000, RZ ;  /* 0x00010000061f7824 */ /* 0x040fe200078e00ff */
[----:B------:R-:W-:Y:S01]  /*d860*/  LOP3.LUT R6, R6, 0xffff0000, RZ, 0xc0, !PT ;  /* 0xffff000006067812 */ /* 0x000fe200078ec0ff */
[-C--:B------:R-:W-:Y:S01]  /*d870*/  FMUL.FTZ R34, R37, R4.reuse ;  /* 0x0000000425227220 */ /* 0x080fe20000410000 */
[----:B------:R-:W-:Y:S01]  /*d880*/  FMUL.FTZ R36, R35, R4 ;  /* 0x0000000423247220 */ /* 0x000fe20000410000 */
[----:B------:R-:W-:Y:S01]  /*d890*/  FMUL.FTZ R33, R40, R5 ;  /* 0x0000000528217220 */ /* 0x000fe20000410000 */
[----:B------:R-:W-:-:S02]  /*d8a0*/  IMAD.U32 R32, R7, 0x10000, RZ ;  /* 0x0001000007207824 */ /* 0x000fc400078e00ff */
[----:B------:R-:W-:Y:S01]  /*d8b0*/  FFMA.FTZ R4, R35, R29, -R34 ;  /* 0x0000001d23047223 */ /* 0x000fe20000010822 */
[C---:B------:R-:W-:Y:S01]  /*d8c0*/  FMUL.FTZ R35, R38.reuse, R5 ;  /* 0x0000000526237220 */ /* 0x040fe20000410000 */
[----:B------:R-:W-:Y:S01]  /*d8d0*/  LOP3.LUT R7, R7, 0xffff0000, RZ, 0xc0, !PT ;  /* 0xffff000007077812 */ /* 0x000fe200078ec0ff */
[-C--:B------:R-:W-:Y:S01]  /*d8e0*/  FFMA.FTZ R5, R38, R30.reuse, -R33 ;  /* 0x0000001e26057223 */ /* 0x080fe20000010821 */
[----:B------:R-:W-:Y:S01]  /*d8f0*/  FFMA.FTZ R29, R37, R29, R36 ;  /* 0x0000001d251d7223 */ /* 0x000fe20000010024 */
[C---:B------:R-:W-:Y:S01]  /*d900*/  LOP3.LUT R38, R25.reuse, 0xffff0000, RZ, 0xc0, !PT ;  /* 0xffff000019267812 */ /* 0x040fe200078ec0ff */
[----:B------:R-:W-:Y:S02]  /*d910*/  IMAD.U32 R37, R25, 0x10000, RZ ;  /* 0x0001000019257824 */ /* 0x000fe400078e00ff */
[----:B------:R-:W-:Y:S01]  /*d920*/  FFMA.FTZ R30, R40, R30, R35 ;  /* 0x0000001e281e7223 */ /* 0x000fe20000010023 */
[-C--:B------:R-:W-:Y:S01]  /*d930*/  FMUL.FTZ R34, R39, R6.reuse ;  /* 0x0000000627227220 */ /* 0x080fe20000410000 */
[-C--:B------:R-:W-:Y:S01]  /*d940*/  FMUL.FTZ R33, R42, R7.reuse ;  /* 0x000000072a217220 */ /* 0x080fe20000410000 */
[C---:B------:R-:W-:Y:S01]  /*d950*/  FMUL.FTZ R36, R37.reuse, R6 ;  /* 0x0000000625247220 */ /* 0x040fe20000410000 */
[C---:B------:R-:W-:Y:S01]  /*d960*/  FMUL.FTZ R35, R38.reuse, R7 ;  /* 0x0000000726237220 */ /* 0x040fe20000410000 */
[-C--:B------:R-:W-:Y:S01]  /*d970*/  FFMA.FTZ R6, R37, R31.reuse, -R34 ;  /* 0x0000001f25067223 */ /* 0x080fe20000010822 */
[-C--:B------:R-:W-:Y:S01]  /*d980*/  FFMA.FTZ R7, R38, R32.reuse, -R33 ;  /* 0x0000002026077223 */ /* 0x080fe20000010821 */
[----:B------:R-:W-:Y:S01]  /*d990*/  FFMA.FTZ R31, R39, R31, R36 ;  /* 0x0000001f271f7223 */ /* 0x000fe20000010024 */
[----:B------:R-:W-:Y:S01]  /*d9a0*/  FFMA.FTZ R32, R42, R32, R35 ;  /* 0x000000202a207223 */ /* 0x000fe20000010023 */
[----:B------:R-:W-:-:S02]  /*d9b0*/  F2FP.BF16.F32.PACK_AB R4, R29, R4 ;  /* 0x000000041d04723e */ /* 0x000fc400000010ff */
[----:B------:R-:W-:Y:S02]  /*d9c0*/  F2FP.BF16.F32.PACK_AB R5, R30, R5 ;  /* 0x000000051e05723e */ /* 0x000fe400000010ff */
[----:B------:R-:W-:Y:S02]  /*d9d0*/  F2FP.BF16.F32.PACK_AB R6, R31, R6 ;  /* 0x000000061f06723e */ /* 0x000fe400000010ff */
[----:B------:R-:W-:-:S05]  /*d9e0*/  F2FP.BF16.F32.PACK_AB R7, R32, R7 ;  /* 0x000000072007723e */ /* 0x000fca00000010ff */
[----:B------:R1:W-:Y:S02]  /*d9f0*/  STS.128 [R41+0x1000], R4 ;  /* 0x0010000429007388 */ /* 0x0003e40000000c00 */
.L_x_593:
[----:B------:R-:W-:Y:S05]  /*da00*/  BSYNC B2 ;  /* 0x0000000000027941 */ /* 0x000fea0003800000 */
.L_x_592:
[----:B------:R-:W-:Y:S04]  /*da10*/  BSSY B2, `(.L_x_594) ;  /* 0x000002a000027945 */ /* 0x000fe80003800000 */
[----:B------:R-:W-:Y:S05]  /*da20*/  @P1 BRA `(.L_x_595) ;  /* 0x0000000000a01947 */ /* 0x000fea0003800000 */
[----:B-----5:R-:W-:Y:S01]  /*da30*/  R2UR UR4, R43 ;  /* 0x000000002b0472ca */ /* 0x020fe200000e0000 */
[C---:B------:R-:W-:Y:S01]  /*da40*/  IMAD.U32 R37, R20.reuse, 0x10000, RZ ;  /* 0x0001000014257824 */ /* 0x040fe200078e00ff */
[----:B------:R-:W-:Y:S01]  /*da50*/  LOP3.LUT R40, R20, 0xffff0000, RZ, 0xc0, !PT ;  /* 0xffff000014287812 */ /* 0x000fe200078ec0ff */
[C---:B0-----:R-:W-:Y:S01]  /*da60*/  IMAD.U32 R35, R14.reuse, 0x10000, RZ ;  /* 0x000100000e237824 */ /* 0x041fe200078e00ff */
[----:B------:R-:W-:Y:S01]  /*da70*/  LOP3.LUT R38, R14, 0xffff0000, RZ, 0xc0, !PT ;  /* 0xffff00000e267812 */ /* 0x000fe200078ec0ff */
[C---:B------:R-:W-:Y:S01]  /*da80*/  IMAD.U32 R39, R21.reuse, 0x10000, RZ ;  /* 0x0001000015277824 */ /* 0x040fe200078e00ff */
[----:B------:R-:W-:-:S07]  /*da90*/  LOP3.LUT R42, R21, 0xffff0000, RZ, 0xc0, !PT ;  /* 0xffff0000152a7812 */ /* 0x000fce00078ec0ff */
        /* <DEDUP_REMOVED lines=33> */
.L_x_595:
[----:B------:R-:W-:Y:S05]  /*dcb0*/  BSYNC B2 ;  /* 0x0000000000027941 */ /* 0x000fea0003800000 */
.L_x_594:
        /* <DEDUP_REMOVED lines=42> */
.L_x_597:
[----:B------:R-:W-:Y:S05]  /*df60*/  BSYNC B2 ;  /* 0x0000000000027941 */ /* 0x000fea0003800000 */
.L_x_596:
        /* <DEDUP_REMOVED lines=41> */
.L_x_591:
[----:B------:R-:W-:Y:S05]  /*e200*/  BSYNC B1 ;  /* 0x0000000000017941 */ /* 0x000fea0003800000 */
.L_x_590:
[----:B------:R-:W-:Y:S01]  /*e210*/  ISETP.GE.AND P0, PT, R237, R28, PT ;  /* 0x0000001ced00720c */ /* 0x000fe20003f06270 */
[----:B------:R-:W-:-:S12]  /*e220*/  BSSY B1, `(.L_x_598) ;  /* 0x00000b2000017945 */ /* 0x000fd80003800000 */
[----:B------:R-:W-:Y:S05]  /*e230*/  @P0 BRA `(.L_x_599) ;  /* 0x0000000800c00947 */ /* 0x000fea0003800000 */
[----:B-----5:R0:W5:Y:S01]  /*e240*/  LDL R43, [R1+0x14] ;  /* 0x00001400012b7983 */ /* 0x0201620000100800 */
[----:B-1234-:R-:W1:Y:S01]  /*e250*/  LDC R5, c[0x0][0x3f4] ;  /* 0x0000fd00ff057b82 */ /* 0x01ee620000000800 */
[----:B------:R-:W-:Y:S01]  /*e260*/  BSSY B2, `(.L_x_600) ;  /* 0x000002e000027945 */ /* 0x000fe20003800000 */
[-C--:B-1----:R-:W-:Y:S02]  /*e270*/  ISETP.GE.AND P0, PT, R22, R5.reuse, PT ;  /* 0x000000051600720c */ /* 0x082fe40003f06270 */
[-C--:B------:R-:W-:Y:S02]  /*e280*/  ISETP.GE.AND P1, PT, R215, R5.reuse, PT ;  /* 0x00000005d700720c */ /* 0x080fe40003f26270 */
[-C--:B------:R-:W-:Y:S02]  /*e290*/  ISETP.GE.AND P2, PT, R214, R5.reuse, PT ;  /* 0x00000005d600720c */ /* 0x080fe40003f46270 */
[----:B------:R-:W-:-:S07]  /*e2a0*/  ISETP.GE.AND P3, PT, R216, R5, PT ;  /* 0x00000005d800720c */ /* 0x000fce0003f66270 */
[----:B0-----:R-:W-:Y:S06]  /*e2b0*/  @P0 BRA `(.L_x_601) ;  /* 0x0000000000a00947 */ /* 0x001fec0003800000 */
[----:B-----5:R-:W-:Y:S01]  /*e2c0*/  R2UR UR4, R43 ;  /* 0x000000002b0472ca */ /* 0x020fe200000e0000 */
[C---:B------:R-:W-:Y:S01]  /*e2d0*/  IMAD.U32 R37, R26.reuse, 0x10000, RZ ;  /* 0x000100001a257824 */ /* 0x040fe200078e00ff */
[----:B------:R-:W-:Y:S01]  /*e2e0*/  LOP3.LUT R40, R26, 0xffff0000, RZ, 0xc0, !PT ;  /* 0xffff00001a287812 */ /* 0x000fe200078ec0ff */
[C---:B------:R-:W-:Y:S01]  /*e2f0*/  IMAD.U32 R35, R24.reuse, 0x10000, RZ ;  /* 0x0001000018237824 */ /* 0x040fe200078e00ff */
        /* <DEDUP_REMOVED lines=36> */
.L_x_601:
[----:B------:R-:W-:Y:S05]  /*e540*/  BSYNC B2 ;  /* 0x0000000000027941 */ /* 0x000fea0003800000 */
.L_x_600:
[----:B------:R-:W-:Y:S04]  /*e550*/  BSSY B2, `(.L_x_602) ;  /* 0x000002a000027945 */ /* 0x000fe80003800000 */
[----:B------:R-:W-:Y:S05]  /*e560*/  @P1 BRA `(.L_x_603) ;  /* 0x0000000000a01947 */ /* 0x000fea0003800000 */
[----:B-----5:R-:W-:Y:S01]  /*e570*/  R2UR UR4, R43 ;  /* 0x000000002b0472ca */ /* 0x020fe200000e0000 */
[C---:B------:R-:W-:Y:S01]  /*e580*/  IMAD.U32 R37, R20.reuse, 0x10000, RZ ;  /* 0x0001000014257824 */ /* 0x040fe200078e00ff */
[----:B------:R-:W-:Y:S01]  /*e590*/  LOP3.LUT R40, R20, 0xffff0000, RZ, 0xc0, !PT ;  /* 0xffff000014287812 */ /* 0x000fe200078ec0ff */
[C---:B------:R-:W-:Y:S01]  /*e5a0*/  IMAD.U32 R35, R14.reuse, 0x10000, RZ ;  /* 0x000100000e237824 */ /* 0x040fe200078e00ff */
[----:B------:R-:W-:Y:S01]  /*e5b0*/  LOP3.LUT R38, R14, 0xffff0000, RZ, 0xc0, !PT ;  /* 0xffff00000e267812 */ /* 0x000fe200078ec0ff */
[C---:B------:R-:W-:Y:S01]  /*e5c0*/  IMAD.U32 R39, R21.reuse, 0x10000, RZ ;  /* 0x0001000015277824 */ /* 0x040fe200078e00ff */
[----:B------:R-:W-:-:S07]  /*e5d0*/  LOP3.LUT R42, R21, 0xffff0000, RZ, 0xc0, !PT ;  /* 0xffff0000152a7812 */ /* 0x000fce00078ec0ff */
[----:B0-----:R-:W-:-:S05]  /*e5e0*/  LEA R41, R230, UR4, 0x1 ;  /* 0x00000004e6297c11 */ /* 0x001fca000f8e08ff */
        /* <DEDUP_REMOVED lines=32> */
.L_x_603:
[----:B------:R-:W-:Y:S05]  /*e7f0*/  BSYNC B2 ;  /* 0x0000000000027941 */ /* 0x000fea0003800000 */
.L_x_602:
        /* <DEDUP_REMOVED lines=9> */
[----:B01----:R-:W-:-:S05]  /*e890*/  LEA R41, R230, UR4, 0x1 ;  /* 0x00000004e6297c11 */ /* 0x003fca000f8e08ff */
        /* <DEDUP_REMOVED lines=32> */
.L_x_605:
[----:B------:R-:W-:Y:S05]  /*eaa0*/  BSYNC B2 ;  /* 0x0000000000027941 */ /* 0x000fea0003800000 */
.L_x_604:
        /* <DEDUP_REMOVED lines=8> */
[----:B012---:R-:W-:-:S05]  /*eb30*/  LEA R41, R230, UR4, 0x1 ;  /* 0x00000004e6297c11 */ /* 0x007fca000f8e08ff */
        /* <DEDUP_REMOVED lines=32> */
.L_x_599:
[----:B------:R-:W-:Y:S05]  /*ed40*/  BSYNC B1 ;  /* 0x0000000000017941 */ /* 0x000fea0003800000 */
.L_x_598:
[----:B01234-:R-:W-:-:S05]  /*ed50*/  VIADD R5, R213, 0x60 ;  /* 0x00000060d5057836 */ /* 0x01ffca0000000000 */
[----:B------:R-:W-:-:S13]  /*ed60*/  ISETP.GE.AND P0, PT, R5, R28, PT ;  /* 0x0000001c0500720c */ /* 0x000fda0003f06270 */
[----:B------:R-:W-:Y:S05]  /*ed70*/  @P0 BRA `(.L_x_606) ;  /* 0x0000004400280947 */ /* 0x000fea0003800000 */
[----:B------:R-:W2:Y:S01]  /*ed80*/  LDL R4, [R1+0x14] ;  /* 0x0000140001047983 */ /* 0x000ea20000100800 */
[----:B------:R-:W0:Y:S01]  /*ed90*/  LDC R5, c[0x0][0x3f4] ;  /* 0x0000fd00ff057b82 */ /* 0x000e220000000800 */
[----:B------:R-:W-:Y:S01]  /*eda0*/  BSSY B1, `(.L_x_607) ;  /* 0x000002e000017945 */ /* 0x000fe20003800000 */
[-C--:B0-----:R-:W-:Y:S02]  /*edb0*/  ISETP.GE.AND P0, PT, R22, R5.reuse, PT ;  /* 0x000000051600720c */ /* 0x081fe40003f06270 */
[-C--:B------:R-:W-:Y:S02]  /*edc0*/  ISETP.GE.AND P1, PT, R215, R5.reuse, PT ;  /* 0x00000005d700720c */ /* 0x080fe40003f26270 */
[-C--:B------:R-:W-:Y:S02]  /*edd0*/  ISETP.GE.AND P2, PT, R214, R5.reuse, PT ;  /* 0x00000005d600720c */ /* 0x080fe40003f46270 */
[----:B------:R-:W-:Y:S02]  /*ede0*/  ISETP.GE.AND P3, PT, R216, R5, PT ;  /* 0x00000005d800720c */ /* 0x000fe40003f66270 */
[----:B--2---:R-:W-:-:S13]  /*edf0*/  R2UR UR4, R4 ;  /* 0x00000000040472ca */ /* 0x004fda00000e0000 */
[----:B------:R-:W-:Y:S01]  /*ee00*/  LEA R28, R230, UR4, 0x1 ;  /* 0x00000004e61c7c11 */ /* 0x000fe2000f8e08ff */
[----:B------:R-:W-:Y:S06]  /*ee10*/  @P0 BRA `(.L_x_608) ;  /* 0x0000000000980947 */ /* 0x000fec0003800000 */
[----:B------:R-:W0:Y:S01]  /*ee20*/  LDS.128 R4, [R28+0x3000] ;  /* 0x003000001c047984 */ /* 0x000e220000000c00 */
[C---:B------:R-:W-:Y:S01]  /*ee30*/  IMAD.U32 R35, R26.reuse, 0x10000, RZ ;  /* 0x000100001a237824 */ /* 0x040fe200078e00ff */
[----:B------:R-:W-:Y:S01]  /*ee40*/  LOP3.LUT R38, R26, 0xffff0000, RZ, 0xc0, !PT ;  /* 0xffff00001a267812 */ /* 0x000fe200078ec0ff */
[C---:B------:R-:W-:Y:S01]  /*ee50*/  IMAD.U32 R33, R24.reuse, 0x10000, RZ ;  /* 0x0001000018217824 */ /* 0x040fe200078e00ff */
[----:B------:R-:W-:Y:S02]  /*ee60*/  LOP3.LUT R36, R24, 0xffff0000, RZ, 0xc0, !PT ;  /* 0xffff000018247812 */ /* 0x000fe400078ec0ff */
[----:B------:R-:W-:Y:S01]  /*ee70*/  LOP3.LUT R40, R27, 0xffff0000, RZ, 0xc0, !PT ;  /* 0xffff00001b287812 */ /* 0x000fe200078ec0ff */
        /* <DEDUP_REMOVED lines=10> */
[-C--:B------:R-:W-:Y:S01]  /*ef20*/  FFMA.FTZ R4, R33, R29.reuse, -R32 ;  /* 0x0000001d21047223 */ /* 0x080fe20000010820 */
[----:B------:R-:W-:Y:S01]  /*ef30*/  FFMA.FTZ R29, R35, R29, R34 ;  /* 0x0000001d231d7223 */ /* 0x000fe20000010022 */
[----:B------:R-:W-:Y:S01]  /*ef40*/  FMUL.FTZ R33, R36, R5 ;  /* 0x0000000524217220 */ /* 0x000fe20000410000 */
[----:B------:R-:W-:Y:S01]  /*ef50*/  LOP3.LUT R6, R6, 0xffff0000, RZ, 0xc0, !PT ;  /* 0xffff000006067812 */ /* 0x000fe200078ec0ff */
[-C--:B------:R-:W-:Y:S01]  /*ef60*/  FFMA.FTZ R5, R36, R30.reuse, -R31 ;  /* 0x0000001e24057223 */ /* 0x080fe2000001081f */
[----:B------:R-:W-:Y:S01]  /*ef70*/  LOP3.LUT R34, R25, 0xffff0000, RZ, 0xc0, !PT ;  /* 0xffff000019227812 */ /* 0x000fe200078ec0ff */
[----:B------:R-:W-:Y:S02]  /*ef80*/  IMAD.U32 R36, R27, 0x10000, RZ ;  /* 0x000100001b247824 */ /* 0x000fe400078e00ff */
[----:B------:R-:W-:Y:S01]  /*ef90*/  FFMA.FTZ R30, R38, R30, R33 ;  /* 0x0000001e261e7223 */ /* 0x000fe20000010021 */
[----:B------:R-:W-:Y:S02]  /*efa0*/  IMAD.U32 R32, R25, 0x10000, RZ ;  /* 0x0001000019207824 */ /* 0x000fe400078e00ff */
[-C--:B------:R-:W-:Y:S01]  /*efb0*/  FMUL.FTZ R31, R40, R7.reuse ;  /* 0x00000007281f7220 */ /* 0x080fe20000410000 */
[-C--:B------:R-:W-:Y:S01]  /*efc0*/  FMUL.FTZ R25, R36, R6.reuse ;  /* 0x0000000624197220 */ /* 0x080fe20000410000 */
[----:B------:R-:W-:Y:S01]  /*efd0*/  FMUL.FTZ R33, R34, R7 ;  /* 0x0000000722217220 */ /* 0x000fe20000410000 */
[----:B------:R-:W-:Y:S01]  /*efe0*/  FMUL.FTZ R27, R32, R6 ;  /* 0x00000006201b7220 */ /* 0x000fe20000410000 */
[----:B------:R-:W-:Y:S01]  /*eff0*/  FFMA.FTZ R7, R34, R26, -R31 ;  /* 0x0000001a22077223 */ /* 0x000fe2000001081f */
[----:B------:R-:W-:Y:S01]  /*f000*/  FFMA.FTZ R6, R32, R24, -R25 ;  /* 0x0000001820067223 */ /* 0x000fe20000010819 */
[----:B------:R-:W-:Y:S01]  /*f010*/  FFMA.FTZ R26, R40, R26, R33 ;  /* 0x0000001a281a7223 */ /* 0x000fe20000010021 */
[----:B------:R-:W-:Y:S01]  /*f020*/  FFMA.FTZ R27, R36, R24, R27 ;  /* 0x00000018241b7223 */ /* 0x000fe2000001001b */
[----:B------:R-:W-:-:S02]  /*f030*/  F2FP.BF16.F32.PACK_AB R4, R29, R4 ;  /* 0x000000041d04723e */ /* 0x000fc400000010ff */
[----:B------:R-:W-:Y:S02]  /*f040*/  F2FP.BF16.F32.PACK_AB R5, R30, R5 ;  /* 0x000000051e05723e */ /* 0x000fe400000010ff */
[----:B------:R-:W-:Y:S02]  /*f050*/  F2FP.BF16.F32.PACK_AB R6, R27, R6 ;  /* 0x000000061b06723e */ /* 0x000fe400000010ff */
[----:B------:R-:W-:-:S05]  /*f060*/  F2FP.BF16.F32.PACK_AB R7, R26, R7 ;  /* 0x000000071a07723e */ /* 0x000fca00000010ff */
[----:B------:R0:W-:Y:S02]  /*f070*/  STS.128 [R28+0x3000], R4 ;  /* 0x003000041c007388 */ /* 0x0001e40000000c00 */
.L_x_608:
[----:B------:R-:W-:Y:S05]  /*f080*/  BSYNC B1 ;  /* 0x0000000000017941 */ /* 0x000fea0003800000 */
.L_x_607:
[----:B------:R-:W-:Y:S04]  /*f090*/  BSSY B1, `(.L_x_609) ;  /* 0x0000028000017945 */ /* 0x000fe80003800000 */
[----:B------:R-:W-:Y:S05]  /*f0a0*/  @P1 BRA `(.L_x_610) ;  /* 0x0000000000981947 */ /* 0x000fea0003800000 */
[----:B0-----:R-:W0:Y:S01]  /*f0b0*/  LDS.128 R4, [R28+0x7000] ;  /* 0x007000001c047984 */ /* 0x001e220000000c00 */
[----:B------:R-:W-:Y:S01]  /*f0c0*/  IMAD.U32 R30, R14, 0x10000, RZ ;  /* 0x000100000e1e7824 */ /* 0x000fe200078e00ff */
[C---:B------:R-:W-:Y:S01]  /*f0d0*/  LOP3.LUT R33, R20.reuse, 0xffff0000, RZ, 0xc0, !PT ;  /* 0xffff000014217812 */ /* 0x040fe200078ec0ff */
[----:B------:R-:W-:Y:S01]  /*f0e0*/  IMAD.U32 R32, R20, 0x10000, RZ ;  /* 0x0001000014207824 */ /* 0x000fe200078e00ff */
        /* <DEDUP_REMOVED lines=14> */
[C---:B------:R-:W-:Y:S01]  /*f1d0*/  FMUL.FTZ R24, R31.reuse, R5 ;  /* 0x000000051f187220 */ /* 0x040fe20000410000 */
        /* <DEDUP_REMOVED lines=19> */
.L_x_610:
[----:B------:R-:W-:Y:S05]  /*f310*/  BSYNC B1 ;  /* 0x0000000000017941 */ /* 0x000fea0003800000 */
.L_x_609:
[----:B------:R-:W-:Y:S04]  /*f320*/  BSSY B1, `(.L_x_611) ;  /* 0x0000028000017945 */ /* 0x000fe80003800000 */
[----:B------:R-:W-:Y:S05]  /*f330*/  @P2 BRA `(.L_x_612) ;  /* 0x0000000000982947 */ /* 0x000fea0003800000 */
[----:B01----:R-:W0:Y:S01]  /*f340*/  LDS.128 R4, [R28+0xb000] ;  /* 0x00b000001c047984 */ /* 0x003e220000000c00 */
        /* <DEDUP_REMOVED lines=37> */
.L_x_612:
[----:B------:R-:W-:Y:S05]  /*f5a0*/  BSYNC B1 ;  /* 0x0000000000017941 */ /* 0x000fea0003800000 */
.L_x_611:
[----:B------:R-:W-:Y:S05]  /*f5b0*/  @P3 BRA `(.L_x_606) ;  /* 0x0000003c00183947 */ /* 0x000fea0003800000 */
[----:B012---:R-:W0:Y:S01]  /*f5c0*/  LDS.128 R4, [R28+0xf000] ;  /* 0x00f000001c047984 */ /* 0x007e220000000c00 */
        /* <DEDUP_REMOVED lines=36> */
[----:B------:R3:W-:Y:S01]  /*f810*/  STS.128 [R28+0xf000], R4 ;  /* 0x00f000041c007388 */ /* 0x0007e20000000c00 */
[----:B------:R-:W-:Y:S05]  /*f820*/  BRA `(.L_x_606) ;  /* 0x00000038007c7947 */ /* 0x000fea0003800000 */
.L_x_576:
[----:B------:R-:W-:-:S03]  /*f830*/  UMOV UR4, 0xffffffff ;  /* 0xffffffff00047882 */ /* 0x000fc60000000000 */
[----:B------:R-:W-:Y:S05]  /*f840*/  BRA.DIV UR4, `(.L_x_613) ;  /* 0x000001c6040c7947 */ /* 0x000fea000b800000 */
[----:B------:R0:W1:Y:S04]  /*f850*/  SHFL.IDX PT, R0, R25, RZ, 0x181f ;  /* 0x00181fff19007589 */ /* 0x00006800000e0000 */
[----:B------:R0:W2:Y:S04]  /*f860*/  SHFL.IDX PT, R3, R24, RZ, 0x181f ;  /* 0x00181fff18037589 */ /* 0x0000a800000e0000 */
[----:B------:R0:W3:Y:S04]  /*f870*/  SHFL.IDX PT, R33, R27, RZ, 0x181f ;  /* 0x00181fff1b217589 */ /* 0x0000e800000e0000 */
[----:B------:R-:W4:Y:S02]  /*f880*/  SHFL.IDX PT, R32, R32, RZ, 0x181f ;  /* 0x00181fff20207589 */ /* 0x000f2400000e0000 */
.L_x_870:
        /* <DEDUP_REMOVED lines=9> */
[----:B------:R-:W-:-:S02]  /*f920*/  CS2R R4, SRZ ;  /* 0x0000000000047805 */ /* 0x000fc4000001ff00 */
[----:B------:R-:W-:Y:S02]  /*f930*/  CS2R R10, SRZ ;  /* 0x00000000000a7805 */ /* 0x000fe4000001ff00 */
[----:B------:R-:W-:Y:S02]  /*f940*/  CS2R R12, SRZ ;  /* 0x00000000000c7805 */ /* 0x000fe4000001ff00 */
[----:B------:R-:W-:Y:S02]  /*f950*/  CS2R R14, SRZ ;  /* 0x00000000000e7805 */ /* 0x000fe4000001ff00 */
[----:B0-----:R-:W-:Y:S01]  /*f960*/  CS2R R24, SRZ ;  /* 0x0000000000187805 */ /* 0x001fe2000001ff00 */
[----:B------:R-:W-:Y:S01]  /*f970*/  IMAD.IADD R35, R236, 0x1, -R21 ;  /* 0x00000001ec237824 */ /* 0x000fe200078e0a15 */
[----:B------:R-:W-:Y:S01]  /*f980*/  CS2R R26, SRZ ;  /* 0x00000000001a7805 */ /* 0x000fe2000001ff00 */
[----:B------:R-:W-:Y:S06]  /*f990*/  @P0 BRA `(.L_x_615) ;  /* 0x0000000000780947 */ /* 0x000fec0003800000 */
[----:B------:R-:W-:Y:S01]  /*f9a0*/  ULDC UR4, c[0x0][0x3f4] ;  /* 0x0000fd0000047ab9 */ /* 0x000fe20000000800 */
[----:B------:R-:W-:Y:S01]  /*f9b0*/  SHF.R.S32.HI R5, RZ, 0x1f, R212 ;  /* 0x0000001fff057819 */ /* 0x000fe200000114d4 */
[----:B--2---:R-:W-:Y:S01]  /*f9c0*/  IMAD.MOV.U32 R4, RZ, RZ, R3 ;  /* 0x000000ffff047224 */ /* 0x004fe200078e0003 */
[----:B------:R-:W-:Y:S02]  /*f9d0*/  ISETP.GE.AND P2, PT, R16, UR4, PT ;  /* 0x0000000410007c0c */ /* 0x000fe4000bf46270 */
[----:B------:R-:W-:Y:S02]  /*f9e0*/  CS2R R24, SRZ ;  /* 0x0000000000187805 */ /* 0x000fe4000001ff00 */
[----:B------:R-:W-:Y:S02]  /*f9f0*/  ISETP.GE.AND P3, PT, R212, UR4, PT ;  /* 0x00000004d4007c0c */ /* 0x000fe4000bf66270 */
[----:B------:R-:W-:Y:S02]  /*fa00*/  CS2R R26, SRZ ;  /* 0x00000000001a7805 */ /* 0x000fe4000001ff00 */
[----:B------:R-:W-:Y:S01]  /*fa10*/  LEA.HI R5, R5, R212, RZ, 0x3 ;  /* 0x000000d405057211 */ /* 0x000fe200078f18ff */
[----:B------:R-:W-:-:S03]  /*fa20*/  ULDC.64 UR6, c[0x0][0x208] ;  /* 0x0000820000067ab9 */ /* 0x000fc60000000a00 */
[----:B------:R-:W-:Y:S01]  /*fa30*/  SHF.R.S32.HI R7, RZ, 0x3, R5 ;  /* 0x00000003ff077819 */ /* 0x000fe20000011405 */
[----:B-1----:R-:W-:Y:S02]  /*fa40*/  IMAD.MOV.U32 R5, RZ, RZ, R0 ;  /* 0x000000ffff057224 */ /* 0x002fe400078e0000 */
[C---:B------:R-:W-:Y:S01]  /*fa50*/  @!P2 IMAD.SHL.U32 R30, R16.reuse, 0x2, RZ ;  /* 0x00000002101ea824 */ /* 0x040fe200078e00ff */
[----:B------:R-:W-:Y:S01]  /*fa60*/  @!P2 SHF.L.U64.HI R6, R16, 0x1, R17 ;  /* 0x000000011006a819 */ /* 0x000fe20000010211 */
[----:B------:R-:W-:-:S03]  /*fa70*/  @!P3 IMAD.SHL.U32 R7, R7, 0x8, RZ ;  /* 0x000000080707b824 */ /* 0x000fc600078e00ff */
[-C--:B------:R-:W-:Y:S01]  /*fa80*/  @!P2 IADD3 R20, P0, R3, R30.reuse, RZ ;  /* 0x0000001e0314a210 */ /* 0x080fe20007f1e0ff */
[----:B------:R-:W-:Y:S01]  /*fa90*/  @!P3 IMAD.WIDE R4, R7, 0x2, R4 ;  /* 0x000000020704b825 */ /* 0x000fe200078e0204 */
[----:B----4-:R-:W-:Y:S02]  /*faa0*/  @!P2 IADD3 R30, P1, R32, R30, RZ ;  /* 0x0000001e201ea210 */ /* 0x010fe40007f3e0ff */
[----:B------:R-:W-:Y:S02]  /*fab0*/  CS2R R8, SRZ ;  /* 0x0000000000087805 */ /* 0x000fe4000001ff00 */
[----:B------:R-:W-:Y:S01]  /*fac0*/  CS2R R10, SRZ ;  /* 0x00000000000a7805 */ /* 0x000fe2000001ff00 */
[--C-:B------:R-:W-:Y:S01]  /*fad0*/  @!P2 IMAD.X R21, R0, 0x1, R6.reuse, P0 ;  /* 0x000000010015a824 */ /* 0x100fe200000e0606 */
[----:B------:R0:W5:Y:S01]  /*fae0*/  @!P3 LD.E.128 R24, desc[UR6][R4.64] ;  /* 0x000000060418b980 */ /* 0x000162000c101d00 */
[----:B---3--:R-:W-:Y:S01]  /*faf0*/  @!P2 IMAD.X R31, R33, 0x1, R6, P1 ;  /* 0x00000001211fa824 */ /* 0x008fe200008e0606 */
[----:B------:R-:W-:Y:S01]  /*fb00*/  CS2R R12, SRZ ;  /* 0x00000000000c7805 */ /* 0x000fe2000001ff00 */
[----:B------:R-:W-:Y:S01]  /*fb10*/  @!P3 IMAD.WIDE R32, R7, 0x2, R32 ;  /* 0x000000020720b825 */ /* 0x000fe200078e0220 */
[----:B------:R-:W-:-:S02]  /*fb20*/  CS2R R14, SRZ ;  /* 0x00000000000e7805 */ /* 0x000fc4000001ff00 */
[----:B------:R-:W-:Y:S02]  /*fb30*/  CS2R R6, SRZ ;  /* 0x0000000000067805 */ /* 0x000fe4000001ff00 */
[----:B------:R1:W5:Y:S01]  /*fb40*/  @!P3 LD.E.128 R8, desc[UR6][R32.64] ;  /* 0x000000062008b980 */ /* 0x000362000c101d00 */
[----:B0-----:R-:W-:-:S03]  /*fb50*/  CS2R R4, SRZ ;  /* 0x0000000000047805 */ /* 0x001fc6000001ff00 */
[----:B------:R1:W5:Y:S04]  /*fb60*/  @!P2 LD.E.128 R12, desc[UR6][R20.64] ;  /* 0x00000006140ca980 */ /* 0x000368000c101d00 */
[----:B------:R1:W5:Y:S02]  /*fb70*/  @!P2 LD.E.128 R4, desc[UR6][R30.64] ;  /* 0x000000061e04a980 */ /* 0x000364000c101d00 */
.L_x_615:
[----:B------:R-:W-:Y:S05]  /*fb80*/  BSYNC B1 ;  /* 0x0000000000017941 */ /* 0x000fea0003800000 */
.L_x_614:
[----:B-1----:R-:W-:Y:S01]  /*fb90*/  SHF.L.U32 R21, R35, 0x1f, RZ ;  /* 0x0000001f23157819 */ /* 0x002fe200000006ff */
[----:B-----5:R-:W-:Y:S01]  /*fba0*/  IMAD.MOV.U32 R0, RZ, RZ, R12 ;  /* 0x000000ffff007224 */ /* 0x020fe200078e000c */
[--C-:B------:R-:W-:Y:S01]  /*fbb0*/  SHF.R.U64 R51, R12, 0x10, R13.reuse ;  /* 0x000000100c337819 */ /* 0x100fe2000000120d */
[--C-:B--2---:R-:W-:Y:S01]  /*fbc0*/  IMAD.MOV.U32 R3, RZ, RZ, R13.reuse ;  /* 0x000000ffff037224 */ /* 0x104fe200078e000d */
[----:B------:R-:W0:Y:S01]  /*fbd0*/  SYNCS.PHASECHK.TRANS64.TRYWAIT P0, [R18+URZ+0x38800], R21 ;  /* 0x03880015120075a7 */ /* 0x000e22000800017f */
[----:B------:R-:W-:Y:S01]  /*fbe0*/  SHF.R.U32.HI R50, RZ, 0x10, R13 ;  /* 0x00000010ff327819 */ /* 0x000fe2000001160d */
[----:B------:R-:W-:Y:S01]  /*fbf0*/  IMAD.MOV.U32 R12, RZ, RZ, R14 ;  /* 0x000000ffff0c7224 */ /* 0x000fe200078e000e */
[--C-:B------:R-:W-:Y:S01]  /*fc00*/  SHF.R.U64 R49, R14, 0x10, R15.reuse ;  /* 0x000000100e317819 */ /* 0x100fe2000000120f */
[--C-:B------:R-:W-:Y:S01]  /*fc10*/  IMAD.MOV.U32 R13, RZ, RZ, R15.reuse ;  /* 0x000000ffff0d7224 */ /* 0x100fe200078e000f */
        /* <DEDUP_REMOVED lines=13> */
[----:B----4-:R-:W-:Y:S01]  /*fcf0*/  IMAD.MOV.U32 R32, RZ, RZ, R6 ;  /* 0x000000ffff207224 */ /* 0x010fe200078e0006 */
[--C-:B------:R-:W-:Y:S01]  /*fd00*/  SHF.R.U64 R41, R6, 0x10, R7.reuse ;  /* 0x0000001006297819 */ /* 0x100fe20000001207 */
[--C-:B---3--:R-:W-:Y:S01]  /*fd10*/  IMAD.MOV.U32 R33, RZ, RZ, R7.reuse ;  /* 0x000000ffff217224 */ /* 0x108fe200078e0007 */
[----:B------:R-:W-:Y:S01]  /*fd20*/  SHF.R.U32.HI R40, RZ, 0x10, R7 ;  /* 0x00000010ff287819 */ /* 0x000fe20000011607 */
[----:B------:R-:W-:Y:S01]  /*fd30*/  BSSY B1, `(.L_x_616) ;  /* 0x0000018000017945 */ /* 0x000fe20003800000 */
[----:B------:R-:W-:Y:S01]  /*fd40*/  VIMNMX R34, R34, 0x80, PT ;  /* 0x0000008022227848 */ /* 0x000fe20003fe0100 */
[----:B------:R-:W-:Y:S01]  /*fd50*/  IMAD.MOV.U32 R14, RZ, RZ, R8 ;  /* 0x000000ffff0e7224 */ /* 0x000fe200078e0008 */
[----:B------:R-:W-:Y:S01]  /*fd60*/  PRMT R24, R0, 0x5410, R51 ;  /* 0x0000541000187816 */ /* 0x000fe20000000033 */
[----:B------:R-:W-:Y:S01]  /*fd70*/  IMAD.MOV.U32 R15, RZ, RZ, R9 ;  /* 0x000000ffff0f7224 */ /* 0x000fe200078e0009 */
[----:B------:R-:W-:Y:S01]  /*fd80*/  PRMT R25, R3, 0x5410, R50 ;  /* 0x0000541003197816 */ /* 0x000fe20000000032 */
[----:B------:R-:W-:Y:S01]  /*fd90*/  IMAD.MOV.U32 R20, RZ, RZ, R10 ;  /* 0x000000ffff147224 */ /* 0x000fe200078e000a */
[----:B------:R-:W-:Y:S01]  /*fda0*/  PRMT R26, R12, 0x5410, R49 ;  /* 0x000054100c1a7816 */ /* 0x000fe20000000031 */
[----:B------:R-:W-:Y:S01]  /*fdb0*/  IMAD.MOV.U32 R4, RZ, RZ, R11 ;  /* 0x000000ffff047224 */ /* 0x000fe200078e000b */
[----:B------:R-:W-:-:S02]  /*fdc0*/  PRMT R27, R13, 0x5410, R48 ;  /* 0x000054100d1b7816 */ /* 0x000fc40000000030 */
[--C-:B------:R-:W-:Y:S02]  /*fdd0*/  SHF.R.U64 R39, R8, 0x10, R9.reuse ;  /* 0x0000001008277819 */ /* 0x100fe40000001209 */
[----:B------:R-:W-:Y:S02]  /*fde0*/  SHF.R.U32.HI R6, RZ, 0x10, R9 ;  /* 0x00000010ff067819 */ /* 0x000fe40000011609 */
[--C-:B------:R-:W-:Y:S02]  /*fdf0*/  SHF.R.U64 R7, R10, 0x10, R11.reuse ;  /* 0x000000100a077819 */ /* 0x100fe4000000120b */
[----:B------:R-:W-:Y:S02]  /*fe00*/  SHF.R.U32.HI R5, RZ, 0x10, R11 ;  /* 0x00000010ff057819 */ /* 0x000fe4000001160b */
        /* <DEDUP_REMOVED lines=10> */
.L_x_871:
[----:B------:R-:W-:Y:S05]  /*feb0*/  BSYNC B1 ;  /* 0x0000000000017941 */ /* 0x000fea0003800000 */
.L_x_616:
[----:B------:R-:W-:Y:S01]  /*fec0*/  BSSY B1, `(.L_x_618) ;  /* 0x00000ce000017945 */ /* 0x000fe20003800000 */
[----:B------:R-:W-:Y:S02]  /*fed0*/  PRMT R14, R14, 0x5410, R39 ;  /* 0x000054100e0e7816 */ /* 0x000fe40000000027 */
[----:B------:R-:W-:Y:S02]  /*fee0*/  PRMT R15, R15, 0x5410, R6 ;  /* 0x000054100f0f7816 */ /* 0x000fe40000000006 */
[----:B------:R-:W-:Y:S02]  /*fef0*/  PRMT R20, R20, 0x5410, R7 ;  /* 0x0000541014147816 */ /* 0x000fe40000000007 */
[----:B0-----:R-:W-:Y:S01]  /*ff00*/  PRMT R21, R4, 0x5410, R5 ;  /* 0x0000541004157816 */ /* 0x001fe20000000005 */
[----:B------:R-:W-:Y:S06]  /*ff10*/  @P1 BRA `(.L_x_619) ;  /* 0x0000000c00201947 */ /* 0x000fec0003800000 */
[----:B------:R0:W5:Y:S01]  /*ff20*/  LDL R56, [R1+0x14] ;  /* 0x0000140001387983 */ /* 0x0001620000100800 */
[----:B------:R-:W1:Y:S01]  /*ff30*/  LDC R35, c[0x0][0x3f4] ;  /* 0x0000fd00ff237b82 */ /* 0x000e620000000800 */
[----:B------:R-:W-:Y:S01]  /*ff40*/  BSSY B2, `(.L_x_620) ;  /* 0x0000061000027945 */ /* 0x000fe20003800000 */
[----:B------:R-:W-:Y:S01]  /*ff50*/  IMAD.SHL.U32 R54, R213, 0x40, RZ ;  /* 0x00000040d5367824 */ /* 0x000fe200078e00ff */
[-C--:B-1----:R-:W-:Y:S02]  /*ff60*/  ISETP.GE.AND P0, PT, R16, R35.reuse, PT ;  /* 0x000000231000720c */ /* 0x082fe40003f06270 */
[----:B------:R-:W-:-:S11]  /*ff70*/  ISETP.GE.AND P1, PT, R212, R35, PT ;  /* 0x00000023d400720c */ /* 0x000fd60003f26270 */
[----:B0-----:R-:W-:Y:S05]  /*ff80*/  @P0 BRA `(.L_x_621) ;  /* 0x0000000400700947 */ /* 0x001fea0003800000 */
[----:B------:R-:W-:Y:S01]  /*ff90*/  LEA.HI R4, R29, R28, RZ, 0x3 ;  /* 0x0000001c1d047211 */ /* 0x000fe200078f18ff */
[----:B------:R-:W-:Y:S01]  /*ffa0*/  IMAD.U32 R49, R30, 0x10000, RZ ;  /* 0x000100001e317824 */ /* 0x000fe200078e00ff */
[----:B-----5:R-:W-:Y:S01]  /*ffb0*/  R2UR UR4, R56 ;  /* 0x00000000380472ca */ /* 0x020fe200000e0000 */
[----:B------:R-:W-:Y:S01]  /*ffc0*/  IMAD.U32 R47, R24, 0x10000, RZ ;  /* 0x00010000182f7824 */ /* 0x000fe200078e00ff */
[----:B------:R-:W-:Y:S02]  /*ffd0*/  LOP3.LUT R5, R4, 0xfffffff8, RZ, 0xc0, !PT ;  /* 0xfffffff804057812 */ /* 0x000fe400078ec0ff */
[----:B------:R-:W-:-:S03]  /*ffe0*/  LOP3.LUT R51, R30, 0xffff0000, RZ, 0xc0, !PT ;  /* 0xffff00001e337812 */ /* 0x000fc600078ec0ff */
[----:B------:R-:W-:-:S05]  /*fff0*/  IMAD.IADD R4, R28, 0x1, -R5 ;  /* 0x000000011c047824 */ /* 0x000fca00078e0a05 */
[----:B------:R-:W-:Y:S02]  /*10000*/  LEA.HI R4, R35, R4, RZ, 0x1d ;  /* 0x0000000423047211 */ /* 0x000fe400078fe8ff */
[----:B------:R-:W-:Y:S02]  /*10010*/  LEA R36, R230, UR4, 0x1 ;  /* 0x00000004e6247c11 */ /* 0x000fe4000f8e08ff */
[----:B------:R-:W-:Y:S01]  /*10020*/  SHF.R.S32.HI R7, RZ, 0x1f, R4 ;  /* 0x0000001fff077819 */ /* 0x000fe20000011404 */
[----:B------:R-:W-:-:S03]  /*10030*/  IMAD.SHL.U32 R5, R4, 0x8, RZ ;  /* 0x0000000804057824 */ /* 0x000fc600078e00ff */
[----:B------:R-:W-:Y:S02]  /*10040*/  LEA.HI R7, R7, R4, RZ, 0x3 ;  /* 0x0000000407077211 */ /* 0x000fe400078f18ff */
[----:B------:R-:W-:-:S03]  /*10050*/  LOP3.LUT R5, R5, 0x38, RZ, 0xc0, !PT ;  /* 0x0000003805057812 */ /* 0x000fc600078ec0ff */
[----:B------:R-:W-:Y:S01]  /*10060*/  IMAD.SHL.U32 R7, R7, 0x400, RZ ;  /* 0x0000040007077824 */ /* 0x000fe200078e00ff */
[----:B------:R-:W-:-:S04]  /*10070*/  LOP3.LUT R5, R5, 0x1c0, R54, 0xf8, !PT ;  /* 0x000001c005057812 */ /* 0x000fc800078ef836 */
[----:B------:R-:W-:Y:S02]  /*10080*/  LOP3.LUT R5, R5, R228, RZ, 0x3c, !PT ;  /* 0x000000e405057212 */ /* 0x000fe400078e3cff */
[----:B------:R-:W-:-:S04]  /*10090*/  LOP3.LUT R4, R7, 0x7fffe000, RZ, 0xc0, !PT ;  /* 0x7fffe00007047812 */ /* 0x000fc800078ec0ff */
[----:B------:R-:W-:Y:S02]  /*100a0*/  IADD3 R37, R5, R4, R229 ;  /* 0x0000000405257210 */ /* 0x000fe40007ffe0e5 */
[----:B------:R-:W0:Y:S03]  /*100b0*/  LDS.128 R4, [R36] ;  /* 0x0000000024047984 */ /* 0x000e260000000c00 */
[----:B------:R-:W-:-:S05]  /*100c0*/  IMAD R37, R37, 0x2, R18 ;  /* 0x0000000225257824 */ /* 0x000fca00078e0212 */
[----:B------:R-:W1:Y:S01]  /*100d0*/  LDS.128 R8, [R37+0x14400] ;  /* 0x0144000025087984 */ /* 0x000e620000000c00 */
[C---:B0-----:R-:W-:Y:S01]  /*100e0*/  IMAD.U32 R38, R4.reuse, 0x10000, RZ ;  /* 0x0001000004267824 */ /* 0x041fe200078e00ff */
[----:B------:R-:W-:Y:S01]  /*100f0*/  LOP3.LUT R4, R4, 0xffff0000, RZ, 0xc0, !PT ;  /* 0xffff000004047812 */ /* 0x000fe200078ec0ff */
[C---:B------:R-:W-:Y:S01]  /*10100*/  IMAD.U32 R39, R5.reuse, 0x10000, RZ ;  /* 0x0001000005277824 */ /* 0x040fe200078e00ff */
[----:B------:R-:W-:Y:S01]  /*10110*/  LOP3.LUT R5, R5, 0xffff0000, RZ, 0xc0, !PT ;  /* 0xffff000005057812 */ /* 0x000fe200078ec0ff */
[C---:B------:R-:W-:Y:S01]  /*10120*/  IMAD.U32 R40, R6.reuse, 0x10000, RZ ;  /* 0x0001000006287824 */ /* 0x040fe200078e00ff */
[----:B------:R-:W-:Y:S01]  /*10130*/  LOP3.LUT R6, R6, 0xffff0000, RZ, 0xc0, !PT ;  /* 0xffff000006067812 */ /* 0x000fe200078ec0ff */
[C---:B------:R-:W-:Y:S01]  /*10140*/  IMAD.U32 R41, R7.reuse, 0x10000, RZ ;  /* 0x0001000007297824 */ /* 0x040fe200078e00ff */
[----:B------:R-:W-:Y:S01]  /*10150*/  LOP3.LUT R7, R7, 0xffff0000, RZ, 0xc0, !PT ;  /* 0xffff000007077812 */ /* 0x000fe200078ec0ff */
[C---:B-1----:R-:W-:Y:S01]  /*10160*/  IMAD.U32 R42, R8.reuse, 0x10000, RZ ;  /* 0x00010000082a7824 */ /* 0x042fe200078e00ff */
[----:B------:R-:W-:Y:S01]  /*10170*/  LOP3.LUT R8, R8, 0xffff0000, RZ, 0xc0, !PT ;  /* 0xffff000008087812 */ /* 0x000fe200078ec0ff */
[C---:B------:R-:W-:Y:S01]  /*10180*/  IMAD.U32 R43, R9.reuse, 0x10000, RZ ;  /* 0x00010000092b7824 */ /* 0x040fe200078e00ff */
[----:B------:R-:W-:Y:S01]  /*10190*/  LOP3.LUT R9, R9, 0xffff0000, RZ, 0xc0, !PT ;  /* 0xffff000009097812 */ /* 0x000fe200078ec0ff */
[C---:B------:R-:W-:Y:S01]  /*101a0*/  FMUL.FTZ R53, R42.reuse, R49 ;  /* 0x000000312a357220 */ /* 0x040fe20000410000 */
[----:B------:R-:W-:Y:S01]  /*101b0*/  FMUL.FTZ R55, R42, R47 ;  /* 0x0000002f2a377220 */ /* 0x000fe20000410000 */
[----:B------:R-:W-:Y:S01]  /*101c0*/  FMUL.FTZ R57, R8, R51 ;  /* 0x0000003308397220 */ /* 0x000fe20000410000 */
[----:B------:R-:W-:-:S02]  /*101d0*/  IMAD.U32 R42, R31, 0x10000, RZ ;  /* 0x000100001f2a7824 */ /* 0x000fc400078e00ff */
[----:B------:R-:W-:Y:S01]  /*101e0*/  FFMA.FTZ R53, R38, R47, -R53 ;  /* 0x0000002f26357223 */ /* 0x000fe20000010835 */
[----:B------:R-:W-:Y:S01]  /*101f0*/  LOP3.LUT R47, R24, 0xffff0000, RZ, 0xc0, !PT ;  /* 0xffff0000182f7812 */ /* 0x000fe200078ec0ff */
[----:B------:R-:W-:Y:S01]  /*10200*/  FFMA.FTZ R55, R38, R49, R55 ;  /* 0x0000003126377223 */ /* 0x000fe20000010037 */
[----:B------:R-:W-:Y:S02]  /*10210*/  IMAD.U32 R38, R25, 0x10000, RZ ;  /* 0x0001000019267824 */ /* 0x000fe400078e00ff */
[----:B------:R-:W-:Y:S02]  /*10220*/  IMAD.U32 R44, R10, 0x10000, RZ ;  /* 0x000100000a2c7824 */ /* 0x000fe400078e00ff */
[-C--:B------:R-:W-:Y:S01]  /*10230*/  FMUL.FTZ R49, R8, R47.reuse ;  /* 0x0000002f08317220 */ /* 0x080fe20000410000 */
[----:B------:R-:W-:Y:S01]  /*10240*/  FFMA.FTZ R46, R4, R47, -R57 ;  /* 0x0000002f042e7223 */ /* 0x000fe20000010839 */
[----:B------:R-:W-:Y:S01]  /*10250*/  FMUL.FTZ R8, R43, R42 ;  /* 0x0000002a2b087220 */ /* 0x000fe20000410000 */
[----:B------:R-:W-:-:S02]  /*10260*/  IMAD.U32 R47, R32, 0x10000, RZ ;  /* 0x00010000202f7824 */ /* 0x000fc400078e00ff */
[-C--:B------:R-:W-:Y:S01]  /*10270*/  FMUL.FTZ R57, R43, R38.reuse ;  /* 0x000000262b397220 */ /* 0x080fe20000410000 */
[----:B------:R-:W-:Y:S01]  /*10280*/  FFMA.FTZ R48, R4, R51, R49 ;  /* 0x0000003304307223 */ /* 0x000fe20000010031 */
[----:B------:R-:W-:Y:S01]  /*10290*/  LOP3.LUT R10, R10, 0xffff0000, RZ, 0xc0, !PT ;  /* 0xffff00000a0a7812 */ /* 0x000fe200078ec0ff */
[C---:B------:R-:W-:Y:S01]  /*102a0*/  FFMA.FTZ R50, R39.reuse, R38, -R8 ;  /* 0x0000002627327223 */ /* 0x040fe20000010808 */
[----:B------:R-:W-:Y:S02]  /*102b0*/  IMAD.U32 R43, R26, 0x10000, RZ ;  /* 0x000100001a2b7824 */ /* 0x000fe400078e00ff */
[----:B------:R-:W-:Y:S01]  /*102c0*/  FFMA.FTZ R57, R39, R42, R57 ;  /* 0x0000002a27397223 */ /* 0x000fe20000010039 */
[----:B------:R-:W-:Y:S01]  /*102d0*/  FMUL.FTZ R51, R44, R47 ;  /* 0x0000002f2c337220 */ /* 0x000fe20000410000 */
[----:B------:R-:W-:Y:S01]  /*102e0*/  LOP3.LUT R49, R32, 0xffff0000, RZ, 0xc0, !PT ;  /* 0xffff000020317812 */ /* 0x000fe200078ec0ff */
[----:B------:R-:W-:Y:S01]  /*102f0*/  IMAD.U32 R45, R11, 0x10000, RZ ;  /* 0x000100000b2d7824 */ /* 0x000fe200078e00ff */
[----:B------:R-:W-:Y:S01]  /*10300*/  LOP3.LUT R39, R26, 0xffff0000, RZ, 0xc0, !PT ;  /* 0xffff00001a277812 */ /* 0x000fe200078ec0ff */
[----:B------:R-:W-:-:S02]  /*10310*/  IMAD.U32 R38, R33, 0x10000, RZ ;  /* 0x0001000021267824 */ /* 0x000fc400078e00ff */
[-C--:B------:R-:W-:Y:S01]  /*10320*/  FMUL.FTZ R59, R44, R43.reuse ;  /* 0x0000002b2c3b7220 */ /* 0x080fe20000410000 */
[----:B------:R-:W-:Y:S01]  /*10330*/  FFMA.FTZ R51, R40, R43, -R51 ;  /* 0x0000002b28337223 */ /* 0x000fe20000010833 */
[C---:B------:R-:W-:Y:S01]  /*10340*/  FMUL.FTZ R43, R10.reuse, R49 ;  /* 0x000000310a2b7220 */ /* 0x040fe20000410000 */
[----:B------:R-:W-:Y:S02]  /*10350*/  IMAD.U32 R4, R27, 0x10000, RZ ;  /* 0x000100001b047824 */ /* 0x000fe400078e00ff */
[----:B------:R-:W-:Y:S01]  /*10360*/  FMUL.FTZ R10, R10, R39 ;  /* 0x000000270a0a7220 */ /* 0x000fe20000410000 */
[----:B------:R-:W-:Y:S01]  /*10370*/  FMUL.FTZ R8, R45, R38 ;  /* 0x000000262d087220 */ /* 0x000fe20000410000 */
[----:B------:R-:W-:Y:S01]  /*10380*/  FFMA.FTZ R59, R40, R47, R59 ;  /* 0x0000002f283b7223 */ /* 0x000fe2000001003b */
[C---:B------:R-:W-:Y:S01]  /*10390*/  FFMA.FTZ R40, R6.reuse, R39, -R43 ;  /* 0x0000002706287223 */ /* 0x040fe2000001082b */
[----:B------:R-:W-:Y:S01]  /*103a0*/  FFMA.FTZ R42, R6, R49, R10 ;  /* 0x00000031062a7223 */ /* 0x000fe2000001000a */
[-C--:B------:R-:W-:Y:S01]  /*103b0*/  FFMA.FTZ R43, R41, R4.reuse, -R8 ;  /* 0x00000004292b7223 */ /* 0x080fe20000010808 */
[----:B------:R-:W-:Y:S01]  /*103c0*/  LOP3.LUT R11, R11, 0xffff0000, RZ, 0xc0, !PT ;  /* 0xffff00000b0b7812 */ /* 0x000fe200078ec0ff */
[----:B------:R-:W-:Y:S01]  /*103d0*/  FMUL.FTZ R44, R45, R4 ;  /* 0x000000042d2c7220 */ /* 0x000fe20000410000 */
[----:B------:R-:W-:-:S02]  /*103e0*/  LOP3.LUT R8, R31, 0xffff0000, RZ, 0xc0, !PT ;  /* 0xffff00001f087812 */ /* 0x000fc400078ec0ff */
[----:B------:R-:W-:Y:S01]  /*103f0*/  LOP3.LUT R10, R33, 0xffff0000, RZ, 0xc0, !PT ;  /* 0xffff0000210a7812 */ /* 0x000fe200078ec0ff */
[----:B------:R-:W-:Y:S01]  /*10400*/  FFMA.FTZ R44, R41, R38, R44 ;  /* 0x00000026292c7223 */ /* 0x000fe2000001002c */
[----:B------:R-:W-:Y:S01]  /*10410*/  LOP3.LUT R4, R25, 0xffff0000, RZ, 0xc0, !PT ;  /* 0xffff000019047812 */ /* 0x000fe200078ec0ff */
[----:B------:R-:W-:Y:S01]  /*10420*/  FMUL.FTZ R38, R9, R8 ;  /* 0x0000000809267220 */ /* 0x000fe20000410000 */
[----:B------:R-:W-:Y:S01]  /*10430*/  LOP3.LUT R6, R27, 0xffff0000, RZ, 0xc0, !PT ;  /* 0xffff00001b067812 */ /* 0x000fe200078ec0ff */
[----:B------:R-:W-:Y:S02]  /*10440*/  FMUL.FTZ R52, R11, R10 ;  /* 0x0000000a0b347220 */ /* 0x000fe40000410000 */
[-C--:B------:R-:W-:Y:S01]  /*10450*/  FMUL.FTZ R39, R9, R4.reuse ;  /* 0x0000000409277220 */ /* 0x080fe20000410000 */
[----:B------:R-:W-:Y:S01]  /*10460*/  FFMA.FTZ R9, R5, R4, -R38 ;  /* 0x0000000405097223 */ /* 0x000fe20000010826 */
[-C--:B------:R-:W-:Y:S01]  /*10470*/  FMUL.FTZ R11, R11, R6.reuse ;  /* 0x000000060b0b7220 */ /* 0x080fe20000410000 */
[----:B------:R-:W-:Y:S01]  /*10480*/  FFMA.FTZ R52, R7, R6, -R52 ;  /* 0x0000000607347223 */ /* 0x000fe20000010834 */
[----:B------:R-:W-:Y:S01]  /*10490*/  FFMA.FTZ R38, R5, R8, R39 ;  /* 0x0000000805267223 */ /* 0x000fe20000010027 */
[----:B------:R-:W-:Y:S01]  /*104a0*/  F2FP.BF16.F32.PACK_AB R6, R40, R51 ;  /* 0x000000332806723e */ /* 0x000fe200000010ff */
[----:B------:R-:W-:Y:S01]  /*104b0*/  FFMA.FTZ R11, R7, R10, R11 ;  /* 0x0000000a070b7223 */ /* 0x000fe2000001000b */
[----:B------:R-:W-:-:S02]  /*104c0*/  F2FP.BF16.F32.PACK_AB R4, R46, R53 ;  /* 0x000000352e04723e */ /* 0x000fc400000010ff */
[----:B------:R-:W-:Y:S02]  /*104d0*/  F2FP.BF16.F32.PACK_AB R5, R9, R50 ;  /* 0x000000320905723e */ /* 0x000fe400000010ff */
[----:B------:R-:W-:Y:S02]  /*104e0*/  F2FP.BF16.F32.PACK_AB R7, R52, R43 ;  /* 0x0000002b3407723e */ /* 0x000fe400000010ff */
[----:B------:R-:W-:Y:S02]  /*104f0*/  F2FP.BF16.F32.PACK_AB R10, R42, R59 ;  /* 0x0000003b2a0a723e */ /* 0x000fe400000010ff */
[----:B------:R-:W-:Y:S01]  /*10500*/  F2FP.BF16.F32.PACK_AB R8, R48, R55 ;  /* 0x000000373008723e */ /* 0x000fe200000010ff */
[----:B------:R0:W-:Y:S01]  /*10510*/  STS.128 [R36], R4 ;  /* 0x0000000424007388 */ /* 0x0001e20000000c00 */
[----:B------:R-:W-:Y:S02]  /*10520*/  F2FP.BF16.F32.PACK_AB R9, R38, R57 ;  /* 0x000000392609723e */ /* 0x000fe400000010ff */
[----:B------:R-:W-:-:S05]  /*10530*/  F2FP.BF16.F32.PACK_AB R11, R11, R44 ;  /* 0x0000002c0b0b723e */ /* 0x000fca00000010ff */
[----:B------:R0:W-:Y:S02]  /*10540*/  STS.128 [R37+0x14400], R8 ;  /* 0x0144000825007388 */ /* 0x0001e40000000c00 */
.L_x_621:
[----:B------:R-:W-:Y:S05]  /*10550*/  BSYNC B2 ;  /* 0x0000000000027941 */ /* 0x000fea0003800000 */
.L_x_620:
[----:B------:R-:W-:Y:S05]  /*10560*/  @P1 BRA `(.L_x_619) ;  /* 0x00000004008c1947 */ /* 0x000fea0003800000 */
[----:B0-----:R-:W-:Y:S01]  /*10570*/  SHF.R.S32.HI R5, RZ, 0x1f, R212 ;  /* 0x0000001fff057819 */ /* 0x001fe200000114d4 */
[----:B------:R-:W-:Y:S01]  /*10580*/  IMAD.U32 R48, R14, 0x10000, RZ ;  /* 0x000100000e307824 */ /* 0x000fe200078e00ff */
[----:B-----5:R-:W-:Y:S01]  /*10590*/  R2UR UR4, R56 ;  /* 0x00000000380472ca */ /* 0x020fe200000e0000 */
[----:B------:R-:W-:Y:S01]  /*105a0*/  IMAD.U32 R46, R0, 0x10000, RZ ;  /* 0x00010000002e7824 */ /* 0x000fe200078e00ff */
[CC--:B------:R-:W-:Y:S02]  /*105b0*/  LEA.HI R4, R5.reuse, R212.reuse, RZ, 0x3 ;  /* 0x000000d405047211 */ /* 0x0c0fe400078f18ff */
[----:B------:R-:W-:Y:S02]  /*105c0*/  LEA.HI R5, R5, R212, RZ, 0x6 ;  /* 0x000000d405057211 */ /* 0x000fe400078f30ff */
[----:B------:R-:W-:Y:S02]  /*105d0*/  SHF.R.S32.HI R6, RZ, 0x3, R4 ;  /* 0x00000003ff067819 */ /* 0x000fe40000011404 */
[----:B------:R-:W-:Y:S01]  /*105e0*/  LOP3.LUT R4, R4, 0x38, RZ, 0xc0, !PT ;  /* 0x0000003804047812 */ /* 0x000fe200078ec0ff */
[----:B------:R-:W-:Y:S01]  /*105f0*/  IMAD.SHL.U32 R7, R5, 0x80, RZ ;  /* 0x0000008005077824 */ /* 0x000fe200078e00ff */
[----:B------:R-:W-:-:S02]  /*10600*/  LEA.HI R35, R35, R6, RZ, 0x1d ;  /* 0x0000000623237211 */ /* 0x000fc400078fe8ff */
[----:B------:R-:W-:Y:S02]  /*10610*/  LOP3.LUT R5, R4, 0x1c0, R54, 0xf8, !PT ;  /* 0x000001c004057812 */ /* 0x000fe400078ef836 */
[----:B------:R-:W-:Y:S01]  /*10620*/  SHF.R.S32.HI R6, RZ, 0x1f, R35 ;  /* 0x0000001fff067819 */ /* 0x000fe20000011423 */
[----:B------:R-:W-:Y:S01]  /*10630*/  IMAD.SHL.U32 R4, R35, 0x8, RZ ;  /* 0x0000000823047824 */ /* 0x000fe200078e00ff */
[----:B------:R-:W-:Y:S02]  /*10640*/  LOP3.LUT R8, R7, 0xffffe000, RZ, 0xc0, !PT ;  /* 0xffffe00007087812 */ /* 0x000fe400078ec0ff */
[----:B------:R-:W-:Y:S02]  /*10650*/  LEA.HI R6, R6, R35, RZ, 0x3 ;  /* 0x0000002306067211 */ /* 0x000fe400078f18ff */
[----:B------:R-:W-:Y:S02]  /*10660*/  LOP3.LUT R5, R5, R228, RZ, 0x3c, !PT ;  /* 0x000000e405057212 */ /* 0x000fe400078e3cff */
[----:B------:R-:W-:Y:S01]  /*10670*/  LOP3.LUT R4, R4, 0x38, RZ, 0xc0, !PT ;  /* 0x0000003804047812 */ /* 0x000fe200078ec0ff */
[----:B------:R-:W-:Y:S01]  /*10680*/  IMAD.SHL.U32 R6, R6, 0x400, RZ ;  /* 0x0000040006067824 */ /* 0x000fe200078e00ff */
[----:B------:R-:W-:-:S02]  /*10690*/  IADD3 R8, R5, R8, R229 ;  /* 0x0000000805087210 */ /* 0x000fc40007ffe0e5 */
[----:B------:R-:W-:Y:S02]  /*106a0*/  LOP3.LUT R5, R4, 0x1c0, R54, 0xf8, !PT ;  /* 0x000001c004057812 */ /* 0x000fe400078ef836 */
[----:B------:R-:W-:Y:S02]  /*106b0*/  LOP3.LUT R6, R6, 0x7fffe000, RZ, 0xc0, !PT ;  /* 0x7fffe00006067812 */ /* 0x000fe400078ec0ff */
[----:B------:R-:W-:Y:S02]  /*106c0*/  LOP3.LUT R5, R5, R228, RZ, 0x3c, !PT ;  /* 0x000000e405057212 */ /* 0x000fe400078e3cff */
[----:B------:R-:W-:Y:S02]  /*106d0*/  LEA R35, R8, UR4, 0x1 ;  /* 0x0000000408237c11 */ /* 0x000fe4000f8e08ff */
[----:B------:R-:W-:Y:S02]  /*106e0*/  IADD3 R9, R5, R6, R229 ;  /* 0x0000000605097210 */ /* 0x000fe40007ffe0e5 */
[----:B------:R-:W-:Y:S01]  /*106f0*/  LOP3.LUT R45, R14, 0xffff0000, RZ, 0xc0, !PT ;  /* 0xffff00000e2d7812 */ /* 0x000fe200078ec0ff */
[----:B------:R-:W0:Y:S02]  /*10700*/  LDS.128 R4, [R35] ;  /* 0x0000000023047984 */ /* 0x000e240000000c00 */
        /* <DEDUP_REMOVED lines=15> */
[-C--:B------:R-:W-:Y:S01]  /*10800*/  FMUL.FTZ R52, R41, R46.reuse ;  /* 0x0000002e29347220 */ /* 0x080fe20000410000 */
[----:B------:R-:W-:Y:S01]  /*10810*/  LOP3.LUT R41, R0, 0xffff0000, RZ, 0xc0, !PT ;  /* 0xffff000000297812 */ /* 0x000fe200078ec0ff */
[----:B------:R-:W-:Y:S01]  /*10820*/  FMUL.FTZ R47, R8, R45 ;  /* 0x0000002d082f7220 */ /* 0x000fe20000410000 */
[----:B------:R-:W-:Y:S01]  /*10830*/  FFMA.FTZ R49, R37, R46, -R50 ;  /* 0x0000002e25317223 */ /* 0x000fe20000010832 */
[----:B------:R-:W-:-:S02]  /*10840*/  IMAD.U32 R50, R20, 0x10000, RZ ;  /* 0x0001000014327824 */ /* 0x000fc400078e00ff */
[----:B------:R-:W-:Y:S01]  /*10850*/  FFMA.FTZ R52, R37, R48, R52 ;  /* 0x0000003025347223 */ /* 0x000fe20000010034 */
[----:B------:R-:W-:Y:S02]  /*10860*/  IMAD.U32 R46, R12, 0x10000, RZ ;  /* 0x000100000c2e7824 */ /* 0x000fe400078e00ff */
[-C--:B------:R-:W-:Y:S01]  /*10870*/  FMUL.FTZ R37, R8, R41.reuse ;  /* 0x0000002908257220 */ /* 0x080fe20000410000 */
[----:B------:R-:W-:Y:S01]  /*10880*/  FFMA.FTZ R48, R4, R41, -R47 ;  /* 0x0000002904307223 */ /* 0x000fe2000001082f */
[C---:B------:R-:W-:Y:S01]  /*10890*/  FMUL.FTZ R8, R43.reuse, R50 ;  /* 0x000000322b087220 */ /* 0x040fe20000410000 */
[----:B------:R-:W-:Y:S01]  /*108a0*/  LOP3.LUT R47, R20, 0xffff0000, RZ, 0xc0, !PT ;  /* 0xffff0000142f7812 */ /* 0x000fe200078ec0ff */
[-C--:B------:R-:W-:Y:S01]  /*108b0*/  FMUL.FTZ R43, R43, R46.reuse ;  /* 0x0000002e2b2b7220 */ /* 0x080fe20000410000 */
[----:B------:R-:W-:Y:S01]  /*108c0*/  LOP3.LUT R41, R12, 0xffff0000, RZ, 0xc0, !PT ;  /* 0xffff00000c297812 */ /* 0x000fe200078ec0ff */
[----:B------:R-:W-:Y:S01]  /*108d0*/  FFMA.FTZ R46, R39, R46, -R8 ;  /* 0x0000002e272e7223 */ /* 0x000fe20000010808 */
[----:B------:R-:W-:-:S02]  /*108e0*/  IMAD.U32 R42, R9, 0x10000, RZ ;  /* 0x00010000092a7824 */ /* 0x000fc400078e00ff */
[----:B------:R-:W-:Y:S01]  /*108f0*/  FFMA.FTZ R50, R39, R50, R43 ;  /* 0x0000003227327223 */ /* 0x000fe2000001002b */
[----:B------:R-:W-:Y:S01]  /*10900*/  FMUL.FTZ R39, R10, R47 ;  /* 0x0000002f0a277220 */ /* 0x000fe20000410000 */
[----:B------:R-:W-:Y:S02]  /*10910*/  IMAD.U32 R43, R15, 0x10000, RZ ;  /* 0x000100000f2b7824 */ /* 0x000fe400078e00ff */
[----:B------:R-:W-:Y:S01]  /*10920*/  FFMA.FTZ R45, R4, R45, R37 ;  /* 0x0000002d042d7223 */ /* 0x000fe20000010025 */
[----:B------:R-:W-:Y:S02]  /*10930*/  IMAD.U32 R37, R3, 0x10000, RZ ;  /* 0x0001000003257824 */ /* 0x000fe400078e00ff */
[-C--:B------:R-:W-:Y:S01]  /*10940*/  FMUL.FTZ R55, R10, R41.reuse ;  /* 0x000000290a377220 */ /* 0x080fe20000410000 */
[----:B------:R-:W-:Y:S01]  /*10950*/  FFMA.FTZ R53, R6, R41, -R39 ;  /* 0x0000002906357223 */ /* 0x000fe20000010827 */
[----:B------:R-:W-:Y:S01]  /*10960*/  FMUL.FTZ R51, R42, R43 ;  /* 0x0000002b2a337220 */ /* 0x000fe20000410000 */
[----:B------:R-:W-:-:S02]  /*10970*/  IMAD.U32 R44, R11, 0x10000, RZ ;  /* 0x000100000b2c7824 */ /* 0x000fc400078e00ff */
[----:B------:R-:W-:Y:S01]  /*10980*/  FMUL.FTZ R42, R42, R37 ;  /* 0x000000252a2a7220 */ /* 0x000fe20000410000 */
[----:B------:R-:W-:Y:S02]  /*10990*/  IMAD.U32 R41, R21, 0x10000, RZ ;  /* 0x0001000015297824 */ /* 0x000fe400078e00ff */
[----:B------:R-:W-:Y:S01]  /*109a0*/  FFMA.FTZ R55, R6, R47, R55 ;  /* 0x0000002f06377223 */ /* 0x000fe20000010037 */
[----:B------:R-:W-:Y:S02]  /*109b0*/  IMAD.U32 R39, R13, 0x10000, RZ ;  /* 0x000100000d277824 */ /* 0x000fe400078e00ff */
[----:B------:R-:W-:Y:S01]  /*109c0*/  FFMA.FTZ R51, R38, R37, -R51 ;  /* 0x0000002526337223 */ /* 0x000fe20000010833 */
[----:B------:R-:W-:Y:S01]  /*109d0*/  LOP3.LUT R9, R9, 0xffff0000, RZ, 0xc0, !PT ;  /* 0xffff000009097812 */ /* 0x000fe200078ec0ff */
[C---:B------:R-:W-:Y:S01]  /*109e0*/  FMUL.FTZ R47, R44.reuse, R41 ;  /* 0x000000292c2f7220 */ /* 0x040fe20000410000 */
[----:B------:R-:W-:Y:S01]  /*109f0*/  LOP3.LUT R11, R11, 0xffff0000, RZ, 0xc0, !PT ;  /* 0xffff00000b0b7812 */ /* 0x000fe200078ec0ff */
[----:B------:R-:W-:Y:S01]  /*10a00*/  FMUL.FTZ R37, R44, R39 ;  /* 0x000000272c257220 */ /* 0x000fe20000410000 */
[----:B------:R-:W-:Y:S01]  /*10a10*/  LOP3.LUT R8, R15, 0xffff0000, RZ, 0xc0, !PT ;  /* 0xffff00000f087812 */ /* 0x000fe200078ec0ff */
[----:B------:R-:W-:Y:S01]  /*10a20*/  FFMA.FTZ R42, R38, R43, R42 ;  /* 0x0000002b262a7223 */ /* 0x000fe2000001002a */
[----:B------:R-:W-:Y:S01]  /*10a30*/  LOP3.LUT R10, R21, 0xffff0000, RZ, 0xc0, !PT ;  /* 0xffff0000150a7812 */ /* 0x000fe200078ec0ff */
[C---:B------:R-:W-:Y:S01]  /*10a40*/  FFMA.FTZ R47, R40.reuse, R39, -R47 ;  /* 0x00000027282f7223 */ /* 0x040fe2000001082f */
[----:B------:R-:W-:Y:S01]  /*10a50*/  LOP3.LUT R4, R3, 0xffff0000, RZ, 0xc0, !PT ;  /* 0xffff000003047812 */ /* 0x000fe200078ec0ff */
[----:B------:R-:W-:Y:S01]  /*10a60*/  FFMA.FTZ R37, R40, R41, R37 ;  /* 0x0000002928257223 */ /* 0x000fe20000010025 */
[----:B------:R-:W-:Y:S01]  /*10a70*/  LOP3.LUT R6, R13, 0xffff0000, RZ, 0xc0, !PT ;  /* 0xffff00000d067812 */ /* 0x000fe200078ec0ff */
[----:B------:R-:W-:Y:S01]  /*10a80*/  FMUL.FTZ R38, R9, R8 ;  /* 0x0000000809267220 */ /* 0x000fe20000410000 */
[----:B------:R-:W-:Y:S01]  /*10a90*/  FMUL.FTZ R40, R11, R10 ;  /* 0x0000000a0b287220 */ /* 0x000fe20000410000 */
[----:B------:R-:W-:-:S02]  /*10aa0*/  FMUL.FTZ R9, R9, R4 ;  /* 0x0000000409097220 */ /* 0x000fc40000410000 */
[----:B------:R-:W-:Y:S01]  /*10ab0*/  FMUL.FTZ R11, R11, R6 ;  /* 0x000000060b0b7220 */ /* 0x000fe20000410000 */
[----:B------:R-:W-:Y:S01]  /*10ac0*/  FFMA.FTZ R38, R5, R4, -R38 ;  /* 0x0000000405267223 */ /* 0x000fe20000010826 */
[----:B------:R-:W-:Y:S01]  /*10ad0*/  FFMA.FTZ R40, R7, R6, -R40 ;  /* 0x0000000607287223 */ /* 0x000fe20000010828 */
[----:B------:R-:W-:Y:S01]  /*10ae0*/  FFMA.FTZ R9, R5, R8, R9 ;  /* 0x0000000805097223 */ /* 0x000fe20000010009 */
[----:B------:R-:W-:Y:S01]  /*10af0*/  FFMA.FTZ R44, R7, R10, R11 ;  /* 0x0000000a072c7223 */ /* 0x000fe2000001000b */
[----:B------:R-:W-:Y:S02]  /*10b00*/  F2FP.BF16.F32.PACK_AB R4, R48, R49 ;  /* 0x000000313004723e */ /* 0x000fe400000010ff */
[----:B------:R-:W-:Y:S02]  /*10b10*/  F2FP.BF16.F32.PACK_AB R6, R53, R46 ;  /* 0x0000002e3506723e */ /* 0x000fe400000010ff */
[----:B------:R-:W-:Y:S02]  /*10b20*/  F2FP.BF16.F32.PACK_AB R5, R38, R51 ;  /* 0x000000332605723e */ /* 0x000fe400000010ff */
[----:B------:R-:W-:-:S02]  /*10b30*/  F2FP.BF16.F32.PACK_AB R7, R40, R47 ;  /* 0x0000002f2807723e */ /* 0x000fc400000010ff */
[----:B------:R-:W-:Y:S02]  /*10b40*/  F2FP.BF16.F32.PACK_AB R8, R45, R52 ;  /* 0x000000342d08723e */ /* 0x000fe400000010ff */
[----:B------:R-:W-:Y:S01]  /*10b50*/  F2FP.BF16.F32.PACK_AB R10, R55, R50 ;  /* 0x00000032370a723e */ /* 0x000fe200000010ff */
[----:B------:R1:W-:Y:S01]  /*10b60*/  STS.128 [R35], R4 ;  /* 0x0000000423007388 */ /* 0x0003e20000000c00 */
[----:B------:R-:W-:Y:S02]  /*10b70*/  F2FP.BF16.F32.PACK_AB R9, R9, R42 ;  /* 0x0000002a0909723e */ /* 0x000fe400000010ff */
[----:B------:R-:W-:-:S05]  /*10b80*/  F2FP.BF16.F32.PACK_AB R11, R44, R37 ;  /* 0x000000252c0b723e */ /* 0x000fca00000010ff */
[----:B------:R1:W-:Y:S02]  /*10b90*/  STS.128 [R36+0x14400], R8 ;  /* 0x0144000824007388 */ /* 0x0003e40000000c00 */
.L_x_619:
[----:B------:R-:W-:Y:S05]  /*10ba0*/  BSYNC B1 ;  /* 0x0000000000017941 */ /* 0x000fea0003800000 */
.L_x_618:
[----:B01----:R-:W-:Y:S01]  /*10bb0*/  VIADD R4, R213, 0x20 ;  /* 0x00000020d5047836 */ /* 0x003fe20000000000 */
[----:B------:R-:W-:Y:S04]  /*10bc0*/  BSSY B1, `(.L_x_622) ;  /* 0x00000ca000017945 */ /* 0x000fe80003800000 */
[----:B------:R-:W-:-:S13]  /*10bd0*/  ISETP.GE.AND P0, PT, R4, R34, PT ;  /* 0x000000220400720c */ /* 0x000fda0003f06270 */
[----:B------:R-:W-:Y:S05]  /*10be0*/  @P0 BRA `(.L_x_623) ;  /* 0x0000000c001c0947 */ /* 0x000fea0003800000 */
[----:B-----5:R0:W5:Y:S01]  /*10bf0*/  LDL R56, [R1+0x14] ;  /* 0x0000140001387983 */ /* 0x0201620000100800 */
[----:B------:R-:W1:Y:S01]  /*10c00*/  LDC R35, c[0x0][0x3f4] ;  /* 0x0000fd00ff237b82 */ /* 0x000e620000000800 */
[----:B------:R-:W-:Y:S01]  /*10c10*/  BSSY B2, `(.L_x_624) ;  /* 0x0000062000027945 */ /* 0x000fe20003800000 */
[----:B------:R-:W-:Y:S02]  /*10c20*/  SHF.R.U32.HI R54, RZ, 0x3, R223 ;  /* 0x00000003ff367819 */ /* 0x000fe400000116df */
[-C--:B-1----:R-:W-:Y:S02]  /*10c30*/  ISETP.GE.AND P0, PT, R16, R35.reuse, PT ;  /* 0x000000231000720c */ /* 0x082fe40003f06270 */
[----:B------:R-:W-:-:S11]  /*10c40*/  ISETP.GE.AND P1, PT, R212, R35, PT ;  /* 0x00000023d400720c */ /* 0x000fd60003f26270 */
[----:B0-----:R-:W-:Y:S05]  /*10c50*/  @P0 BRA `(.L_x_625) ;  /* 0x0000000400740947 */ /* 0x001fea0003800000 */
[----:B------:R-:W-:Y:S01]  /*10c60*/  LEA.HI R4, R29, R28, RZ, 0x3 ;  /* 0x0000001c1d047211 */ /* 0x000fe200078f18ff */
[----:B------:R-:W-:Y:S01]  /*10c70*/  IMAD.U32 R48, R30, 0x10000, RZ ;  /* 0x000100001e307824 */ /* 0x000fe200078e00ff */
[----:B-----5:R-:W-:Y:S01]  /*10c80*/  R2UR UR4, R56 ;  /* 0x00000000380472ca */ /* 0x020fe200000e0000 */
[----:B------:R-:W-:Y:S01]  /*10c90*/  IMAD.U32 R46, R24, 0x10000, RZ ;  /* 0x00010000182e7824 */ /* 0x000fe200078e00ff */
[----:B------:R-:W-:Y:S01]  /*10ca0*/  LOP3.LUT R5, R4, 0xfffffff8, RZ, 0xc0, !PT ;  /* 0xfffffff804057812 */ /* 0x000fe200078ec0ff */
[----:B------:R-:W-:Y:S01]  /*10cb0*/  IMAD.U32 R57, R31, 0x10000, RZ ;  /* 0x000100001f397824 */ /* 0x000fe200078e00ff */
[----:B------:R-:W-:Y:S01]  /*10cc0*/  LOP3.LUT R8, R223, 0x38, R16, 0xf8, !PT ;  /* 0x00000038df087812 */ /* 0x000fe200078ef810 */
[----:B------:R-:W-:Y:S01]  /*10cd0*/  IMAD.U32 R55, R25, 0x10000, RZ ;  /* 0x0001000019377824 */ /* 0x000fe200078e00ff */
[----:B------:R-:W-:Y:S01]  /*10ce0*/  LOP3.LUT R50, R30, 0xffff0000, RZ, 0xc0, !PT ;  /* 0xffff00001e327812 */ /* 0x000fe200078ec0ff */
[----:B------:R-:W-:Y:S01]  /*10cf0*/  IMAD.IADD R4, R28, 0x1, -R5 ;  /* 0x000000011c047824 */ /* 0x000fe200078e0a05 */
[----:B------:R-:W-:Y:S01]  /*10d00*/  LOP3.LUT R8, R227, R8, R54, 0xf6, !PT ;  /* 0x00000008e3087212 */ /* 0x000fe200078ef636 */
[----:B------:R-:W-:Y:S01]  /*10d10*/  IMAD.U32 R52, R32, 0x10000, RZ ;  /* 0x0001000020347824 */ /* 0x000fe200078e00ff */
[----:B------:R-:W-:-:S02]  /*10d20*/  LOP3.LUT R59, R33, 0xffff0000, RZ, 0xc0, !PT ;  /* 0xffff0000213b7812 */ /* 0x000fc400078ec0ff */
[----:B------:R-:W-:Y:S02]  /*10d30*/  LEA.HI R4, R35, R4, RZ, 0x1d ;  /* 0x0000000423047211 */ /* 0x000fe400078fe8ff */
[----:B------:R-:W-:Y:S02]  /*10d40*/  LEA R36, R8, UR4, 0x1 ;  /* 0x0000000408247c11 */ /* 0x000fe4000f8e08ff */
[----:B------:R-:W-:Y:S01]  /*10d50*/  SHF.R.S32.HI R5, RZ, 0x1f, R4 ;  /* 0x0000001fff057819 */ /* 0x000fe20000011404 */
[----:B------:R-:W-:-:S03]  /*10d60*/  IMAD.SHL.U32 R6, R4, 0x8, RZ ;  /* 0x0000000804067824 */ /* 0x000fc600078e00ff */
[----:B------:R-:W-:Y:S02]  /*10d70*/  LEA.HI R5, R5, R4, RZ, 0x3 ;  /* 0x0000000405057211 */ /* 0x000fe400078f18ff */
[----:B------:R-:W-:-:S03]  /*10d80*/  LOP3.LUT R4, R223, 0x38, R6, 0xf8, !PT ;  /* 0x00000038df047812 */ /* 0x000fc600078ef806 */
[----:B------:R-:W-:Y:S01]  /*10d90*/  IMAD.SHL.U32 R5, R5, 0x400, RZ ;  /* 0x0000040005057824 */ /* 0x000fe200078e00ff */
[----:B------:R-:W-:-:S04]  /*10da0*/  LOP3.LUT R4, R4, R54, RZ, 0x3c, !PT ;  /* 0x0000003604047212 */ /* 0x000fc800078e3cff */
        /* <DEDUP_REMOVED lines=17> */
[-C--:B------:R-:W-:Y:S01]  /*10ec0*/  FMUL.FTZ R47, R48, R42.reuse ;  /* 0x0000002a302f7220 */ /* 0x080fe20000410000 */
[----:B------:R-:W-:Y:S01]  /*10ed0*/  FMUL.FTZ R49, R46, R42 ;  /* 0x0000002a2e317220 */ /* 0x000fe20000410000 */
[----:B------:R-:W-:Y:S01]  /*10ee0*/  LOP3.LUT R42, R24, 0xffff0000, RZ, 0xc0, !PT ;  /* 0xffff0000182a7812 */ /* 0x000fe200078ec0ff */
[----:B------:R-:W-:Y:S01]  /*10ef0*/  FMUL.FTZ R51, R50, R8 ;  /* 0x0000000832337220 */ /* 0x000fe20000410000 */
[----:B------:R-:W-:Y:S01]  /*10f00*/  FFMA.FTZ R47, R46, R38, -R47 ;  /* 0x000000262e2f7223 */ /* 0x000fe2000001082f */
[----:B------:R-:W-:Y:S01]  /*10f10*/  FMUL.FTZ R46, R55, R43 ;  /* 0x0000002b372e7220 */ /* 0x000fe20000410000 */
[----:B------:R-:W-:-:S02]  /*10f20*/  IMAD.U32 R44, R10, 0x10000, RZ ;  /* 0x000100000a2c7824 */ /* 0x000fc400078e00ff */
[C---:B------:R-:W-:Y:S01]  /*10f30*/  FMUL.FTZ R53, R42.reuse, R8 ;  /* 0x000000082a357220 */ /* 0x040fe20000410000 */
[----:B------:R-:W-:Y:S01]  /*10f40*/  FFMA.FTZ R8, R42, R4, -R51 ;  /* 0x000000042a087223 */ /* 0x000fe20000010833 */
[----:B------:R-:W-:Y:S01]  /*10f50*/  FMUL.FTZ R42, R57, R43 ;  /* 0x0000002b392a7220 */ /* 0x000fe20000410000 */
[----:B------:R-:W-:Y:S01]  /*10f60*/  FFMA.FTZ R49, R48, R38, R49 ;  /* 0x0000002630317223 */ /* 0x000fe20000010031 */
[----:B------:R-:W-:Y:S01]  /*10f70*/  FFMA.FTZ R38, R50, R4, R53 ;  /* 0x0000000432267223 */ /* 0x000fe20000010035 */
[----:B------:R-:W-:Y:S01]  /*10f80*/  LOP3.LUT R10, R10, 0xffff0000, RZ, 0xc0, !PT ;  /* 0xffff00000a0a7812 */ /* 0x000fe200078ec0ff */
[-C--:B------:R-:W-:Y:S01]  /*10f90*/  FFMA.FTZ R42, R55, R39.reuse, -R42 ;  /* 0x00000027372a7223 */ /* 0x080fe2000001082a */
[C---:B------:R-:W-:Y:S02]  /*10fa0*/  IMAD.U32 R4, R26.reuse, 0x10000, RZ ;  /* 0x000100001a047824 */ /* 0x040fe400078e00ff */
[----:B------:R-:W-:Y:S01]  /*10fb0*/  FFMA.FTZ R46, R57, R39, R46 ;  /* 0x00000027392e7223 */ /* 0x000fe2000001002e */
[----:B------:R-:W-:Y:S01]  /*10fc0*/  LOP3.LUT R48, R26, 0xffff0000, RZ, 0xc0, !PT ;  /* 0xffff00001a307812 */ /* 0x000fe200078ec0ff */
[----:B------:R-:W-:Y:S01]  /*10fd0*/  FMUL.FTZ R39, R52, R44 ;  /* 0x0000002c34277220 */ /* 0x000fe20000410000 */
[----:B------:R-:W-:Y:S01]  /*10fe0*/  LOP3.LUT R50, R32, 0xffff0000, RZ, 0xc0, !PT ;  /* 0xffff000020327812 */ /* 0x000fe200078ec0ff */
[----:B------:R-:W-:-:S02]  /*10ff0*/  IMAD.U32 R45, R11, 0x10000, RZ ;  /* 0x000100000b2d7824 */ /* 0x000fc400078e00ff */
[C---:B------:R-:W-:Y:S01]  /*11000*/  FMUL.FTZ R43, R4.reuse, R44 ;  /* 0x0000002c042b7220 */ /* 0x040fe20000410000 */
[----:B------:R-:W-:Y:S02]  /*11010*/  IMAD.U32 R57, R33, 0x10000, RZ ;  /* 0x0001000021397824 */ /* 0x000fe400078e00ff */
[----:B------:R-:W-:Y:S01]  /*11020*/  FFMA.FTZ R39, R4, R40, -R39 ;  /* 0x0000002804277223 */ /* 0x000fe20000010827 */
[-C--:B------:R-:W-:Y:S01]  /*11030*/  FMUL.FTZ R51, R50, R10.reuse ;  /* 0x0000000a32337220 */ /* 0x080fe20000410000 */
[----:B------:R-:W-:Y:S01]  /*11040*/  FMUL.FTZ R53, R48, R10 ;  /* 0x0000000a30357220 */ /* 0x000fe20000410000 */
[----:B------:R-:W-:Y:S02]  /*11050*/  IMAD.U32 R55, R27, 0x10000, RZ ;  /* 0x000100001b377824 */ /* 0x000fe400078e00ff */
[-C--:B------:R-:W-:Y:S01]  /*11060*/  FMUL.FTZ R4, R57, R45.reuse ;  /* 0x0000002d39047220 */ /* 0x080fe20000410000 */
[----:B------:R-:W-:Y:S01]  /*11070*/  FFMA.FTZ R10, R52, R40, R43 ;  /* 0x00000028340a7223 */ /* 0x000fe2000001002b */
[-C--:B------:R-:W-:Y:S01]  /*11080*/  FFMA.FTZ R40, R48, R6.reuse, -R51 ;  /* 0x0000000630287223 */ /* 0x080fe20000010833 */
[----:B------:R-:W-:Y:S01]  /*11090*/  FFMA.FTZ R53, R50, R6, R53 ;  /* 0x0000000632357223 */ /* 0x000fe20000010035 */
[C---:B------:R-:W-:Y:S01]  /*110a0*/  FMUL.FTZ R6, R55.reuse, R45 ;  /* 0x0000002d37067220 */ /* 0x040fe20000410000 */
[----:B------:R-:W-:Y:S01]  /*110b0*/  FFMA.FTZ R43, R55, R41, -R4 ;  /* 0x00000029372b7223 */ /* 0x000fe20000010804 */
[----:B------:R-:W-:-:S02]  /*110c0*/  LOP3.LUT R55, R31, 0xffff0000, RZ, 0xc0, !PT ;  /* 0xffff00001f377812 */ /* 0x000fc400078ec0ff */
[----:B------:R-:W-:Y:S01]  /*110d0*/  LOP3.LUT R11, R11, 0xffff0000, RZ, 0xc0, !PT ;  /* 0xffff00000b0b7812 */ /* 0x000fe200078ec0ff */
[----:B------:R-:W-:Y:S01]  /*110e0*/  FFMA.FTZ R41, R57, R41, R6 ;  /* 0x0000002939297223 */ /* 0x000fe20000010006 */
[----:B------:R-:W-:Y:S01]  /*110f0*/  LOP3.LUT R45, R25, 0xffff0000, RZ, 0xc0, !PT ;  /* 0xffff0000192d7812 */ /* 0x000fe200078ec0ff */
[----:B------:R-:W-:Y:S01]  /*11100*/  FMUL.FTZ R4, R55, R9 ;  /* 0x0000000937047220 */ /* 0x000fe20000410000 */
[----:B------:R-:W-:Y:S01]  /*11110*/  LOP3.LUT R51, R27, 0xffff0000, RZ, 0xc0, !PT ;  /* 0xffff00001b337812 */ /* 0x000fe200078ec0ff */
[----:B------:R-:W-:Y:S01]  /*11120*/  FMUL.FTZ R44, R59, R11 ;  /* 0x0000000b3b2c7220 */ /* 0x000fe20000410000 */
[----:B------:R-:W-:Y:S01]  /*11130*/  F2FP.BF16.F32.PACK_AB R10, R53, R10 ;  /* 0x0000000a350a723e */ /* 0x000fe200000010ff */
[C---:B------:R-:W-:Y:S01]  /*11140*/  FMUL.FTZ R6, R45.reuse, R9 ;  /* 0x000000092d067220 */ /* 0x040fe20000410000 */
[----:B------:R-:W-:Y:S01]  /*11150*/  FFMA.FTZ R9, R45, R5, -R4 ;  /* 0x000000052d097223 */ /* 0x000fe20000010804 */
[C---:B------:R-:W-:Y:S01]  /*11160*/  FMUL.FTZ R48, R51.reuse, R11 ;  /* 0x0000000b33307220 */ /* 0x040fe20000410000 */
        /* <DEDUP_REMOVED lines=8> */
[----:B------:R-:W-:Y:S02]  /*111f0*/  F2FP.BF16.F32.PACK_AB R8, R38, R49 ;  /* 0x000000312608723e */ /* 0x000fe400000010ff */
[----:B------:R-:W-:Y:S01]  /*11200*/  F2FP.BF16.F32.PACK_AB R11, R48, R41 ;  /* 0x00000029300b723e */ /* 0x000fe200000010ff */
[----:B------:R0:W-:Y:S04]  /*11210*/  STS.128 [R36], R4 ;  /* 0x0000000424007388 */ /* 0x0001e80000000c00 */
[----:B------:R0:W-:Y:S02]  /*11220*/  STS.128 [R37+0x14400], R8 ;  /* 0x0144000825007388 */ /* 0x0001e40000000c00 */
.L_x_625:
[----:B------:R-:W-:Y:S05]  /*11230*/  BSYNC B2 ;  /* 0x0000000000027941 */ /* 0x000fea0003800000 */
.L_x_624:
[----:B------:R-:W-:Y:S05]  /*11240*/  @P1 BRA `(.L_x_623) ;  /* 0x0000000400841947 */ /* 0x000fea0003800000 */
[----:B0-----:R-:W-:Y:S01]  /*11250*/  SHF.R.S32.HI R5, RZ, 0x1f, R212 ;  /* 0x0000001fff057819 */ /* 0x001fe200000114d4 */
[----:B------:R-:W-:Y:S01]  /*11260*/  IMAD.U32 R47, R14, 0x10000, RZ ;  /* 0x000100000e2f7824 */ /* 0x000fe200078e00ff */
[----:B-----5:R-:W-:Y:S01]  /*11270*/  R2UR UR4, R56 ;  /* 0x00000000380472ca */ /* 0x020fe200000e0000 */
[----:B------:R-:W-:Y:S01]  /*11280*/  IMAD.U32 R45, R0, 0x10000, RZ ;  /* 0x00010000002d7824 */ /* 0x000fe200078e00ff */
[CC--:B------:R-:W-:Y:S01]  /*11290*/  LEA.HI R4, R5.reuse, R212.reuse, RZ, 0x3 ;  /* 0x000000d405047211 */ /* 0x0c0fe200078f18ff */
[----:B------:R-:W-:Y:S01]  /*112a0*/  IMAD.U32 R49, R20, 0x10000, RZ ;  /* 0x0001000014317824 */ /* 0x000fe200078e00ff */
[----:B------:R-:W-:Y:S01]  /*112b0*/  LEA.HI R5, R5, R212, RZ, 0x6 ;  /* 0x000000d405057211 */ /* 0x000fe200078f30ff */
[----:B------:R-:W-:Y:S01]  /*112c0*/  IMAD.U32 R56, R21, 0x10000, RZ ;  /* 0x0001000015387824 */ /* 0x000fe200078e00ff */
[--C-:B------:R-:W-:Y:S02]  /*112d0*/  SHF.R.S32.HI R6, RZ, 0x3, R4.reuse ;  /* 0x00000003ff067819 */ /* 0x100fe40000011404 */
[----:B------:R-:W-:Y:S01]  /*112e0*/  LOP3.LUT R4, R223, 0x38, R4, 0xf8, !PT ;  /* 0x00000038df047812 */ /* 0x000fe200078ef804 */
[----:B------:R-:W-:Y:S01]  /*112f0*/  IMAD.SHL.U32 R5, R5, 0x80, RZ ;  /* 0x0000008005057824 */ /* 0x000fe200078e00ff */
[----:B------:R-:W-:-:S02]  /*11300*/  LEA.HI R35, R35, R6, RZ, 0x1d ;  /* 0x0000000623237211 */ /* 0x000fc400078fe8ff */
[----:B------:R-:W-:Y:S02]  /*11310*/  LOP3.LUT R52, R14, 0xffff0000, RZ, 0xc0, !PT ;  /* 0xffff00000e347812 */ /* 0x000fe400078ec0ff */
[----:B------:R-:W-:Y:S02]  /*11320*/  SHF.R.S32.HI R6, RZ, 0x1f, R35 ;  /* 0x0000001fff067819 */ /* 0x000fe40000011423 */
[----:B------:R-:W-:Y:S02]  /*11330*/  LOP3.LUT R8, R5, 0xffffe000, RZ, 0xc0, !PT ;  /* 0xffffe00005087812 */ /* 0x000fe400078ec0ff */
[----:B------:R-:W-:Y:S01]  /*11340*/  LOP3.LUT R5, R4, R54, RZ, 0x3c, !PT ;  /* 0x0000003604057212 */ /* 0x000fe200078e3cff */
[----:B------:R-:W-:Y:S01]  /*11350*/  IMAD.SHL.U32 R4, R35, 0x8, RZ ;  /* 0x0000000823047824 */ /* 0x000fe200078e00ff */
[----:B------:R-:W-:Y:S02]  /*11360*/  LEA.HI R6, R6, R35, RZ, 0x3 ;  /* 0x0000002306067211 */ /* 0x000fe400078f18ff */
[----:B------:R-:W-:-:S02]  /*11370*/  IADD3 R5, R5, R8, R227 ;  /* 0x0000000805057210 */ /* 0x000fc40007ffe0e3 */
[----:B------:R-:W-:Y:S01]  /*11380*/  LOP3.LUT R4, R223, 0x38, R4, 0xf8, !PT ;  /* 0x00000038df047812 */ /* 0x000fe200078ef804 */
[----:B------:R-:W-:Y:S01]  /*11390*/  IMAD.SHL.U32 R6, R6, 0x400, RZ ;  /* 0x0000040006067824 */ /* 0x000fe200078e00ff */
[----:B------:R-:W-:Y:S02]  /*113a0*/  LEA R35, R5, UR4, 0x1 ;  /* 0x0000000405237c11 */ /* 0x000fe4000f8e08ff */
[----:B------:R-:W-:Y:S02]  /*113b0*/  LOP3.LUT R4, R4, R54, RZ, 0x3c, !PT ;  /* 0x0000003604047212 */ /* 0x000fe400078e3cff */
[----:B------:R-:W-:Y:S02]  /*113c0*/  LOP3.LUT R6, R6, 0x7fffe000, RZ, 0xc0, !PT ;  /* 0x7fffe00006067812 */ /* 0x000fe400078ec0ff */
[----:B------:R-:W-:Y:S02]  /*113d0*/  LOP3.LUT R50, R0, 0xffff0000, RZ, 0xc0, !PT ;  /* 0xffff000000327812 */ /* 0x000fe400078ec0ff */
[----:B------:R-:W-:-:S02]  /*113e0*/  IADD3 R9, R4, R6, R227 ;  /* 0x0000000604097210 */ /* 0x000fc40007ffe0e3 */
[----:B------:R-:W0:Y:S01]  /*113f0*/  LDS.128 R4, [R35] ;  /* 0x0000000023047984 */ /* 0x000e220000000c00 */
[----:B------:R-:W-:Y:S02]  /*11400*/  LOP3.LUT R54, R20, 0xffff0000, RZ, 0xc0, !PT ;  /* 0xffff000014367812 */ /* 0x000fe400078ec0ff */
[----:B------:R-:W-:Y:S01]  /*11410*/  IMAD R36, R9, 0x2, R18 ;  /* 0x0000000209247824 */ /* 0x000fe200078e0212 */
[----:B------:R-:W-:Y:S02]  /*11420*/  LOP3.LUT R57, R15, 0xffff0000, RZ, 0xc0, !PT ;  /* 0xffff00000f397812 */ /* 0x000fe400078ec0ff */
[----:B------:R-:W-:Y:S02]  /*11430*/  LOP3.LUT R59, R21, 0xffff0000, RZ, 0xc0, !PT ;  /* 0xffff0000153b7812 */ /* 0x000fe400078ec0ff */
[----:B------:R-:W1:Y:S01]  /*11440*/  LDS.128 R8, [R36+0x14400] ;  /* 0x0144000024087984 */ /* 0x000e620000000c00 */
        /* <DEDUP_REMOVED lines=20> */
[----:B------:R-:W-:Y:S02]  /*11590*/  IMAD.U32 R45, R12, 0x10000, RZ ;  /* 0x000100000c2d7824 */ /* 0x000fe400078e00ff */
[C---:B------:R-:W-:Y:S01]  /*115a0*/  FMUL.FTZ R37, R50.reuse, R8 ;  /* 0x0000000832257220 */ /* 0x040fe20000410000 */
[-C--:B------:R-:W-:Y:S01]  /*115b0*/  FMUL.FTZ R8, R49, R43.reuse ;  /* 0x0000002b31087220 */ /* 0x080fe20000410000 */
[-C--:B------:R-:W-:Y:S01]  /*115c0*/  FFMA.FTZ R41, R50, R4.reuse, -R41 ;  /* 0x0000000432297223 */ /* 0x080fe20000010829 */
[C---:B------:R-:W-:Y:S01]  /*115d0*/  FMUL.FTZ R50, R45.reuse, R43 ;  /* 0x0000002b2d327220 */ /* 0x040fe20000410000 */
[----:B------:R-:W-:Y:S01]  /*115e0*/  FFMA.FTZ R37, R52, R4, R37 ;  /* 0x0000000434257223 */ /* 0x000fe20000010025 */
[-C--:B------:R-:W-:Y:S01]  /*115f0*/  FFMA.FTZ R45, R45, R39.reuse, -R8 ;  /* 0x000000272d2d7223 */ /* 0x080fe20000010808 */
[----:B------:R-:W-:Y:S01]  /*11600*/  LOP3.LUT R8, R12, 0xffff0000, RZ, 0xc0, !PT ;  /* 0xffff00000c087812 */ /* 0x000fe200078ec0ff */
[----:B------:R-:W-:Y:S01]  /*11610*/  FFMA.FTZ R50, R49, R39, R50 ;  /* 0x0000002731327223 */ /* 0x000fe20000010032 */
[----:B------:R-:W-:Y:S01]  /*11620*/  FMUL.FTZ R39, R54, R10 ;  /* 0x0000000a36277220 */ /* 0x000fe20000410000 */
[----:B------:R-:W-:Y:S01]  /*11630*/  IMAD.U32 R44, R11, 0x10000, RZ ;  /* 0x000100000b2c7824 */ /* 0x000fe200078e00ff */
[----:B------:R-:W-:Y:S01]  /*11640*/  LOP3.LUT R9, R9, 0xffff0000, RZ, 0xc0, !PT ;  /* 0xffff000009097812 */ /* 0x000fe200078ec0ff */
[----:B------:R-:W-:-:S02]  /*11650*/  IMAD.U32 R52, R15, 0x10000, RZ ;  /* 0x000100000f347824 */ /* 0x000fc400078e00ff */
[C---:B------:R-:W-:Y:S01]  /*11660*/  FMUL.FTZ R47, R8.reuse, R10 ;  /* 0x0000000a082f7220 */ /* 0x040fe20000410000 */
[----:B------:R-:W-:Y:S01]  /*11670*/  FFMA.FTZ R10, R8, R6, -R39 ;  /* 0x00000006080a7223 */ /* 0x000fe20000010827 */
[----:B------:R-:W-:Y:S01]  /*11680*/  LOP3.LUT R11, R11, 0xffff0000, RZ, 0xc0, !PT ;  /* 0xffff00000b0b7812 */ /* 0x000fe200078ec0ff */
[----:B------:R-:W-:Y:S02]  /*11690*/  IMAD.U32 R4, R3, 0x10000, RZ ;  /* 0x0001000003047824 */ /* 0x000fe400078e00ff */
[----:B------:R-:W-:Y:S01]  /*116a0*/  FMUL.FTZ R39, R52, R42 ;  /* 0x0000002a34277220 */ /* 0x000fe20000410000 */
[----:B------:R-:W-:Y:S02]  /*116b0*/  IMAD.U32 R8, R13, 0x10000, RZ ;  /* 0x000100000d087824 */ /* 0x000fe400078e00ff */
[----:B------:R-:W-:Y:S01]  /*116c0*/  FMUL.FTZ R49, R56, R44 ;  /* 0x0000002c38317220 */ /* 0x000fe20000410000 */
[C---:B------:R-:W-:Y:S01]  /*116d0*/  FMUL.FTZ R43, R4.reuse, R42 ;  /* 0x0000002a042b7220 */ /* 0x040fe20000410000 */
[----:B------:R-:W-:Y:S01]  /*116e0*/  FFMA.FTZ R39, R4, R38, -R39 ;  /* 0x0000002604277223 */ /* 0x000fe20000010827 */
[C---:B------:R-:W-:Y:S01]  /*116f0*/  FMUL.FTZ R51, R8.reuse, R44 ;  /* 0x0000002c08337220 */ /* 0x040fe20000410000 */
[----:B------:R-:W-:Y:S01]  /*11700*/  FFMA.FTZ R49, R8, R40, -R49 ;  /* 0x0000002808317223 */ /* 0x000fe20000010831 */
[----:B------:R-:W-:Y:S01]  /*11710*/  FFMA.FTZ R47, R54, R6, R47 ;  /* 0x00000006362f7223 */ /* 0x000fe2000001002f */
[----:B------:R-:W-:Y:S01]  /*11720*/  FMUL.FTZ R4, R57, R9 ;  /* 0x0000000939047220 */ /* 0x000fe20000410000 */
[----:B------:R-:W-:Y:S01]  /*11730*/  FMUL.FTZ R8, R59, R11 ;  /* 0x0000000b3b087220 */ /* 0x000fe20000410000 */
[----:B------:R-:W-:Y:S01]  /*11740*/  FMUL.FTZ R6, R53, R9 ;  /* 0x0000000935067220 */ /* 0x000fe20000410000 */
[----:B------:R-:W-:Y:S01]  /*11750*/  FMUL.FTZ R44, R55, R11 ;  /* 0x0000000b372c7220 */ /* 0x000fe20000410000 */
[----:B------:R-:W-:Y:S01]  /*11760*/  FFMA.FTZ R43, R52, R38, R43 ;  /* 0x00000026342b7223 */ /* 0x000fe2000001002b */
[----:B------:R-:W-:Y:S01]  /*11770*/  FFMA.FTZ R51, R56, R40, R51 ;  /* 0x0000002838337223 */ /* 0x000fe20000010033 */
[----:B------:R-:W-:Y:S01]  /*11780*/  FFMA.FTZ R38, R53, R5, -R4 ;  /* 0x0000000535267223 */ /* 0x000fe20000010804 */
[----:B------:R-:W-:Y:S01]  /*11790*/  FFMA.FTZ R42, R55, R7, -R8 ;  /* 0x00000007372a7223 */ /* 0x000fe20000010808 */
[----:B------:R-:W-:Y:S01]  /*117a0*/  FFMA.FTZ R40, R57, R5, R6 ;  /* 0x0000000539287223 */ /* 0x000fe20000010006 */
[----:B------:R-:W-:Y:S01]  /*117b0*/  FFMA.FTZ R44, R59, R7, R44 ;  /* 0x000000073b2c7223 */ /* 0x000fe2000001002c */
[----:B------:R-:W-:-:S02]  /*117c0*/  F2FP.BF16.F32.PACK_AB R4, R41, R46 ;  /* 0x0000002e2904723e */ /* 0x000fc400000010ff */
[----:B------:R-:W-:Y:S02]  /*117d0*/  F2FP.BF16.F32.PACK_AB R6, R10, R45 ;  /* 0x0000002d0a06723e */ /* 0x000fe400000010ff */
[----:B------:R-:W-:Y:S02]  /*117e0*/  F2FP.BF16.F32.PACK_AB R5, R38, R39 ;  /* 0x000000272605723e */ /* 0x000fe400000010ff */
[----:B------:R-:W-:Y:S02]  /*117f0*/  F2FP.BF16.F32.PACK_AB R7, R42, R49 ;  /* 0x000000312a07723e */ /* 0x000fe400000010ff */
[----:B------:R-:W-:Y:S02]  /*11800*/  F2FP.BF16.F32.PACK_AB R8, R37, R48 ;  /* 0x000000302508723e */ /* 0x000fe400000010ff */
[----:B------:R-:W-:Y:S01]  /*11810*/  F2FP.BF16.F32.PACK_AB R10, R47, R50 ;  /* 0x000000322f0a723e */ /* 0x000fe200000010ff */
[----:B------:R1:W-:Y:S01]  /*11820*/  STS.128 [R35], R4 ;  /* 0x0000000423007388 */ /* 0x0003e20000000c00 */
[----:B------:R-:W-:-:S02]  /*11830*/  F2FP.BF16.F32.PACK_AB R9, R40, R43 ;  /* 0x0000002b2809723e */ /* 0x000fc400000010ff */
[----:B------:R-:W-:-:S05]  /*11840*/  F2FP.BF16.F32.PACK_AB R11, R44, R51 ;  /* 0x000000332c0b723e */ /* 0x000fca00000010ff */
[----:B------:R1:W-:Y:S02]  /*11850*/  STS.128 [R36+0x14400], R8 ;  /* 0x0144000824007388 */ /* 0x0003e40000000c00 */
.L_x_623:
[----:B------:R-:W-:Y:S05]  /*11860*/  BSYNC B1 ;  /* 0x0000000000017941 */ /* 0x000fea0003800000 */
.L_x_622:
[----:B------:R-:W-:Y:S01]  /*11870*/  ISETP.GE.AND P0, PT, R237, R34, PT ;  /* 0x00000022ed00720c */ /* 0x000fe20003f06270 */
[----:B------:R-:W-:-:S12]  /*11880*/  BSSY B1, `(.L_x_626) ;  /* 0x00000c9000017945 */ /* 0x000fd80003800000 */
[----:B------:R-:W-:Y:S05]  /*11890*/  @P0 BRA `(.L_x_627) ;  /* 0x0000000c001c0947 */ /* 0x000fea0003800000 */
[----:B-----5:R2:W5:Y:S01]  /*118a0*/  LDL R56, [R1+0x14] ;  /* 0x0000140001387983 */ /* 0x0205620000100800 */
[----:B-1----:R-:W1:Y:S01]  /*118b0*/  LDC R35, c[0x0][0x3f4] ;  /* 0x0000fd00ff237b82 */ /* 0x002e620000000800 */
[----:B------:R-:W-:Y:S01]  /*118c0*/  BSSY B2, `(.L_x_628) ;  /* 0x0000062000027945 */ /* 0x000fe20003800000 */
[----:B------:R-:W-:Y:S02]  /*118d0*/  SHF.R.U32.HI R54, RZ, 0x3, R222 ;  /* 0x00000003ff367819 */ /* 0x000fe400000116de */
[-C--:B-1----:R-:W-:Y:S02]  /*118e0*/  ISETP.GE.AND P0, PT, R16, R35.reuse, PT ;  /* 0x000000231000720c */ /* 0x082fe40003f06270 */
[----:B------:R-:W-:-:S11]  /*118f0*/  ISETP.GE.AND P1, PT, R212, R35, PT ;  /* 0x00000023d400720c */ /* 0x000fd60003f26270 */
[----:B--2---:R-:W-:Y:S05]  /*11900*/  @P0 BRA `(.L_x_629) ;  /* 0x0000000400740947 */ /* 0x004fea0003800000 */
[----:B0-----:R-:W-:Y:S01]  /*11910*/  LEA.HI R4, R29, R28, RZ, 0x3 ;  /* 0x0000001c1d047211 */ /* 0x001fe200078f18ff */
        /* <DEDUP_REMOVED lines=92> */
.L_x_629:
[----:B------:R-:W-:Y:S05]  /*11ee0*/  BSYNC B2 ;  /* 0x0000000000027941 */ /* 0x000fea0003800000 */
.L_x_628:
[----:B------:R-:W-:Y:S05]  /*11ef0*/  @P1 BRA `(.L_x_627) ;  /* 0x0000000400841947 */ /* 0x000fea0003800000 */
[----:B01----:R-:W-:Y:S01]  /*11f00*/  SHF.R.S32.HI R5, RZ, 0x1f, R212 ;  /* 0x0000001fff057819 */ /* 0x003fe200000114d4 */
        /* <DEDUP_REMOVED lines=11> */
[----:B------:R-:W-:Y:S02]  /*11fc0*/  LOP3.LUT R7, R7, R54, RZ, 0x3c, !PT ;  /* 0x0000003607077212 */ /* 0x000fe400078e3cff */
[----:B------:R-:W-:Y:S02]  /*11fd0*/  SHF.R.S32.HI R4, RZ, 0x1f, R35 ;  /* 0x0000001fff047819 */ /* 0x000fe40000011423 */
[----:B------:R-:W-:Y:S01]  /*11fe0*/  LOP3.LUT R6, R5, 0xffffe000, RZ, 0xc0, !PT ;  /* 0xffffe00005067812 */ /* 0x000fe200078ec0ff */
[----:B------:R-:W-:Y:S01]  /*11ff0*/  IMAD.SHL.U32 R5, R35, 0x8, RZ ;  /* 0x0000000823057824 */ /* 0x000fe200078e00ff */
[----:B------:R-:W-:Y:S02]  /*12000*/  LEA.HI R35, R4, R35, RZ, 0x3 ;  /* 0x0000002304237211 */ /* 0x000fe400078f18ff */
[----:B------:R-:W-:Y:S02]  /*12010*/  IADD3 R6, R7, R6, R225 ;  /* 0x0000000607067210 */ /* 0x000fe40007ffe0e1 */
[----:B------:R-:W-:Y:S01]  /*12020*/  LOP3.LUT R4, R222, 0x38, R5, 0xf8, !PT ;  /* 0x00000038de047812 */ /* 0x000fe200078ef805 */
[----:B------:R-:W-:Y:S01]  /*12030*/  IMAD.SHL.U32 R5, R35, 0x400, RZ ;  /* 0x0000040023057824 */ /* 0x000fe200078e00ff */
[----:B------:R-:W-:-:S02]  /*12040*/  LEA R35, R6, UR4, 0x1 ;  /* 0x0000000406237c11 */ /* 0x000fc4000f8e08ff */
[----:B------:R-:W-:Y:S02]  /*12050*/  LOP3.LUT R4, R4, R54, RZ, 0x3c, !PT ;  /* 0x0000003604047212 */ /* 0x000fe400078e3cff */
[----:B------:R-:W-:Y:S02]  /*12060*/  LOP3.LUT R5, R5, 0x7fffe000, RZ, 0xc0, !PT ;  /* 0x7fffe00005057812 */ /* 0x000fe400078ec0ff */
[----:B------:R-:W-:Y:S02]  /*12070*/  LOP3.LUT R52, R14, 0xffff0000, RZ, 0xc0, !PT ;  /* 0xffff00000e347812 */ /* 0x000fe400078ec0ff */
[----:B------:R-:W-:Y:S02]  /*12080*/  IADD3 R9, R4, R5, R225 ;  /* 0x0000000504097210 */ /* 0x000fe40007ffe0e1 */
[----:B------:R-:W0:Y:S01]  /*12090*/  LDS.128 R4, [R35] ;  /* 0x0000000023047984 */ /* 0x000e220000000c00 */
[----:B------:R-:W-:Y:S02]  /*120a0*/  LOP3.LUT R50, R0, 0xffff0000, RZ, 0xc0, !PT ;  /* 0xffff000000327812 */ /* 0x000fe400078ec0ff */
[----:B------:R-:W-:Y:S01]  /*120b0*/  IMAD R36, R9, 0x2, R18 ;  /* 0x0000000209247824 */ /* 0x000fe200078e0212 */
[----:B------:R-:W-:-:S02]  /*120c0*/  LOP3.LUT R54, R20, 0xffff0000, RZ, 0xc0, !PT ;  /* 0xffff000014367812 */ /* 0x000fc400078ec0ff */
[----:B------:R-:W-:Y:S02]  /*120d0*/  LOP3.LUT R57, R15, 0xffff0000, RZ, 0xc0, !PT ;  /* 0xffff00000f397812 */ /* 0x000fe400078ec0ff */
[----:B------:R-:W1:Y:S01]  /*120e0*/  LDS.128 R8, [R36+0x14400] ;  /* 0x0144000024087984 */ /* 0x000e620000000c00 */
[----:B------:R-:W-:Y:S02]  /*120f0*/  LOP3.LUT R59, R21, 0xffff0000, RZ, 0xc0, !PT ;  /* 0xffff0000153b7812 */ /* 0x000fe400078ec0ff */
        /* <DEDUP_REMOVED lines=65> */
.L_x_627:
[----:B------:R-:W-:Y:S05]  /*12510*/  BSYNC B1 ;  /* 0x0000000000017941 */ /* 0x000fea0003800000 */
.L_x_626:
[----:B012---:R-:W-:-:S05]  /*12520*/  VIADD R5, R213, 0x60 ;  /* 0x00000060d5057836 */ /* 0x007fca0000000000 */
[----:B------:R-:W-:-:S13]  /*12530*/  ISETP.GE.AND P0, PT, R5, R34, PT ;  /* 0x000000220500720c */ /* 0x000fda0003f06270 */
[----:B------:R-:W-:Y:S05]  /*12540*/  @P0 BRA `(.L_x_606) ;  /* 0x0000000c00340947 */ /* 0x000fea0003800000 */
[----:B------:R0:W5:Y:S01]  /*12550*/  LDL R52, [R1+0x14] ;  /* 0x0000140001347983 */ /* 0x0001620000100800 */
[----:B------:R-:W1:Y:S01]  /*12560*/  LDC R37, c[0x0][0x3f4] ;  /* 0x0000fd00ff257b82 */ /* 0x000e620000000800 */
[----:B------:R-:W-:Y:S01]  /*12570*/  SHF.R.S32.HI R4, RZ, 0x1f, R5 ;  /* 0x0000001fff047819 */ /* 0x000fe20000011405 */
[----:B------:R-:W-:Y:S01]  /*12580*/  IMAD.SHL.U32 R39, R5, 0x40, RZ ;  /* 0x0000004005277824 */ /* 0x000fe200078e00ff */
[----:B------:R-:W-:Y:S02]  /*12590*/  BSSY B1, `(.L_x_630) ;  /* 0x0000066000017945 */ /* 0x000fe40003800000 */
[----:B------:R-:W-:Y:S02]  /*125a0*/  LEA.HI R4, R4, R5, RZ, 0x3 ;  /* 0x0000000504047211 */ /* 0x000fe400078f18ff */
[----:B------:R-:W-:-:S03]  /*125b0*/  LOP3.LUT R39, R39, 0x1c0, RZ, 0xc0, !PT ;  /* 0x000001c027277812 */ /* 0x000fc600078ec0ff */
[----:B------:R-:W-:Y:S01]  /*125c0*/  IMAD.SHL.U32 R4, R4, 0x40, RZ ;  /* 0x0000004004047824 */ /* 0x000fe200078e00ff */
[----:B------:R-:W-:-:S04]  /*125d0*/  SHF.R.U32.HI R35, RZ, 0x3, R39 ;  /* 0x00000003ff237819 */ /* 0x000fc80000011627 */
[----:B------:R-:W-:Y:S02]  /*125e0*/  LOP3.LUT R34, R4, 0xfffffe00, RZ, 0xc0, !PT ;  /* 0xfffffe0004227812 */ /* 0x000fe400078ec0ff */
        /* <DEDUP_REMOVED lines=19> */
[----:B------:R-:W-:Y:S01]  /*12720*/  IMAD.SHL.U32 R6, R4, 0x8, RZ ;  /* 0x0000000804067824 */ /* 0x000fe200078e00ff */
[----:B------:R-:W-:Y:S02]  /*12730*/  LOP3.LUT R33, R33, 0xffff0000, RZ, 0xc0, !PT ;  /* 0xffff000021217812 */ /* 0x000fe400078ec0ff */
[----:B------:R-:W-:Y:S02]  /*12740*/  LEA.HI R5, R5, R4, RZ, 0x3 ;  /* 0x0000000405057211 */ /* 0x000fe400078f18ff */
[----:B------:R-:W-:-:S02]  /*12750*/  LOP3.LUT R4, R39, 0x38, R6, 0xf8, !PT ;  /* 0x0000003827047812 */ /* 0x000fc400078ef806 */
[----:B------:R-:W-:Y:S01]  /*12760*/  LOP3.LUT R25, R25, 0xffff0000, RZ, 0xc0, !PT ;  /* 0xffff000019197812 */ /* 0x000fe200078ec0ff */
[----:B------:R-:W-:Y:S01]  /*12770*/  IMAD.SHL.U32 R6, R5, 0x400, RZ ;  /* 0x0000040005067824 */ /* 0x000fe200078e00ff */
[----:B------:R-:W-:Y:S02]  /*12780*/  LOP3.LUT R5, R4, R35, RZ, 0x3c, !PT ;  /* 0x0000002304057212 */ /* 0x000fe400078e3cff */
[----:B------:R-:W-:Y:S02]  /*12790*/  LOP3.LUT R27, R27, 0xffff0000, RZ, 0xc0, !PT ;  /* 0xffff00001b1b7812 */ /* 0x000fe400078ec0ff */
        /* <DEDUP_REMOVED lines=21> */
[----:B------:R-:W-:Y:S01]  /*128f0*/  FMUL.FTZ R53, R24, R8 ;  /* 0x0000000818357220 */ /* 0x000fe20000410000 */
[----:B------:R-:W-:Y:S02]  /*12900*/  IMAD.U32 R44, R10, 0x10000, RZ ;  /* 0x000100000a2c7824 */ /* 0x000fe400078e00ff */
[-C--:B------:R-:W-:Y:S01]  /*12910*/  FFMA.FTZ R8, R24, R4.reuse, -R51 ;  /* 0x0000000418087223 */ /* 0x080fe20000010833 */
[-C--:B------:R-:W-:Y:S01]  /*12920*/  FMUL.FTZ R51, R42, R43.reuse ;  /* 0x0000002b2a337220 */ /* 0x080fe20000410000 */
[----:B------:R-:W-:Y:S01]  /*12930*/  FFMA.FTZ R24, R50, R4, R53 ;  /* 0x0000000432187223 */ /* 0x000fe20000010035 */
[-C--:B------:R-:W-:Y:S01]  /*12940*/  FFMA.FTZ R47, R46, R36.reuse, -R47 ;  /* 0x000000242e2f7223 */ /* 0x080fe2000001082f */
[----:B------:R-:W-:Y:S01]  /*12950*/  FFMA.FTZ R49, R48, R36, R49 ;  /* 0x0000002430317223 */ /* 0x000fe20000010031 */
[C---:B------:R-:W-:Y:S01]  /*12960*/  FMUL.FTZ R43, R30.reuse, R43 ;  /* 0x0000002b1e2b7220 */ /* 0x040fe20000410000 */
[----:B------:R-:W-:Y:S01]  /*12970*/  FFMA.FTZ R51, R30, R38, -R51 ;  /* 0x000000261e337223 */ /* 0x000fe20000010833 */
[----:B------:R-:W-:Y:S01]  /*12980*/  IMAD.U32 R4, R26, 0x10000, RZ ;  /* 0x000100001a047824 */ /* 0x000fe200078e00ff */
[----:B------:R-:W-:Y:S01]  /*12990*/  LOP3.LUT R10, R10, 0xffff0000, RZ, 0xc0, !PT ;  /* 0xffff00000a0a7812 */ /* 0x000fe200078ec0ff */
[----:B------:R-:W-:Y:S01]  /*129a0*/  IMAD.U32 R36, R32, 0x10000, RZ ;  /* 0x0001000020247824 */ /* 0x000fe200078e00ff */
[----:B------:R-:W-:Y:S01]  /*129b0*/  LOP3.LUT R26, R26, 0xffff0000, RZ, 0xc0, !PT ;  /* 0xffff00001a1a7812 */ /* 0x000fe200078ec0ff */
[C---:B------:R-:W-:Y:S01]  /*129c0*/  IMAD.U32 R45, R11.reuse, 0x10000, RZ ;  /* 0x000100000b2d7824 */ /* 0x040fe200078e00ff */
[----:B------:R-:W-:Y:S01]  /*129d0*/  LOP3.LUT R30, R32, 0xffff0000, RZ, 0xc0, !PT ;  /* 0xffff0000201e7812 */ /* 0x000fe200078ec0ff */
[-C--:B------:R-:W-:Y:S01]  /*129e0*/  FMUL.FTZ R53, R36, R44.reuse ;  /* 0x0000002c24357220 */ /* 0x080fe20000410000 */
[----:B------:R-:W-:Y:S01]  /*129f0*/  FMUL.FTZ R55, R4, R44 ;  /* 0x0000002c04377220 */ /* 0x000fe20000410000 */
[-C--:B------:R-:W-:Y:S01]  /*12a00*/  FMUL.FTZ R59, R26, R10.reuse ;  /* 0x0000000a1a3b7220 */ /* 0x080fe20000410000 */
[----:B------:R-:W-:Y:S01]  /*12a10*/  LOP3.LUT R11, R11, 0xffff0000, RZ, 0xc0, !PT ;  /* 0xffff00000b0b7812 */ /* 0x000fe200078ec0ff */
[----:B------:R-:W-:Y:S01]  /*12a20*/  FMUL.FTZ R57, R30, R10 ;  /* 0x0000000a1e397220 */ /* 0x000fe20000410000 */
[----:B------:R-:W-:Y:S01]  /*12a30*/  FFMA.FTZ R53, R4, R40, -R53 ;  /* 0x0000002804357223 */ /* 0x000fe20000010835 */
[-C--:B------:R-:W-:Y:S01]  /*12a40*/  FMUL.FTZ R4, R63, R45.reuse ;  /* 0x0000002d3f047220 */ /* 0x080fe20000410000 */
[-C--:B------:R-:W-:Y:S01]  /*12a50*/  FFMA.FTZ R59, R30, R6.reuse, R59 ;  /* 0x000000061e3b7223 */ /* 0x080fe2000001003b */
[----:B------:R-:W-:Y:S01]  /*12a60*/  FFMA.FTZ R32, R26, R6, -R57 ;  /* 0x000000061a207223 */ /* 0x000fe20000010839 */
[----:B------:R-:W-:Y:S01]  /*12a70*/  LOP3.LUT R31, R31, 0xffff0000, RZ, 0xc0, !PT ;  /* 0xffff00001f1f7812 */ /* 0x000fe200078ec0ff */
[C---:B------:R-:W-:Y:S01]  /*12a80*/  FMUL.FTZ R6, R61.reuse, R45 ;  /* 0x0000002d3d067220 */ /* 0x040fe20000410000 */
[----:B------:R-:W-:Y:S01]  /*12a90*/  FFMA.FTZ R10, R36, R40, R55 ;  /* 0x00000028240a7223 */ /* 0x000fe20000010037 */
[----:B------:R-:W-:Y:S01]  /*12aa0*/  FFMA.FTZ R43, R42, R38, R43 ;  /* 0x000000262a2b7223 */ /* 0x000fe2000001002b */
[-C--:B------:R-:W-:Y:S01]  /*12ab0*/  FFMA.FTZ R36, R61, R41.reuse, -R4 ;  /* 0x000000293d247223 */ /* 0x080fe20000010804 */
[----:B------:R-:W-:Y:S01]  /*12ac0*/  FFMA.FTZ R41, R63, R41, R6 ;  /* 0x000000293f297223 */ /* 0x000fe20000010006 */
[----:B------:R-:W-:Y:S01]  /*12ad0*/  FMUL.FTZ R4, R31, R9 ;  /* 0x000000091f047220 */ /* 0x000fe20000410000 */
[----:B------:R-:W-:Y:S01]  /*12ae0*/  FMUL.FTZ R38, R33, R11 ;  /* 0x0000000b21267220 */ /* 0x000fe20000410000 */
        /* <DEDUP_REMOVED lines=16> */
.L_x_631:
[----:B------:R-:W-:Y:S05]  /*12bf0*/  BSYNC B1 ;  /* 0x0000000000017941 */ /* 0x000fea0003800000 */
.L_x_630:
[----:B------:R-:W-:Y:S05]  /*12c00*/  @P1 BRA `(.L_x_606) ;  /* 0x0000000400841947 */ /* 0x000fea0003800000 */
[----:B0-----:R-:W-:Y:S01]  /*12c10*/  SHF.R.S32.HI R5, RZ, 0x1f, R212 ;  /* 0x0000001fff057819 */ /* 0x001fe200000114d4 */
[----:B------:R-:W-:Y:S01]  /*12c20*/  IMAD.U32 R32, R0, 0x10000, RZ ;  /* 0x0001000000207824 */ /* 0x000fe200078e00ff */
[----:B-----5:R-:W-:Y:S01]  /*12c30*/  R2UR UR4, R52 ;  /* 0x00000000340472ca */ /* 0x020fe200000e0000 */
[----:B------:R-:W-:Y:S01]  /*12c40*/  IMAD.U32 R49, R15, 0x10000, RZ ;  /* 0x000100000f317824 */ /* 0x000fe200078e00ff */
[-C--:B------:R-:W-:Y:S01]  /*12c50*/  LEA.HI R4, R5, R212.reuse, RZ, 0x3 ;  /* 0x000000d405047211 */ /* 0x080fe200078f18ff */
        /* <DEDUP_REMOVED lines=8> */
[----:B------:R-:W-:Y:S01]  /*12ce0*/  SHF.R.S32.HI R6, RZ, 0x1f, R37 ;  /* 0x0000001fff067819 */ /* 0x000fe20000011425 */
[----:B------:R-:W-:Y:S01]  /*12cf0*/  IMAD.SHL.U32 R4, R37, 0x8, RZ ;  /* 0x0000000825047824 */ /* 0x000fe200078e00ff */
[----:B------:R-:W-:Y:S02]  /*12d00*/  LOP3.LUT R5, R5, 0xffffe000, RZ, 0xc0, !PT ;  /* 0xffffe00005057812 */ /* 0x000fe400078ec0ff */
[----:B------:R-:W-:Y:S02]  /*12d10*/  LEA.HI R6, R6, R37, RZ, 0x3 ;  /* 0x0000002506067211 */ /* 0x000fe400078f18ff */
[----:B------:R-:W-:Y:S02]  /*12d20*/  LOP3.LUT R4, R39, 0x38, R4, 0xf8, !PT ;  /* 0x0000003827047812 */ /* 0x000fe400078ef804 */
[----:B------:R-:W-:Y:S01]  /*12d30*/  IADD3 R5, R7, R5, R34 ;  /* 0x0000000507057210 */ /* 0x000fe20007ffe022 */
[----:B------:R-:W-:Y:S01]  /*12d40*/  IMAD.SHL.U32 R6, R6, 0x400, RZ ;  /* 0x0000040006067824 */ /* 0x000fe200078e00ff */
[----:B------:R-:W-:-:S02]  /*12d50*/  LOP3.LUT R35, R4, R35, RZ, 0x3c, !PT ;  /* 0x0000002304237212 */ /* 0x000fc400078e3cff */
[----:B------:R-:W-:Y:S02]  /*12d60*/  LEA R38, R5, UR4, 0x1 ;  /* 0x0000000405267c11 */ /* 0x000fe4000f8e08ff */
[----:B------:R-:W-:Y:S02]  /*12d70*/  LOP3.LUT R6, R6, 0x7fffe000, RZ, 0xc0, !PT ;  /* 0x7fffe00006067812 */ /* 0x000fe400078ec0ff */
[----:B------:R-:W-:Y:S02]  /*12d80*/  LOP3.LUT R0, R0, 0xffff0000, RZ, 0xc0, !PT ;  /* 0xffff000000007812 */ /* 0x000fe400078ec0ff */
[----:B------:R-:W-:Y:S01]  /*12d90*/  IADD3 R35, R35, R6, R34 ;  /* 0x0000000623237210 */ /* 0x000fe20007ffe022 */
[C---:B------:R-:W-:Y:S01]  /*12da0*/  IMAD.U32 R34, R14.reuse, 0x10000, RZ ;  /* 0x000100000e227824 */ /* 0x040fe200078e00ff */
[----:B------:R-:W0:Y:S01]  /*12db0*/  LDS.128 R4, [R38] ;  /* 0x0000000026047984 */ /* 0x000e220000000c00 */
[----:B------:R-:W-:Y:S01]  /*12dc0*/  LOP3.LUT R36, R14, 0xffff0000, RZ, 0xc0, !PT ;  /* 0xffff00000e247812 */ /* 0x000fe200078ec0ff */
[C---:B------:R-:W-:Y:S01]  /*12dd0*/  IMAD.U32 R14, R12.reuse, 0x10000, RZ ;  /* 0x000100000c0e7824 */ /* 0x040fe200078e00ff */
[----:B------:R-:W-:Y:S01]  /*12de0*/  LOP3.LUT R12, R12, 0xffff0000, RZ, 0xc0, !PT ;  /* 0xffff00000c0c7812 */ /* 0x000fe200078ec0ff */
[----:B------:R-:W-:Y:S01]  /*12df0*/  IMAD R35, R35, 0x2, R18 ;  /* 0x0000000223237824 */ /* 0x000fe200078e0212 */
[----:B------:R-:W-:-:S02]  /*12e00*/  LOP3.LUT R15, R15, 0xffff0000, RZ, 0xc0, !PT ;  /* 0xffff00000f0f7812 */ /* 0x000fc400078ec0ff */
[----:B------:R-:W-:Y:S02]  /*12e10*/  LOP3.LUT R21, R21, 0xffff0000, RZ, 0xc0, !PT ;  /* 0xffff000015157812 */ /* 0x000fe400078ec0ff */
[----:B------:R-:W1:Y:S01]  /*12e20*/  LDS.128 R8, [R35+0x14400] ;  /* 0x0144000023087984 */ /* 0x000e620000000c00 */
        /* <DEDUP_REMOVED lines=15> */
[-C--:B------:R-:W-:Y:S01]  /*12f20*/  FMUL.FTZ R41, R0, R8.reuse ;  /* 0x0000000800297220 */ /* 0x080fe20000410000 */
[----:B------:R-:W-:Y:S01]  /*12f30*/  FMUL.FTZ R39, R36, R8 ;  /* 0x0000000824277220 */ /* 0x000fe20000410000 */
[-C--:B------:R-:W-:Y:S01]  /*12f40*/  FFMA.FTZ R33, R32, R24.reuse, -R33 ;  /* 0x0000001820217223 */ /* 0x080fe20000010821 */
[----:B------:R-:W-:Y:S01]  /*12f50*/  FFMA.FTZ R37, R34, R24, R37 ;  /* 0x0000001822257223 */ /* 0x000fe20000010025 */
[----:B------:R-:W-:Y:S01]  /*12f60*/  LOP3.LUT R24, R20, 0xffff0000, RZ, 0xc0, !PT ;  /* 0xffff000014187812 */ /* 0x000fe200078ec0ff */
[----:B------:R-:W-:Y:S01]  /*12f70*/  FFMA.FTZ R8, R36, R4, R41 ;  /* 0x0000000424087223 */ /* 0x000fe20000010029 */
[----:B------:R-:W-:-:S02]  /*12f80*/  IMAD.U32 R29, R9, 0x10000, RZ ;  /* 0x00010000091d7824 */ /* 0x000fc400078e00ff */
[----:B------:R-:W-:Y:S01]  /*12f90*/  FFMA.FTZ R0, R0, R4, -R39 ;  /* 0x0000000400007223 */ /* 0x000fe20000010827 */
[----:B------:R-:W-:Y:S02]  /*12fa0*/  IMAD.U32 R28, R20, 0x10000, RZ ;  /* 0x00010000141c7824 */ /* 0x000fe400078e00ff */
[-C--:B------:R-:W-:Y:S01]  /*12fb0*/  FMUL.FTZ R41, R24, R10.reuse ;  /* 0x0000000a18297220 */ /* 0x080fe20000410000 */
[C---:B------:R-:W-:Y:S01]  /*12fc0*/  FMUL.FTZ R45, R12.reuse, R10 ;  /* 0x0000000a0c2d7220 */ /* 0x040fe20000410000 */
[----:B------:R-:W-:Y:S02]  /*12fd0*/  IMAD.U32 R31, R11, 0x10000, RZ ;  /* 0x000100000b1f7824 */ /* 0x000fe400078e00ff */
[----:B------:R-:W-:Y:S01]  /*12fe0*/  FMUL.FTZ R4, R49, R29 ;  /* 0x0000001d31047220 */ /* 0x000fe20000410000 */
[----:B------:R-:W-:Y:S01]  /*12ff0*/  FFMA.FTZ R20, R12, R6, -R41 ;  /* 0x000000060c147223 */ /* 0x000fe20000010829 */
[----:B------:R-:W-:Y:S02]  /*13000*/  IMAD.U32 R41, R13, 0x10000, RZ ;  /* 0x000100000d297824 */ /* 0x000fe400078e00ff */
[-C--:B------:R-:W-:Y:S01]  /*13010*/  FMUL.FTZ R39, R28, R30.reuse ;  /* 0x0000001e1c277220 */ /* 0x080fe20000410000 */
[----:B------:R-:W-:Y:S01]  /*13020*/  FMUL.FTZ R43, R14, R30 ;  /* 0x0000001e0e2b7220 */ /* 0x000fe20000410000 */
[----:B------:R-:W-:Y:S01]  /*13030*/  FFMA.FTZ R24, R24, R6, R45 ;  /* 0x0000000618187223 */ /* 0x000fe2000001002d */
[----:B------:R-:W-:Y:S01]  /*13040*/  FMUL.FTZ R6, R51, R31 ;  /* 0x0000001f33067220 */ /* 0x000fe20000410000 */
[----:B------:R-:W-:Y:S01]  /*13050*/  FFMA.FTZ R12, R47, R25, -R4 ;  /* 0x000000192f0c7223 */ /* 0x000fe20000010804 */
[----:B------:R-:W-:Y:S01]  /*13060*/  LOP3.LUT R9, R9, 0xffff0000, RZ, 0xc0, !PT ;  /* 0xffff000009097812 */ /* 0x000fe200078ec0ff */
[----:B------:R-:W-:Y:S01]  /*13070*/  FMUL.FTZ R10, R47, R29 ;  /* 0x0000001d2f0a7220 */ /* 0x000fe20000410000 */
[----:B------:R-:W-:Y:S01]  /*13080*/  LOP3.LUT R11, R11, 0xffff0000, RZ, 0xc0, !PT ;  /* 0xffff00000b0b7812 */ /* 0x000fe200078ec0ff */
[----:B------:R-:W-:Y:S01]  /*13090*/  FMUL.FTZ R4, R41, R31 ;  /* 0x0000001f29047220 */ /* 0x000fe20000410000 */
[----:B------:R-:W-:Y:S01]  /*130a0*/  LOP3.LUT R13, R13, 0xffff0000, RZ, 0xc0, !PT ;  /* 0xffff00000d0d7812 */ /* 0x000fe200078ec0ff */
[-C--:B------:R-:W-:Y:S01]  /*130b0*/  FFMA.FTZ R39, R14, R26.reuse, -R39 ;  /* 0x0000001a0e277223 */ /* 0x080fe20000010827 */
[----:B------:R-:W-:Y:S01]  /*130c0*/  FFMA.FTZ R43, R28, R26, R43 ;  /* 0x0000001a1c2b7223 */ /* 0x000fe2000001002b */
[----:B------:R-:W-:Y:S01]  /*130d0*/  FFMA.FTZ R26, R41, R27, -R6 ;  /* 0x0000001b291a7223 */ /* 0x000fe20000010806 */
[----:B------:R-:W-:Y:S01]  /*130e0*/  FFMA.FTZ R25, R49, R25, R10 ;  /* 0x0000001931197223 */ /* 0x000fe2000001000a */
        /* <DEDUP_REMOVED lines=19> */
.L_x_606:
[----:B------:R-:W-:Y:S05]  /*13220*/  BSYNC B0 ;  /* 0x0000000000007941 */ /* 0x000fea0003800000 */
.L_x_575:
[----:B------:R-:W-:Y:S01]  /*13230*/  @!PT LDS RZ, [RZ] ;  /* 0x00000000fffff984 */ /* 0x000fe20000000800 */
[----:B------:R-:W-:Y:S01]  /*13240*/  @!PT LDS RZ, [RZ] ;  /* 0x00000000fffff984 */ /* 0x000fe20000000800 */
[----:B------:R-:W-:Y:S01]  /*13250*/  @!PT LDS RZ, [RZ] ;  /* 0x00000000fffff984 */ /* 0x000fe20000000800 */
[----:B------:R-:W-:Y:S01]  /*13260*/  @!PT LDS RZ, [RZ] ;  /* 0x00000000fffff984 */ /* 0x000fe20000000800 */
[----:B------:R4:W-:Y:S06]  /*13270*/  MEMBAR.ALL.CTA ;  /* 0x0000000000007992 */ /* 0x0009ec0000008000 */
[----:B----4-:R-:W4:Y:S01]  /*13280*/  FENCE.VIEW.ASYNC.S ;  /* 0x00000000000073c6 */ /* 0x010f220000000000 */
[----:B------:R-:W-:Y:S05]  /*13290*/  WARPSYNC.ALL ;  /* 0x0000000000007948 */ /* 0x000fea0003800000 */
[----:B----4-:R-:W-:Y:S06]  /*132a0*/  BAR.SYNC.DEFER_BLOCKING 0xd, 0x100 ;  /* 0x0344000000007b1d */ /* 0x010fec0000010000 */
.L_x_573:
[----:B------:R-:W-:-:S06]  /*132b0*/  ULOP3.LUT UR4, UR60, 0x1, URZ, 0xfc, !UPT ;  /* 0x000000013c047892 */ /* 0x000fcc000f8efc3f */
[----:B------:R-:W-:-:S05]  /*132c0*/  IMAD.U32 R0, RZ, RZ, UR4 ;  /* 0x00000004ff007e24 */ /* 0x000fca000f8e00ff */
[----:B------:R-:W-:-:S13]  /*132d0*/  ISETP.NE.AND P0, PT, R0, 0x3, PT ;  /* 0x000000030000780c */ /* 0x000fda0003f05270 */
[----:B------:R-:W-:Y:S05]  /*132e0*/  @!P0 BRA `(.L_x_632) ;  /* 0x0000000000048947 */ /* 0x000fea0003800000 */
[----:B------:R-:W-:Y:S01]  /*132f0*/  BPT.TRAP 0x1 ;  /* 0x000000040000795c */ /* 0x000fe20000300000 */
.L_x_632:
[----:B------:R-:W-:Y:S01]  /*13300*/  IMAD R0, R220, 0x8, R18 ;  /* 0x00000008dc007824 */ /* 0x000fe200078e0212 */
[----:B01----:R-:W-:-:S04]  /*13310*/  SHF.L.U32 R3, R221, 0x1f, RZ ;  /* 0x0000001fdd037819 */ /* 0x003fc800000006ff */
[----:B------:R0:W1:Y:S01]  /*13320*/  SYNCS.PHASECHK.TRANS64.TRYWAIT P2, [R0+URZ+0x38830], R3 ;  /* 0x03883003000075a7 */ /* 0x000062000804017f */
[----:B------:R-:W-:Y:S05]  /*13330*/  @!P0 BRA `(.L_x_633) ;  /* 0x0000000000048947 */ /* 0x000fea0003800000 */
[----:B------:R-:W-:Y:S01]  /*13340*/  BPT.TRAP 0x1 ;  /* 0x000000040000795c */ /* 0x000fe20000300000 */
.L_x_633:
[----:B--23--:R-:W2:Y:S01]  /*13350*/  S2R R4, SR_TID.X ;  /* 0x0000000000047919 */ /* 0x00cea20000002100 */
[----:B------:R-:W-:Y:S01]  /*13360*/  IMAD.MOV.U32 R151, RZ, RZ, RZ ;  /* 0x000000ffff977224 */ /* 0x000fe200078e00ff */
[----:B--2---:R-:W-:-:S04]  /*13370*/  LOP3.LUT R4, R4, 0x7f, RZ, 0xc0, !PT ;  /* 0x0000007f04047812 */ /* 0x004fc800078ec0ff */
[----:B------:R-:W-:Y:S01]  /*13380*/  ISETP.NE.AND P1, PT, R4, RZ, PT ;  /* 0x000000ff0400720c */ /* 0x000fe20003f25270 */
[----:B-1----:R-:W-:-:S12]  /*13390*/  @P2 BRA `(.L_x_634) ;  /* 0x0000000000082947 */ /* 0x002fd80003800000 */
[----:B------:R-:W1:Y:S02]  /*133a0*/  SYNCS.PHASECHK.TRANS64.TRYWAIT P2, [R0+URZ+0x38830], R3 ;  /* 0x03883003000075a7 */ /* 0x000e64000804017f */
[----:B-1----:R-:W-:Y:S05]  /*133b0*/  @!P2 BRA `(.L_x_635) ;  /* 0x0000018800b8a947 */ /* 0x002fea0003800000 */
.L_x_634:
[----:B------:R-:W-:Y:S05]  /*133c0*/  WARPSYNC.ALL ;  /* 0x0000000000007948 */ /* 0x000fea0003800000 */
[----:B01----:R-:W-:Y:S01]  /*133d0*/  VIADD R3, R18, 0x24400 ;  /* 0x0002440012037836 */ /* 0x003fe20000000000 */
[----:B------:R-:W-:Y:S01]  /*133e0*/  R2UR UR12, R2 ;  /* 0x00000000020c72ca */ /* 0x000fe200000e0000 */
[----:B-----5:R-:W-:Y:S01]  /*133f0*/  WARPGROUP.ARRIVE ;  /* 0x00000000000079c5 */ /* 0x020fe20000000000 */
[----:B------:R-:W-:Y:S01]  /*13400*/  UMOV UR9, 0x40000040 ;  /* 0x4000004000097882 */ /* 0x000fe20000000000 */
[----:B------:R-:W-:Y:S01]  /*13410*/  IMAD.MOV.U32 R5, RZ, RZ, 0x40000040 ;  /* 0x40000040ff057424 */ /* 0x000fe200078e00ff */
[----:B------:R-:W-:Y:S01]  /*13420*/  SHF.R.U32.HI R3, RZ, 0x4, R3 ;  /* 0x00000004ff037819 */ /* 0x000fe20000011603 */
[----:B------:R-:W-:Y:S01]  /*13430*/  UMOV UR5, UR9 ;  /* 0x0000000900057c82 */ /* 0x000fe20008000000 */
[----:B------:R-:W-:Y:S01]  /*13440*/  IMAD.MOV.U32 R7, RZ, RZ, 0x40000040 ;  /* 0x40000040ff077424 */ /* 0x000fe200078e00ff */
[----:B------:R-:W-:Y:S01]  /*13450*/  UMOV UR17, 0x40000040 ;  /* 0x4000004000117882 */ /* 0x000fe20000000000 */
[----:B------:R-:W-:Y:S01]  /*13460*/  LOP3.LUT R3, R3, 0x3fff, RZ, 0xc0, !PT ;  /* 0x00003fff03037812 */ /* 0x000fe200078ec0ff */
[----:B------:R-:W-:Y:S01]  /*13470*/  IMAD.U32 R11, RZ, RZ, UR9 ;  /* 0x00000009ff0b7e24 */ /* 0x000fe2000f8e00ff */
[----:B------:R-:W-:Y:S01]  /*13480*/  R2UR UR7, R5 ;  /* 0x00000000050772ca */ /* 0x000fe200000e0000 */
[----:B------:R-:W-:Y:S01]  /*13490*/  IMAD.MOV.U32 R5, RZ, RZ, 0x40000040 ;  /* 0x40000040ff057424 */ /* 0x000fe200078e00ff */
[----:B------:R-:W-:Y:S01]  /*134a0*/  LOP3.LUT R224, R3, 0x10000, RZ, 0xfc, !PT ;  /* 0x0001000003e07812 */ /* 0x000fe200078efcff */
[----:B------:R-:W-:Y:S01]  /*134b0*/  IMAD.MOV.U32 R3, RZ, RZ, 0x40000040 ;  /* 0x40000040ff037424 */ /* 0x000fe200078e00ff */
[----:B------:R-:W-:Y:S01]  /*134c0*/  ULOP3.LUT UR12, UR12, 0x10000, URZ, 0xfc, !UPT ;  /* 0x000100000c0c7892 */ /* 0x000fe2000f8efc3f */
[----:B------:R-:W-:-:S02]  /*134d0*/  P2R R8, PR, RZ, 0x1 ;  /* 0x00000001ff087803 */ /* 0x000fc40000000000 */
[----:B------:R-:W-:Y:S01]  /*134e0*/  IMAD R2, R220, 0xa00, R224 ;  /* 0x00000a00dc027824 */ /* 0x000fe200078e02e0 */
[----:B------:R-:W-:-:S03]  /*134f0*/  R2UR UR11, R3 ;  /* 0x00000000030b72ca */ /* 0x000fc600000e0000 */
[----:B------:R-:W-:Y:S01]  /*13500*/  UMOV UR8, UR12 ;  /* 0x0000000c00087c82 */ /* 0x000fe20008000000 */
[C---:B------:R-:W-:Y:S01]  /*13510*/  R2UR UR10, R2.reuse ;  /* 0x00000000020a72ca */ /* 0x040fe200000e0000 */
[C---:B------:R-:W-:Y:S01]  /*13520*/  VIADD R4, R2.reuse, 0x80 ;  /* 0x0000008002047836 */ /* 0x040fe20000000000 */
[----:B------:R-:W-:Y:S01]  /*13530*/  UMOV UR4, UR8 ;  /* 0x0000000800047c82 */ /* 0x000fe20008000000 */
[----:B------:R-:W-:Y:S02]  /*13540*/  VIADD R6, R2, 0x180 ;  /* 0x0000018002067836 */ /* 0x000fe40000000000 */
[----:B------:R-:W-:Y:S01]  /*13550*/  IMAD.U32 R10, RZ, RZ, UR8 ;  /* 0x00000008ff0a7e24 */ /* 0x000fe2000f8e00ff */
[----:B------:R-:W-:Y:S01]  /*13560*/  R2UR UR6, R4 ;  /* 0x00000000040672ca */ /* 0x000fe200000e0000 */
[----:B------:R-:W-:-:S03]  /*13570*/  VIADD R4, R2, 0x100 ;  /* 0x0000010002047836 */ /* 0x000fc60000000000 */
[----:B------:R0:W-:Y:S03]  /*13580*/  STL.64 [R1+0x58], R10 ;  /* 0x0000580a01007387 */ /* 0x0001e60000100a00 */
[----:B------:R-:W-:Y:S01]  /*13590*/  HGMMA.64x16x16.F32.BF16 R56, gdesc[UR8], RZ, !UPT, gsb0 ;  /* 0x00200000083879f0 */ /* 0x000fe2000c0018ff */
[----:B0-----:R-:W-:Y:S02]  /*135a0*/  IMAD.U32 R11, RZ, RZ, UR17 ;  /* 0x00000011ff0b7e24 */ /* 0x001fe4000f8e00ff */
[----:B------:R-:W-:Y:S02]  /*135b0*/  WARPGROUP.DEPBAR.LE gsb0, 0x0 ;  /* 0x00008000000079c5 */ /* 0x000fe40000010000 */
[----:B------:R-:W-:-:S06]  /*135c0*/  WARPGROUP.ARRIVE ;  /* 0x00000000000079c5 */ /* 0x000fcc0000000000 */
[----:B------:R-:W-:Y:S01]  /*135d0*/  HGMMA.64x16x16.F32.BF16 R48, gdesc[UR4], RZ, !UPT, gsb0 ;  /* 0x00200000043079f0 */ /* 0x000fe2000c0018ff */
[----:B------:R-:W-:Y:S01]  /*135e0*/  R2UR UR6, R4 ;  /* 0x00000000040672ca */ /* 0x000fe200000e0000 */
[----:B------:R-:W-:Y:S01]  /*135f0*/  UMOV UR4, UR8 ;  /* 0x0000000800047c82 */ /* 0x000fe20008000000 */
[----:B------:R-:W-:Y:S01]  /*13600*/  R2UR UR7, R5 ;  /* 0x00000000050772ca */ /* 0x000fe200000e0000 */
[----:B------:R-:W-:Y:S01]  /*13610*/  UMOV UR5, UR9 ;  /* 0x0000000900057c82 */ /* 0x000fe20008000000 */
[----:B------:R-:W-:Y:S02]  /*13620*/  VIADD R4, R2, 0x200 ;  /* 0x0000020002047836 */ /* 0x000fe40000000000 */
[----:B------:R-:W-:-:S03]  /*13630*/  IMAD.MOV.U32 R5, RZ, RZ, 0x40000040 ;  /* 0x40000040ff057424 */ /* 0x000fc600078e00ff */
[----:B------:R-:W-:Y:S01]  /*13640*/  R2UR UR10, R4 ;  /* 0x00000000040a72ca */ /* 0x000fe200000e0000 */
[----:B------:R-:W-:Y:S01]  /*13650*/  VIADD R4, R2, 0x82 ;  /* 0x0000008202047836 */ /* 0x000fe20000000000 */
[----:B------:R-:W-:Y:S01]  /*13660*/  R2UR UR11, R5 ;  /* 0x00000000050b72ca */ /* 0x000fe200000e0000 */
[----:B------:R-:W-:Y:S01]  /*13670*/  IMAD.MOV.U32 R5, RZ, RZ, 0x40000040 ;  /* 0x40000040ff057424 */ /* 0x000fe200078e00ff */
        /* <DEDUP_REMOVED lines=16> */
[----:B------:R-:W-:Y:S01]  /*13780*/  UIADD3 UR4, UR12, 0x2, URZ ;  /* 0x000000020c047890 */ /* 0x000fe2000fffe03f */
[----:B------:R-:W-:Y:S01]  /*13790*/  R2UR UR6, R4 ;  /* 0x00000000040672ca */ /* 0x000fe200000e0000 */
[----:B------:R-:W-:Y:S01]  /*137a0*/  VIADD R4, R2, 0x102 ;  /* 0x0000010202047836 */ /* 0x000fe20000000000 */
[----:B------:R-:W-:Y:S01]  /*137b0*/  R2UR UR7, R5 ;  /* 0x00000000050772ca */ /* 0x000fe200000e0000 */
[----:B------:R-:W-:-:S03]  /*137c0*/  IMAD.MOV.U32 R5, RZ, RZ, 0x40000040 ;  /* 0x40000040ff057424 */ /* 0x000fc600078e00ff */
[----:B------:R-:W-:Y:S02]  /*137d0*/  UMOV UR16, UR4 ;  /* 0x0000000400107c82 */ /* 0x000fe40008000000 */
[----:B------:R-:W-:-:S05]  /*137e0*/  IMAD.U32 R10, RZ, RZ, UR16 ;  /* 0x00000010ff0a7e24 */ /* 0x000fca000f8e00ff */
[----:B------:R0:W-:Y:S01]  /*137f0*/  STL.64 [R1+0x50], R10 ;  /* 0x0000500a01007387 */ /* 0x0001e20000100a00 */
[----:B------:R-:W-:Y:S02]  /*13800*/  WARPGROUP.DEPBAR.LE gsb0, 0x0 ;  /* 0x00008000000079c5 */ /* 0x000fe40000010000 */
[----:B------:R-:W-:-:S06]  /*13810*/  WARPGROUP.ARRIVE ;  /* 0x00000000000079c5 */ /* 0x000fcc0000000000 */
[----:B------:R-:W-:Y:S01]  /*13820*/  HGMMA.64x16x16.F32.BF16 R24, gdesc[UR8], RZ, !UPT, gsb0 ;  /* 0x00200000081879f0 */ /* 0x000fe2000c0018ff */
[----:B------:R-:W-:Y:S01]  /*13830*/  UMOV UR8, UR16 ;  /* 0x0000001000087c82 */ /* 0x000fe20008000000 */
[----:B------:R-:W-:Y:S01]  /*13840*/  UMOV UR9, UR17 ;  /* 0x0000001100097c82 */ /* 0x000fe20008000000 */
[----:B------:R-:W-:Y:S01]  /*13850*/  UMOV UR4, UR8 ;  /* 0x0000000800047c82 */ /* 0x000fe20008000000 */
[----:B------:R-:W-:Y:S01]  /*13860*/  UMOV UR5, UR9 ;  /* 0x0000000900057c82 */ /* 0x000fe20008000000 */
[----:B------:R-:W-:Y:S02]  /*13870*/  WARPGROUP.DEPBAR.LE gsb0, 0x0 ;  /* 0x00008000000079c5 */ /* 0x000fe40000010000 */
[----:B------:R-:W-:-:S06]  /*13880*/  WARPGROUP.ARRIVE ;  /* 0x00000000000079c5 */ /* 0x000fcc0000000000 */
[----:B------:R-:W-:Y:S01]  /*13890*/  HGMMA.64x16x16.F32.BF16 R56, gdesc[UR16], R56, gsb0 ;  /* 0x00200000103879f0 */ /* 0x000fe20008001838 */
[----:B------:R-:W-:Y:S02]  /*138a0*/  UMOV UR17, 0x40000040 ;  /* 0x4000004000117882 */ /* 0x000fe40000000000 */
[----:B0-----:R-:W-:Y:S01]  /*138b0*/  IMAD.U32 R11, RZ, RZ, UR17 ;  /* 0x00000011ff0b7e24 */ /* 0x001fe2000f8e00ff */
[----:B------:R-:W-:Y:S02]  /*138c0*/  WARPGROUP.DEPBAR.LE gsb0, 0x0 ;  /* 0x00008000000079c5 */ /* 0x000fe40000010000 */
[----:B------:R-:W-:-:S06]  /*138d0*/  WARPGROUP.ARRIVE ;  /* 0x00000000000079c5 */ /* 0x000fcc0000000000 */
[----:B------:R-:W-:Y:S01]  /*138e0*/  HGMMA.64x16x16.F32.BF16 R48, gdesc[UR4], R48, gsb0 ;  /* 0x00200000043079f0 */ /* 0x000fe20008001830 */
        /* <DEDUP_REMOVED lines=36> */
[----:B------:R-:W-:Y:S01]  /*13b30*/  HGMMA.64x16x16.F32.BF16 R24, gdesc[UR8], R24, gsb0 ;  /* 0x00200000081879f0 */ /* 0x000fe20008001818 */
        /* <DEDUP_REMOVED lines=8> */
[----:B------:R-:W-:Y:S01]  /*13bc0*/  UMOV UR15, UR17 ;  /* 0x00000011000f7c82 */ /* 0x000fe20008000000 */
        /* <DEDUP_REMOVED lines=32> */
[----:B------:R-:W-:Y:S01]  /*13dd0*/  UMOV UR5, UR15 ;  /* 0x0000000f00057c82 */ /* 0x000fe20008000000 */
[----:B------:R-:W-:Y:S01]  /*13de0*/  R2UR UR7, R5 ;  /* 0x00000000050772ca */ /* 0x000fe200000e0000 */
[----:B------:R-:W-:Y:S02]  /*13df0*/  VIADD R4, R2, 0x106 ;  /* 0x0000010602047836 */ /* 0x000fe40000000000 */
[----:B------:R-:W-:Y:S01]  /*13e00*/  IMAD.MOV.U32 R5, RZ, RZ, 0x40000040 ;  /* 0x40000040ff057424 */ /* 0x000fe200078e00ff */
[----:B------:R-:W-:Y:S02]  /*13e10*/  UMOV UR16, UR4 ;  /* 0x0000000400107c82 */ /* 0x000fe40008000000 */
[----:B------:R-:W-:Y:S01]  /*13e20*/  UMOV UR14, UR16 ;  /* 0x00000010000e7c82 */ /* 0x000fe20008000000 */
[----:B------:R-:W-:Y:S01]  /*13e30*/  IMAD.U32 R10, RZ, RZ, UR16 ;  /* 0x00000010ff0a7e24 */ /* 0x000fe2000f8e00ff */
[----:B------:R-:W-:-:S04]  /*13e40*/  UMOV UR4, UR14 ;  /* 0x0000000e00047c82 */ /* 0x000fc80008000000 */
[----:B------:R0:W-:Y:S01]  /*13e50*/  STL.64 [R1+0x40], R10 ;  /* 0x0000400a01007387 */ /* 0x0001e20000100a00 */
        /* <DEDUP_REMOVED lines=8> */
[----:B------:R-:W-:Y:S01]  /*13ee0*/  IMAD.MOV.U32 R7, RZ, RZ, 0x40000040 ;  /* 0x40000040ff077424 */ /* 0x000fe200078e00ff */
[----:B------:R-:W-:Y:S02]  /*13ef0*/  WARPGROUP.DEPBAR.LE gsb0, 0x0 ;  /* 0x00008000000079c5 */ /* 0x000fe40000010000 */
[----:B------:R-:W-:-:S06]  /*13f00*/  WARPGROUP.ARRIVE ;  /* 0x00000000000079c5 */ /* 0x000fcc0000000000 */
[----:B------:R-:W-:Y:S01]  /*13f10*/  HGMMA.64x16x16.F32.BF16 R56, gdesc[UR16], R56, gsb0 ;  /* 0x00200000103879f0 */ /* 0x000fe20008001838 */
[----:B------:R-:W-:Y:S01]  /*13f20*/  R2UR UR18, R6 ;  /* 0x00000000061272ca */ /* 0x000fe200000e0000 */
[----:B------:R-:W-:Y:S01]  /*13f30*/  UMOV UR17, 0x40000040 ;  /* 0x4000004000117882 */ /* 0x000fe20000000000 */
[----:B------:R-:W-:Y:S01]  /*13f40*/  R2UR UR19, R7 ;  /* 0x00000000071372ca */ /* 0x000fe200000e0000 */
[----:B------:R-:W-:Y:S02]  /*13f50*/  VIADD R6, R2, 0x400 ;  /* 0x0000040002067836 */ /* 0x000fe40000000000 */
[----:B------:R-:W-:Y:S02]  /*13f60*/  IMAD.MOV.U32 R7, RZ, RZ, 0x40000040 ;  /* 0x40000040ff077424 */ /* 0x000fe400078e00ff */
        /* <DEDUP_REMOVED lines=22> */
[----:B------:R-:W-:Y:S01]  /*140d0*/  UIADD3 UR8, UR12, 0x400, URZ ;  /* 0x000004000c087890 */ /* 0x000fe2000fffe03f */
[----:B------:R-:W-:-:S06]  /*140e0*/  UMOV UR9, UR17 ;  /* 0x0000001100097c82 */ /* 0x000fcc0008000000 */
[----:B------:R-:W-:Y:S02]  /*140f0*/  UMOV UR16, UR8 ;  /* 0x0000000800107c82 */ /* 0x000fe40008000000 */
[----:B------:R-:W-:Y:S01]  /*14100*/  UMOV UR8, UR16 ;  /* 0x0000001000087c82 */ /* 0x000fe20008000000 */
[----:B------:R-:W-:-:S05]  /*14110*/  IMAD.U32 R10, RZ, RZ, UR16 ;  /* 0x00000010ff0a7e24 */ /* 0x000fca000f8e00ff */
        /* <DEDUP_REMOVED lines=246> */
[----:B------:R-:W-:Y:S01]  /*15080*/  IMAD.U32 R10, RZ, RZ, UR16 ;  /* 0x00000010ff0a7e24 */ /* 0x000fe2000f8e00ff */
[----:B------:R-:W-:Y:S01]  /*15090*/  UIADD3 UR52, UR12, 0x806, URZ ;  /* 0x000008060c347890 */ /* 0x000fe2000fffe03f */
[----:B------:R-:W-:Y:S01]  /*150a0*/  UMOV UR53, 0x40000040 ;  /* 0x4000004000357882 */ /* 0x000fe20000000000 */
[----:B------:R-:W-:Y:S02]  /*150b0*/  UIADD3 UR48, UR12, 0xc00, URZ ;  /* 0x00000c000c307890 */ /* 0x000fe4000fffe03f */
[----:B------:R0:W-:Y:S01]  /*150c0*/  STL.64 [R1+0x8], R10 ;  /* 0x0000080a01007387 */ /* 0x0001e20000100a00 */
[----:B------:R-:W-:Y:S01]  /*150d0*/  UMOV UR49, 0x40000040 ;  /* 0x4000004000317882 */ /* 0x000fe20000000000 */
[----:B------:R-:W-:Y:S01]  /*150e0*/  UIADD3 UR44, UR12, 0xc02, URZ ;  /* 0x00000c020c2c7890 */ /* 0x000fe2000fffe03f */
[----:B------:R-:W-:Y:S01]  /*150f0*/  UMOV UR45, 0x40000040 ;  /* 0x40000040002d7882 */ /* 0x000fe20000000000 */
[----:B------:R-:W-:Y:S01]  /*15100*/  UIADD3 UR40, UR12, 0xc04, URZ ;  /* 0x00000c040c287890 */ /* 0x000fe2000fffe03f */
[----:B------:R-:W2:Y:S01]  /*15110*/  LDL R9, [R1+0x78] ;  /* 0x0000780001097983 */ /* 0x000ea20000100800 */
[----:B------:R-:W-:-:S02]  /*15120*/  WARPGROUP.DEPBAR.LE gsb0, 0x0 ;  /* 0x00008000000079c5 */ /* 0x000fc40000010000 */
        /* <DEDUP_REMOVED lines=10> */
[----:B------:R-:W-:Y:S02]  /*151d0*/  WARPGROUP.DEPBAR.LE gsb0, 0x0 ;  /* 0x00008000000079c5 */ /* 0x000fe40000010000 */
[----:B------:R-:W-:Y:S01]  /*151e0*/  WARPGROUP.ARRIVE ;  /* 0x00000000000079c5 */ /* 0x000fe20000000000 */
[----:B------:R-:W-:Y:S01]  /*151f0*/  UMOV UR15, UR17 ;  /* 0x00000011000f7c82 */ /* 0x000fe20008000000 */
[----:B------:R-:W-:Y:S01]  /*15200*/  UMOV UR41, 0x40000040 ;  /* 0x4000004000297882 */ /* 0x000fe20000000000 */
[----:B------:R-:W-:Y:S01]  /*15210*/  UIADD3 UR36, UR12, 0xc06, URZ ;  /* 0x00000c060c247890 */ /* 0x000fe2000fffe03f */
[----:B------:R-:W-:Y:S02]  /*15220*/  UMOV UR37, 0x40000040 ;  /* 0x4000004000257882 */ /* 0x000fe40000000000 */
[----:B------:R-:W-:Y:S01]  /*15230*/  HGMMA.64x16x16.F32.BF16 R48, gdesc[UR4], R48, gsb0 ;  /* 0x00200000043079f0 */ /* 0x000fe20008001830 */
[----:B------:R-:W-:Y:S01]  /*15240*/  R2UR UR6, R4 ;  /* 0x00000000040672ca */ /* 0x000fe200000e0000 */
[----:B------:R-:W-:Y:S01]  /*15250*/  UMOV UR4, UR8 ;  /* 0x0000000800047c82 */ /* 0x000fe20008000000 */
[----:B------:R-:W-:Y:S01]  /*15260*/  R2UR UR7, R5 ;  /* 0x00000000050772ca */ /* 0x000fe200000e0000 */
[----:B------:R-:W-:Y:S01]  /*15270*/  UMOV UR5, UR9 ;  /* 0x0000000900057c82 */ /* 0x000fe20008000000 */
[----:B------:R-:W-:-:S02]  /*15280*/  VIADD R4, R2, 0x702 ;  /* 0x0000070202047836 */ /* 0x000fc40000000000 */
[----:B------:R-:W-:Y:S02]  /*15290*/  IMAD.MOV.U32 R5, RZ, RZ, 0x40000040 ;  /* 0x40000040ff057424 */ /* 0x000fe400078e00ff */
[----:B------:R-:W-:Y:S01]  /*152a0*/  IMAD.MOV.U32 R3, RZ, RZ, 0x40000040 ;  /* 0x40000040ff037424 */ /* 0x000fe200078e00ff */
[----:B------:R-:W-:Y:S01]  /*152b0*/  R2UR UR10, R4 ;  /* 0x00000000040a72ca */ /* 0x000fe200000e0000 */
[----:B------:R-:W-:Y:S01]  /*152c0*/  VIADD R4, R2, 0x584 ;  /* 0x0000058402047836 */ /* 0x000fe20000000000 */
[----:B------:R-:W-:Y:S01]  /*152d0*/  R2UR UR11, R5 ;  /* 0x00000000050b72ca */ /* 0x000fe200000e0000 */
        /* <DEDUP_REMOVED lines=11> */
[----:B------:R-:W-:Y:S02]  /*15390*/  R2UR UR18, R6 ;  /* 0x00000000061272ca */ /* 0x000fe400000e0000 */
[----:B------:R-:W-:Y:S01]  /*153a0*/  R2UR UR19, R7 ;  /* 0x00000000071372ca */ /* 0x000fe200000e0000 */
[----:B------:R-:W-:Y:S02]  /*153b0*/  WARPGROUP.DEPBAR.LE gsb0, 0x0 ;  /* 0x00008000000079c5 */ /* 0x000fe40000010000 */
[----:B------:R-:W-:-:S06]  /*153c0*/  WARPGROUP.ARRIVE ;  /* 0x00000000000079c5 */ /* 0x000fcc0000000000 */
[----:B------:R-:W-:Y:S01]  /*153d0*/  HGMMA.64x16x16.F32.BF16 R32, gdesc[UR4], R32, gsb0 ;  /* 0x00200000042079f0 */ /* 0x000fe20008001820 */
[----:B------:R-:W-:Y:S01]  /*153e0*/  UIADD3 UR4, UR12, 0x804, URZ ;  /* 0x000008040c047890 */ /* 0x000fe2000fffe03f */
[----:B------:R-:W-:Y:S02]  /*153f0*/  R2UR UR6, R4 ;  /* 0x00000000040672ca */ /* 0x000fe400000e0000 */
[----:B------:R-:W-:-:S04]  /*15400*/  R2UR UR7, R5 ;  /* 0x00000000050772ca */ /* 0x000fc800000e0000 */
[----:B------:R-:W-:Y:S01]  /*15410*/  UMOV UR16, UR4 ;  /* 0x0000000400107c82 */ /* 0x000fe20008000000 */
[----:B------:R-:W-:Y:S02]  /*15420*/  WARPGROUP.DEPBAR.LE gsb0, 0x0 ;  /* 0x00008000000079c5 */ /* 0x000fe40000010000 */
[----:B------:R-:W-:Y:S01]  /*15430*/  WARPGROUP.ARRIVE ;  /* 0x00000000000079c5 */ /* 0x000fe20000000000 */
[----:B------:R-:W-:Y:S01]  /*15440*/  UMOV UR14, UR16 ;  /* 0x00000010000e7c82 */ /* 0x000fe20008000000 */
[----:B------:R-:W-:Y:S01]  /*15450*/  UMOV UR5, UR15 ;  /* 0x0000000f00057c82 */ /* 0x000fe20008000000 */
[C---:B------:R-:W-:Y:S02]  /*15460*/  VIADD R4, R2.reuse, 0x604 ;  /* 0x0000060402047836 */ /* 0x040fe40000000000 */
[----:B------:R-:W-:Y:S01]  /*15470*/  IMAD.MOV.U32 R5, RZ, RZ, 0x40000040 ;  /* 0x40000040ff057424 */ /* 0x000fe200078e00ff */
[----:B------:R-:W-:Y:S01]  /*15480*/  HGMMA.64x16x16.F32.BF16 R24, gdesc[UR8], R24, gsb0 ;  /* 0x00200000081879f0 */ /* 0x000fe20008001818 */
[----:B------:R-:W-:-:S02]  /*15490*/  VIADD R6, R2, 0x684 ;  /* 0x0000068402067836 */ /* 0x000fc40000000000 */
[----:B------:R-:W-:Y:S01]  /*154a0*/  IMAD.MOV.U32 R7, RZ, RZ, 0x40000040 ;  /* 0x40000040ff077424 */ /* 0x000fe200078e00ff */
[----:B--2---:R-:W-:Y:S01]  /*154b0*/  IADD3 R147, R147, 0x50, -R9 ;  /* 0x0000005093937810 */ /* 0x004fe20007ffe809 */
[----:B------:R-:W-:Y:S01]  /*154c0*/  IMAD.U32 R10, RZ, RZ, UR16 ;  /* 0x00000010ff0a7e24 */ /* 0x000fe2000f8e00ff */
[----:B------:R-:W-:Y:S02]  /*154d0*/  WARPGROUP.DEPBAR.LE gsb0, 0x0 ;  /* 0x00008000000079c5 */ /* 0x000fe40000010000 */
[----:B------:R-:W-:-:S06]  /*154e0*/  WARPGROUP.ARRIVE ;  /* 0x00000000000079c5 */ /* 0x000fcc0000000000 */
[----:B------:R-:W-:Y:S01]  /*154f0*/  HGMMA.64x16x16.F32.BF16 R56, gdesc[UR16], R56, gsb0 ;  /* 0x00200000103879f0 */ /* 0x000fe20008001838 */
[----:B------:R-:W-:Y:S02]  /*15500*/  UMOV UR4, UR14 ;  /* 0x0000000e00047c82 */ /* 0x000fe40008000000 */
[----:B------:R-:W-:Y:S02]  /*15510*/  WARPGROUP.DEPBAR.LE gsb0, 0x0 ;  /* 0x00008000000079c5 */ /* 0x000fe40000010000 */
[----:B------:R-:W-:-:S06]  /*15520*/  WARPGROUP.ARRIVE ;  /* 0x00000000000079c5 */ /* 0x000fcc0000000000 */
[----:B------:R-:W-:Y:S01]  /*15530*/  HGMMA.64x16x16.F32.BF16 R48, gdesc[UR4], R48, gsb0 ;  /* 0x00200000043079f0 */ /* 0x000fe20008001830 */
[----:B------:R-:W-:Y:S02]  /*15540*/  R2UR UR6, R4 ;  /* 0x00000000040672ca */ /* 0x000fe400000e0000 */
[----:B------:R-:W-:Y:S01]  /*15550*/  R2UR UR7, R5 ;  /* 0x00000000050772ca */ /* 0x000fe200000e0000 */
[----:B------:R-:W-:Y:S01]  /*15560*/  UMOV UR4, UR14 ;  /* 0x0000000e00047c82 */ /* 0x000fe20008000000 */
[----:B------:R-:W-:Y:S01]  /*15570*/  UMOV UR5, UR15 ;  /* 0x0000000f00057c82 */ /* 0x000fe20008000000 */
[----:B------:R-:W-:Y:S02]  /*15580*/  WARPGROUP.DEPBAR.LE gsb0, 0x0 ;  /* 0x00008000000079c5 */ /* 0x000fe40000010000 */
[----:B------:R-:W-:-:S08]  /*15590*/  WARPGROUP.ARRIVE ;  /* 0x00000000000079c5 */ /* 0x000fd00000000000 */
        /* <DEDUP_REMOVED lines=8> */
[----:B------:R-:W-:Y:S02]  /*15620*/  VIADD R4, R2, 0x704 ;  /* 0x0000070402047836 */ /* 0x000fe40000000000 */
[----:B------:R-:W-:-:S03]  /*15630*/  IMAD.MOV.U32 R5, RZ, RZ, 0x40000040 ;  /* 0x40000040ff057424 */ /* 0x000fc600078e00ff */
        /* <DEDUP_REMOVED lines=11> */
[----:B------:R-:W-:Y:S02]  /*156f0*/  WARPGROUP.DEPBAR.LE gsb0, 0x0 ;  /* 0x00008000000079c5 */ /* 0x000fe40000010000 */
[----:B------:R-:W-:-:S10]  /*15700*/  WARPGROUP.ARRIVE ;  /* 0x00000000000079c5 */ /* 0x000fd40000000000 */
        /* <DEDUP_REMOVED lines=174> */
[----:B------:R-:W-:Y:S01]  /*161f0*/  IMAD.MOV.U32 R5, RZ, RZ, 0x40000040 ;  /* 0x40000040ff057424 */ /* 0x000fe200078e00ff */
[----:B------:R-:W-:Y:S01]  /*16200*/  UMOV UR4, UR36 ;  /* 0x0000002400047c82 */ /* 0x000fe20008000000 */
[----:B------:R-:W-:Y:S01]  /*16210*/  UMOV UR5, UR37 ;  /* 0x0000002500057c82 */ /* 0x000fe20008000000 */
[----:B------:R-:W-:Y:S01]  /*16220*/  R2UR UR6, R4 ;  /* 0x00000000040672ca */ /* 0x000fe200000e0000 */
[----:B------:R-:W-:Y:S01]  /*16230*/  IMAD R147, R92, -0x50, R147 ;  /* 0xffffffb05c937824 */ /* 0x000fe200078e0293 */
[----:B------:R-:W-:Y:S01]  /*16240*/  R2UR UR7, R5 ;  /* 0x00000000050772ca */ /* 0x000fe200000e0000 */
[----:B------:R0:W-:Y:S01]  /*16250*/  STL.64 [R1], R10 ;  /* 0x0000000a01007387 */ /* 0x0001e20000100a00 */
[----:B------:R-:W-:Y:S01]  /*16260*/  @!P1 VIADD R0, R0, 0x38840 ;  /* 0x0003884000009836 */ /* 0x000fe20000000000 */
[----:B------:R-:W-:Y:S01]  /*16270*/  ULDC UR38, c[0x0][0x988] ;  /* 0x0002620000267ab9 */ /* 0x000fe20000000800 */
[----:B------:R-:W-:-:S02]  /*16280*/  WARPGROUP.DEPBAR.LE gsb0, 0x0 ;  /* 0x00008000000079c5 */ /* 0x000fc40000010000 */
[----:B------:R-:W-:-:S07]  /*16290*/  WARPGROUP.ARRIVE ;  /* 0x00000000000079c5 */ /* 0x000fce0000000000 */
        /* <DEDUP_REMOVED lines=19> */
[----:B------:R-:W-:Y:S01]  /*163d0*/  VIADD R2, R2, 0x986 ;  /* 0x0000098602027836 */ /* 0x000fe20000000000 */
[----:B------:R-:W-:Y:S02]  /*163e0*/  R2UR UR7, R3 ;  /* 0x00000000030772ca */ /* 0x000fe400000e0000 */
[C---:B------:R-:W-:Y:S02]  /*163f0*/  ISETP.GT.AND P6, PT, R147.reuse, RZ, PT ;  /* 0x000000ff9300720c */ /* 0x040fe40003fc4270 */
[----:B------:R-:W-:Y:S02]  /*16400*/  R2UR UR6, R2 ;  /* 0x00000000020672ca */ /* 0x000fe400000e0000 */
[C---:B------:R-:W-:Y:S02]  /*16410*/  ISETP.GT.AND P5, PT, R147.reuse, 0x1, PT ;  /* 0x000000019300780c */ /* 0x040fe40003fa4270 */
[----:B------:R-:W-:-:S02]  /*16420*/  ISETP.GT.AND P4, PT, R147, 0x8, PT ;  /* 0x000000089300780c */ /* 0x000fc40003f84270 */
[----:B------:R-:W-:Y:S02]  /*16430*/  FSEL R56, R56, -INF , P6 ;  /* 0xff80000038387808 */ /* 0x000fe40003000000 */
[----:B------:R-:W-:Y:S02]  /*16440*/  FSEL R69, R57, -INF , P5 ;  /* 0xff80000039457808 */ /* 0x000fe40002800000 */
[C---:B------:R-:W-:Y:S02]  /*16450*/  ISETP.GT.AND P3, PT, R147.reuse, 0x9, PT ;  /* 0x000000099300780c */ /* 0x040fe40003f64270 */
[----:B------:R-:W-:Y:S02]  /*16460*/  FSEL R57, R60, -INF , P4 ;  /* 0xff8000003c397808 */ /* 0x000fe40002000000 */
[----:B------:R-:W-:Y:S01]  /*16470*/  FMNMX.FTZ R2, R56, R69, !PT ;  /* 0x0000004538027209 */ /* 0x000fe20007810000 */
[----:B------:R-:W-:Y:S01]  /*16480*/  UMOV UR4, UR36 ;  /* 0x0000002400047c82 */ /* 0x000fe20008000000 */
[----:B------:R-:W-:Y:S01]  /*16490*/  UMOV UR5, UR37 ;  /* 0x0000002500057c82 */ /* 0x000fe20008000000 */
[----:B------:R-:W-:-:S02]  /*164a0*/  ISETP.GT.AND P2, PT, R147, 0x10, PT ;  /* 0x000000109300780c */ /* 0x000fc40003f44270 */
[----:B------:R-:W-:Y:S02]  /*164b0*/  FSEL R65, R61, -INF , P3 ;  /* 0xff8000003d417808 */ /* 0x000fe40001800000 */
[----:B------:R-:W-:Y:S02]  /*164c0*/  FMNMX.FTZ R2, R57, R2, !PT ;  /* 0x0000000239027209 */ /* 0x000fe40007810000 */
[----:B------:R-:W-:Y:S02]  /*164d0*/  FSEL R3, R58, -INF , P6 ;  /* 0xff8000003a037808 */ /* 0x000fe40003000000 */
[----:B------:R-:W-:Y:S02]  /*164e0*/  ISETP.GT.AND P6, PT, R147, 0x11, PT ;  /* 0x000000119300780c */ /* 0x000fe40003fc4270 */
[----:B------:R-:W-:Y:S02]  /*164f0*/  FSEL R61, R48, -INF , P2 ;  /* 0xff800000303d7808 */ /* 0x000fe40001000000 */
[----:B------:R-:W-:-:S02]  /*16500*/  FMNMX.FTZ R2, R65, R2, !PT ;  /* 0x0000000241027209 */ /* 0x000fc40007810000 */
[----:B------:R-:W-:Y:S01]  /*16510*/  FSEL R59, R59, -INF , P5 ;  /* 0xff8000003b3b7808 */ /* 0x000fe20002800000 */
[----:B------:R-:W-:Y:S02]  /*16520*/  WARPGROUP.DEPBAR.LE gsb0, 0x0 ;  /* 0x00008000000079c5 */ /* 0x000fe40000010000 */
[----:B------:R-:W-:-:S06]  /*16530*/  WARPGROUP.ARRIVE ;  /* 0x00000000000079c5 */ /* 0x000fcc0000000000 */
[----:B------:R-:W-:Y:S01]  /*16540*/  HGMMA.64x16x16.F32.BF16 R24, gdesc[UR4], R24, gsb0 ;  /* 0x00200000041879f0 */ /* 0x000fe20008001818 */
[----:B------:R-:W-:Y:S01]  /*16550*/  ISETP.GT.AND P5, PT, R147, 0x18, PT ;  /* 0x000000189300780c */ /* 0x000fe20003fa4270 */
[----:B------:R-:W-:Y:S01]  /*16560*/  ULDC UR4, c[0x0][0x988] ;  /* 0x0002620000047ab9 */ /* 0x000fe20000000800 */
[----:B------:R-:W-:Y:S02]  /*16570*/  FSEL R49, R49, -INF , P6 ;  /* 0xff80000031317808 */ /* 0x000fe40003000000 */
[----:B------:R-:W-:Y:S02]  /*16580*/  FMNMX.FTZ R2, R61, R2, !PT ;  /* 0x000000023d027209 */ /* 0x000fe40007810000 */
[----:B------:R-:W-:Y:S02]  /*16590*/  FSEL R7, R62, -INF , P4 ;  /* 0xff8000003e077808 */ /* 0x000fe40002000000 */
[----:B------:R-:W-:Y:S02]  /*165a0*/  ISETP.GT.AND P4, PT, R147, 0x19, PT ;  /* 0x000000199300780c */ /* 0x000fe40003f84270 */
[----:B------:R-:W-:-:S02]  /*165b0*/  FSEL R67, R52, -INF , P5 ;  /* 0xff80000034437808 */ /* 0x000fc40002800000 */
[----:B------:R-:W-:Y:S02]  /*165c0*/  FMNMX.FTZ R2, R49, R2, !PT ;  /* 0x0000000231027209 */ /* 0x000fe40007810000 */
[----:B------:R-:W-:Y:S02]  /*165d0*/  FSEL R63, R63, -INF , P3 ;  /* 0xff8000003f3f7808 */ /* 0x000fe40001800000 */
[----:B------:R-:W-:Y:S02]  /*165e0*/  ISETP.GT.AND P3, PT, R147, 0x20, PT ;  /* 0x000000209300780c */ /* 0x000fe40003f64270 */
[----:B------:R-:W-:Y:S02]  /*165f0*/  FSEL R53, R53, -INF , P4 ;  /* 0xff80000035357808 */ /* 0x000fe40002000000 */
[----:B------:R-:W-:Y:S02]  /*16600*/  FMNMX.FTZ R2, R67, R2, !PT ;  /* 0x0000000243027209 */ /* 0x000fe40007810000 */
[----:B------:R-:W-:-:S02]  /*16610*/  FSEL R9, R50, -INF , P2 ;  /* 0xff80000032097808 */ /* 0x000fc40001000000 */
[----:B------:R-:W-:Y:S02]  /*16620*/  ISETP.GT.AND P2, PT, R147, 0x21, PT ;  /* 0x000000219300780c */ /* 0x000fe40003f44270 */
[----:B------:R-:W-:Y:S02]  /*16630*/  FSEL R71, R40, -INF , P3 ;  /* 0xff80000028477808 */ /* 0x000fe40001800000 */
[----:B------:R-:W-:Y:S02]  /*16640*/  FMNMX.FTZ R2, R53, R2, !PT ;  /* 0x0000000235027209 */ /* 0x000fe40007810000 */
[----:B------:R-:W-:Y:S02]  /*16650*/  FSEL R51, R51, -INF , P6 ;  /* 0xff80000033337808 */ /* 0x000fe40003000000 */
[----:B------:R-:W-:Y:S02]  /*16660*/  ISETP.GT.AND P6, PT, R147, 0x28, PT ;  /* 0x000000289300780c */ /* 0x000fe40003fc4270 */
[----:B------:R-:W-:-:S02]  /*16670*/  FSEL R41, R41, -INF , P2 ;  /* 0xff80000029297808 */ /* 0x000fc40001000000 */
[----:B------:R-:W-:Y:S02]  /*16680*/  FMNMX.FTZ R2, R71, R2, !PT ;  /* 0x0000000247027209 */ /* 0x000fe40007810000 */
[----:B0-----:R-:W-:Y:S02]  /*16690*/  FSEL R11, R54, -INF , P5 ;  /* 0xff800000360b7808 */ /* 0x001fe40002800000 */
        /* <DEDUP_REMOVED lines=22> */
[----:B------:R-:W-:Y:S01]  /*16800*/  FMNMX.FTZ R2, R77, R2, !PT ;  /* 0x000000024d027209 */ /* 0x000fe20007810000 */
[----:B------:R-:W-:Y:S02]  /*16810*/  WARPGROUP.DEPBAR.LE gsb0, 0x0 ;  /* 0x00008000000079c5 */ /* 0x000fe40000010000 */
        /* <DEDUP_REMOVED lines=13> */
[----:B------:R-:W-:-:S04]  /*168f0*/  FMNMX.FTZ R2, R83, R2, !PT ;  /* 0x0000000253027209 */ /* 0x000fc80007810000 */
[----:B------:R-:W-:-:S05]  /*16900*/  FMNMX.FTZ R10, R85, R2, !PT ;  /* 0x00000002550a7209 */ /* 0x000fca0007810000 */
[----:B------:R-:W0:Y:S01]  /*16910*/  SHFL.BFLY PT, R5, R10, 0x2, 0x1f ;  /* 0x0c401f000a057f89 */ /* 0x000e2200000e0000 */
[----:B------:R-:W-:-:S04]  /*16920*/  FMNMX.FTZ R4, R3, R59, !PT ;  /* 0x0000003b03047209 */ /* 0x000fc80007810000 */
[----:B------:R-:W-:-:S04]  /*16930*/  FMNMX.FTZ R4, R7, R4, !PT ;  /* 0x0000000407047209 */ /* 0x000fc80007810000 */
[----:B------:R-:W-:-:S04]  /*16940*/  FMNMX.FTZ R4, R63, R4, !PT ;  /* 0x000000043f047209 */ /* 0x000fc80007810000 */
[----:B------:R-:W-:Y:S02]  /*16950*/  FMNMX.FTZ R4, R9, R4, !PT ;  /* 0x0000000409047209 */ /* 0x000fe40007810000 */
[----:B0-----:R-:W-:-:S05]  /*16960*/  FMNMX.FTZ R12, R10, R5, !PT ;  /* 0x000000050a0c7209 */ /* 0x001fca0007810000 */
[----:B------:R-:W0:Y:S01]  /*16970*/  SHFL.BFLY PT, R5, R12, 0x1, 0x1f ;  /* 0x0c201f000c057f89 */ /* 0x000e2200000e0000 */
[----:B------:R-:W-:-:S04]  /*16980*/  FMNMX.FTZ R4, R51, R4, !PT ;  /* 0x0000000433047209 */ /* 0x000fc80007810000 */
[----:B------:R-:W-:-:S04]  /*16990*/  FMNMX.FTZ R4, R11, R4, !PT ;  /* 0x000000040b047209 */ /* 0x000fc80007810000 */
[----:B------:R-:W-:-:S04]  /*169a0*/  FMNMX.FTZ R4, R55, R4, !PT ;  /* 0x0000000437047209 */ /* 0x000fc80007810000 */
[----:B------:R-:W-:-:S04]  /*169b0*/  FMNMX.FTZ R4, R13, R4, !PT ;  /* 0x000000040d047209 */ /* 0x000fc80007810000 */
[----:B------:R-:W-:Y:S01]  /*169c0*/  FMNMX.FTZ R4, R43, R4, !PT ;  /* 0x000000042b047209 */ /* 0x000fe20007810000 */
[----:B------:R-:W-:-:S03]  /*169d0*/  IMAD.U32 R2, RZ, RZ, UR4 ;  /* 0x00000004ff027e24 */ /* 0x000fc6000f8e00ff */
[----:B------:R-:W-:Y:S02]  /*169e0*/  FMNMX.FTZ R4, R15, R4, !PT ;  /* 0x000000040f047209 */ /* 0x000fe40007810000 */
[----:B0-----:R-:W-:Y:S02]  /*169f0*/  FMNMX.FTZ R5, R12, R5, !PT ;  /* 0x000000050c057209 */ /* 0x001fe40007810000 */
[----:B------:R-:W-:Y:S02]  /*16a00*/  FMNMX.FTZ R4, R47, R4, !PT ;  /* 0x000000042f047209 */ /* 0x000fe40007810000 */
[C---:B------:R-:W-:Y:S01]  /*16a10*/  FSETP.NEU.FTZ.AND P0, PT, R5.reuse, -INF , PT ;  /* 0xff8000000500780b */ /* 0x040fe20003f1d000 */
[----:B------:R-:W-:Y:S01]  /*16a20*/  FMUL.FTZ R6, R5, R2 ;  /* 0x0000000205067220 */ /* 0x000fe20000410000 */
[----:B------:R-:W-:-:S04]  /*16a30*/  FMNMX.FTZ R4, R21, R4, !PT ;  /* 0x0000000415047209 */ /* 0x000fc80007810000 */
[----:B------:R-:W-:Y:S02]  /*16a40*/  FSEL R6, R6, RZ, P0 ;  /* 0x000000ff06067208 */ /* 0x000fe40000000000 */
[----:B------:R-:W-:-:S03]  /*16a50*/  FMNMX.FTZ R4, R35, R4, !PT ;  /* 0x0000000423047209 */ /* 0x000fc60007810000 */
[--C-:B------:R-:W-:Y:S01]  /*16a60*/  FFMA.FTZ R210, R57, R2, -R6.reuse ;  /* 0x0000000239d27223 */ /* 0x100fe20000010806 */
[----:B------:R-:W-:Y:S02]  /*16a70*/  FSEL R57, R39, -INF , P6 ;  /* 0xff80000027397808 */ /* 0x000fe40003000000 */
[----:B------:R-:W-:Y:S02]  /*16a80*/  FMNMX.FTZ R4, R25, R4, !PT ;  /* 0x0000000419047209 */ /* 0x000fe40007810000 */
[----:B------:R-:W-:Y:S01]  /*16a90*/  ISETP.NE.AND P0, PT, R8, RZ, PT ;  /* 0x000000ff0800720c */ /* 0x000fe20003f05270 */
[----:B------:R-:W-:Y:S01]  /*16aa0*/  FFMA.FTZ R8, R65, R2, -R6 ;  /* 0x0000000241087223 */ /* 0x000fe20000010806 */
[----:B------:R-:W-:Y:S02]  /*16ab0*/  FSEL R65, R26, -INF , P5 ;  /* 0xff8000001a417808 */ /* 0x000fe40002800000 */
[----:B------:R-:W-:Y:S02]  /*16ac0*/  FMNMX.FTZ R4, R57, R4, !PT ;  /* 0x0000000439047209 */ /* 0x000fe40007810000 */
[----:B------:R-:W-:-:S02]  /*16ad0*/  FSEL R27, R27, -INF , P4 ;  /* 0xff8000001b1b7808 */ /* 0x000fc40002000000 */
[----:B------:R-:W-:Y:S01]  /*16ae0*/  FMNMX.FTZ R4, R65, R4, !PT ;  /* 0x0000000441047209 */ /* 0x000fe20007810000 */
[--C-:B------:R-:W-:Y:S01]  /*16af0*/  FFMA.FTZ R204, R61, R2, -R6.reuse ;  /* 0x000000023dcc7223 */ /* 0x100fe20000010806 */
[----:B------:R-:W-:Y:S02]  /*16b00*/  FSEL R61, R30, -INF , P3 ;  /* 0xff8000001e3d7808 */ /* 0x000fe40001800000 */
[----:B------:R-:W-:Y:S01]  /*16b10*/  FMNMX.FTZ R4, R27, R4, !PT ;  /* 0x000000041b047209 */ /* 0x000fe20007810000 */
[----:B------:R-:W-:Y:S01]  /*16b20*/  FFMA.FTZ R10, R49, R2, -R6 ;  /* 0x00000002310a7223 */ /* 0x000fe20000010806 */
[----:B------:R-:W-:Y:S02]  /*16b30*/  FSEL R49, R31, -INF , P2 ;  /* 0xff8000001f317808 */ /* 0x000fe40001000000 */
[----:B------:R-:W-:-:S04]  /*16b40*/  FMNMX.FTZ R4, R61, R4, !PT ;  /* 0x000000043d047209 */ /* 0x000fc80007810000 */
[----:B------:R-:W-:Y:S01]  /*16b50*/  FMNMX.FTZ R4, R49, R4, !PT ;  /* 0x0000000431047209 */ /* 0x000fe20007810000 */
[----:B------:R-:W-:-:S04]  /*16b60*/  FFMA.FTZ R206, R67, R2, -R6 ;  /* 0x0000000243ce7223 */ /* 0x000fc80000010806 */
[----:B------:R-:W0:Y:S02]  /*16b70*/  SHFL.BFLY PT, R67, R4, 0x2, 0x1f ;  /* 0x0c401f0004437f89 */ /* 0x000e2400000e0000 */
[----:B0-----:R-:W-:-:S05]  /*16b80*/  FMNMX.FTZ R67, R4, R67, !PT ;  /* 0x0000004304437209 */ /* 0x001fca0007810000 */
[----:B------:R-:W0:Y:S01]  /*16b90*/  SHFL.BFLY PT, R4, R67, 0x1, 0x1f ;  /* 0x0c201f0043047f89 */ /* 0x000e2200000e0000 */
[-CC-:B------:R-:W-:Y:S01]  /*16ba0*/  FFMA.FTZ R208, R56, R2.reuse, -R6.reuse ;  /* 0x0000000238d07223 */ /* 0x180fe20000010806 */
[-CC-:B------:R-:W-:Y:S01]  /*16bb0*/  FFMA.FTZ R29, R69, R2.reuse, -R6.reuse ;  /* 0x00000002451d7223 */ /* 0x180fe20000010806 */
[-CC-:B------:R-:W-:Y:S01]  /*16bc0*/  FFMA.FTZ R53, R53, R2.reuse, -R6.reuse ;  /* 0x0000000235357223 */ /* 0x180fe20000010806 */
[-CC-:B------:R-:W-:Y:S01]  /*16bd0*/  FFMA.FTZ R200, R71, R2.reuse, -R6.reuse ;  /* 0x0000000247c87223 */ /* 0x180fe20000010806 */
[-CC-:B------:R-:W-:Y:S02]  /*16be0*/  FFMA.FTZ R41, R41, R2.reuse, -R6.reuse ;  /* 0x0000000229297223 */ /* 0x180fe40000010806 */
[----:B------:R-:W-:Y:S01]  /*16bf0*/  MUFU.EX2 R208, R208 ;  /* 0x000000d000d07308 */ /* 0x000fe20000000800 */
[-CC-:B------:R-:W-:Y:S01]  /*16c00*/  FFMA.FTZ R202, R73, R2.reuse, -R6.reuse ;  /* 0x0000000249ca7223 */ /* 0x180fe20000010806 */
[-CC-:B------:R-:W-:Y:S01]  /*16c10*/  FFMA.FTZ R45, R45, R2.reuse, -R6.reuse ;  /* 0x000000022d2d7223 */ /* 0x180fe20000010806 */
[----:B------:R-:W-:Y:S01]  /*16c20*/  FFMA.FTZ R196, R75, R2, -R6 ;  /* 0x000000024bc47223 */ /* 0x000fe20000010806 */
[----:B0-----:R-:W-:-:S04]  /*16c30*/  FMNMX.FTZ R4, R67, R4, !PT ;  /* 0x0000000443047209 */ /* 0x001fc80007810000 */
[C---:B------:R-:W-:Y:S01]  /*16c40*/  FSETP.NEU.FTZ.AND P2, PT, R4.reuse, -INF , PT ;  /* 0xff8000000400780b */ /* 0x040fe20003f5d000 */
[-C--:B------:R-:W-:Y:S01]  /*16c50*/  FMUL.FTZ R14, R4, R2.reuse ;  /* 0x00000002040e7220 */ /* 0x080fe20000410000 */
[----:B------:R-:W0:Y:S04]  /*16c60*/  MUFU.EX2 R29, R29 ;  /* 0x0000001d001d7308 */ /* 0x000e280000000800 */
[----:B------:R-:W-:Y:S01]  /*16c70*/  FSEL R14, R14, RZ, P2 ;  /* 0x000000ff0e0e7208 */ /* 0x000fe20001000000 */
[-CC-:B------:R-:W-:Y:S01]  /*16c80*/  FFMA.FTZ R33, R33, R2.reuse, -R6.reuse ;  /* 0x0000000221217223 */ /* 0x180fe20000010806 */
[-CC-:B------:R-:W-:Y:S01]  /*16c90*/  FFMA.FTZ R198, R77, R2.reuse, -R6.reuse ;  /* 0x000000024dc67223 */ /* 0x180fe20000010806 */
[-CC-:B------:R-:W-:Y:S01]  /*16ca0*/  FFMA.FTZ R37, R37, R2.reuse, -R6.reuse ;  /* 0x0000000225257223 */ /* 0x180fe20000010806 */
[-CC-:B------:R-:W-:Y:S01]  /*16cb0*/  FFMA.FTZ R192, R79, R2.reuse, -R6.reuse ;  /* 0x000000024fc07223 */ /* 0x180fe20000010806 */
[-CC-:B------:R-:W-:Y:S01]  /*16cc0*/  FFMA.FTZ R81, R81, R2.reuse, -R6.reuse ;  /* 0x0000000251517223 */ /* 0x180fe20000010806 */
[-CC-:B------:R-:W-:Y:S01]  /*16cd0*/  FFMA.FTZ R194, R83, R2.reuse, -R6.reuse ;  /* 0x0000000253c27223 */ /* 0x180fe20000010806 */
[-C--:B------:R-:W-:Y:S01]  /*16ce0*/  FFMA.FTZ R69, R85, R2.reuse, -R6 ;  /* 0x0000000255457223 */ /* 0x080fe20000010806 */
[-CC-:B------:R-:W-:Y:S01]  /*16cf0*/  FFMA.FTZ R209, R3, R2.reuse, -R14.reuse ;  /* 0x0000000203d17223 */ /* 0x180fe2000001080e */
[-CC-:B------:R-:W-:Y:S01]  /*16d00*/  FFMA.FTZ R6, R59, R2.reuse, -R14.reuse ;  /* 0x000000023b067223 */ /* 0x180fe2000001080e */
[----:B------:R-:W1:Y:S01]  /*16d10*/  MUFU.EX2 R210, R210 ;  /* 0x000000d200d27308 */ /* 0x000e620000000800 */
[----:B------:R-:W-:-:S07]  /*16d20*/  FFMA.FTZ R211, R7, R2, -R14 ;  /* 0x0000000207d37223 */ /* 0x000fce000001080e */
[----:B------:R2:W3:Y:S01]  /*16d30*/  MUFU.EX2 R39, R8 ;  /* 0x0000000800277308 */ /* 0x0004e20000000800 */
[----:B------:R-:W-:-:S07]  /*16d40*/  FFMA.FTZ R205, R9, R2, -R14 ;  /* 0x0000000209cd7223 */ /* 0x000fce000001080e */
[----:B------:R-:W-:Y:S01]  /*16d50*/  MUFU.EX2 R209, R209 ;  /* 0x000000d100d17308 */ /* 0x000fe20000000800 */
[----:B--2---:R-:W-:-:S07]  /*16d60*/  FFMA.FTZ R8, R63, R2, -R14 ;  /* 0x000000023f087223 */ /* 0x004fce000001080e */
[----:B------:R-:W2:Y:S01]  /*16d70*/  MUFU.EX2 R6, R6 ;  /* 0x0000000600067308 */ /* 0x000ea20000000800 */
[----:B0-----:R-:W-:-:S07]  /*16d80*/  FADD.FTZ R3, R208, R29 ;  /* 0x0000001dd0037221 */ /* 0x001fce0000010000 */
[----:B------:R-:W0:Y:S08]  /*16d90*/  MUFU.EX2 R204, R204 ;  /* 0x000000cc00cc7308 */ /* 0x000e300000000800 */
[----:B------:R-:W4:Y:S01]  /*16da0*/  MUFU.EX2 R211, R211 ;  /* 0x000000d300d37308 */ /* 0x000f220000000800 */
[----:B-1----:R-:W-:-:S07]  /*16db0*/  FADD.FTZ R26, R210, R3 ;  /* 0x00000003d21a7221 */ /* 0x002fce0000010000 */
[----:B------:R1:W4:Y:S01]  /*16dc0*/  MUFU.EX2 R31, R10 ;  /* 0x0000000a001f7308 */ /* 0x0003220000000800 */
[----:B------:R-:W-:-:S07]  /*16dd0*/  FFMA.FTZ R207, R11, R2, -R14 ;  /* 0x000000020bcf7223 */ /* 0x000fce000001080e */
[----:B------:R-:W4:Y:S01]  /*16de0*/  MUFU.EX2 R8, R8 ;  /* 0x0000000800087308 */ /* 0x000f220000000800 */
[----:B-1----:R-:W-:Y:S01]  /*16df0*/  FFMA.FTZ R10, R51, R2, -R14 ;  /* 0x00000002330a7223 */ /* 0x002fe2000001080e */
[----:B---3--:R-:W-:-:S06]  /*16e00*/  FADD.FTZ R3, R39, R26 ;  /* 0x0000001a27037221 */ /* 0x008fcc0000010000 */
[----:B------:R-:W1:Y:S01]  /*16e10*/  MUFU.EX2 R206, R206 ;  /* 0x000000ce00ce7308 */ /* 0x000e620000000800 */
[----:B--2---:R-:W-:Y:S01]  /*16e20*/  FADD.FTZ R28, R209, R6 ;  /* 0x00000006d11c7221 */ /* 0x004fe20000010000 */
[----:B------:R-:W-:-:S06]  /*16e30*/  FFMA.FTZ R12, R55, R2, -R14 ;  /* 0x00000002370c7223 */ /* 0x000fcc000001080e */
[----:B------:R-:W2:Y:S01]  /*16e40*/  MUFU.EX2 R205, R205 ;  /* 0x000000cd00cd7308 */ /* 0x000ea20000000800 */
[----:B0-----:R-:W-:Y:S01]  /*16e50*/  FADD.FTZ R26, R204, R3 ;  /* 0x00000003cc1a7221 */ /* 0x001fe20000010000 */
[----:B----4-:R-:W-:-:S06]  /*16e60*/  FADD.FTZ R3, R211, R28 ;  /* 0x0000001cd3037221 */ /* 0x010fcc0000010000 */
[----:B------:R-:W0:Y:S01]  /*16e70*/  MUFU.EX2 R53, R53 ;  /* 0x0000003500357308 */ /* 0x000e220000000800 */
[----:B------:R-:W-:-:S07]  /*16e80*/  FFMA.FTZ R201, R13, R2, -R14 ;  /* 0x000000020dc97223 */ /* 0x000fce000001080e */
[----:B------:R-:W3:Y:S01]  /*16e90*/  MUFU.EX2 R10, R10 ;  /* 0x0000000a000a7308 */ /* 0x000ee20000000800 */
[----:B------:R-:W-:Y:S01]  /*16ea0*/  FADD.FTZ R7, R31, R26 ;  /* 0x0000001a1f077221 */ /* 0x000fe20000010000 */
[----:B------:R-:W-:-:S06]  /*16eb0*/  FADD.FTZ R28, R8, R3 ;  /* 0x00000003081c7221 */ /* 0x000fcc0000010000 */
[----:B------:R-:W4:Y:S01]  /*16ec0*/  MUFU.EX2 R200, R200 ;  /* 0x000000c800c87308 */ /* 0x000f220000000800 */
[----:B------:R-:W-:-:S07]  /*16ed0*/  FFMA.FTZ R20, R43, R2, -R14 ;  /* 0x000000022b147223 */ /* 0x000fce000001080e */
[----:B------:R-:W4:Y:S01]  /*16ee0*/  MUFU.EX2 R207, R207 ;  /* 0x000000cf00cf7308 */ /* 0x000f220000000800 */
[----:B-1----:R-:W-:Y:S01]  /*16ef0*/  FADD.FTZ R30, R206, R7 ;  /* 0x00000007ce1e7221 */ /* 0x002fe20000010000 */
[----:B--2---:R-:W-:-:S06]  /*16f00*/  FADD.FTZ R3, R205, R28 ;  /* 0x0000001ccd037221 */ /* 0x004fcc0000010000 */
[----:B------:R-:W1:Y:S01]  /*16f10*/  MUFU.EX2 R41, R41 ;  /* 0x0000002900297308 */ /* 0x000e620000000800 */
[----:B------:R-:W-:-:S07]  /*16f20*/  FFMA.FTZ R203, R15, R2, -R14 ;  /* 0x000000020fcb7223 */ /* 0x000fce000001080e */
[----:B------:R-:W2:Y:S01]  /*16f30*/  MUFU.EX2 R12, R12 ;  /* 0x0000000c000c7308 */ /* 0x000ea20000000800 */
[----:B0-----:R-:W-:Y:S01]  /*16f40*/  FADD.FTZ R7, R53, R30 ;  /* 0x0000001e35077221 */ /* 0x001fe20000010000 */
[----:B---3--:R-:W-:-:S06]  /*16f50*/  FADD.FTZ R28, R10, R3 ;  /* 0x000000030a1c7221 */ /* 0x008fcc0000010000 */
[----:B------:R-:W0:Y:S01]  /*16f60*/  MUFU.EX2 R202, R202 ;  /* 0x000000ca00ca7308 */ /* 0x000e220000000800 */
[----:B------:R-:W-:-:S07]  /*16f70*/  FFMA.FTZ R24, R47, R2, -R14 ;  /* 0x000000022f187223 */ /* 0x000fce000001080e */
[----:B------:R-:W3:Y:S01]  /*16f80*/  MUFU.EX2 R201, R201 ;  /* 0x000000c900c97308 */ /* 0x000ee20000000800 */
[----:B----4-:R-:W-:Y:S01]  /*16f90*/  FADD.FTZ R30, R200, R7 ;  /* 0x00000007c81e7221 */ /* 0x010fe20000010000 */
        /* <DEDUP_REMOVED lines=17> */
[----:B------:R-:W-:-:S07]  /*170b0*/  @!P1 PRMT R0, RZ, 0x654, R0 ;  /* 0x00000654ff009816 */ /* 0x000fce0000000000 */
[----:B------:R-:W4:Y:S01]  /*170c0*/  MUFU.EX2 R197, R197 ;  /* 0x000000c500c57308 */ /* 0x000f220000000800 */
[----:B------:R-:W-:Y:S01]  /*170d0*/  FFMA.FTZ R57, R57, R2, -R14 ;  /* 0x0000000239397223 */ /* 0x000fe2000001080e */
[----:B-1----:R-:W-:-:S06]  /*170e0*/  FADD.FTZ R30, R196, R7 ;  /* 0x00000007c41e7221 */ /* 0x002fcc0000010000 */
[----:B------:R-:W1:Y:S01]  /*170f0*/  MUFU.EX2 R37, R37 ;  /* 0x0000002500257308 */ /* 0x000e620000000800 */
[----:B--2---:R-:W-:Y:S01]  /*17100*/  FADD.FTZ R3, R203, R28 ;  /* 0x0000001ccb037221 */ /* 0x004fe20000010000 */
[----:B------:R-:W-:Y:S01]  /*17110*/  FFMA.FTZ R65, R65, R2, -R14 ;  /* 0x0000000241417223 */ /* 0x000fe2000001080e */
[----:B------:R2:W-:Y:S05]  /*17120*/  @!P1 SYNCS.ARRIVE.TRANS64.RED.A1T0 RZ, [R0+URZ], RZ ;  /* 0x000000ff00ff99a7 */ /* 0x0005ea000810043f */
[----:B------:R-:W1:Y:S01]  /*17130*/  MUFU.EX2 R26, R26 ;  /* 0x0000001a001a7308 */ /* 0x000e620000000800 */
[----:B0-----:R-:W-:Y:S01]  /*17140*/  FADD.FTZ R7, R33, R30 ;  /* 0x0000001e21077221 */ /* 0x001fe20000010000 */
[----:B---3--:R-:W-:-:S06]  /*17150*/  FADD.FTZ R28, R24, R3 ;  /* 0x00000003181c7221 */ /* 0x008fcc0000010000 */
[----:B------:R-:W0:Y:S08]  /*17160*/  MUFU.EX2 R192, R192 ;  /* 0x000000c000c07308 */ /* 0x000e300000000800 */
[----:B------:R-:W3:Y:S01]  /*17170*/  MUFU.EX2 R199, R199 ;  /* 0x000000c700c77308 */ /* 0x000ee20000000800 */
[----:B------:R-:W-:Y:S01]  /*17180*/  FFMA.FTZ R27, R27, R2, -R14 ;  /* 0x000000021b1b7223 */ /* 0x000fe2000001080e */
[----:B----4-:R-:W-:-:S06]  /*17190*/  FADD.FTZ R30, R198, R7 ;  /* 0x00000007c61e7221 */ /* 0x010fcc0000010000 */
[----:B------:R-:W4:Y:S01]  /*171a0*/  MUFU.EX2 R67, R81 ;  /* 0x0000005100437308 */ /* 0x000f220000000800 */
[----:B------:R-:W-:Y:S01]  /*171b0*/  FADD.FTZ R3, R197, R28 ;  /* 0x0000001cc5037221 */ /* 0x000fe20000010000 */
[----:B------:R-:W-:-:S06]  /*171c0*/  FFMA.FTZ R61, R61, R2, -R14 ;  /* 0x000000023d3d7223 */ /* 0x000fcc000001080e */
[----:B--2---:R-:W2:Y:S01]  /*171d0*/  MUFU.EX2 R0, R57 ;  /* 0x0000003900007308 */ /* 0x004ea20000000800 */
[----:B------:R-:W-:Y:S01]  /*171e0*/  FFMA.FTZ R49, R49, R2, -R14 ;  /* 0x0000000231317223 */ /* 0x000fe2000001080e */
[----:B-1----:R-:W-:Y:S01]  /*171f0*/  FADD.FTZ R7, R37, R30 ;  /* 0x0000001e25077221 */ /* 0x002fe20000010000 */
[----:B------:R-:W-:-:S05]  /*17200*/  FADD.FTZ R28, R26, R3 ;  /* 0x000000031a1c7221 */ /* 0x000fca0000010000 */
[----:B------:R-:W1:Y:S01]  /*17210*/  MUFU.EX2 R65, R65 ;  /* 0x0000004100417308 */ /* 0x000e620000000800 */
[----:B0-----:R-:W-:Y:S01]  /*17220*/  FADD.FTZ R30, R192, R7 ;  /* 0x00000007c01e7221 */ /* 0x001fe20000010000 */
[----:B---3--:R-:W-:-:S06]  /*17230*/  FADD.FTZ R3, R199, R28 ;  /* 0x0000001cc7037221 */ /* 0x008fcc0000010000 */
[----:B------:R-:W0:Y:S01]  /*17240*/  MUFU.EX2 R14, R27 ;  /* 0x0000001b000e7308 */ /* 0x000e220000000800 */
[----:B----4-:R-:W-:Y:S01]  /*17250*/  FADD.FTZ R7, R67, R30 ;  /* 0x0000001e43077221 */ /* 0x010fe20000010000 */
[----:B--2---:R-:W-:-:S06]  /*17260*/  FADD.FTZ R30, R0, R3 ;  /* 0x00000003001e7221 */ /* 0x004fcc0000010000 */
[----:B------:R-:W2:Y:S01]  /*17270*/  MUFU.EX2 R61, R61 ;  /* 0x0000003d003d7308 */ /* 0x000ea20000000800 */
[----:B-1----:R-:W-:Y:S01]  /*17280*/  FADD.FTZ R3, R65, R30 ;  /* 0x0000001e41037221 */ /* 0x002fe20000010000 */
[----:B------:R-:W-:-:S03]  /*17290*/  F2FP.BF16.F32.PACK_AB R209, R6, R209 ;  /* 0x000000d106d1723e */ /* 0x000fc600000010ff */
[----:B0-----:R-:W-:-:S03]  /*172a0*/  FADD.FTZ R6, R14, R3 ;  /* 0x000000030e067221 */ /* 0x001fc60000010000 */
[----:B------:R-:W0:Y:S01]  /*172b0*/  MUFU.EX2 R194, R194 ;  /* 0x000000c200c27308 */ /* 0x000e220000000800 */
[----:B--2---:R-:W-:Y:S01]  /*172c0*/  FADD.FTZ R3, R61, R6 ;  /* 0x000000063d037221 */ /* 0x004fe20000010000 */
[----:B------:R-:W-:-:S06]  /*172d0*/  VIADD R6, R92, 0xfffffffe ;  /* 0xfffffffe5c067836 */ /* 0x000fcc0000000000 */
[----:B------:R-:W1:Y:S01]  /*172e0*/  MUFU.EX2 R69, R69 ;  /* 0x0000004500457308 */ /* 0x000e620000000800 */
[----:B------:R-:W-:-:S07]  /*172f0*/  ISETP.GE.AND P2, PT, R6, R226, PT ;  /* 0x000000e20600720c */ /* 0x000fce0003f46270 */
[----:B------:R-:W2:Y:S01]  /*17300*/  MUFU.EX2 R28, R49 ;  /* 0x00000031001c7308 */ /* 0x000ea20000000800 */
[----:B0-----:R-:W-:Y:S01]  /*17310*/  FADD.FTZ R32, R194, R7 ;  /* 0x00000007c2207221 */ /* 0x001fe20000010000 */
[----:B------:R-:W-:Y:S01]  /*17320*/  BSSY B0, `(.L_x_636) ;  /* 0x0000563000007945 */ /* 0x000fe20003800000 */
[----:B------:R-:W-:Y:S01]  /*17330*/  F2FP.BF16.F32.PACK_AB R201, R20, R201 ;  /* 0x000000c914c9723e */ /* 0x000fe200000010ff */
[--C-:B------:R-:W-:Y:S01]  /*17340*/  IMAD.MOV.U32 R150, RZ, RZ, R151.reuse ;  /* 0x000000ffff967224 */ /* 0x100fe200078e0097 */
[----:B------:R-:W-:Y:S01]  /*17350*/  F2FP.BF16.F32.PACK_AB R208, R29, R208 ;  /* 0x000000d01dd0723e */ /* 0x000fe200000010ff */
[--C-:B------:R-:W-:Y:S01]  /*17360*/  IMAD.MOV.U32 R149, RZ, RZ, R151.reuse ;  /* 0x000000ffff957224 */ /* 0x100fe200078e0097 */
[----:B------:R-:W-:Y:S01]  /*17370*/  F2FP.BF16.F32.PACK_AB R210, R39, R210 ;  /* 0x000000d227d2723e */ /* 0x000fe200000010ff */
[--C-:B------:R-:W-:Y:S01]  /*17380*/  IMAD.MOV.U32 R148, RZ, RZ, R151.reuse ;  /* 0x000000ffff947224 */ /* 0x100fe200078e0097 */
[----:B------:R-:W-:Y:S01]  /*17390*/  F2FP.BF16.F32.PACK_AB R204, R31, R204 ;  /* 0x000000cc1fcc723e */ /* 0x000fe200000010ff */
[----:B-1----:R-:W-:Y:S01]  /*173a0*/  FADD.FTZ R21, R69, R32 ;  /* 0x0000002045157221 */ /* 0x002fe20000010000 */
[----:B------:R-:W-:Y:S01]  /*173b0*/  F2FP.BF16.F32.PACK_AB R206, R53, R206 ;  /* 0x000000ce35ce723e */ /* 0x000fe200000010ff */
[--C-:B------:R-:W-:Y:S01]  /*173c0*/  IMAD.MOV.U32 R147, RZ, RZ, R151.reuse ;  /* 0x000000ffff937224 */ /* 0x100fe200078e0097 */
[----:B------:R-:W-:Y:S01]  /*173d0*/  F2FP.BF16.F32.PACK_AB R200, R41, R200 ;  /* 0x000000c829c8723e */ /* 0x000fe200000010ff */
[--C-:B------:R-:W-:Y:S01]  /*173e0*/  IMAD.MOV.U32 R146, RZ, RZ, R151.reuse ;  /* 0x000000ffff927224 */ /* 0x100fe200078e0097 */
[----:B------:R-:W-:Y:S01]  /*173f0*/  F2FP.BF16.F32.PACK_AB R202, R45, R202 ;  /* 0x000000ca2dca723e */ /* 0x000fe200000010ff */
[----:B------:R-:W-:Y:S01]  /*17400*/  IMAD.MOV.U32 R145, RZ, RZ, R151 ;  /* 0x000000ffff917224 */ /* 0x000fe200078e0097 */
[----:B------:R-:W-:Y:S01]  /*17410*/  F2FP.BF16.F32.PACK_AB R196, R33, R196 ;  /* 0x000000c421c4723e */ /* 0x000fe200000010ff */
[----:B--2---:R-:W-:Y:S01]  /*17420*/  FADD.FTZ R20, R28, R3 ;  /* 0x000000031c147221 */ /* 0x004fe20000010000 */
[----:B------:R-:W-:Y:S01]  /*17430*/  F2FP.BF16.F32.PACK_AB R198, R37, R198 ;  /* 0x000000c625c6723e */ /* 0x000fe200000010ff */
[----:B------:R-:W-:Y:S01]  /*17440*/  IMAD.MOV.U32 R3, RZ, RZ, 0x3f800000 ;  /* 0x3f800000ff037424 */ /* 0x000fe200078e00ff */
[----:B------:R-:W-:Y:S01]  /*17450*/  F2FP.BF16.F32.PACK_AB R192, R67, R192 ;  /* 0x000000c043c0723e */ /* 0x000fe200000010ff */
[--C-:B------:R-:W-:Y:S01]  /*17460*/  IMAD.MOV.U32 R144, RZ, RZ, R151.reuse ;  /* 0x000000ffff907224 */ /* 0x100fe200078e0097 */
[----:B------:R-:W-:Y:S01]  /*17470*/  F2FP.BF16.F32.PACK_AB R194, R69, R194 ;  /* 0x000000c245c2723e */ /* 0x000fe200000010ff */
[--C-:B------:R-:W-:Y:S01]  /*17480*/  IMAD.MOV.U32 R143, RZ, RZ, R151.reuse ;  /* 0x000000ffff8f7224 */ /* 0x100fe200078e0097 */
[----:B------:R-:W-:Y:S01]  /*17490*/  F2FP.BF16.F32.PACK_AB R203, R24, R203 ;  /* 0x000000cb18cb723e */ /* 0x000fe200000010ff */
[--C-:B------:R-:W-:Y:S01]  /*174a0*/  IMAD.MOV.U32 R142, RZ, RZ, R151.reuse ;  /* 0x000000ffff8e7224 */ /* 0x100fe200078e0097 */
[----:B------:R-:W-:Y:S01]  /*174b0*/  F2FP.BF16.F32.PACK_AB R197, R26, R197 ;  /* 0x000000c51ac5723e */ /* 0x000fe200000010ff */
[--C-:B------:R-:W-:Y:S01]  /*174c0*/  IMAD.MOV.U32 R141, RZ, RZ, R151.reuse ;  /* 0x000000ffff8d7224 */ /* 0x100fe200078e0097 */
        /* <DEDUP_REMOVED lines=123> */
[----:B------:R-:W-:Y:S01]  /*17c80*/  IMAD.MOV.U32 R24, RZ, RZ, R151 ;  /* 0x000000ffff187224 */ /* 0x000fe200078e0097 */
[----:B------:R-:W-:Y:S06]  /*17c90*/  @!P2 BRA `(.L_x_637) ;  /* 0x0000004c002ca947 */ /* 0x000fec0003800000 */
[----:B------:R-:W-:Y:S01]  /*17ca0*/  IMAD.MOV.U32 R7, RZ, RZ, R4 ;  /* 0x000000ffff077224 */ /* 0x000fe200078e0004 */
[----:B------:R-:W-:Y:S01]  /*17cb0*/  CS2R R150, SRZ ;  /* 0x0000000000967805 */ /* 0x000fe2000001ff00 */
        /* <DEDUP_REMOVED lines=66> */
[----:B------:R-:W-:-:S07]  /*180e0*/  CS2R R24, SRZ ;  /* 0x0000000000187805 */ /* 0x000fce000001ff00 */
.L_x_648:
[----:B------:R-:W-:-:S05]  /*180f0*/  VIADD R2, R10, 0x1 ;  /* 0x000000010a027836 */ /* 0x000fca0000000000 */
[----:B------:R-:W-:-:S04]  /*18100*/  ISETP.NE.AND P2, PT, R2, 0x2, PT ;  /* 0x000000020200780c */ /* 0x000fc80003f45270 */
[----:B------:R-:W-:Y:S02]  /*18110*/  SEL R2, R2, RZ, P2 ;  /* 0x000000ff02027207 */ /* 0x000fe40001000000 */
[----:B------:R-:W-:-:S03]  /*18120*/  SEL R221, RZ, 0x1, P2 ;  /* 0x00000001ffdd7807 */ /* 0x000fc60001000000 */
[----:B------:R-:W-:Y:S01]  /*18130*/  IMAD.MOV.U32 R220, RZ, RZ, R2 ;  /* 0x000000ffffdc7224 */ /* 0x000fe200078e0002 */
[----:B------:R-:W-:Y:S01]  /*18140*/  LOP3.LUT R221, R9, R221, RZ, 0x3c, !PT ;  /* 0x000000dd09dd7212 */ /* 0x000fe200078e3cff */
[----:B------:R-:W-:Y:S06]  /*18150*/  @!P0 BRA `(.L_x_638) ;  /* 0x0000000000048947 */ /* 0x000fec0003800000 */
[----:B------:R-:W-:Y:S01]  /*18160*/  BPT.TRAP 0x1 ;  /* 0x000000040000795c */ /* 0x000fe20000300000 */
.L_x_638:
[----:B------:R-:W-:Y:S01]  /*18170*/  IMAD R11, R2, 0x8, R18 ;  /* 0x00000008020b7824 */ /* 0x000fe200078e0212 */
[----:B------:R-:W-:-:S04]  /*18180*/  SHF.L.U32 R4, R221, 0x1f, RZ ;  /* 0x0000001fdd047819 */ /* 0x000fc800000006ff */
[----:B------:R0:W1:Y:S01]  /*18190*/  SYNCS.PHASECHK.TRANS64.TRYWAIT P2, [R11+URZ+0x38830], R4 ;  /* 0x038830040b0075a7 */ /* 0x000062000804017f */
[----:B------:R-:W-:Y:S05]  /*181a0*/  @!P0 BRA `(.L_x_639) ;  /* 0x0000000000048947 */ /* 0x000fea0003800000 */
[----:B------:R-:W-:Y:S01]  /*181b0*/  BPT.TRAP 0x1 ;  /* 0x000000040000795c */ /* 0x000fe20000300000 */
.L_x_639:
[----:B------:R-:W-:Y:S01]  /*181c0*/  IMAD R2, R220, 0xa00, R224 ;  /* 0x00000a00dc027824 */ /* 0x000fe200078e02e0 */
[----:B------:R-:W-:Y:S03]  /*181d0*/  BSSY B1, `(.L_x_640) ;  /* 0x0000006000017945 */ /* 0x000fe60003800000 */
[C---:B------:R-:W-:Y:S02]  /*181e0*/  VIADD R12, R2.reuse, 0x80 ;  /* 0x00000080020c7836 */ /* 0x040fe40000000000 */
[----:B------:R-:W-:Y:S01]  /*181f0*/  VIADD R14, R2, 0x100 ;  /* 0x00000100020e7836 */ /* 0x000fe20000000000 */
[----:B-1----:R-:W-:Y:S06]  /*18200*/  @P2 BRA `(.L_x_641) ;  /* 0x0000000000082947 */ /* 0x002fec0003800000 */
[----:B------:R-:W1:Y:S02]  /*18210*/  SYNCS.PHASECHK.TRANS64.TRYWAIT P2, [R11+URZ+0x38830], R4 ;  /* 0x038830040b0075a7 */ /* 0x000e64000804017f */
[----:B-1----:R-:W-:Y:S05]  /*18220*/  @!P2 BRA `(.L_x_642) ;  /* 0x0000013c0030a947 */ /* 0x002fea0003800000 */
.L_x_641:
[----:B------:R-:W-:Y:S05]  /*18230*/  BSYNC B1 ;  /* 0x0000000000017941 */ /* 0x000fea0003800000 */
.L_x_640:
[----:B------:R-:W2:Y:S04]  /*18240*/  LDL.64 R152, [R1+0x50] ;  /* 0x0000500001987983 */ /* 0x000ea80000100a00 */
[----:B------:R-:W3:Y:S01]  /*18250*/  LDL.64 R154, [R1+0x58] ;  /* 0x00005800019a7983 */ /* 0x000ee20000100a00 */
[----:B01----:R-:W-:Y:S02]  /*18260*/  IMAD.MOV.U32 R4, RZ, RZ, R2 ;  /* 0x000000ffff047224 */ /* 0x003fe400078e0002 */
[----:B------:R-:W-:-:S03]  /*18270*/  IMAD.MOV.U32 R5, RZ, RZ, 0x40000040 ;  /* 0x40000040ff057424 */ /* 0x000fc600078e00ff */
[----:B------:R-:W-:Y:S02]  /*18280*/  R2UR UR14, R4 ;  /* 0x00000000040e72ca */ /* 0x000fe400000e0000 */
[----:B------:R-:W-:Y:S01]  /*18290*/  R2UR UR15, R5 ;  /* 0x00000000050f72ca */ /* 0x000fe200000e0000 */
[----:B------:R-:W-:Y:S01]  /*182a0*/  WARPGROUP.ARRIVE ;  /* 0x00000000000079c5 */ /* 0x000fe20000000000 */
[----:B------:R-:W-:Y:S01]  /*182b0*/  IMAD.MOV.U32 R13, RZ, RZ, 0x40000040 ;  /* 0x40000040ff0d7424 */ /* 0x000fe200078e00ff */
[----:B------:R-:W-:-:S04]  /*182c0*/  R2UR UR10, R12 ;  /* 0x000000000c0a72ca */ /* 0x000fc800000e0000 */
[----:B------:R-:W-:Y:S01]  /*182d0*/  R2UR UR11, R13 ;  /* 0x000000000d0b72ca */ /* 0x000fe200000e0000 */
[----:B------:R-:W-:Y:S01]  /*182e0*/  IMAD.MOV.U32 R15, RZ, RZ, 0x40000040 ;  /* 0x40000040ff0f7424 */ /* 0x000fe200078e00ff */
[----:B------:R-:W-:-:S04]  /*182f0*/  R2UR UR6, R14 ;  /* 0x000000000e0672ca */ /* 0x000fc800000e0000 */
[----:B------:R-:W-:Y:S01]  /*18300*/  R2UR UR7, R15 ;  /* 0x000000000f0772ca */ /* 0x000fe200000e0000 */
[----:B------:R-:W-:Y:S01]  /*18310*/  VIADD R4, R2, 0x180 ;  /* 0x0000018002047836 */ /* 0x000fe20000000000 */
[----:B------:R-:W-:-:S04]  /*18320*/  R2UR UR23, R5 ;  /* 0x00000000051772ca */ /* 0x000fc800000e0000 */
[----:B------:R-:W-:Y:S02]  /*18330*/  R2UR UR22, R4 ;  /* 0x00000000041672ca */ /* 0x000fe400000e0000 */
[----:B--2---:R-:W-:Y:S02]  /*18340*/  R2UR UR30, R152 ;  /* 0x00000000981e72ca */ /* 0x004fe400000e0000 */
[----:B------:R-:W-:Y:S02]  /*18350*/  R2UR UR31, R153 ;  /* 0x00000000991f72ca */ /* 0x000fe400000e0000 */
[----:B------:R-:W2:Y:S01]  /*18360*/  LDL.64 R152, [R1+0x48] ;  /* 0x0000480001987983 */ /* 0x000ea20000100a00 */
[----:B---3--:R-:W-:Y:S02]  /*18370*/  R2UR UR16, R154 ;  /* 0x000000009a1072ca */ /* 0x008fe400000e0000 */
[----:B------:R-:W-:-:S11]  /*18380*/  R2UR UR17, R155 ;  /* 0x000000009b1172ca */ /* 0x000fd600000e0000 */
[----:B------:R-:W-:Y:S02]  /*18390*/  UMOV UR12, UR16 ;  /* 0x00000010000c7c82 */ /* 0x000fe40008000000 */
[----:B------:R-:W-:Y:S02]  /*183a0*/  UMOV UR13, UR17 ;  /* 0x00000011000d7c82 */ /* 0x000fe40008000000 */
[----:B------:R-:W-:Y:S01]  /*183b0*/  HGMMA.64x16x16.F32.BF16 R184, gdesc[UR12], RZ, !UPT, gsb0 ;  /* 0x002000000cb879f0 */ /* 0x000fe2000c0018ff */
[----:B------:R-:W-:Y:S01]  /*183c0*/  UMOV UR8, UR16 ;  /* 0x0000001000087c82 */ /* 0x000fe20008000000 */
[----:B------:R-:W-:Y:S01]  /*183d0*/  UMOV UR9, UR17 ;  /* 0x0000001100097c82 */ /* 0x000fe20008000000 */
[----:B------:R-:W-:Y:S02]  /*183e0*/  WARPGROUP.DEPBAR.LE gsb0, 0x0 ;  /* 0x00008000000079c5 */ /* 0x000fe40000010000 */
[----:B------:R-:W-:-:S06]  /*183f0*/  WARPGROUP.ARRIVE ;  /* 0x00000000000079c5 */ /* 0x000fcc0000000000 */
        /* <DEDUP_REMOVED lines=8> */
[----:B------:R-:W-:Y:S01]  /*18480*/  VIADD R12, R2, 0x200 ;  /* 0x00000200020c7836 */ /* 0x000fe20000000000 */
[----:B------:R-:W-:Y:S02]  /*18490*/  WARPGROUP.DEPBAR.LE gsb0, 0x0 ;  /* 0x00008000000079c5 */ /* 0x000fe40000010000 */
[----:B------:R-:W-:-:S06]  /*184a0*/  WARPGROUP.ARRIVE ;  /* 0x00000000000079c5 */ /* 0x000fcc0000000000 */
[----:B------:R-:W-:Y:S01]  /*184b0*/  HGMMA.64x16x16.F32.BF16 R160, gdesc[UR20], RZ, !UPT, gsb0 ;  /* 0x0020000014a079f0 */ /* 0x000fe2000c0018ff */
[----:B------:R-:W-:Y:S02]  /*184c0*/  R2UR UR18, R12 ;  /* 0x000000000c1272ca */ /* 0x000fe400000e0000 */
[----:B------:R-:W-:Y:S01]  /*184d0*/  R2UR UR19, R13 ;  /* 0x000000000d1372ca */ /* 0x000fe200000e0000 */
[----:B------:R-:W-:Y:S01]  /*184e0*/  VIADD R4, R2, 0x2 ;  /* 0x0000000202047836 */ /* 0x000fe20000000000 */
[----:B------:R-:W-:Y:S02]  /*184f0*/  WARPGROUP.DEPBAR.LE gsb0, 0x0 ;  /* 0x00008000000079c5 */ /* 0x000fe40000010000 */
[----:B------:R-:W-:Y:S01]  /*18500*/  IMAD.MOV.U32 R5, RZ, RZ, 0x40000040 ;  /* 0x40000040ff057424 */ /* 0x000fe200078e00ff */
[----:B--2---:R-:W-:Y:S02]  /*18510*/  R2UR UR28, R152 ;  /* 0x00000000981c72ca */ /* 0x004fe400000e0000 */
[----:B------:R-:W-:-:S02]  /*18520*/  R2UR UR29, R153 ;  /* 0x00000000991d72ca */ /* 0x000fc400000e0000 */
[----:B------:R-:W-:-:S06]  /*18530*/  WARPGROUP.ARRIVE ;  /* 0x00000000000079c5 */ /* 0x000fcc0000000000 */
[----:B------:R-:W-:Y:S01]  /*18540*/  HGMMA.64x16x16.F32.BF16 R152, gdesc[UR16], RZ, !UPT, gsb0 ;  /* 0x00200000109879f0 */ /* 0x000fe2000c0018ff */
        /* <DEDUP_REMOVED lines=13> */
[----:B------:R-:W-:Y:S02]  /*18620*/  VIADD R14, R2, 0x102 ;  /* 0x00000102020e7836 */ /* 0x000fe40000000000 */
[----:B------:R-:W-:Y:S01]  /*18630*/  IMAD.MOV.U32 R15, RZ, RZ, 0x40000040 ;  /* 0x40000040ff0f7424 */ /* 0x000fe200078e00ff */
[----:B------:R-:W-:Y:S01]  /*18640*/  UMOV UR8, UR30 ;  /* 0x0000001e00087c82 */ /* 0x000fe20008000000 */
[----:B------:R-:W-:Y:S01]  /*18650*/  UMOV UR9, UR31 ;  /* 0x0000001f00097c82 */ /* 0x000fe20008000000 */
[----:B------:R-:W-:-:S02]  /*18660*/  WARPGROUP.DEPBAR.LE gsb0, 0x0 ;  /* 0x00008000000079c5 */ /* 0x000fc40000010000 */
[----:B------:R-:W-:Y:S01]  /*18670*/  WARPGROUP.ARRIVE ;  /* 0x00000000000079c5 */ /* 0x000fe20000000000 */
[----:B------:R-:W-:Y:S02]  /*18680*/  VIADD R4, R2, 0x182 ;  /* 0x0000018202047836 */ /* 0x000fe40000000000 */
[----:B------:R-:W-:Y:S01]  /*18690*/  IMAD.MOV.U32 R5, RZ, RZ, 0x40000040 ;  /* 0x40000040ff057424 */ /* 0x000fe200078e00ff */
[----:B------:R-:W-:Y:S01]  /*186a0*/  UMOV UR4, UR30 ;  /* 0x0000001e00047c82 */ /* 0x000fe20008000000 */
[----:B------:R-:W-:Y:S01]  /*186b0*/  UMOV UR5, UR31 ;  /* 0x0000001f00057c82 */ /* 0x000fe20008000000 */
[----:B------:R-:W-:Y:S01]  /*186c0*/  HGMMA.64x16x16.F32.BF16 R176, gdesc[UR24], R176, gsb0 ;  /* 0x0020000018b079f0 */ /* 0x000fe200080018b0 */
[----:B------:R-:W-:Y:S01]  /*186d0*/  R2UR UR10, R14 ;  /* 0x000000000e0a72ca */ /* 0x000fe200000e0000 */
[----:B------:R-:W-:Y:S01]  /*186e0*/  UMOV UR20, UR30 ;  /* 0x0000001e00147c82 */ /* 0x000fe20008000000 */
[----:B------:R-:W-:Y:S01]  /*186f0*/  R2UR UR11, R15 ;  /* 0x000000000f0b72ca */ /* 0x000fe200000e0000 */
[----:B------:R-:W-:Y:S01]  /*18700*/  UMOV UR21, UR31 ;  /* 0x0000001f00157c82 */ /* 0x000fe20008000000 */
[----:B------:R-:W-:Y:S01]  /*18710*/  R2UR UR6, R4 ;  /* 0x00000000040672ca */ /* 0x000fe200000e0000 */
[----:B------:R-:W-:Y:S01]  /*18720*/  UMOV UR16, UR28 ;  /* 0x0000001c00107c82 */ /* 0x000fe20008000000 */
[----:B------:R-:W-:Y:S01]  /*18730*/  UMOV UR17, UR29 ;  /* 0x0000001d00117c82 */ /* 0x000fe20008000000 */
[----:B------:R-:W-:Y:S01]  /*18740*/  UMOV UR12, UR28 ;  /* 0x0000001c000c7c82 */ /* 0x000fe20008000000 */
[----:B------:R-:W-:Y:S01]  /*18750*/  UMOV UR13, UR29 ;  /* 0x0000001d000d7c82 */ /* 0x000fe20008000000 */
[----:B------:R-:W2:Y:S01]  /*18760*/  LDL.64 R12, [R1+0x38] ;  /* 0x00003800010c7983 */ /* 0x000ea20000100a00 */
[----:B------:R-:W-:-:S02]  /*18770*/  WARPGROUP.DEPBAR.LE gsb0, 0x0 ;  /* 0x00008000000079c5 */ /* 0x000fc40000010000 */
[----:B------:R-:W-:Y:S01]  /*18780*/  WARPGROUP.ARRIVE ;  /* 0x00000000000079c5 */ /* 0x000fe20000000000 */
[----:B------:R-:W-:Y:S01]  /*18790*/  R2UR UR7, R5 ;  /* 0x00000000050772ca */ /* 0x000fe200000e0000 */
[----:B------:R-:W3:Y:S04]  /*187a0*/  LDL.64 R14, [R1+0x40] ;  /* 0x00004000010e7983 */ /* 0x000ee80000100a00 */
[----:B------:R-:W-:Y:S01]  /*187b0*/  HGMMA.64x16x16.F32.BF16 R168, gdesc[UR8], R168, gsb0 ;  /* 0x0020000008a879f0 */ /* 0x000fe200080018a8 */
[----:B------:R-:W-:Y:S02]  /*187c0*/  VIADD R4, R2, 0x202 ;  /* 0x0000020202047836 */ /* 0x000fe40000000000 */
[----:B------:R-:W-:Y:S01]  /*187d0*/  IMAD.MOV.U32 R5, RZ, RZ, 0x40000040 ;  /* 0x40000040ff057424 */ /* 0x000fe200078e00ff */
[----:B------:R-:W-:-:S02]  /*187e0*/  WARPGROUP.DEPBAR.LE gsb0, 0x0 ;  /* 0x00008000000079c5 */ /* 0x000fc40000010000 */
[----:B------:R-:W-:-:S06]  /*187f0*/  WARPGROUP.ARRIVE ;  /* 0x00000000000079c5 */ /* 0x000fcc0000000000 */
[----:B------:R-:W-:Y:S01]  /*18800*/  HGMMA.64x16x16.F32.BF16 R160, gdesc[UR4], R160, gsb0 ;  /* 0x0020000004a079f0 */ /* 0x000fe200080018a0 */
[----:B------:R-:W-:Y:S02]  /*18810*/  R2UR UR22, R4 ;  /* 0x00000000041672ca */ /* 0x000fe400000e0000 */
[----:B------:R-:W-:Y:S01]  /*18820*/  R2UR UR23, R5 ;  /* 0x00000000051772ca */ /* 0x000fe200000e0000 */
[----:B------:R-:W-:Y:S01]  /*18830*/  VIADD R4, R2, 0x4 ;  /* 0x0000000402047836 */ /* 0x000fe20000000000 */
[----:B------:R-:W-:Y:S02]  /*18840*/  WARPGROUP.DEPBAR.LE gsb0, 0x0 ;  /* 0x00008000000079c5 */ /* 0x000fe40000010000 */
[----:B------:R-:W-:-:S09]  /*18850*/  WARPGROUP.ARRIVE ;  /* 0x00000000000079c5 */ /* 0x000fd20000000000 */
[----:B------:R-:W-:Y:S01]  /*18860*/  HGMMA.64x16x16.F32.BF16 R152, gdesc[UR20], R152, gsb0 ;  /* 0x00200000149879f0 */ /* 0x000fe20008001898 */
[----:B------:R-:W-:Y:S01]  /*18870*/  IMAD.MOV.U32 R5, RZ, RZ, 0x40000040 ;  /* 0x40000040ff057424 */ /* 0x000fe200078e00ff */
[----:B------:R-:W-:-:S04]  /*18880*/  R2UR UR18, R4 ;  /* 0x00000000041272ca */ /* 0x000fc800000e0000 */
        /* <DEDUP_REMOVED lines=39> */
[----:B------:R-:W-:Y:S01]  /*18b00*/  IMAD.MOV.U32 R5, RZ, RZ, 0x40000040 ;  /* 0x40000040ff057424 */ /* 0x000fe200078e00ff */
[----:B---3--:R-:W-:Y:S02]  /*18b10*/  R2UR UR30, R14 ;  /* 0x000000000e1e72ca */ /* 0x008fe400000e0000 */
[----:B------:R-:W-:Y:S02]  /*18b20*/  R2UR UR31, R15 ;  /* 0x000000000f1f72ca */ /* 0x000fe400000e0000 */
[----:B------:R-:W-:Y:S01]  /*18b30*/  R2UR UR22, R4 ;  /* 0x00000000041672ca */ /* 0x000fe200000e0000 */
[----:B------:R-:W3:Y:S01]  /*18b40*/  LDL.64 R14, [R1+0x30] ;  /* 0x00003000010e7983 */ /* 0x000ee20000100a00 */
[----:B------:R-:W-:-:S07]  /*18b50*/  R2UR UR23, R5 ;  /* 0x00000000051772ca */ /* 0x000fce00000e0000 */
[----:B------:R-:W-:Y:S02]  /*18b60*/  UMOV UR20, UR30 ;  /* 0x0000001e00147c82 */ /* 0x000fe40008000000 */
[----:B------:R-:W-:Y:S01]  /*18b70*/  UMOV UR21, UR31 ;  /* 0x0000001f00157c82 */ /* 0x000fe20008000000 */
[----:B------:R-:W-:Y:S02]  /*18b80*/  WARPGROUP.DEPBAR.LE gsb0, 0x0 ;  /* 0x00008000000079c5 */ /* 0x000fe40000010000 */
[----:B------:R-:W-:-:S06]  /*18b90*/  WARPGROUP.ARRIVE ;  /* 0x00000000000079c5 */ /* 0x000fcc0000000000 */
        /* <DEDUP_REMOVED lines=39> */
[----:B--2---:R-:W-:Y:S02]  /*18e10*/  R2UR UR28, R12 ;  /* 0x000000000c1c72ca */ /* 0x004fe400000e0000 */
[----:B------:R-:W-:Y:S02]  /*18e20*/  R2UR UR29, R13 ;  /* 0x000000000d1d72ca */ /* 0x000fe400000e0000 */
[----:B------:R-:W-:Y:S01]  /*18e30*/  R2UR UR26, R4 ;  /* 0x00000000041a72ca */ /* 0x000fe200000e0000 */
[----:B------:R-:W2:Y:S01]  /*18e40*/  LDL.64 R12, [R1+0x28] ;  /* 0x00002800010c7983 */ /* 0x000ea20000100a00 */
        /* <DEDUP_REMOVED lines=191> */
[----:B------:R-:W2:Y:S01]  /*19a40*/  LDL.64 R12, [R1] ;  /* 0x00000000010c7983 */ /* 0x000ea20000100a00 */
        /* <DEDUP_REMOVED lines=46> */
[----:B------:R-:W-:Y:S02]  /*19d30*/  R2UR UR14, R4 ;  /* 0x00000000040e72ca */ /* 0x000fe400000e0000 */
        /* <DEDUP_REMOVED lines=445> */
.L_x_643:
[----:B------:R-:W-:Y:S01]  /*1b910*/  SHF.L.U32 R0, R9, 0x1f, RZ ;  /* 0x0000001f09007819 */ /* 0x000fe200000006ff */
[----:B------:R-:W-:-:S04]  /*1b920*/  IMAD R9, R10, 0x8, R18 ;  /* 0x000000080a097824 */ /* 0x000fc800078e0212 */
[----:B------:R0:W1:Y:S01]  /*1b930*/  SYNCS.PHASECHK.TRANS64.TRYWAIT P2, [R9+URZ+0x38850], R0 ;  /* 0x03885000090075a7 */ /* 0x000062000804017f */
[----:B------:R-:W-:Y:S05]  /*1b940*/  @!P0 BRA `(.L_x_644) ;  /* 0x0000000000048947 */ /* 0x000fea0003800000 */
[----:B------:R-:W-:Y:S01]  /*1b950*/  BPT.TRAP 0x1 ;  /* 0x000000040000795c */ /* 0x000fe20000300000 */
.L_x_644:
[----:B------:R-:W-:Y:S04]  /*1b960*/  BSSY B1, `(.L_x_645) ;  /* 0x0000004000017945 */ /* 0x000fe80003800000 */
[----:B-1----:R-:W-:Y:S05]  /*1b970*/  @P2 BRA `(.L_x_646) ;  /* 0x0000000000082947 */ /* 0x002fea0003800000 */
[----:B------:R-:W1:Y:S02]  /*1b980*/  SYNCS.PHASECHK.TRANS64.TRYWAIT P2, [R9+URZ+0x38850], R0 ;  /* 0x03885000090075a7 */ /* 0x000e64000804017f */
[----:B-1----:R-:W-:Y:S05]  /*1b990*/  @!P2 BRA `(.L_x_647) ;  /* 0x000001040068a947 */ /* 0x002fea0003800000 */
.L_x_646:
[----:B------:R-:W-:Y:S05]  /*1b9a0*/  BSYNC B1 ;  /* 0x0000000000017941 */ /* 0x000fea0003800000 */
.L_x_645:
[----:B01----:R-:W-:Y:S01]  /*1b9b0*/  VIADD R0, R18, 0x400 ;  /* 0x0000040012007836 */ /* 0x003fe20000000000 */
[----:B------:R-:W-:Y:S01]  /*1b9c0*/  WARPGROUP.ARRIVE ;  /* 0x00000000000079c5 */ /* 0x000fe20000000000 */
[----:B------:R-:W-:Y:S01]  /*1b9d0*/  IMAD.MOV.U32 R3, RZ, RZ, 0x40000040 ;  /* 0x40000040ff037424 */ /* 0x000fe200078e00ff */
[----:B------:R-:W-:Y:S01]  /*1b9e0*/  ISETP.GT.AND P2, PT, R6, R226, PT ;  /* 0x000000e20600720c */ /* 0x000fe20003f44270 */
[----:B------:R-:W-:Y:S01]  /*1b9f0*/  IMAD.MOV.U32 R5, RZ, RZ, 0x40000040 ;  /* 0x40000040ff057424 */ /* 0x000fe200078e00ff */
[----:B------:R-:W-:Y:S01]  /*1ba00*/  SHF.R.U32.HI R0, RZ, 0x4, R0 ;  /* 0x00000004ff007819 */ /* 0x000fe20000011600 */
[----:B------:R-:W-:Y:S01]  /*1ba10*/  @!P1 VIADD R11, R11, 0x38840 ;  /* 0x000388400b0b9836 */ /* 0x000fe20000000000 */
[----:B------:R-:W-:Y:S01]  /*1ba20*/  R2UR UR7, R3 ;  /* 0x00000000030772ca */ /* 0x000fe200000e0000 */
[----:B------:R-:W-:Y:S01]  /*1ba30*/  IMAD.MOV.U32 R3, RZ, RZ, 0x40000040 ;  /* 0x40000040ff037424 */ /* 0x000fe200078e00ff */
[----:B------:R-:W-:Y:S01]  /*1ba40*/  LOP3.LUT R0, R0, 0x3fff, RZ, 0xc0, !PT ;  /* 0x00003fff00007812 */ /* 0x000fe200078ec0ff */
[----:B------:R-:W-:-:S02]  /*1ba50*/  @!P1 VIADD R9, R9, 0x38860 ;  /* 0x0003886009099836 */ /* 0x000fc40000000000 */
[----:B------:R-:W-:Y:S01]  /*1ba60*/  VIADD R6, R6, 0xffffffff ;  /* 0xffffffff06067836 */ /* 0x000fe20000000000 */
[----:B------:R-:W-:Y:S02]  /*1ba70*/  LOP3.LUT R0, R0, 0x2800000, RZ, 0xfc, !PT ;  /* 0x0280000000007812 */ /* 0x000fe400078efcff */
[----:B------:R-:W-:-:S03]  /*1ba80*/  @!P1 PRMT R9, RZ, 0x654, R9 ;  /* 0x00000654ff099816 */ /* 0x000fc60000000009 */
[----:B------:R-:W-:Y:S01]  /*1ba90*/  IMAD R2, R10, 0xa00, R0 ;  /* 0x00000a000a027824 */ /* 0x000fe200078e0200 */
[----:B------:R-:W-:-:S03]  /*1baa0*/  FMNMX.FTZ R0, R184, R8, !PT ;  /* 0x00000008b8007209 */ /* 0x000fc60007810000 */
[C---:B------:R-:W-:Y:S01]  /*1bab0*/  VIADD R4, R2.reuse, 0x80 ;  /* 0x0000008002047836 */ /* 0x040fe20000000000 */
[----:B------:R-:W-:Y:S02]  /*1bac0*/  R2UR UR6, R2 ;  /* 0x00000000020672ca */ /* 0x000fe400000e0000 */
[----:B------:R-:W-:-:S04]  /*1bad0*/  FMNMX.FTZ R0, R185, R0, !PT ;  /* 0x00000000b9007209 */ /* 0x000fc80007810000 */
[----:B------:R-:W-:-:S04]  /*1bae0*/  FMNMX.FTZ R0, R188, R0, !PT ;  /* 0x00000000bc007209 */ /* 0x000fc80007810000 */
[----:B------:R-:W-:-:S03]  /*1baf0*/  FMNMX.FTZ R0, R189, R0, !PT ;  /* 0x00000000bd007209 */ /* 0x000fc60007810000 */
[----:B------:R-:W-:Y:S01]  /*1bb00*/  HGMMA.64x256x16.F32.BF16 R24, R208, gdesc[UR4].tnspB, R24, gsb0 ;  /* 0x43e00004d0187df0 */ /* 0x000fe20008001818 */
[----:B------:R-:W-:Y:S01]  /*1bb10*/  R2UR UR6, R4 ;  /* 0x00000000040672ca */ /* 0x000fe200000e0000 */
[----:B------:R-:W-:Y:S01]  /*1bb20*/  VIADD R4, R2, 0x100 ;  /* 0x0000010002047836 */ /* 0x000fe20000000000 */
[----:B------:R-:W-:Y:S01]  /*1bb30*/  R2UR UR7, R5 ;  /* 0x00000000050772ca */ /* 0x000fe200000e0000 */
[----:B------:R-:W-:Y:S01]  /*1bb40*/  IMAD.MOV.U32 R5, RZ, RZ, 0x40000040 ;  /* 0x40000040ff057424 */ /* 0x000fe200078e00ff */
        /* <DEDUP_REMOVED lines=28> */
[----:B------:R-:W-:Y:S02]  /*1bd10*/  R2UR UR7, R5 ;  /* 0x00000000050772ca */ /* 0x000fe400000e0000 */
[----:B------:R-:W-:-:S05]  /*1bd20*/  FMNMX.FTZ R5, R157, R0, !PT ;  /* 0x000000009d057209 */ /* 0x000fca0007810000 */
[----:B------:R-:W0:Y:S02]  /*1bd30*/  SHFL.BFLY PT, R0, R5, 0x2, 0x1f ;  /* 0x0c401f0005007f89 */ /* 0x000e2400000e0000 */
[----:B0-----:R-:W-:-:S05]  /*1bd40*/  FMNMX.FTZ R5, R5, R0, !PT ;  /* 0x0000000005057209 */ /* 0x001fca0007810000 */
[----:B------:R-:W0:Y:S02]  /*1bd50*/  SHFL.BFLY PT, R0, R5, 0x1, 0x1f ;  /* 0x0c201f0005007f89 */ /* 0x000e2400000e0000 */
[----:B0-----:R-:W-:Y:S02]  /*1bd60*/  FMNMX.FTZ R5, R5, R0, !PT ;  /* 0x0000000005057209 */ /* 0x001fe40007810000 */
        /* <DEDUP_REMOVED lines=21> */
[----:B0-----:R-:W-:-:S05]  /*1bec0*/  FMNMX.FTZ R0, R0, R4, !PT ;  /* 0x0000000400007209 */ /* 0x001fca0007810000 */
[----:B------:R-:W0:Y:S02]  /*1bed0*/  SHFL.BFLY PT, R4, R0, 0x1, 0x1f ;  /* 0x0c201f0000047f89 */ /* 0x000e2400000e0000 */
[----:B0-----:R-:W-:-:S05]  /*1bee0*/  FMNMX.FTZ R4, R0, R4, !PT ;  /* 0x0000000400047209 */ /* 0x001fca0007810000 */
[----:B------:R-:W-:Y:S01]  /*1bef0*/  FADD.FTZ R0, -R4, R7 ;  /* 0x0000000704007221 */ /* 0x000fe20000010100 */
[----:B------:R-:W-:Y:S02]  /*1bf00*/  WARPGROUP.DEPBAR.LE gsb0, 0x0 ;  /* 0x00008000000079c5 */ /* 0x000fe40000010000 */
[----:B------:R-:W-:-:S06]  /*1bf10*/  WARPGROUP.ARRIVE ;  /* 0x00000000000079c5 */ /* 0x000fcc0000000000 */
[----:B------:R-:W-:Y:S01]  /*1bf20*/  HGMMA.64x256x16.F32.BF16 R24, R196, gdesc[UR4].tnspB, R24, gsb0 ;  /* 0x43e00004c4187df0 */ /* 0x000fe20008001818 */
[----:B------:R-:W-:Y:S01]  /*1bf30*/  R2UR UR6, R2 ;  /* 0x00000000020672ca */ /* 0x000fe200000e0000 */
[----:B------:R-:W-:Y:S01]  /*1bf40*/  IMAD.U32 R2, RZ, RZ, UR38 ;  /* 0x00000026ff027e24 */ /* 0x000fe2000f8e00ff */
[----:B------:R-:W-:Y:S01]  /*1bf50*/  R2UR UR7, R3 ;  /* 0x00000000030772ca */ /* 0x000fe200000e0000 */
[C---:B------:R-:W-:Y:S02]  /*1bf60*/  FADD.FTZ R3, -R5.reuse, R8 ;  /* 0x0000000805037221 */ /* 0x040fe40000010100 */
[-C--:B------:R-:W-:Y:S01]  /*1bf70*/  FMUL.FTZ R13, R5, R2.reuse ;  /* 0x00000002050d7220 */ /* 0x080fe20000410000 */
[-C--:B------:R-:W-:Y:S01]  /*1bf80*/  FMUL.FTZ R0, R0, R2.reuse ;  /* 0x0000000200007220 */ /* 0x080fe20000410000 */
[-C--:B------:R-:W-:Y:S02]  /*1bf90*/  FMUL.FTZ R3, R3, R2.reuse ;  /* 0x0000000203037220 */ /* 0x080fe40000410000 */
[-CC-:B------:R-:W-:Y:S01]  /*1bfa0*/  FFMA.FTZ R208, R184, R2.reuse, -R13.reuse ;  /* 0x00000002b8d07223 */ /* 0x180fe2000001080d */
        /* <DEDUP_REMOVED lines=10> */
[----:B------:R-:W-:Y:S01]  /*1c050*/  FFMA.FTZ R15, R173, R2, -R13 ;  /* 0x00000002ad0f7223 */ /* 0x000fe2000001080d */
[----:B------:R-:W-:Y:S08]  /*1c060*/  MUFU.EX2 R3, R3 ;  /* 0x0000000300037308 */ /* 0x000ff00000000800 */
[----:B------:R-:W0:Y:S08]  /*1c070*/  MUFU.EX2 R208, R208 ;  /* 0x000000d000d07308 */ /* 0x000e300000000800 */
[----:B------:R-:W-:Y:S08]  /*1c080*/  MUFU.EX2 R0, R0 ;  /* 0x0000000000007308 */ /* 0x000ff00000000800 */
[----:B------:R-:W1:Y:S01]  /*1c090*/  MUFU.EX2 R8, R8 ;  /* 0x0000000800087308 */ /* 0x000e620000000800 */
[----:B0-----:R-:W-:-:S07]  /*1c0a0*/  FFMA.FTZ R21, R3, R21, R208 ;  /* 0x0000001503157223 */ /* 0x001fce00000100d0 */
[----:B------:R-:W0:Y:S08]  /*1c0b0*/  MUFU.EX2 R210, R210 ;  /* 0x000000d200d27308 */ /* 0x000e300000000800 */
[----:B------:R-:W2:Y:S01]  /*1c0c0*/  MUFU.EX2 R184, R184 ;  /* 0x000000b800b87308 */ /* 0x000ea20000000800 */
[C---:B-1----:R-:W-:Y:S01]  /*1c0d0*/  FADD.FTZ R21, R8.reuse, R21 ;  /* 0x0000001508157221 */ /* 0x042fe20000010000 */
[----:B------:R-:W-:Y:S01]  /*1c0e0*/  F2FP.BF16.F32.PACK_AB R208, R8, R208 ;  /* 0x000000d008d0723e */ /* 0x000fe200000010ff */
[----:B------:R-:W-:-:S05]  /*1c0f0*/  IMAD.MOV.U32 R8, RZ, RZ, R5 ;  /* 0x000000ffff087224 */ /* 0x000fca00078e0005 */
[----:B------:R-:W-:Y:S01]  /*1c100*/  MUFU.EX2 R204, R204 ;  /* 0x000000cc00cc7308 */ /* 0x000fe20000000800 */
[----:B0-----:R-:W-:-:S07]  /*1c110*/  FADD.FTZ R21, R210, R21 ;  /* 0x00000015d2157221 */ /* 0x001fce0000010000 */
[----:B------:R-:W-:Y:S01]  /*1c120*/  MUFU.EX2 R10, R10 ;  /* 0x0000000a000a7308 */ /* 0x000fe20000000800 */
[----:B--2---:R-:W-:-:S07]  /*1c130*/  F2FP.BF16.F32.PACK_AB R210, R184, R210 ;  /* 0x000000d2b8d2723e */ /* 0x004fce00000010ff */
[----:B------:R-:W-:Y:S08]  /*1c140*/  MUFU.EX2 R206, R206 ;  /* 0x000000ce00ce7308 */ /* 0x000ff00000000800 */
[----:B------:R-:W-:Y:S08]  /*1c150*/  MUFU.EX2 R12, R12 ;  /* 0x0000000c000c7308 */ /* 0x000ff00000000800 */
[----:B------:R-:W-:Y:S08]  /*1c160*/  MUFU.EX2 R200, R200 ;  /* 0x000000c800c87308 */ /* 0x000ff00000000800 */
[----:B------:R-:W-:Y:S08]  /*1c170*/  MUFU.EX2 R14, R14 ;  /* 0x0000000e000e7308 */ /* 0x000ff00000000800 */
[----:B------:R-:W-:Y:S08]  /*1c180*/  MUFU.EX2 R202, R202 ;  /* 0x000000ca00ca7308 */ /* 0x000ff00000000800 */
[----:B------:R-:W-:Y:S01]  /*1c190*/  MUFU.EX2 R15, R15 ;  /* 0x0000000f000f7308 */ /* 0x000fe20000000800 */
[----:B------:R-:W-:-:S02]  /*1c1a0*/  WARPGROUP.DEPBAR.LE gsb0, 0x0 ;  /* 0x00008000000079c5 */ /* 0x000fc40000010000 */
[----:B------:R-:W-:Y:S01]  /*1c1b0*/  WARPGROUP.ARRIVE ;  /* 0x00000000000079c5 */ /* 0x000fe20000000000 */
[-CC-:B------:R-:W-:Y:S01]  /*1c1c0*/  FFMA.FTZ R196, R160, R2.reuse, -R13.reuse ;  /* 0x00000002a0c47223 */ /* 0x180fe2000001080d */
[-CC-:B------:R-:W-:Y:S01]  /*1c1d0*/  FFMA.FTZ R160, R161, R2.reuse, -R13.reuse ;  /* 0x00000002a1a07223 */ /* 0x180fe2000001080d */
[-CC-:B------:R-:W-:Y:S01]  /*1c1e0*/  FFMA.FTZ R198, R164, R2.reuse, -R13.reuse ;  /* 0x00000002a4c67223 */ /* 0x180fe2000001080d */
[----:B------:R-:W-:Y:S01]  /*1c1f0*/  FFMA.FTZ R161, R165, R2, -R13 ;  /* 0x00000002a5a17223 */ /* 0x000fe2000001080d */
[----:B------:R-:W-:Y:S01]  /*1c200*/  @!P1 PRMT R165, RZ, 0x654, R11 ;  /* 0x00000654ffa59816 */ /* 0x000fe2000000000b */
[----:B------:R-:W-:Y:S01]  /*1c210*/  HGMMA.64x256x16.F32.BF16 R24, R192, gdesc[UR4].tnspB, R24, gsb0 ;  /* 0x43e00004c0187df0 */ /* 0x000fe20008001818 */
[----:B------:R-:W-:Y:S08]  /*1c220*/  MUFU.EX2 R196, R196 ;  /* 0x000000c400c47308 */ /* 0x000ff00000000800 */
[----:B------:R-:W-:Y:S08]  /*1c230*/  MUFU.EX2 R160, R160 ;  /* 0x000000a000a07308 */ /* 0x000ff00000000800 */
[----:B------:R-:W-:Y:S08]  /*1c240*/  MUFU.EX2 R198, R198 ;  /* 0x000000c600c67308 */ /* 0x000ff00000000800 */
[----:B------:R-:W-:Y:S01]  /*1c250*/  MUFU.EX2 R161, R161 ;  /* 0x000000a100a17308 */ /* 0x000fe20000000800 */
[----:B------:R-:W-:-:S02]  /*1c260*/  WARPGROUP.DEPBAR.LE gsb0, 0x0 ;  /* 0x00008000000079c5 */ /* 0x000fc40000010000 */
[-CC-:B------:R-:W-:Y:S01]  /*1c270*/  FFMA.FTZ R192, R152, R2.reuse, -R13.reuse ;  /* 0x0000000298c07223 */ /* 0x180fe2000001080d */
[-CC-:B------:R-:W-:Y:S01]  /*1c280*/  FFMA.FTZ R152, R153, R2.reuse, -R13.reuse ;  /* 0x0000000299987223 */ /* 0x180fe2000001080d */
[-C--:B------:R-:W-:Y:S01]  /*1c290*/  FMUL.FTZ R153, R4, R2.reuse ;  /* 0x0000000204997220 */ /* 0x080fe20000410000 */
[-CC-:B------:R-:W-:Y:S01]  /*1c2a0*/  FFMA.FTZ R194, R156, R2.reuse, -R13.reuse ;  /* 0x000000029cc27223 */ /* 0x180fe2000001080d */
[-C--:B------:R-:W-:Y:S01]  /*1c2b0*/  FFMA.FTZ R13, R157, R2.reuse, -R13 ;  /* 0x000000029d0d7223 */ /* 0x080fe2000001080d */
[----:B------:R-:W-:Y:S01]  /*1c2c0*/  @!P1 SYNCS.ARRIVE.TRANS64.RED.A1T0 RZ, [R165+URZ], RZ ;  /* 0x000000ffa5ff99a7 */ /* 0x000fe2000810043f */
[-CC-:B------:R-:W-:Y:S01]  /*1c2d0*/  FFMA.FTZ R209, R186, R2.reuse, -R153.reuse ;  /* 0x00000002bad17223 */ /* 0x180fe20000010899 */
[-CC-:B------:R-:W-:Y:S01]  /*1c2e0*/  FFMA.FTZ R211, R190, R2.reuse, -R153.reuse ;  /* 0x00000002bed37223 */ /* 0x180fe20000010899 */
[----:B------:R0:W-:Y:S01]  /*1c2f0*/  MUFU.EX2 R7, R13 ;  /* 0x0000000d00077308 */ /* 0x0001e20000000800 */
[-CC-:B------:R-:W-:Y:S01]  /*1c300*/  FFMA.FTZ R157, R191, R2.reuse, -R153.reuse ;  /* 0x00000002bf9d7223 */ /* 0x180fe20000010899 */
[-CC-:B------:R-:W-:Y:S01]  /*1c310*/  FFMA.FTZ R205, R178, R2.reuse, -R153.reuse ;  /* 0x00000002b2cd7223 */ /* 0x180fe20000010899 */
[-CC-:B------:R-:W-:Y:S01]  /*1c320*/  FFMA.FTZ R164, R179, R2.reuse, -R153.reuse ;  /* 0x00000002b3a47223 */ /* 0x180fe20000010899 */
[-CC-:B------:R-:W-:Y:S01]  /*1c330*/  FFMA.FTZ R207, R182, R2.reuse, -R153.reuse ;  /* 0x00000002b6cf7223 */ /* 0x180fe20000010899 */
[-CC-:B------:R-:W-:Y:S01]  /*1c340*/  FFMA.FTZ R197, R162, R2.reuse, -R153.reuse ;  /* 0x00000002a2c57223 */ /* 0x180fe20000010899 */
[-CC-:B------:R-:W-:Y:S01]  /*1c350*/  FFMA.FTZ R156, R183, R2.reuse, -R153.reuse ;  /* 0x00000002b79c7223 */ /* 0x180fe20000010899 */
[-CC-:B------:R-:W-:Y:S01]  /*1c360*/  FFMA.FTZ R201, R170, R2.reuse, -R153.reuse ;  /* 0x00000002aac97223 */ /* 0x180fe20000010899 */
[----:B------:R-:W1:Y:S01]  /*1c370*/  MUFU.EX2 R209, R209 ;  /* 0x000000d100d17308 */ /* 0x000e620000000800 */
[-CC-:B0-----:R-:W-:Y:S01]  /*1c380*/  FFMA.FTZ R13, R187, R2.reuse, -R153.reuse ;  /* 0x00000002bb0d7223 */ /* 0x181fe20000010899 */
[-CC-:B------:R-:W-:Y:S01]  /*1c390*/  FFMA.FTZ R171, R171, R2.reuse, -R153.reuse ;  /* 0x00000002abab7223 */ /* 0x180fe20000010899 */
[-CC-:B------:R-:W-:Y:S01]  /*1c3a0*/  FFMA.FTZ R193, R154, R2.reuse, -R153.reuse ;  /* 0x000000029ac17223 */ /* 0x180fe20000010899 */
[-CC-:B------:R-:W-:Y:S01]  /*1c3b0*/  FFMA.FTZ R203, R174, R2.reuse, -R153.reuse ;  /* 0x00000002aecb7223 */ /* 0x180fe20000010899 */
[-CC-:B------:R-:W-:Y:S01]  /*1c3c0*/  FFMA.FTZ R175, R175, R2.reuse, -R153.reuse ;  /* 0x00000002afaf7223 */ /* 0x180fe20000010899 */
[----:B------:R0:W-:Y:S01]  /*1c3d0*/  @!P1 SYNCS.ARRIVE.TRANS64.RED.A1T0 RZ, [R9+URZ], RZ ;  /* 0x000000ff09ff99a7 */ /* 0x0001e2000810043f */
[-CC-:B------:R-:W-:Y:S01]  /*1c3e0*/  FFMA.FTZ R199, R166, R2.reuse, -R153.reuse ;  /* 0x00000002a6c77223 */ /* 0x180fe20000010899 */
[----:B------:R-:W2:Y:S01]  /*1c3f0*/  MUFU.EX2 R13, R13 ;  /* 0x0000000d000d7308 */ /* 0x000ea20000000800 */
[-CC-:B------:R-:W-:Y:S01]  /*1c400*/  FFMA.FTZ R155, R155, R2.reuse, -R153.reuse ;  /* 0x000000029b9b7223 */ /* 0x180fe20000010899 */
[----:B------:R-:W-:-:S06]  /*1c410*/  FFMA.FTZ R158, R158, R2, -R153 ;  /* 0x000000029e9e7223 */ /* 0x000fcc0000010899 */
[----:B------:R-:W3:Y:S01]  /*1c420*/  MUFU.EX2 R211, R211 ;  /* 0x000000d300d37308 */ /* 0x000ee20000000800 */
[----:B-1----:R-:W-:-:S07]  /*1c430*/  FFMA.FTZ R20, R0, R20, R209 ;  /* 0x0000001400147223 */ /* 0x002fce00000100d1 */
[----:B------:R-:W1:Y:S01]  /*1c440*/  MUFU.EX2 R157, R157 ;  /* 0x0000009d009d7308 */ /* 0x000e620000000800 */
[----:B--2---:R-:W-:Y:S01]  /*1c450*/  FADD.FTZ R162, R13, R20 ;  /* 0x000000140da27221 */ /* 0x004fe20000010000 */
[----:B------:R-:W-:Y:S01]  /*1c460*/  FFMA.FTZ R20, R163, R2, -R153 ;  /* 0x00000002a3147223 */ /* 0x000fe20000010899 */
[----:B------:R-:W-:-:S05]  /*1c470*/  F2FP.BF16.F32.PACK_AB R209, R13, R209 ;  /* 0x000000d10dd1723e */ /* 0x000fca00000010ff */
[----:B------:R-:W2:Y:S01]  /*1c480*/  MUFU.EX2 R205, R205 ;  /* 0x000000cd00cd7308 */ /* 0x000ea20000000800 */
[----:B---3--:R-:W-:Y:S01]  /*1c490*/  FADD.FTZ R163, R211, R162 ;  /* 0x000000a2d3a37221 */ /* 0x008fe20000010000 */
[----:B------:R-:W-:Y:S01]  /*1c4a0*/  FADD.FTZ R162, R184, R21 ;  /* 0x00000015b8a27221 */ /* 0x000fe20000010000 */
[-CC-:B------:R-:W-:Y:S01]  /*1c4b0*/  FFMA.FTZ R21, R167, R2.reuse, -R153.reuse ;  /* 0x00000002a7157223 */ /* 0x180fe20000010899 */
[----:B------:R-:W-:Y:S02]  /*1c4c0*/  FFMA.FTZ R153, R159, R2, -R153 ;  /* 0x000000029f997223 */ /* 0x000fe40000010899 */
[----:B------:R-:W-:Y:S01]  /*1c4d0*/  FADD.FTZ R162, R204, R162 ;  /* 0x000000a2cca27221 */ /* 0x000fe20000010000 */
[C---:B------:R-:W-:Y:S01]  /*1c4e0*/  F2FP.BF16.F32.PACK_AB R204, R10.reuse, R204 ;  /* 0x000000cc0acc723e */ /* 0x040fe200000010ff */
[----:B------:R-:W3:Y:S01]  /*1c4f0*/  MUFU.EX2 R164, R164 ;  /* 0x000000a400a47308 */ /* 0x000ee20000000800 */
[C---:B-1----:R-:W-:Y:S01]  /*1c500*/  FADD.FTZ R163, R157.reuse, R163 ;  /* 0x000000a39da37221 */ /* 0x042fe20000010000 */
[----:B------:R-:W-:Y:S01]  /*1c510*/  FADD.FTZ R162, R10, R162 ;  /* 0x000000a20aa27221 */ /* 0x000fe20000010000 */
[----:B------:R-:W-:Y:S01]  /*1c520*/  F2FP.BF16.F32.PACK_AB R211, R157, R211 ;  /* 0x000000d39dd3723e */ /* 0x000fe200000010ff */
[----:B------:R-:W-:-:S02]  /*1c530*/  IMAD.MOV.U32 R10, RZ, RZ, R220 ;  /* 0x000000ffff0a7224 */ /* 0x000fc400078e00dc */
[----:B------:R-:W-:Y:S01]  /*1c540*/  FADD.FTZ R162, R206, R162 ;  /* 0x000000a2cea27221 */ /* 0x000fe20000010000 */
[C---:B------:R-:W-:Y:S01]  /*1c550*/  F2FP.BF16.F32.PACK_AB R206, R12.reuse, R206 ;  /* 0x000000ce0cce723e */ /* 0x040fe200000010ff */
[----:B------:R-:W1:Y:S01]  /*1c560*/  MUFU.EX2 R207, R207 ;  /* 0x000000cf00cf7308 */ /* 0x000e620000000800 */
[----:B--2---:R-:W-:Y:S01]  /*1c570*/  FADD.FTZ R154, R205, R163 ;  /* 0x000000a3cd9a7221 */ /* 0x004fe20000010000 */
[----:B------:R-:W-:-:S04]  /*1c580*/  FADD.FTZ R162, R12, R162 ;  /* 0x000000a20ca27221 */ /* 0x000fc80000010000 */
[----:B------:R-:W-:Y:S01]  /*1c590*/  FADD.FTZ R162, R200, R162 ;  /* 0x000000a2c8a27221 */ /* 0x000fe20000010000 */
[----:B------:R-:W-:Y:S01]  /*1c5a0*/  F2FP.BF16.F32.PACK_AB R200, R14, R200 ;  /* 0x000000c80ec8723e */ /* 0x000fe200000010ff */
[----:B------:R-:W2:Y:S01]  /*1c5b0*/  MUFU.EX2 R156, R156 ;  /* 0x0000009c009c7308 */ /* 0x000ea20000000800 */
[----:B---3--:R-:W-:Y:S01]  /*1c5c0*/  FADD.FTZ R154, R164, R154 ;  /* 0x0000009aa49a7221 */ /* 0x008fe20000010000 */
[----:B------:R-:W-:Y:S01]  /*1c5d0*/  FADD.FTZ R162, R14, R162 ;  /* 0x000000a20ea27221 */ /* 0x000fe20000010000 */
[----:B------:R-:W-:-:S03]  /*1c5e0*/  F2FP.BF16.F32.PACK_AB R205, R164, R205 ;  /* 0x000000cda4cd723e */ /* 0x000fc600000010ff */
[----:B------:R-:W-:Y:S01]  /*1c5f0*/  FADD.FTZ R162, R202, R162 ;  /* 0x000000a2caa27221 */ /* 0x000fe20000010000 */
[----:B------:R-:W-:Y:S01]  /*1c600*/  F2FP.BF16.F32.PACK_AB R202, R15, R202 ;  /* 0x000000ca0fca723e */ /* 0x000fe200000010ff */
[----:B------:R-:W3:Y:S01]  /*1c610*/  MUFU.EX2 R201, R201 ;  /* 0x000000c900c97308 */ /* 0x000ee20000000800 */
[----:B-1----:R-:W-:Y:S01]  /*1c620*/  FADD.FTZ R154, R207, R154 ;  /* 0x0000009acf9a7221 */ /* 0x002fe20000010000 */
[----:B------:R-:W-:-:S04]  /*1c630*/  FADD.FTZ R162, R15, R162 ;  /* 0x000000a20fa27221 */ /* 0x000fc80000010000 */
[----:B------:R-:W-:Y:S01]  /*1c640*/  FADD.FTZ R162, R196, R162 ;  /* 0x000000a2c4a27221 */ /* 0x000fe20000010000 */
[----:B------:R-:W-:Y:S01]  /*1c650*/  F2FP.BF16.F32.PACK_AB R196, R160, R196 ;  /* 0x000000c4a0c4723e */ /* 0x000fe200000010ff */
[----:B------:R-:W1:Y:S01]  /*1c660*/  MUFU.EX2 R11, R171 ;  /* 0x000000ab000b7308 */ /* 0x000e620000000800 */
[----:B--2---:R-:W-:Y:S01]  /*1c670*/  FADD.FTZ R154, R156, R154 ;  /* 0x0000009a9c9a7221 */ /* 0x004fe20000010000 */
[----:B------:R-:W-:Y:S01]  /*1c680*/  FADD.FTZ R162, R160, R162 ;  /* 0x000000a2a0a27221 */ /* 0x000fe20000010000 */
[----:B------:R-:W-:-:S03]  /*1c690*/  F2FP.BF16.F32.PACK_AB R207, R156, R207 ;  /* 0x000000cf9ccf723e */ /* 0x000fc600000010ff */
[----:B------:R-:W-:Y:S01]  /*1c6a0*/  FADD.FTZ R162, R198, R162 ;  /* 0x000000a2c6a27221 */ /* 0x000fe20000010000 */
[----:B------:R-:W-:Y:S01]  /*1c6b0*/  F2FP.BF16.F32.PACK_AB R198, R161, R198 ;  /* 0x000000c6a1c6723e */ /* 0x000fe200000010ff */
[----:B------:R-:W2:Y:S01]  /*1c6c0*/  MUFU.EX2 R203, R203 ;  /* 0x000000cb00cb7308 */ /* 0x000ea20000000800 */
[----:B---3--:R-:W-:Y:S01]  /*1c6d0*/  FADD.FTZ R154, R201, R154 ;  /* 0x0000009ac99a7221 */ /* 0x008fe20000010000 */
[----:B------:R-:W-:-:S06]  /*1c6e0*/  FADD.FTZ R162, R161, R162 ;  /* 0x000000a2a1a27221 */ /* 0x000fcc0000010000 */
[----:B0-----:R-:W0:Y:S01]  /*1c6f0*/  MUFU.EX2 R9, R175 ;  /* 0x000000af00097308 */ /* 0x001e220000000800 */
[C---:B-1----:R-:W-:Y:S01]  /*1c700*/  FADD.FTZ R154, R11.reuse, R154 ;  /* 0x0000009a0b9a7221 */ /* 0x042fe20000010000 */
[----:B------:R-:W-:-:S06]  /*1c710*/  F2FP.BF16.F32.PACK_AB R201, R11, R201 ;  /* 0x000000c90bc9723e */ /* 0x000fcc00000010ff */
[----:B------:R-:W1:Y:S01]  /*1c720*/  MUFU.EX2 R197, R197 ;  /* 0x000000c500c57308 */ /* 0x000e620000000800 */
[----:B--2---:R-:W-:-:S07]  /*1c730*/  FADD.FTZ R154, R203, R154 ;  /* 0x0000009acb9a7221 */ /* 0x004fce0000010000 */
[----:B------:R-:W2:Y:S01]  /*1c740*/  MUFU.EX2 R20, R20 ;  /* 0x0000001400147308 */ /* 0x000ea20000000800 */
[C---:B0-----:R-:W-:Y:S01]  /*1c750*/  FADD.FTZ R154, R9.reuse, R154 ;  /* 0x0000009a099a7221 */ /* 0x041fe20000010000 */
[----:B------:R-:W-:Y:S01]  /*1c760*/  F2FP.BF16.F32.PACK_AB R203, R9, R203 ;  /* 0x000000cb09cb723e */ /* 0x000fe200000010ff */
[----:B------:R-:W-:-:S05]  /*1c770*/  IMAD.MOV.U32 R9, RZ, RZ, R221 ;  /* 0x000000ffff097224 */ /* 0x000fca00078e00dd */
        /* <DEDUP_REMOVED lines=10> */
[----:B------:R-:W1:Y:S01]  /*1c820*/  MUFU.EX2 R152, R152 ;  /* 0x0000009800987308 */ /* 0x000e620000000800 */
[----:B--2---:R-:W-:-:S07]  /*1c830*/  FADD.FTZ R162, R192, R162 ;  /* 0x000000a2c0a27221 */ /* 0x004fce0000010000 */
[----:B------:R-:W2:Y:S01]  /*1c840*/  MUFU.EX2 R155, R155 ;  /* 0x0000009b009b7308 */ /* 0x000ea20000000800 */
[----:B0-----:R-:W-:-:S07]  /*1c850*/  FADD.FTZ R154, R193, R154 ;  /* 0x0000009ac19a7221 */ /* 0x001fce0000010000 */
[----:B------:R-:W0:Y:S01]  /*1c860*/  MUFU.EX2 R194, R194 ;  /* 0x000000c200c27308 */ /* 0x000e220000000800 */
[C---:B-1----:R-:W-:Y:S01]  /*1c870*/  FADD.FTZ R162, R152.reuse, R162 ;  /* 0x000000a298a27221 */ /* 0x042fe20000010000 */
[----:B------:R-:W-:-:S06]  /*1c880*/  F2FP.BF16.F32.PACK_AB R192, R152, R192 ;  /* 0x000000c098c0723e */ /* 0x000fcc00000010ff */
[----:B------:R-:W1:Y:S01]  /*1c890*/  MUFU.EX2 R158, R158 ;  /* 0x0000009e009e7308 */ /* 0x000e620000000800 */
[C---:B--2---:R-:W-:Y:S01]  /*1c8a0*/  FADD.FTZ R154, R155.reuse, R154 ;  /* 0x0000009a9b9a7221 */ /* 0x044fe20000010000 */
[----:B------:R-:W-:-:S06]  /*1c8b0*/  F2FP.BF16.F32.PACK_AB R193, R155, R193 ;  /* 0x000000c19bc1723e */ /* 0x000fcc00000010ff */
[----:B------:R-:W2:Y:S01]  /*1c8c0*/  MUFU.EX2 R153, R153 ;  /* 0x0000009900997308 */ /* 0x000ea20000000800 */
[----:B0-----:R-:W-:Y:S01]  /*1c8d0*/  FADD.FTZ R162, R194, R162 ;  /* 0x000000a2c2a27221 */ /* 0x001fe20000010000 */
[----:B------:R-:W-:-:S03]  /*1c8e0*/  F2FP.BF16.F32.PACK_AB R194, R7, R194 ;  /* 0x000000c207c2723e */ /* 0x000fc600000010ff */
[----:B------:R-:W-:Y:S01]  /*1c8f0*/  FADD.FTZ R21, R7, R162 ;  /* 0x000000a207157221 */ /* 0x000fe20000010000 */
[----:B------:R-:W-:Y:S02]  /*1c900*/  IMAD.MOV.U32 R7, RZ, RZ, R4 ;  /* 0x000000ffff077224 */ /* 0x000fe400078e0004 */
[----:B-1----:R-:W-:-:S04]  /*1c910*/  FADD.FTZ R154, R158, R154 ;  /* 0x0000009a9e9a7221 */ /* 0x002fc80000010000 */
[C---:B--2---:R-:W-:Y:S01]  /*1c920*/  FADD.FTZ R20, R153.reuse, R154 ;  /* 0x0000009a99147221 */ /* 0x044fe20000010000 */
[----:B------:R-:W-:Y:S01]  /*1c930*/  F2FP.BF16.F32.PACK_AB R195, R153, R158 ;  /* 0x0000009e99c3723e */ /* 0x000fe200000010ff */
[----:B------:R-:W-:Y:S06]  /*1c940*/  @P2 BRA `(.L_x_648) ;  /* 0xffffffb400e82947 */ /* 0x000fec000383ffff */
.L_x_637:
[----:B------:R-:W-:Y:S05]  /*1c950*/  BSYNC B0 ;  /* 0x0000000000007941 */ /* 0x000fea0003800000 */
.L_x_636:
        /* <DEDUP_REMOVED lines=131> */
.L_x_649:
[----:B------:R-:W-:Y:S01]  /*1d190*/  IMAD R0, R220, 0x8, R18 ;  /* 0x00000008dc007824 */ /* 0x000fe200078e0212 */
[----:B------:R-:W-:-:S04]  /*1d1a0*/  SHF.L.U32 R3, R221, 0x1f, RZ ;  /* 0x0000001fdd037819 */ /* 0x000fc800000006ff */
[----:B------:R0:W1:Y:S01]  /*1d1b0*/  SYNCS.PHASECHK.TRANS64.TRYWAIT P2, [R0+URZ+0x38850], R3 ;  /* 0x03885003000075a7 */ /* 0x000062000804017f */
[----:B------:R-:W-:Y:S05]  /*1d1c0*/  @!P0 BRA `(.L_x_650) ;  /* 0x0000000000048947 */ /* 0x000fea0003800000 */
[----:B------:R-:W-:Y:S01]  /*1d1d0*/  BPT.TRAP 0x1 ;  /* 0x000000040000795c */ /* 0x000fe20000300000 */
.L_x_650:
[----:B------:R-:W-:Y:S04]  /*1d1e0*/  BSSY B0, `(.L_x_651) ;  /* 0x0000004000007945 */ /* 0x000fe80003800000 */
[----:B-1----:R-:W-:Y:S05]  /*1d1f0*/  @P2 BRA `(.L_x_652) ;  /* 0x0000000000082947 */ /* 0x002fea0003800000 */
[----:B------:R-:W1:Y:S02]  /*1d200*/  SYNCS.PHASECHK.TRANS64.TRYWAIT P0, [R0+URZ+0x38850], R3 ;  /* 0x03885003000075a7 */ /* 0x000e64000800017f */
[----:B-1----:R-:W-:Y:S05]  /*1d210*/  @!P0 BRA `(.L_x_653) ;  /* 0x000000ec005c8947 */ /* 0x002fea0003800000 */
.L_x_652:
[----:B------:R-:W-:Y:S05]  /*1d220*/  BSYNC B0 ;  /* 0x0000000000007941 */ /* 0x000fea0003800000 */
.L_x_651:
[----:B------:R-:W-:Y:S01]  /*1d230*/  VIADD R18, R18, 0x400 ;  /* 0x0000040012127836 */ /* 0x000fe20000000000 */
[----:B------:R-:W-:Y:S01]  /*1d240*/  WARPGROUP.ARRIVE ;  /* 0x00000000000079c5 */ /* 0x000fe20000000000 */
[----:B------:R-:W-:Y:S01]  /*1d250*/  IMAD.MOV.U32 R7, RZ, RZ, 0x40000040 ;  /* 0x40000040ff077424 */ /* 0x000fe200078e00ff */
[----:B01----:R-:W0:Y:S01]  /*1d260*/  SHFL.BFLY PT, R3, R20, 0x2, 0x1f ;  /* 0x0c401f0014037f89 */ /* 0x003e2200000e0000 */
[----:B------:R-:W-:Y:S01]  /*1d270*/  IMAD.MOV.U32 R9, RZ, RZ, 0x40000040 ;  /* 0x40000040ff097424 */ /* 0x000fe200078e00ff */
[----:B------:R-:W-:Y:S01]  /*1d280*/  SHF.R.U32.HI R18, RZ, 0x4, R18 ;  /* 0x00000004ff127819 */ /* 0x000fe20000011612 */
[----:B------:R-:W-:Y:S01]  /*1d290*/  IMAD.MOV.U32 R167, RZ, RZ, -0x800000 ;  /* 0xff800000ffa77424 */ /* 0x000fe200078e00ff */
[----:B------:R-:W-:Y:S01]  /*1d2a0*/  R2UR UR7, R7 ;  /* 0x00000000070772ca */ /* 0x000fe200000e0000 */
[----:B------:R-:W-:Y:S01]  /*1d2b0*/  IMAD.MOV.U32 R7, RZ, RZ, 0x40000040 ;  /* 0x40000040ff077424 */ /* 0x000fe200078e00ff */
[----:B------:R-:W-:Y:S01]  /*1d2c0*/  LOP3.LUT R18, R18, 0x3fff, RZ, 0xc0, !PT ;  /* 0x00003fff12127812 */ /* 0x000fe200078ec0ff */
[----:B------:R-:W-:-:S02]  /*1d2d0*/  IMAD.MOV.U32 R166, RZ, RZ, -0x800000 ;  /* 0xff800000ffa67424 */ /* 0x000fc400078e00ff */
[----:B------:R-:W-:Y:S01]  /*1d2e0*/  VIADD R236, R236, 0x1 ;  /* 0x00000001ecec7836 */ /* 0x000fe20000000000 */
[----:B------:R-:W-:-:S05]  /*1d2f0*/  LOP3.LUT R18, R18, 0x2800000, RZ, 0xfc, !PT ;  /* 0x0280000012127812 */ /* 0x000fca00078efcff */
[----:B------:R-:W-:Y:S02]  /*1d300*/  IMAD R6, R220, 0xa00, R18 ;  /* 0x00000a00dc067824 */ /* 0x000fe400078e0212 */
[----:B------:R-:W-:Y:S02]  /*1d310*/  IMAD.MOV.U32 R18, RZ, RZ, RZ ;  /* 0x000000ffff127224 */ /* 0x000fe400078e00ff */
[C---:B------:R-:W-:Y:S01]  /*1d320*/  VIADD R8, R6.reuse, 0x80 ;  /* 0x0000008006087836 */ /* 0x040fe20000000000 */
[----:B------:R-:W-:Y:S01]  /*1d330*/  R2UR UR6, R6 ;  /* 0x00000000060672ca */ /* 0x000fe200000e0000 */
[----:B------:R-:W-:Y:S02]  /*1d340*/  VIADD R220, R220, 0x1 ;  /* 0x00000001dcdc7836 */ /* 0x000fe40000000000 */
[----:B0-----:R-:W-:-:S03]  /*1d350*/  FADD.FTZ R3, R3, R20 ;  /* 0x0000001403037221 */ /* 0x001fc60000010000 */
[----:B------:R-:W-:-:S04]  /*1d360*/  ISETP.NE.AND P2, PT, R220, 0x2, PT ;  /* 0x00000002dc00780c */ /* 0x000fc80003f45270 */
[----:B------:R-:W-:-:S03]  /*1d370*/  SEL R220, R220, RZ, P2 ;  /* 0x000000ffdcdc7207 */ /* 0x000fc60001000000 */
[----:B------:R-:W-:Y:S01]  /*1d380*/  HGMMA.64x256x16.F32.BF16 R24, R208, gdesc[UR4].tnspB, R24, gsb0 ;  /* 0x43e00004d0187df0 */ /* 0x000fe20008001818 */
[----:B------:R-:W-:Y:S01]  /*1d390*/  R2UR UR6, R8 ;  /* 0x00000000080672ca */ /* 0x000fe200000e0000 */
[----:B------:R-:W-:Y:S01]  /*1d3a0*/  VIADD R8, R6, 0x100 ;  /* 0x0000010006087836 */ /* 0x000fe20000000000 */
[----:B------:R-:W-:Y:S01]  /*1d3b0*/  R2UR UR7, R9 ;  /* 0x00000000090772ca */ /* 0x000fe200000e0000 */
[----:B------:R-:W-:Y:S01]  /*1d3c0*/  IMAD.MOV.U32 R9, RZ, RZ, 0x40000040 ;  /* 0x40000040ff097424 */ /* 0x000fe200078e00ff */
[----:B------:R-:W-:Y:S02]  /*1d3d0*/  WARPGROUP.DEPBAR.LE gsb0, 0x0 ;  /* 0x00008000000079c5 */ /* 0x000fe40000010000 */
[----:B------:R-:W-:-:S15]  /*1d3e0*/  WARPGROUP.ARRIVE ;  /* 0x00000000000079c5 */ /* 0x000fde0000000000 */
[----:B------:R-:W-:-:S06]  /*1d3f0*/  NOP ;  /* 0x0000000000007918 */ /* 0x000fcc0000000000 */
        /* <DEDUP_REMOVED lines=12> */
[----:B------:R-:W0:Y:S02]  /*1d4c0*/  SHFL.BFLY PT, R8, R21, 0x2, 0x1f ;  /* 0x0c401f0015087f89 */ /* 0x000e2400000e0000 */
[----:B0-----:R-:W-:Y:S01]  /*1d4d0*/  FADD.FTZ R8, R8, R21 ;  /* 0x0000001508087221 */ /* 0x001fe20000010000 */
[----:B------:R-:W-:Y:S02]  /*1d4e0*/  WARPGROUP.DEPBAR.LE gsb0, 0x0 ;  /* 0x00008000000079c5 */ /* 0x000fe40000010000 */
[----:B------:R-:W-:-:S15]  /*1d4f0*/  WARPGROUP.ARRIVE ;  /* 0x00000000000079c5 */ /* 0x000fde0000000000 */
[----:B------:R-:W-:-:S04]  /*1d500*/  NOP ;  /* 0x0000000000007918 */ /* 0x000fc80000000000 */
[----:B------:R-:W-:Y:S01]  /*1d510*/  HGMMA.64x256x16.F32.BF16 R24, R196, gdesc[UR4].tnspB, R24, gsb0 ;  /* 0x43e00004c4187df0 */ /* 0x000fe20008001818 */
[----:B------:R-:W-:Y:S02]  /*1d520*/  R2UR UR6, R6 ;  /* 0x00000000060672ca */ /* 0x000fe400000e0000 */
[----:B------:R-:W-:Y:S01]  /*1d530*/  R2UR UR7, R7 ;  /* 0x00000000070772ca */ /* 0x000fe200000e0000 */
[----:B------:R-:W0:Y:S04]  /*1d540*/  SHFL.BFLY PT, R6, R8, 0x1, 0x1f ;  /* 0x0c201f0008067f89 */ /* 0x000e2800000e0000 */
[----:B------:R-:W1:Y:S01]  /*1d550*/  SHFL.BFLY PT, R7, R3, 0x1, 0x1f ;  /* 0x0c201f0003077f89 */ /* 0x000e6200000e0000 */
[----:B0-----:R-:W-:Y:S01]  /*1d560*/  FADD.FTZ R8, R8, R6 ;  /* 0x0000000608087221 */ /* 0x001fe20000010000 */
[----:B-1----:R-:W-:-:S04]  /*1d570*/  FADD.FTZ R3, R3, R7 ;  /* 0x0000000703037221 */ /* 0x002fc80000010000 */
[----:B------:R-:W-:Y:S02]  /*1d580*/  FSETP.NE.FTZ.AND P0, PT, R8, RZ, PT ;  /* 0x000000ff0800720b */ /* 0x000fe40003f15000 */
[----:B------:R-:W-:-:S11]  /*1d590*/  FSETP.NE.FTZ.AND P3, PT, R3, RZ, PT ;  /* 0x000000ff0300720b */ /* 0x000fd60003f75000 */
[----:B------:R-:W0:Y:S08]  /*1d5a0*/  @P0 MUFU.LG2 R7, R8 ;  /* 0x0000000800070308 */ /* 0x000e300000000c00 */
[----:B------:R1:W-:Y:S08]  /*1d5b0*/  @P0 MUFU.RCP R18, R8 ;  /* 0x0000000800120308 */ /* 0x0003f00000001000 */
[----:B------:R-:W2:Y:S01]  /*1d5c0*/  @P3 MUFU.LG2 R6, R3 ;  /* 0x0000000300063308 */ /* 0x000ea20000000c00 */
[----:B0-----:R-:W-:Y:S01]  /*1d5d0*/  @P0 FMUL.FTZ R7, R7, 0.69314718246459960938 ;  /* 0x3f31721807070820 */ /* 0x001fe20000410000 */
[C---:B-1----:R-:W-:Y:S01]  /*1d5e0*/  @P0 FMUL.FTZ R8, R2.reuse, 0.69314718246459960938 ;  /* 0x3f31721802080820 */ /* 0x042fe20000410000 */
[----:B------:R-:W-:-:S03]  /*1d5f0*/  @P3 FMUL.FTZ R2, R2, 0.69314718246459960938 ;  /* 0x3f31721802023820 */ /* 0x000fc60000410000 */
[----:B------:R-:W-:Y:S01]  /*1d600*/  @P0 FFMA.FTZ R167, R8, R5, R7 ;  /* 0x0000000508a70223 */ /* 0x000fe20000010007 */
[----:B------:R-:W-:Y:S01]  /*1d610*/  @!P1 VIADD R7, R0, 0x38860 ;  /* 0x0003886000079836 */ /* 0x000fe20000000000 */
[----:B------:R-:W-:Y:S01]  /*1d620*/  SEL R5, RZ, 0x1, P2 ;  /* 0x00000001ff057807 */ /* 0x000fe20001000000 */
[----:B------:R-:W-:Y:S01]  /*1d630*/  IMAD.MOV.U32 R0, RZ, RZ, RZ ;  /* 0x000000ffff007224 */ /* 0x000fe200078e00ff */
[----:B------:R-:W-:Y:S02]  /*1d640*/  PLOP3.LUT P0, PT, PT, PT, PT, 0x8, 0x0 ;  /* 0x000000000000781c */ /* 0x000fe40003f0e170 */
[----:B------:R-:W-:Y:S02]  /*1d650*/  @!P1 PRMT R7, RZ, 0x654, R7 ;  /* 0x00000654ff079816 */ /* 0x000fe40000000007 */
[----:B------:R-:W-:Y:S01]  /*1d660*/  LOP3.LUT R221, R221, R5, RZ, 0x3c, !PT ;  /* 0x00000005dddd7212 */ /* 0x000fe200078e3cff */
[----:B------:R0:W1:Y:S01]  /*1d670*/  @P3 MUFU.RCP R0, R3 ;  /* 0x0000000300003308 */ /* 0x0000620000001000 */
[----:B--2---:R-:W-:-:S04]  /*1d680*/  @P3 FMUL.FTZ R6, R6, 0.69314718246459960938 ;  /* 0x3f31721806063820 */ /* 0x004fc80000410000 */
[----:B------:R-:W-:Y:S01]  /*1d690*/  @P3 FFMA.FTZ R166, R2, R4, R6 ;  /* 0x0000000402a63223 */ /* 0x000fe20000010006 */
[----:B------:R-:W-:Y:S02]  /*1d6a0*/  WARPGROUP.DEPBAR.LE gsb0, 0x0 ;  /* 0x00008000000079c5 */ /* 0x000fe40000010000 */
[----:B------:R-:W-:-:S06]  /*1d6b0*/  WARPGROUP.ARRIVE ;  /* 0x00000000000079c5 */ /* 0x000fcc0000000000 */
[----:B------:R-:W-:Y:S03]  /*1d6c0*/  HGMMA.64x256x16.F32.BF16 R24, R192, gdesc[UR4].tnspB, R24, gsb0 ;  /* 0x43e00004c0187df0 */ /* 0x000fe60008001818 */
[----:B------:R-:W-:Y:S02]  /*1d6d0*/  WARPGROUP.DEPBAR.LE gsb0, 0x0 ;  /* 0x00008000000079c5 */ /* 0x000fe40000010000 */
[-C--:B------:R-:W-:Y:S01]  /*1d6e0*/  FMUL.FTZ R152, R48, R18.reuse ;  /* 0x0000001230987220 */ /* 0x080fe20000410000 */
[-C--:B------:R-:W-:Y:S01]  /*1d6f0*/  FMUL.FTZ R153, R49, R18.reuse ;  /* 0x0000001231997220 */ /* 0x080fe20000410000 */
[----:B------:R2:W-:Y:S01]  /*1d700*/  @!P1 SYNCS.ARRIVE.TRANS64.RED.A1T0 RZ, [R7+URZ], RZ ;  /* 0x000000ff07ff99a7 */ /* 0x0005e2000810043f */
[-C--:B------:R-:W-:Y:S01]  /*1d710*/  FMUL.FTZ R2, R52, R18.reuse ;  /* 0x0000001234027220 */ /* 0x080fe20000410000 */
        /* <DEDUP_REMOVED lines=23> */
[-C--:B-1----:R-:W-:Y:S01]  /*1d890*/  FMUL.FTZ R108, R114, R0.reuse ;  /* 0x00000000726c7220 */ /* 0x082fe20000410000 */
        /* <DEDUP_REMOVED lines=100> */
[----:B------:R-:W-:-:S07]  /*1dee0*/  FMUL.FTZ R129, R151, R0 ;  /* 0x0000000097817220 */ /* 0x000fce0000410000 */
.L_x_567:
[----:B------:R-:W0:Y:S08]  /*1def0*/  S2UR UR5, SR_CgaCtaId ;  /* 0x00000000000579c3 */ /* 0x000e300000008800 */
[----:B------:R-:W-:Y:S06]  /*1df00*/  BAR.SYNC.DEFER_BLOCKING 0x5, 0x180 ;  /* 0x0146000000007b1d */ /* 0x000fec0000010000 */
[----:B------:R-:W-:Y:S01]  /*1df10*/  UMOV UR4, 0x400 ;  /* 0x0000040000047882 */ /* 0x000fe20000000000 */
[----:B------:R-:W-:Y:S01]  /*1df20*/  BSSY B0, `(.L_x_654) ;  /* 0x0000480000007945 */ /* 0x000fe20003800000 */
[----:B0-----:R-:W-:-:S06]  /*1df30*/  ULEA UR4, UR5, UR4, 0x18 ;  /* 0x0000000405047291 */ /* 0x001fcc000f8ec03f */
[----:B------:R-:W-:-:S05]  /*1df40*/  IMAD.U32 R18, RZ, RZ, UR4 ;  /* 0x00000004ff127e24 */ /* 0x000fca000f8e00ff */
[----:B------:R0:W1:Y:S01]  /*1df50*/  LDS.128 R140, [R18+0x388d0] ;  /* 0x0388d000128c7984 */ /* 0x0000620000000c00 */
[----:B------:R-:W-:Y:S06]  /*1df60*/  BAR.ARV 0x4, 0x180 ;  /* 0x0106000000007b1d */ /* 0x000fec0000002000 */
[----:B------:R-:W-:Y:S05]  /*1df70*/  @P0 BRA `(.L_x_655) ;  /* 0x0000003800300947 */ /* 0x000fea0003800000 */
[----:B------:R-:W2:Y:S01]  /*1df80*/  LDL R92, [R1+0x188] ;  /* 0x00018800015c7983 */ /* 0x000ea20000100800 */
[----:B------:R-:W-:Y:S01]  /*1df90*/  F2FP.BF16.F32.PACK_AB R94, R163, R162 ;  /* 0x000000a2a35e723e */ /* 0x000fe200000010ff */
[----:B------:R-:W-:Y:S01]  /*1dfa0*/  ULDC.64 UR6, c[0x0][0xc00] ;  /* 0x0003000000067ab9 */ /* 0x000fe20000000a00 */
[----:B------:R-:W-:Y:S01]  /*1dfb0*/  F2FP.BF16.F32.PACK_AB R95, R31, R30 ;  /* 0x0000001e1f5f723e */ /* 0x000fe200000010ff */
[----:B------:R-:W3:Y:S01]  /*1dfc0*/  S2R R0, SR_SWINHI ;  /* 0x0000000000007919 */ /* 0x000ee20000002f00 */
[----:B------:R-:W-:Y:S01]  /*1dfd0*/  F2FP.BF16.F32.PACK_AB R96, R161, R160 ;  /* 0x000000a0a160723e */ /* 0x000fe200000010ff */
[----:B------:R-:W-:Y:S01]  /*1dfe0*/  ULDC.64 UR4, c[0x0][0xc08] ;  /* 0x0003020000047ab9 */ /* 0x000fe20000000a00 */
[----:B------:R-:W-:Y:S01]  /*1dff0*/  F2FP.BF16.F32.PACK_AB R97, R35, R34 ;  /* 0x000000222361723e */ /* 0x000fe200000010ff */
[----:B------:R-:W-:Y:S01]  /*1e000*/  ULDC.64 UR8, c[0x0][0x208] ;  /* 0x0000820000087ab9 */ /* 0x000fe20000000a00 */
[----:B------:R-:W-:Y:S02]  /*1e010*/  F2FP.BF16.F32.PACK_AB R98, R159, R158 ;  /* 0x0000009e9f62723e */ /* 0x000fe400000010ff */
[----:B------:R-:W-:Y:S01]  /*1e020*/  F2FP.BF16.F32.PACK_AB R99, R39, R38 ;  /* 0x000000262763723e */ /* 0x000fe200000010ff */
[----:B------:R-:W-:Y:S01]  /*1e030*/  BAR.SYNC.DEFER_BLOCKING 0x1, 0x100 ;  /* 0x0044000000007b1d */ /* 0x000fe20000010000 */
[----:B------:R-:W-:-:S04]  /*1e040*/  ISETP.NE.U32.AND P1, PT, RZ, UR6, PT ;  /* 0x00000006ff007c0c */ /* 0x000fc8000bf25070 */
[----:B------:R-:W-:Y:S02]  /*1e050*/  ISETP.NE.AND.EX P1, PT, RZ, UR7, PT, P1 ;  /* 0x00000007ff007c0c */ /* 0x000fe4000bf25310 */
[----:B------:R-:W-:Y:S02]  /*1e060*/  MOV R130, R18 ;  /* 0x0000001200827202 */ /* 0x000fe40000000f00 */
[----:B---3--:R-:W-:-:S03]  /*1e070*/  MOV R131, R0 ;  /* 0x0000000000837202 */ /* 0x008fc60000000f00 */
[----:B--2---:R-:W-:-:S04]  /*1e080*/  IMAD.WIDE R132, R92, 0x2, R130 ;  /* 0x000000025c847825 */ /* 0x004fc800078e0282 */
[----:B------:R-:W-:Y:S01]  /*1e090*/  IMAD.MOV.U32 R93, RZ, RZ, R133 ;  /* 0x000000ffff5d7224 */ /* 0x000fe200078e0085 */
[----:B------:R-:W-:-:S04]  /*1e0a0*/  LOP3.LUT R0, R132, 0x380, RZ, 0xc0, !PT ;  /* 0x0000038084007812 */ /* 0x000fc800078ec0ff */
[----:B------:R-:W-:-:S04]  /*1e0b0*/  SHF.R.U64 R0, R0, 0x3, RZ ;  /* 0x0000000300007819 */ /* 0x000fc800000012ff */
[----:B------:R-:W-:-:S04]  /*1e0c0*/  LOP3.LUT R92, R0, R132, RZ, 0x3c, !PT ;  /* 0x00000084005c7212 */ /* 0x000fc800078e3cff */
[----:B------:R-:W-:Y:S02]  /*1e0d0*/  MOV R0, R92 ;  /* 0x0000005c00007202 */ /* 0x000fe40000000f00 */
[----:B------:R-:W-:Y:S02]  /*1e0e0*/  F2FP.BF16.F32.PACK_AB R92, R165, R164 ;  /* 0x000000a4a55c723e */ /* 0x000fe400000010ff */
[----:B------:R-:W-:-:S05]  /*1e0f0*/  F2FP.BF16.F32.PACK_AB R93, R27, R26 ;  /* 0x0000001a1b5d723e */ /* 0x000fca00000010ff */
[----:B------:R2:W-:Y:S02]  /*1e100*/  STSM.16.M88.4 [R0], R92 ;  /* 0x0000005c00007844 */ /* 0x0005e40000000200 */
[----:B--2---:R-:W-:Y:S02]  /*1e110*/  IADD3 R92, P0, R132, 0x20, RZ ;  /* 0x00000020845c7810 */ /* 0x004fe40007f1e0ff */
[----:B------:R-:W-:Y:S02]  /*1e120*/  F2FP.BF16.F32.PACK_AB R94, R155, R154 ;  /* 0x0000009a9b5e723e */ /* 0x000fe400000010ff */
[----:B------:R-:W-:Y:S01]  /*1e130*/  LOP3.LUT R0, R92, 0x380, RZ, 0xc0, !PT ;  /* 0x000003805c007812 */ /* 0x000fe200078ec0ff */
[----:B------:R-:W-:Y:S01]  /*1e140*/  IMAD.X R93, RZ, RZ, R133, P0 ;  /* 0x000000ffff5d7224 */ /* 0x000fe200000e0685 */
[----:B------:R-:W-:Y:S02]  /*1e150*/  F2FP.BF16.F32.PACK_AB R95, R47, R46 ;  /* 0x0000002e2f5f723e */ /* 0x000fe400000010ff */
[----:B------:R-:W-:-:S04]  /*1e160*/  SHF.R.U64 R0, R0, 0x3, RZ ;  /* 0x0000000300007819 */ /* 0x000fc800000012ff */
[----:B------:R-:W-:-:S04]  /*1e170*/  LOP3.LUT R92, R0, R92, RZ, 0x3c, !PT ;  /* 0x0000005c005c7212 */ /* 0x000fc800078e3cff */
[----:B------:R-:W-:-:S05]  /*1e180*/  MOV R92, R92 ;  /* 0x0000005c005c7202 */ /* 0x000fca0000000f00 */
[----:B------:R2:W-:Y:S02]  /*1e190*/  STSM.16.M88.4 [R92], R96 ;  /* 0x000000605c007844 */ /* 0x0005e40000000200 */
[----:B--2---:R-:W-:Y:S02]  /*1e1a0*/  IADD3 R92, P0, R132, 0x40, RZ ;  /* 0x00000040845c7810 */ /* 0x004fe40007f1e0ff */
[----:B------:R-:W-:Y:S02]  /*1e1b0*/  F2FP.BF16.F32.PACK_AB R96, R153, R152 ;  /* 0x000000989960723e */ /* 0x000fe400000010ff */
[----:B------:R-:W-:Y:S01]  /*1e1c0*/  LOP3.LUT R0, R92, 0x380, RZ, 0xc0, !PT ;  /* 0x000003805c007812 */ /* 0x000fe200078ec0ff */
[----:B------:R-:W-:Y:S01]  /*1e1d0*/  IMAD.X R93, RZ, RZ, R133, P0 ;  /* 0x000000ffff5d7224 */ /* 0x000fe200000e0685 */
[----:B------:R-:W-:Y:S02]  /*1e1e0*/  F2FP.BF16.F32.PACK_AB R97, R51, R50 ;  /* 0x000000323361723e */ /* 0x000fe400000010ff */
[----:B------:R-:W-:-:S02]  /*1e1f0*/  SHF.R.U64 R0, R0, 0x3, RZ ;  /* 0x0000000300007819 */ /* 0x000fc400000012ff */
[----:B------:R-:W-:Y:S02]  /*1e200*/  F2FP.BF16.F32.PACK_AB R98, R3, R2 ;  /* 0x000000020362723e */ /* 0x000fe400000010ff */
[----:B------:R-:W-:Y:S02]  /*1e210*/  LOP3.LUT R92, R0, R92, RZ, 0x3c, !PT ;  /* 0x0000005c005c7212 */ /* 0x000fe400078e3cff */
[----:B------:R-:W-:Y:S02]  /*1e220*/  F2FP.BF16.F32.PACK_AB R99, R55, R54 ;  /* 0x000000363763723e */ /* 0x000fe400000010ff */
        /* <DEDUP_REMOVED lines=136> */
[----:B--2---:R-:W-:-:S04]  /*1eab0*/  IADD3 R0, P0, R132, 0xc060, RZ ;  /* 0x0000c06084007810 */ /* 0x004fc80007f1e0ff */
[----:B------:R-:W-:Y:S01]  /*1eac0*/  LOP3.LUT R92, R0, 0x380, RZ, 0xc0, !PT ;  /* 0x00000380005c7812 */ /* 0x000fe200078ec0ff */
[----:B------:R-:W-:-:S03]  /*1ead0*/  IMAD.X R133, RZ, RZ, R133, P0 ;  /* 0x000000ffff857224 */ /* 0x000fc600000e0685 */
[----:B------:R-:W-:-:S04]  /*1eae0*/  SHF.R.U64 R92, R92, 0x3, RZ ;  /* 0x000000035c5c7819 */ /* 0x000fc800000012ff */
[----:B------:R-:W-:Y:S01]  /*1eaf0*/  LOP3.LUT R132, R92, R0, RZ, 0x3c, !PT ;  /* 0x000000005c847212 */ /* 0x000fe200078e3cff */
[----:B------:R-:W-:Y:S01]  /*1eb00*/  IMAD.MOV.U32 R0, RZ, RZ, RZ ;  /* 0x000000ffff007224 */ /* 0x000fe200078e00ff */
[----:B------:R-:W-:Y:S02]  /*1eb10*/  IADD3 R92, P0, R234, UR6, RZ ;  /* 0x00000006ea5c7c10 */ /* 0x000fe4000ff1e0ff */
[----:B------:R-:W-:Y:S02]  /*1eb20*/  MOV R132, R132 ;  /* 0x0000008400847202 */ /* 0x000fe40000000f00 */
[----:B------:R-:W-:Y:S02]  /*1eb30*/  IADD3.X R93, R235, UR7, RZ, P0, !PT ;  /* 0x00000007eb5d7c10 */ /* 0x000fe400087fe4ff */
[----:B------:R-:W-:Y:S01]  /*1eb40*/  ISETP.NE.U32.AND P0, PT, RZ, UR4, PT ;  /* 0x00000004ff007c0c */ /* 0x000fe2000bf05070 */
[----:B------:R2:W-:Y:S01]  /*1eb50*/  STSM.16.M88.4 [R132], R96 ;  /* 0x0000006084007844 */ /* 0x0005e20000000200 */
[----:B------:R-:W-:Y:S02]  /*1eb60*/  BAR.SYNC.DEFER_BLOCKING 0x1, 0x100 ;  /* 0x0044000000007b1d */ /* 0x000fe40000010000 */
[----:B------:R-:W-:-:S13]  /*1eb70*/  ISETP.NE.AND.EX P0, PT, RZ, UR5, PT, P0 ;  /* 0x00000005ff007c0c */ /* 0x000fda000bf05300 */
[----:B------:R-:W-:Y:S01]  /*1eb80*/  @P0 IADD3 R234, P2, R234, UR4, RZ ;  /* 0x00000004eaea0c10 */ /* 0x000fe2000ff5e0ff */
[----:B------:R-:W-:-:S03]  /*1eb90*/  ULDC UR4, c[0x0][0xa88] ;  /* 0x0002a20000047ab9 */ /* 0x000fc60000000800 */
[----:B------:R-:W-:Y:S01]  /*1eba0*/  @P0 IADD3.X R235, R235, UR5, RZ, P2, !PT ;  /* 0x00000005ebeb0c10 */ /* 0x000fe200097fe4ff */
[----:B--2---:R-:W-:Y:S01]  /*1ebb0*/  IMAD.U32 R132, RZ, RZ, UR4 ;  /* 0x00000004ff847e24 */ /* 0x004fe2000f8e00ff */
[----:B------:R-:W-:Y:S01]  /*1ebc0*/  ISETP.NE.AND P2, PT, R232, RZ, PT ;  /* 0x000000ffe800720c */ /* 0x000fe20003f45270 */
[----:B------:R-:W-:-:S03]  /*1ebd0*/  ULDC UR4, c[0x0][0xad4] ;  /* 0x0002b50000047ab9 */ /* 0x000fc60000000800 */
[----:B------:R-:W-:Y:S01]  /*1ebe0*/  SEL R232, R232, UR4, P2 ;  /* 0x00000004e8e87c07 */ /* 0x000fe20009000000 */
[----:B------:R-:W-:Y:S01]  /*1ebf0*/  IMAD.MOV.U32 R98, RZ, RZ, 0x9b8 ;  /* 0x000009b8ff627424 */ /* 0x000fe200078e00ff */
[----:B------:R2:W5:Y:S02]  /*1ec00*/  @P1 LDG.E R0, desc[UR8][R92.64] ;  /* 0x000000085c001981 */ /* 0x000564000c1e1900 */
[----:B------:R-:W-:Y:S02]  /*1ec10*/  ISETP.GT.AND P2, PT, R232, 0x1, PT ;  /* 0x00000001e800780c */ /* 0x000fe40003f44270 */
[----:B------:R2:W5:Y:S02]  /*1ec20*/  @P0 LDG.E R132, desc[UR8][R234.64] ;  /* 0x00000008ea840981 */ /* 0x000564000c1e1900 */
[----:B------:R-:W-:-:S04]  /*1ec30*/  SEL R98, R98, 0x978, P2 ;  /* 0x0000097862627807 */ /* 0x000fc80001000000 */
[----:B------:R2:W3:Y:S08]  /*1ec40*/  LDC.64 R96, c[0x0][R98+0x220] ;  /* 0x0000880062607b82 */ /* 0x0004f00000000a00 */
[----:B------:R2:W4:Y:S01]  /*1ec50*/  LDC.64 R94, c[0x0][R98+0x218] ;  /* 0x00008600625e7b82 */ /* 0x0005220000000a00 */
[----:B------:R-:W-:Y:S05]  /*1ec60*/  @P0 BRA `(.L_x_656) ;  /* 0x0000000000140947 */ /* 0x000fea0003800000 */
[----:B------:R-:W-:Y:S05]  /*1ec70*/  @!P1 BRA `(.L_x_656) ;  /* 0x0000000000109947 */ /* 0x000fea0003800000 */
[----:B------:R-:W-:Y:S02]  /*1ec80*/  ULDC.64 UR4, c[0x0][0x208] ;  /* 0x0000820000047ab9 */ /* 0x000fe40000000a00 */
[----:B-----5:R-:W3:Y:S04]  /*1ec90*/  LDG.E R132, desc[UR4][R92.64] ;  /* 0x000000045c847981 */ /* 0x020ee8000c1e1900 */
[----:B--2---:R-:W3:Y:S02]  /*1eca0*/  LDG.E R92, desc[UR4][R92.64+0x4] ;  /* 0x000004045c5c7981 */ /* 0x004ee4000c1e1900 */
[----:B---3--:R-:W-:-:S07]  /*1ecb0*/  IMAD.IADD R132, R92, 0x1, -R132 ;  /* 0x000000015c847824 */ /* 0x008fce00078e0a84 */
.L_x_656:
[----:B------:R-:W3:Y:S01]  /*1ecc0*/  LDL.LU R99, [R1+0xf8] ;  /* 0x0000f80001637983 */ /* 0x000ee20000300800 */
[----:B------:R-:W0:Y:S03]  /*1ecd0*/  LDC R136, c[0x0][0xbe8] ;  /* 0x0002fa00ff887b82 */ /* 0x000e260000000800 */
[----:B------:R-:W3:Y:S04]  /*1ece0*/  LDL R137, [R1+0x74] ;  /* 0x0000740001897983 */ /* 0x000ee80000100800 */
[----:B------:R-:W3:Y:S04]  /*1ecf0*/  LDL R144, [R1+0x184] ;  /* 0x0001840001907983 */ /* 0x000ee80000100800 */
[----:B------:R-:W3:Y:S04]  /*1ed00*/  LDL R138, [R1+0x70] ;  /* 0x00007000018a7983 */ /* 0x000ee80000100800 */
[----:B-1----:R-:W3:Y:S04]  /*1ed10*/  LDL R140, [R1+0x180] ;  /* 0x00018000018c7983 */ /* 0x002ee80000100800 */
[----:B-----5:R-:W3:Y:S01]  /*1ed20*/  LDL R139, [R1+0x100] ;  /* 0x00010000018b7983 */ /* 0x020ee20000100800 */
[----:B--2---:R-:W1:Y:S01]  /*1ed30*/  LDC.64 R92, c[0x0][R98+0x228] ;  /* 0x00008a00625c7b82 */ /* 0x004e620000000a00 */
[----:B------:R-:W-:-:S04]  /*1ed40*/  ISETP.NE.U32.AND P0, PT, RZ, UR6, PT ;  /* 0x00000006ff007c0c */ /* 0x000fc8000bf05070 */
[----:B------:R-:W-:Y:S02]  /*1ed50*/  ISETP.NE.AND.EX P0, PT, RZ, UR7, PT, P0 ;  /* 0x00000007ff007c0c */ /* 0x000fe4000bf05300 */
[----:B0-----:R-:W-:Y:S02]  /*1ed60*/  ISETP.NE.AND P1, PT, R136, 0x1, PT ;  /* 0x000000018800780c */ /* 0x001fe40003f25270 */
[----:B------:R-:W-:Y:S01]  /*1ed70*/  SEL R233, R233, RZ, !P0 ;  /* 0x000000ffe9e97207 */ /* 0x000fe20004000000 */
[-C--:B----4-:R-:W-:Y:S02]  /*1ed80*/  IMAD R134, R95, R231.reuse, RZ ;  /* 0x000000e75f867224 */ /* 0x090fe400078e02ff */
[----:B------:R-:W-:-:S04]  /*1ed90*/  IMAD.WIDE.U32 R94, R94, R231, RZ ;  /* 0x000000e75e5e7225 */ /* 0x000fc800078e00ff */
[----:B---3--:R-:W-:Y:S02]  /*1eda0*/  IMAD R97, R97, R233, RZ ;  /* 0x000000e961617224 */ /* 0x008fe400078e02ff */
[----:B------:R-:W-:Y:S02]  /*1edb0*/  IMAD.IADD R135, R95, 0x1, R134 ;  /* 0x000000015f877824 */ /* 0x000fe400078e0286 */
[----:B------:R-:W0:Y:S01]  /*1edc0*/  @P1 LDC R95, c[0x0][0xbec] ;  /* 0x0002fb00ff5f1b82 */ /* 0x000e220000000800 */
[----:B------:R-:W-:Y:S01]  /*1edd0*/  ULDC.64 UR4, c[0x0][0x208] ;  /* 0x0000820000047ab9 */ /* 0x000fe20000000a00 */
[----:B------:R-:W-:-:S05]  /*1ede0*/  SEL R133, R99, RZ, !P0 ;  /* 0x000000ff63857207 */ /* 0x000fca0004000000 */
[C---:B------:R-:W-:Y:S02]  /*1edf0*/  IMAD R133, R96.reuse, R133, R97 ;  /* 0x0000008560857224 */ /* 0x040fe400078e0261 */
[----:B------:R-:W-:-:S03]  /*1ee00*/  IMAD.WIDE.U32 R96, R96, R233, RZ ;  /* 0x000000e960607225 */ /* 0x000fc600078e00ff */
[----:B------:R-:W-:Y:S02]  /*1ee10*/  IADD3 R99, P0, P3, R96, R94, R0 ;  /* 0x0000005e60637210 */ /* 0x000fe40007b1e000 */
[----:B------:R-:W2:Y:S01]  /*1ee20*/  @P1 LDC R94, c[0x0][0xbf0] ;  /* 0x0002fc00ff5e1b82 */ /* 0x000ea20000000800 */
[----:B------:R-:W-:Y:S01]  /*1ee30*/  SEL R96, R137, RZ, P2 ;  /* 0x000000ff89607207 */ /* 0x000fe20001000000 */
[----:B------:R-:W-:-:S04]  /*1ee40*/  IMAD.IADD R133, R97, 0x1, R133 ;  /* 0x0000000161857824 */ /* 0x000fc800078e0285 */
[-C--:B-1----:R-:W-:Y:S01]  /*1ee50*/  IMAD R134, R93, R96.reuse, RZ ;  /* 0x000000605d867224 */ /* 0x082fe200078e02ff */
[----:B------:R-:W-:Y:S01]  /*1ee60*/  SHF.R.S32.HI R93, RZ, 0x1f, R0 ;  /* 0x0000001fff5d7819 */ /* 0x000fe20000011400 */
[----:B------:R-:W-:-:S03]  /*1ee70*/  IMAD.WIDE.U32 R96, R92, R96, RZ ;  /* 0x000000605c607225 */ /* 0x000fc600078e00ff */
[----:B------:R-:W-:Y:S01]  /*1ee80*/  IADD3.X R92, R133, R135, R93, P0, P3 ;  /* 0x00000087855c7210 */ /* 0x000fe200007e645d */
[----:B------:R-:W-:-:S04]  /*1ee90*/  IMAD R133, R138, 0x80, R144 ;  /* 0x000000808a857824 */ /* 0x000fc800078e0290 */
[----:B0-----:R-:W-:-:S04]  /*1eea0*/  @P1 IMAD.HI.U32 R95, R133, R95, RZ ;  /* 0x0000005f855f1227 */ /* 0x001fc800078e00ff */
[----:B------:R-:W-:Y:S01]  /*1eeb0*/  IMAD.MOV.U32 R135, RZ, RZ, R133 ;  /* 0x000000ffff877224 */ /* 0x000fe200078e0085 */
[----:B--2---:R-:W-:Y:S02]  /*1eec0*/  @P1 SHF.R.U32.HI R135, RZ, R94, R95 ;  /* 0x0000005eff871219 */ /* 0x004fe4000001165f */
[----:B------:R0:W1:Y:S02]  /*1eed0*/  LDC.64 R94, c[0x0][R98+0x210] ;  /* 0x00008400625e7b82 */ /* 0x0000640000000a00 */
[----:B------:R-:W-:-:S06]  /*1eee0*/  IADD3 R96, P0, P3, R135, R99, R96 ;  /* 0x0000006387607210 */ /* 0x000fcc0007b1e060 */
[----:B0-----:R-:W0:Y:S01]  /*1eef0*/  LDC.64 R98, c[0x0][0xba8] ;  /* 0x0002ea00ff627b82 */ /* 0x001e220000000a00 */
[----:B------:R-:W-:Y:S01]  /*1ef00*/  IMAD.IADD R134, R97, 0x1, R134 ;  /* 0x0000000161867824 */ /* 0x000fe200078e0286 */
[----:B------:R-:W-:-:S04]  /*1ef10*/  SHF.R.S32.HI R97, RZ, 0x1f, R135 ;  /* 0x0000001fff617819 */ /* 0x000fc80000011487 */
[----:B------:R-:W-:Y:S01]  /*1ef20*/  IADD3.X R97, R97, R92, R134, P0, P3 ;  /* 0x0000005c61617210 */ /* 0x000fe200007e6486 */
[----:B------:R-:W-:-:S04]  /*1ef30*/  IMAD.MOV R134, RZ, RZ, -R135 ;  /* 0x000000ffff867224 */ /* 0x000fc800078e0a87 */
[----:B------:R-:W-:Y:S01]  /*1ef40*/  IMAD R134, R136, R134, R133 ;  /* 0x0000008688867224 */ /* 0x000fe200078e0285 */
[----:B0-----:R-:W0:Y:S08]  /*1ef50*/  @!P2 LDC R98, c[0x0][0xb50] ;  /* 0x0002d400ff62ab82 */ /* 0x001e300000000800 */
[----:B------:R-:W2:Y:S01]  /*1ef60*/  @!P2 LDC R99, c[0x0][0xb54] ;  /* 0x0002d500ff63ab82 */ /* 0x000ea20000000800 */
[----:B------:R-:W-:Y:S01]  /*1ef70*/  SHF.R.S32.HI R92, RZ, 0x1f, R134 ;  /* 0x0000001fff5c7819 */ /* 0x000fe20000011486 */
[----:B-1----:R-:W-:-:S02]  /*1ef80*/  IMAD R95, R95, R134, RZ ;  /* 0x000000865f5f7224 */ /* 0x002fc400078e02ff */
[----:B------:R-:W-:-:S04]  /*1ef90*/  IMAD.WIDE.U32 R96, R94, R134, R96 ;  /* 0x000000865e607225 */ /* 0x000fc800078e0060 */
[----:B------:R-:W-:Y:S01]  /*1efa0*/  IMAD R92, R94, R92, R95 ;  /* 0x0000005c5e5c7224 */ /* 0x000fe200078e025f */
[----:B0-----:R-:W-:-:S03]  /*1efb0*/  LEA R98, P0, R96, R98, 0x2 ;  /* 0x0000006260627211 */ /* 0x001fc600078010ff */
[----:B------:R-:W-:-:S05]  /*1efc0*/  IMAD.IADD R92, R97, 0x1, R92 ;  /* 0x00000001615c7824 */ /* 0x000fca00078e025c */
[----:B--2---:R-:W-:Y:S01]  /*1efd0*/  LEA.HI.X R92, R96, R99, R92, 0x2, P0 ;  /* 0x00000063605c7211 */ /* 0x004fe200000f145c */
[----:B------:R-:W-:Y:S01]  /*1efe0*/  SHFL.IDX PT, R94, R98, RZ, 0x1c1f ;  /* 0x001c1fff625e7589 */ /* 0x000fe200000e0000 */
[----:B------:R-:W-:-:S03]  /*1eff0*/  IMAD R99, R138, 0x80, R140 ;  /* 0x000000808a637824 */ /* 0x000fc600078e028c */
[----:B------:R-:W0:Y:S04]  /*1f000*/  SHFL.IDX PT, R95, R92, RZ, 0x1c1f ;  /* 0x001c1fff5c5f7589 */ /* 0x000e2800000e0000 */
[----:B------:R1:W-:Y:S04]  /*1f010*/  SHFL.IDX PT, R96, R98, 0x1, 0x1c1f ;  /* 0x003c1f0062607f89 */ /* 0x0003e800000e0000 */
[----:B------:R2:W3:Y:S01]  /*1f020*/  SHFL.IDX PT, R97, R92, 0x1, 0x1c1f ;  /* 0x003c1f005c617f89 */ /* 0x0004e200000e0000 */
[----:B------:R-:W-:Y:S01]  /*1f030*/  LOP3.LUT P0, RZ, R139, 0x3, RZ, 0xc0, !PT ;  /* 0x000000038bff7812 */ /* 0x000fe2000780c0ff */
[----:B-1----:R-:W-:-:S02]  /*1f040*/  VIADD R98, R99, 0x8 ;  /* 0x0000000863627836 */ /* 0x002fc40000000000 */
[----:B--2---:R-:W-:-:S05]  /*1f050*/  IMAD R92, R132, R136, RZ ;  /* 0x00000088845c7224 */ /* 0x004fca00078e02ff */
[-C--:B------:R-:W-:Y:S02]  /*1f060*/  ISETP.GE.OR P3, PT, R99, R92.reuse, P0 ;  /* 0x0000005c6300720c */ /* 0x080fe40000766670 */
[----:B------:R-:W-:-:S11]  /*1f070*/  ISETP.GE.OR P0, PT, R98, R92, P0 ;  /* 0x0000005c6200720c */ /* 0x000fd60000706670 */
[----:B0-----:R0:W-:Y:S04]  /*1f080*/  @!P3 ST.E desc[UR4][R94.64], R167 ;  /* 0x000000a75e00b985 */ /* 0x0011e8000c101904 */
[----:B---3--:R0:W-:Y:S01]  /*1f090*/  @!P0 ST.E desc[UR4][R96.64], R166 ;  /* 0x000000a660008985 */ /* 0x0081e2000c101904 */
[----:B------:R-:W-:Y:S05]  /*1f0a0*/  @P2 BRA `(.L_x_657) ;  /* 0x0000001000042947 */ /* 0x000fea0003800000 */
[----:B------:R1:W5:Y:S01]  /*1f0b0*/  LDL R87, [R1+0xfc] ;  /* 0x0000fc0001577983 */ /* 0x0003620000100800 */
[----:B------:R-:W-:Y:S01]  /*1f0c0*/  IMAD.SHL.U32 R139, R213, 0x40, RZ ;  /* 0x00000040d58b7824 */ /* 0x000fe200078e00ff */
[----:B------:R-:W2:Y:S01]  /*1f0d0*/  @P1 LDC R21, c[0x0][0xbec] ;  /* 0x0002fb00ff151b82 */ /* 0x000ea20000000800 */
[----:B------:R-:W-:Y:S01]  /*1f0e0*/  ULDC.64 UR4, c[0x0][0x208] ;  /* 0x0000820000047ab9 */ /* 0x000fe20000000a00 */
[----:B------:R1:W5:Y:S04]  /*1f0f0*/  LDL R86, [R1+0x64] ;  /* 0x0000640001567983 */ /* 0x0003680000100800 */
[----:B------:R1:W5:Y:S02]  /*1f100*/  LDL R85, [R1+0x6c] ;  /* 0x00006c0001557983 */ /* 0x0003640000100800 */
[----:B------:R-:W3:Y:S02]  /*1f110*/  @P1 LDC R77, c[0x0][0xbf0] ;  /* 0x0002fc00ff4d1b82 */ /* 0x000ee40000000800 */
[----:B------:R1:W5:Y:S01]  /*1f120*/  LDL R84, [R1+0x68] ;  /* 0x0000680001547983 */ /* 0x0003620000100800 */
[----:B------:R-:W4:Y:S02]  /*1f130*/  S2R R2, SR_TID.X ;  /* 0x0000000000027919 */ /* 0x000f240000002100 */
[----:B----4-:R-:W-:-:S05]  /*1f140*/  VIADD R2, R2, 0xffffff80 ;  /* 0xffffff8002027836 */ /* 0x010fca0000000000 */
[----:B------:R-:W-:-:S04]  /*1f150*/  SHF.R.S32.HI R3, RZ, 0x1f, R2 ;  /* 0x0000001fff037819 */ /* 0x000fc80000011402 */
[----:B------:R-:W-:-:S04]  /*1f160*/  LEA.HI R3, R3, R2, RZ, 0x3 ;  /* 0x0000000203037211 */ /* 0x000fc800078f18ff */
[----:B------:R-:W-:-:S05]  /*1f170*/  LOP3.LUT R3, R3, 0xfffffff8, RZ, 0xc0, !PT ;  /* 0xfffffff803037812 */ /* 0x000fca00078ec0ff */
[----:B------:R-:W-:-:S04]  /*1f180*/  IMAD.IADD R20, R2, 0x1, -R3 ;  /* 0x0000000102147824 */ /* 0x000fc800078e0a03 */
[----:B------:R-:W-:-:S04]  /*1f190*/  IMAD R3, R20, 0x8, R139 ;  /* 0x0000000814037824 */ /* 0x000fc800078e028b */
[----:B------:R-:W-:-:S03]  /*1f1a0*/  IMAD.WIDE R130, R3, 0x2, R130 ;  /* 0x0000000203827825 */ /* 0x000fc600078e0282 */
        /* <DEDUP_REMOVED lines=86> */
[----:B------:R-:W-:Y:S01]  /*1f710*/  IMAD.MOV.U32 R5, RZ, RZ, R131 ;  /* 0x000000ffff057224 */ /* 0x000fe200078e0083 */
[----:B------:R-:W-:Y:S01]  /*1f720*/  LOP3.LUT R72, R2, R3, RZ, 0x3c, !PT ;  /* 0x0000000302487212 */ /* 0x000fe200078e3cff */
[----:B------:R-:W5:Y:S04]  /*1f730*/  LD.E.128 R52, desc[UR4][R52.64] ;  /* 0x0000000434347980 */ /* 0x000f68000c101d00 */
[----:B------:R-:W5:Y:S04]  /*1f740*/  LD.E.128 R4, desc[UR4][R4.64] ;  /* 0x0000000404047980 */ /* 0x000f68000c101d00 */
[----:B------:R-:W5:Y:S04]  /*1f750*/  LD.E.128 R56, desc[UR4][R56.64] ;  /* 0x0000000438387980 */ /* 0x000f68000c101d00 */
[----:B------:R-:W5:Y:S04]  /*1f760*/  LD.E.128 R60, desc[UR4][R60.64] ;  /* 0x000000043c3c7980 */ /* 0x000f68000c101d00 */
[----:B------:R-:W5:Y:S04]  /*1f770*/  LD.E.128 R64, desc[UR4][R64.64] ;  /* 0x0000000440407980 */ /* 0x000f68000c101d00 */
[----:B------:R-:W5:Y:S04]  /*1f780*/  LD.E.128 R68, desc[UR4][R68.64] ;  /* 0x0000000444447980 */ /* 0x000f68000c101d00 */
[----:B------:R-:W5:Y:S01]  /*1f790*/  LD.E.128 R72, desc[UR4][R72.64] ;  /* 0x0000000448487980 */ /* 0x000f62000c101d00 */
[----:B------:R-:W-:-:S02]  /*1f7a0*/  ULDC.64 UR4, c[0x0][0xaa0] ;  /* 0x0002a80000047ab9 */ /* 0x000fc40000000a00 */
[----:B------:R-:W-:Y:S01]  /*1f7b0*/  IMAD R93, R93, UR4, RZ ;  /* 0x000000045d5d7c24 */ /* 0x000fe2000f8e02ff */
[----:B------:R-:W-:Y:S01]  /*1f7c0*/  @!PT LDS RZ, [RZ] ;  /* 0x00000000fffff984 */ /* 0x000fe20000000800 */
[----:B------:R-:W-:Y:S01]  /*1f7d0*/  @!PT LDS RZ, [RZ] ;  /* 0x00000000fffff984 */ /* 0x000fe20000000800 */
[----:B------:R-:W-:Y:S01]  /*1f7e0*/  @!PT LDS RZ, [RZ] ;  /* 0x00000000fffff984 */ /* 0x000fe20000000800 */
[----:B------:R-:W-:Y:S01]  /*1f7f0*/  @!PT LDS RZ, [RZ] ;  /* 0x00000000fffff984 */ /* 0x000fe20000000800 */
[----:B------:R4:W-:Y:S06]  /*1f800*/  MEMBAR.ALL.CTA ;  /* 0x0000000000007992 */ /* 0x0009ec0000008000 */
[----:B----4-:R-:W4:Y:S01]  /*1f810*/  FENCE.VIEW.ASYNC.S ;  /* 0x00000000000073c6 */ /* 0x010f220000000000 */
[----:B------:R-:W-:-:S04]  /*1f820*/  IMAD.WIDE.U32 R2, R0, UR4, RZ ;  /* 0x0000000400027c25 */ /* 0x000fc8000f8e00ff */
[----:B------:R-:W-:Y:S01]  /*1f830*/  IMAD R93, R0, UR5, R93 ;  /* 0x00000005005d7c24 */ /* 0x000fe2000f8e025d */
[----:B------:R-:W-:Y:S01]  /*1f840*/  ULDC.64 UR4, c[0x0][0xae8] ;  /* 0x0002ba0000047ab9 */ /* 0x000fe20000000a00 */
[----:B------:R-:W-:Y:S02]  /*1f850*/  IMAD R20, R20, 0x20, R213 ;  /* 0x0000002014147824 */ /* 0x000fe400078e02d5 */
[----:B------:R-:W-:Y:S02]  /*1f860*/  IMAD.IADD R3, R3, 0x1, R93 ;  /* 0x0000000103037824 */ /* 0x000fe400078e025d */
[----:B------:R-:W-:Y:S02]  /*1f870*/  IMAD R76, R138, 0x80, R20 ;  /* 0x000000808a4c7824 */ /* 0x000fe400078e0214 */
[----:B------:R-:W-:Y:S01]  /*1f880*/  IMAD.WIDE.U32 R2, R231, UR4, R2 ;  /* 0x00000004e7027c25 */ /* 0x000fe2000f8e0002 */
[----:B------:R-:W-:-:S03]  /*1f890*/  SHF.R.S32.HI R20, RZ, 0x1f, R233 ;  /* 0x0000001fff147819 */ /* 0x000fc600000114e9 */
[----:B--2---:R-:W-:-:S04]  /*1f8a0*/  @P1 IMAD.HI.U32 R0, R76, R21, RZ ;  /* 0x000000154c001227 */ /* 0x004fc800078e00ff */
[----:B------:R-:W-:Y:S01]  /*1f8b0*/  IMAD R3, R231, UR5, R3 ;  /* 0x00000005e7037c24 */ /* 0x000fe2000f8e0203 */
[----:B------:R-:W-:Y:S01]  /*1f8c0*/  ULDC.64 UR4, c[0x0][0xaf0] ;  /* 0x0002bc0000047ab9 */ /* 0x000fe20000000a00 */
[----:B------:R-:W-:Y:S01]  /*1f8d0*/  IMAD.MOV.U32 R21, RZ, RZ, R76 ;  /* 0x000000ffff157224 */ /* 0x000fe200078e004c */
[----:B---3--:R-:W-:Y:S01]  /*1f8e0*/  @P1 SHF.R.U32.HI R21, RZ, R77, R0 ;  /* 0x0000004dff151219 */ /* 0x008fe20000011600 */
[----:B------:R-:W-:Y:S02]  /*1f8f0*/  IMAD R20, R20, UR4, RZ ;  /* 0x0000000414147c24 */ /* 0x000fe4000f8e02ff */
[----:B------:R-:W-:Y:S01]  /*1f900*/  IMAD.WIDE.U32 R2, R233, UR4, R2 ;  /* 0x00000004e9027c25 */ /* 0x000fe2000f8e0002 */
[----:B------:R-:W-:-:S03]  /*1f910*/  SHF.R.S32.HI R0, RZ, 0x1f, R21 ;  /* 0x0000001fff007819 */ /* 0x000fc60000011415 */
[----:B------:R-:W-:Y:S01]  /*1f920*/  IMAD R77, R233, UR5, R20 ;  /* 0x00000005e94d7c24 */ /* 0x000fe2000f8e0214 */
[----:B------:R-:W-:Y:S01]  /*1f930*/  ULDC.64 UR4, c[0x0][0xae0] ;  /* 0x0002b80000047ab9 */ /* 0x000fe20000000a00 */
[----:B------:R-:W-:Y:S02]  /*1f940*/  IMAD.MOV R79, RZ, RZ, -R21 ;  /* 0x000000ffff4f7224 */ /* 0x000fe400078e0a15 */
[----:B------:R-:W-:Y:S02]  /*1f950*/  IMAD.IADD R3, R3, 0x1, R77 ;  /* 0x0000000103037824 */ /* 0x000fe400078e024d */
[----:B------:R-:W-:Y:S02]  /*1f960*/  IMAD R0, R0, UR4, RZ ;  /* 0x0000000400007c24 */ /* 0x000fe4000f8e02ff */
[----:B------:R-:W-:Y:S02]  /*1f970*/  IMAD R77, R136, R79, R76 ;  /* 0x0000004f884d7224 */ /* 0x000fe400078e024c */
[----:B------:R-:W-:-:S04]  /*1f980*/  IMAD.WIDE.U32 R2, R21, UR4, R2 ;  /* 0x0000000415027c25 */ /* 0x000fc8000f8e0002 */
[----:B------:R-:W-:Y:S01]  /*1f990*/  IMAD R21, R21, UR5, R0 ;  /* 0x0000000515157c24 */ /* 0x000fe2000f8e0200 */
[----:B------:R-:W-:Y:S01]  /*1f9a0*/  SHF.R.S32.HI R0, RZ, 0x1f, R77 ;  /* 0x0000001fff007819 */ /* 0x000fe2000001144d */
[----:B------:R-:W-:Y:S01]  /*1f9b0*/  ULDC.64 UR4, c[0x0][0xad8] ;  /* 0x0002b60000047ab9 */ /* 0x000fe20000000a00 */
[----:B------:R-:W-:Y:S02]  /*1f9c0*/  IMAD R81, R138, 0x80, R213 ;  /* 0x000000808a517824 */ /* 0x000fe400078e02d5 */
[----:B------:R-:W-:Y:S02]  /*1f9d0*/  IMAD.IADD R3, R3, 0x1, R21 ;  /* 0x0000000103037824 */ /* 0x000fe400078e0215 */
[----:B------:R-:W-:Y:S02]  /*1f9e0*/  IMAD R0, R0, UR4, RZ ;  /* 0x0000000400007c24 */ /* 0x000fe4000f8e02ff */
[----:B------:R-:W-:Y:S01]  /*1f9f0*/  IMAD.WIDE.U32 R2, R77, UR4, R2 ;  /* 0x000000044d027c25 */ /* 0x000fe2000f8e0002 */
[----:B------:R-:W-:-:S03]  /*1fa00*/  ISETP.GE.AND P2, PT, R81, R92, PT ;  /* 0x0000005c5100720c */ /* 0x000fc60003f46270 */
[----:B------:R-:W-:Y:S01]  /*1fa10*/  IMAD R79, R77, UR5, R0 ;  /* 0x000000054d4f7c24 */ /* 0x000fe2000f8e0200 */
[----:B------:R-:W-:Y:S01]  /*1fa20*/  ULDC.64 UR4, c[0x0][0xa80] ;  /* 0x0002a00000047ab9 */ /* 0x000fe20000000a00 */
[----:B------:R-:W-:Y:S01]  /*1fa30*/  VIADD R0, R18, 0x38820 ;  /* 0x0003882012007836 */ /* 0x000fe20000000000 */
[C---:B------:R-:W-:Y:S01]  /*1fa40*/  LEA R80, P3, R2.reuse, UR4, 0x1 ;  /* 0x0000000402507c11 */ /* 0x040fe2000f8608ff */
[----:B------:R-:W-:Y:S02]  /*1fa50*/  IMAD.IADD R3, R3, 0x1, R79 ;  /* 0x0000000103037824 */ /* 0x000fe400078e024f */
[----:B------:R-:W-:Y:S01]  /*1fa60*/  VIADD R21, R81, 0x20 ;  /* 0x0000002051157836 */ /* 0x000fe20000000000 */
[----:B------:R-:W-:Y:S02]  /*1fa70*/  PRMT R0, RZ, 0x654, R0 ;  /* 0x00000654ff007816 */ /* 0x000fe40000000000 */
[----:B------:R-:W-:Y:S02]  /*1fa80*/  LEA.HI.X R82, R2, UR5, R3, 0x1, P3 ;  /* 0x0000000502527c11 */ /* 0x000fe400098f0c03 */
[-C--:B------:R-:W-:Y:S01]  /*1fa90*/  ISETP.GE.AND P1, PT, R21, R92.reuse, PT ;  /* 0x0000005c1500720c */ /* 0x080fe20003f26270 */
[----:B------:R-:W-:Y:S01]  /*1faa0*/  VIADD R21, R81, 0x40 ;  /* 0x0000004051157836 */ /* 0x000fe20000000000 */
[----:B----4-:R1:W-:Y:S01]  /*1fab0*/  SYNCS.ARRIVE.TRANS64.RED.A1T0 RZ, [R0+URZ], RZ ;  /* 0x000000ff00ff79a7 */ /* 0x0103e2000810043f */
[----:B------:R1:W2:Y:S01]  /*1fac0*/  SHFL.IDX PT, R83, R80, RZ, 0x181f ;  /* 0x00181fff50537589 */ /* 0x0002a200000e0000 */
[----:B------:R-:W-:Y:S03]  /*1fad0*/  BSSY B1, `(.L_x_658) ;  /* 0x0000016000017945 */ /* 0x000fe60003800000 */
[----:B------:R1:W3:Y:S01]  /*1fae0*/  SHFL.IDX PT, R79, R82, RZ, 0x181f ;  /* 0x00181fff524f7589 */ /* 0x0002e200000e0000 */
[----:B------:R-:W-:Y:S01]  /*1faf0*/  ISETP.GE.AND P0, PT, R21, R92, PT ;  /* 0x0000005c1500720c */ /* 0x000fe20003f06270 */
[----:B------:R-:W-:-:S12]  /*1fb00*/  @P2 BRA `(.L_x_659) ;  /* 0x0000000000482947 */ /* 0x000fd80003800000 */
[----:B------:R-:W-:Y:S01]  /*1fb10*/  ULDC UR4, c[0x0][0xac8] ;  /* 0x0002b20000047ab9 */ /* 0x000fe20000000800 */
[----:B------:R-:W-:Y:S01]  /*1fb20*/  ULDC.64 UR6, c[0x0][0x208] ;  /* 0x0000820000067ab9 */ /* 0x000fe20000000a00 */
[----:B------:R-:W-:Y:S02]  /*1fb30*/  ISETP.GE.AND P5, PT, R16, UR4, PT ;  /* 0x0000000410007c0c */ /* 0x000fe4000bfa6270 */
[----:B------:R-:W-:Y:S02]  /*1fb40*/  ISETP.GE.AND P4, PT, R212, UR4, PT ;  /* 0x00000004d4007c0c */ /* 0x000fe4000bf86270 */
[----:B------:R-:W-:Y:S02]  /*1fb50*/  ISETP.GE.AND P3, PT, R218, UR4, PT ;  /* 0x00000004da007c0c */ /* 0x000fe4000bf66270 */
[----:B------:R-:W-:-:S07]  /*1fb60*/  ISETP.GE.AND P2, PT, R219, UR4, PT ;  /* 0x00000004db007c0c */ /* 0x000fce000bf46270 */
[----:B--2---:R-:W-:-:S04]  /*1fb70*/  @!P5 LEA R2, P6, R16, R83, 0x1 ;  /* 0x000000531002d211 */ /* 0x004fc800078c08ff */
[----:B---3--:R-:W-:Y:S02]  /*1fb80*/  @!P5 LEA.HI.X R3, R16, R79, R17, 0x1, P6 ;  /* 0x0000004f1003d211 */ /* 0x008fe400030f0c11 */
[----:B-----5:R-:W-:-:S03]  /*1fb90*/  @!P4 LEA R20, P6, R86, R83, 0x1 ;  /* 0x000000535614c211 */ /* 0x020fc600078c08ff */
[----:B------:R4:W-:Y:S01]  /*1fba0*/  @!P5 ST.E.128 desc[UR6][R2.64], R4 ;  /* 0x000000040200d985 */ /* 0x0009e2000c101d06 */
        /* <DEDUP_REMOVED lines=8> */
.L_x_659:
[----:B------:R-:W-:Y:S05]  /*1fc30*/  BSYNC B1 ;  /* 0x0000000000017941 */ /* 0x000fea0003800000 */
.L_x_658:
[----:B----4-:R4:W0:Y:S01]  /*1fc40*/  SHFL.IDX PT, R21, R82, 0x1, 0x181f ;  /* 0x00381f0052157f89 */ /* 0x01082200000e0000 */
[----:B------:R-:W-:Y:S03]  /*1fc50*/  BSSY B1, `(.L_x_660) ;  /* 0x0000015000017945 */ /* 0x000fe60003800000 */
[----:B-----5:R4:W0:Y:S01]  /*1fc60*/  SHFL.IDX PT, R7, R80, 0x1, 0x181f ;  /* 0x00381f0050077f89 */ /* 0x02082200000e0000 */
        /* <DEDUP_REMOVED lines=8> */
[----:B------:R-:W-:Y:S02]  /*1fcf0*/  @!P3 LEA R4, P5, R86, R7, 0x1 ;  /* 0x000000075604b211 */ /* 0x000fe400078a08ff */
[----:B------:R-:W-:Y:S02]  /*1fd00*/  @!P4 LEA.HI.X R3, R16, R21, R17, 0x1, P6 ;  /* 0x000000151003c211 */ /* 0x000fe400030f0c11 */
        /* <DEDUP_REMOVED lines=9> */
.L_x_661:
[----:B------:R-:W-:Y:S05]  /*1fda0*/  BSYNC B1 ;  /* 0x0000000000017941 */ /* 0x000fea0003800000 */
.L_x_660:
[----:B0-----:R0:W0:Y:S01]  /*1fdb0*/  SHFL.IDX PT, R9, R82, 0x2, 0x181f ;  /* 0x00581f0052097f89 */ /* 0x00102200000e0000 */
        /* <DEDUP_REMOVED lines=16> */
[----:B------:R-:W-:-:S02]  /*1fec0*/  @!P1 LEA.HI.X R7, R218, R9, R85, 0x1, P4 ;  /* 0x00000009da079211 */ /* 0x000fc400020f0c55 */
[----:B------:R-:W-:Y:S01]  /*1fed0*/  @!P0 LEA.HI.X R9, R219, R9, R84, 0x1, P6 ;  /* 0x00000009db098211 */ /* 0x000fe200030f0c54 */
[----:B------:R0:W-:Y:S04]  /*1fee0*/  @!P2 ST.E.128 desc[UR6][R4.64], R36 ;  /* 0x000000240400a985 */ /* 0x0001e8000c101d06 */
[----:B------:R0:W-:Y:S04]  /*1fef0*/  @!P1 ST.E.128 desc[UR6][R6.64], R52 ;  /* 0x0000003406009985 */ /* 0x0001e8000c101d06 */
[----:B------:R0:W-:Y:S02]  /*1ff00*/  @!P0 ST.E.128 desc[UR6][R8.64], R68 ;  /* 0x0000004408008985 */ /* 0x0001e4000c101d06 */
.L_x_663:
[----:B------:R-:W-:Y:S05]  /*1ff10*/  BSYNC B1 ;  /* 0x0000000000017941 */ /* 0x000fea0003800000 */
.L_x_662:
[----:B------:R-:W-:Y:S01]  /*1ff20*/  VIADD R81, R81, 0x60 ;  /* 0x0000006051517836 */ /* 0x000fe20000000000 */
[----:B0-----:R0:W0:Y:S04]  /*1ff30*/  SHFL.IDX PT, R9, R82, 0x3, 0x181f ;  /* 0x00781f0052097f89 */ /* 0x00102800000e0000 */
[----:B------:R-:W-:Y:S01]  /*1ff40*/  ISETP.GE.AND P0, PT, R81, R92, PT ;  /* 0x0000005c5100720c */ /* 0x000fe20003f06270 */
        /* <DEDUP_REMOVED lines=14> */
[----:B------:R-:W-:-:S03]  /*20030*/  @!P5 LEA.HI.X R7, R218, R9, R85, 0x1, P2 ;  /* 0x00000009da07d211 */ /* 0x000fc600010f0c55 */
        /* <DEDUP_REMOVED lines=8> */
.L_x_657:
[----:B0-----:R-:W0:Y:S01]  /*200c0*/  @P1 LDC R95, c[0x0][0xbec] ;  /* 0x0002fb00ff5f1b82 */ /* 0x001e220000000800 */
[----:B------:R-:W-:Y:S01]  /*200d0*/  ULDC.64 UR4, c[0x0][0xb08] ;  /* 0x0002c20000047ab9 */ /* 0x000fe20000000a00 */
[----:B------:R-:W-:Y:S01]  /*200e0*/  IMAD.MOV.U32 R96, RZ, RZ, R133 ;  /* 0x000000ffff607224 */ /* 0x000fe200078e0085 */
[----:B------:R1:W5:Y:S01]  /*200f0*/  LDL R209, [R1+0x78] ;  /* 0x0000780001d17983 */ /* 0x0003620000100800 */
[----:B------:R-:W-:-:S03]  /*20100*/  IMAD R93, R93, UR4, RZ ;  /* 0x000000045d5d7c24 */ /* 0x000fc6000f8e02ff */
[----:B------:R1:W5:Y:S01]  /*20110*/  LDL R208, [R1+0x17c] ;  /* 0x00017c0001d07983 */ /* 0x0003620000100800 */
[----:B------:R-:W2:Y:S01]  /*20120*/  @P1 LDC R94, c[0x0][0xbf0] ;  /* 0x0002fc00ff5e1b82 */ /* 0x000ea20000000800 */
[----:B------:R-:W-:Y:S02]  /*20130*/  IMAD R93, R0, UR5, R93 ;  /* 0x00000005005d7c24 */ /* 0x000fe4000f8e025d */
[----:B------:R1:W5:Y:S04]  /*20140*/  LDL R207, [R1+0xf4] ;  /* 0x0000f40001cf7983 */ /* 0x0003680000100800 */
[----:B------:R1:W5:Y:S04]  /*20150*/  LDL R206, [R1+0x178] ;  /* 0x0001780001ce7983 */ /* 0x0003680000100800 */
[----:B------:R1:W5:Y:S04]  /*20160*/  LDL R205, [R1+0xf0] ;  /* 0x0000f00001cd7983 */ /* 0x0003680000100800 */
[----:B------:R1:W5:Y:S01]  /*20170*/  LDL R204, [R1+0x174] ;  /* 0x0001740001cc7983 */ /* 0x0003620000100800 */
[----:B0-----:R-:W-:-:S03]  /*20180*/  @P1 IMAD.HI.U32 R95, R133, R95, RZ ;  /* 0x0000005f855f1227 */ /* 0x001fc600078e00ff */
[----:B------:R1:W5:Y:S04]  /*20190*/  LDL R203, [R1+0xec] ;  /* 0x0000ec0001cb7983 */ /* 0x0003680000100800 */
[----:B------:R1:W5:Y:S01]  /*201a0*/  LDL R202, [R1+0x170] ;  /* 0x0001700001ca7983 */ /* 0x0003620000100800 */
[----:B--2---:R-:W-:Y:S01]  /*201b0*/  @P1 SHF.R.U32.HI R96, RZ, R94, R95 ;  /* 0x0000005eff601219 */ /* 0x004fe2000001165f */
[----:B------:R-:W-:Y:S01]  /*201c0*/  IMAD.WIDE.U32 R94, R0, UR4, RZ ;  /* 0x00000004005e7c25 */ /* 0x000fe2000f8e00ff */
[----:B------:R-:W-:Y:S01]  /*201d0*/  ULDC.64 UR4, c[0x0][0xb38] ;  /* 0x0002ce0000047ab9 */ /* 0x000fe20000000a00 */
[----:B------:R-:W-:Y:S01]  /*201e0*/  SHF.R.S32.HI R0, RZ, 0x1f, R233 ;  /* 0x0000001fff007819 */ /* 0x000fe200000114e9 */
[----:B------:R1:W5:Y:S01]  /*201f0*/  LDL R201, [R1+0xe8] ;  /* 0x0000e80001c97983 */ /* 0x0003620000100800 */
[----:B------:R-:W-:Y:S01]  /*20200*/  IMAD.IADD R95, R95, 0x1, R93 ;  /* 0x000000015f5f7824 */ /* 0x000fe200078e025d */
[----:B------:R-:W-:-:S02]  /*20210*/  SHF.R.S32.HI R93, RZ, 0x1f, R96 ;  /* 0x0000001fff5d7819 */ /* 0x000fc40000011460 */
[----:B------:R1:W5:Y:S01]  /*20220*/  LDL R200, [R1+0x16c] ;  /* 0x00016c0001c87983 */ /* 0x0003620000100800 */
[----:B------:R-:W-:-:S03]  /*20230*/  IMAD.WIDE.U32 R94, R231, UR4, R94 ;  /* 0x00000004e75e7c25 */ /* 0x000fc6000f8e005e */
[----:B------:R1:W5:Y:S01]  /*20240*/  LDL R199, [R1+0xe4] ;  /* 0x0000e40001c77983 */ /* 0x0003620000100800 */
[----:B------:R-:W-:Y:S01]  /*20250*/  IMAD R95, R231, UR5, R95 ;  /* 0x00000005e75f7c24 */ /* 0x000fe2000f8e025f */
[----:B------:R-:W-:Y:S02]  /*20260*/  ULDC.64 UR4, c[0x0][0xb40] ;  /* 0x0002d00000047ab9 */ /* 0x000fe40000000a00 */
[----:B------:R-:W-:Y:S01]  /*20270*/  IMAD R0, R0, UR4, RZ ;  /* 0x0000000400007c24 */ /* 0x000fe2000f8e02ff */
[----:B------:R1:W5:Y:S01]  /*20280*/  LDL R198, [R1+0x168] ;  /* 0x0001680001c67983 */ /* 0x0003620000100800 */
[----:B------:R-:W-:-:S03]  /*20290*/  IMAD.WIDE.U32 R94, R233, UR4, R94 ;  /* 0x00000004e95e7c25 */ /* 0x000fc6000f8e005e */
[----:B------:R1:W5:Y:S01]  /*202a0*/  LDL R197, [R1+0xe0] ;  /* 0x0000e00001c57983 */ /* 0x0003620000100800 */
[----:B------:R-:W-:Y:S01]  /*202b0*/  IMAD R0, R233, UR5, R0 ;  /* 0x00000005e9007c24 */ /* 0x000fe2000f8e0200 */
[----:B------:R-:W-:Y:S02]  /*202c0*/  ULDC.64 UR4, c[0x0][0xb48] ;  /* 0x0002d20000047ab9 */ /* 0x000fe40000000a00 */
[----:B------:R1:W5:Y:S01]  /*202d0*/  LDL R196, [R1+0x164] ;  /* 0x0001640001c47983 */ /* 0x0003620000100800 */
[----:B------:R-:W-:Y:S02]  /*202e0*/  IMAD.IADD R95, R95, 0x1, R0 ;  /* 0x000000015f5f7824 */ /* 0x000fe400078e0200 */
[----:B------:R-:W-:Y:S01]  /*202f0*/  IMAD.MOV R0, RZ, RZ, -R96 ;  /* 0x000000ffff007224 */ /* 0x000fe200078e0a60 */
[----:B------:R1:W5:Y:S01]  /*20300*/  LDL R195, [R1+0xdc] ;  /* 0x0000dc0001c37983 */ /* 0x0003620000100800 */
[----:B------:R-:W-:-:S03]  /*20310*/  IMAD.WIDE.U32 R94, R137, UR4, R94 ;  /* 0x00000004895e7c25 */ /* 0x000fc6000f8e005e */
[----:B------:R1:W5:Y:S01]  /*20320*/  LDL R194, [R1+0x160] ;  /* 0x0001600001c27983 */ /* 0x0003620000100800 */
[----:B------:R-:W-:Y:S02]  /*20330*/  IMAD R0, R136, R0, R133 ;  /* 0x0000000088007224 */ /* 0x000fe400078e0285 */
[----:B------:R-:W-:Y:S01]  /*20340*/  IMAD R95, R137, UR5, R95 ;  /* 0x00000005895f7c24 */ /* 0x000fe2000f8e025f */
[----:B------:R1:W5:Y:S01]  /*20350*/  LDL R193, [R1+0xd8] ;  /* 0x0000d80001c17983 */ /* 0x0003620000100800 */
[----:B------:R-:W-:-:S03]  /*20360*/  ULDC.64 UR4, c[0x0][0xb30] ;  /* 0x0002cc0000047ab9 */ /* 0x000fc60000000a00 */
[----:B------:R1:W5:Y:S04]  /*20370*/  LDL R192, [R1+0x15c] ;  /* 0x00015c0001c07983 */ /* 0x0003680000100800 */
        /* <DEDUP_REMOVED lines=44> */
[----:B------:R1:W5:Y:S01]  /*20640*/  LDL R130, [R1+0x7c] ;  /* 0x00007c0001827983 */ /* 0x0003620000100800 */
[----:B------:R-:W-:-:S02]  /*20650*/  IMAD R93, R93, UR4, RZ ;  /* 0x000000045d5d7c24 */ /* 0x000fc4000f8e02ff */
[----:B------:R-:W-:-:S04]  /*20660*/  IMAD.WIDE.U32 R94, R96, UR4, R94 ;  /* 0x00000004605e7c25 */ /* 0x000fc8000f8e005e */
[----:B------:R-:W-:Y:S01]  /*20670*/  IMAD R93, R96, UR5, R93 ;  /* 0x00000005605d7c24 */ /* 0x000fe2000f8e025d */
[----:B------:R-:W-:Y:S01]  /*20680*/  SHF.R.S32.HI R96, RZ, 0x1f, R0 ;  /* 0x0000001fff607819 */ /* 0x000fe20000011400 */
[----:B------:R-:W-:Y:S02]  /*20690*/  ULDC.64 UR4, c[0x0][0xb28] ;  /* 0x0002ca0000047ab9 */ /* 0x000fe40000000a00 */
[----:B------:R-:W-:Y:S02]  /*206a0*/  IMAD.IADD R95, R95, 0x1, R93 ;  /* 0x000000015f5f7824 */ /* 0x000fe400078e025d */
[----:B------:R-:W-:Y:S02]  /*206b0*/  IMAD R96, R96, UR4, RZ ;  /* 0x0000000460607c24 */ /* 0x000fe4000f8e02ff */
[----:B------:R-:W-:-:S04]  /*206c0*/  IMAD.WIDE.U32 R94, R0, UR4, R94 ;  /* 0x00000004005e7c25 */ /* 0x000fc8000f8e005e */
[----:B------:R-:W-:Y:S01]  /*206d0*/  IMAD R96, R0, UR5, R96 ;  /* 0x0000000500607c24 */ /* 0x000fe2000f8e0260 */
[----:B------:R-:W-:Y:S02]  /*206e0*/  ULDC.64 UR4, c[0x0][0xb00] ;  /* 0x0002c00000047ab9 */ /* 0x000fe40000000a00 */
[----:B------:R-:W-:Y:S01]  /*206f0*/  LEA R0, P0, R94, UR4, 0x2 ;  /* 0x000000045e007c11 */ /* 0x000fe2000f8010ff */
[----:B------:R-:W-:-:S05]  /*20700*/  IMAD.IADD R93, R95, 0x1, R96 ;  /* 0x000000015f5d7824 */ /* 0x000fca00078e0260 */
[----:B------:R-:W-:Y:S01]  /*20710*/  LEA.HI.X R93, R94, UR5, R93, 0x2, P0 ;  /* 0x000000055e5d7c11 */ /* 0x000fe200080f145d */
[----:B------:R-:W-:Y:S01]  /*20720*/  VIADD R94, R18, 0x38820 ;  /* 0x00038820125e7836 */ /* 0x000fe20000000000 */
[----:B------:R-:W-:-:S04]  /*20730*/  ISETP.GE.AND P0, PT, R99, R92, PT ;  /* 0x0000005c6300720c */ /* 0x000fc80003f06270 */
[----:B------:R-:W-:Y:S01]  /*20740*/  PRMT R94, RZ, 0x654, R94 ;  /* 0x00000654ff5e7816 */ /* 0x000fe2000000005e */
[----:B------:R1:W0:Y:S01]  /*20750*/  SHFL.IDX PT, R95, R93, RZ, 0x1c1f ;  /* 0x001c1fff5d5f7589 */ /* 0x00022200000e0000 */
[----:B------:R-:W-:Y:S02]  /*20760*/  BSSY B1, `(.L_x_665) ;  /* 0x0000085000017945 */ /* 0x000fe40003800000 */
[----:B------:R2:W-:Y:S02]  /*20770*/  SYNCS.ARRIVE.TRANS64.RED.A1T0 RZ, [R94+URZ], RZ ;  /* 0x000000ff5eff79a7 */ /* 0x0005e4000810043f */
[----:B--2---:R1:W2:Y:S03]  /*20780*/  SHFL.IDX PT, R94, R0, RZ, 0x1c1f ;  /* 0x001c1fff005e7589 */ /* 0x0042a600000e0000 */
[----:B------:R-:W-:Y:S05]  /*20790*/  @P0 BRA `(.L_x_666) ;  /* 0x0000000800040947 */ /* 0x000fea0003800000 */
[----:B------:R-:W-:Y:S01]  /*207a0*/  ULDC UR4, c[0x0][0xac8] ;  /* 0x0002b20000047ab9 */ /* 0x000fe20000000800 */
[----:B------:R-:W-:Y:S01]  /*207b0*/  ULDC.64 UR6, c[0x0][0x208] ;  /* 0x0000820000067ab9 */ /* 0x000fe20000000a00 */
[----:B-----5:R-:W-:Y:S02]  /*207c0*/  ISETP.GE.AND P0, PT, R209, UR4, PT ;  /* 0x00000004d1007c0c */ /* 0x020fe4000bf06270 */
[----:B------:R-:W-:Y:S02]  /*207d0*/  ISETP.GE.AND P5, PT, R187, UR4, PT ;  /* 0x00000004bb007c0c */ /* 0x000fe4000bfa6270 */
[----:B------:R-:W-:Y:S02]  /*207e0*/  ISETP.GE.AND P4, PT, R185, UR4, PT ;  /* 0x00000004b9007c0c */ /* 0x000fe4000bf86270 */
[----:B------:R-:W-:-:S07]  /*207f0*/  ISETP.GE.AND P3, PT, R183, UR4, PT ;  /* 0x00000004b7007c0c */ /* 0x000fce000bf66270 */
[----:B0-2---:R-:W-:-:S05]  /*20800*/  @!P0 IMAD.WIDE R96, R209, 0x4, R94 ;  /* 0x00000004d1608825 */ /* 0x005fca00078e025e */
[----:B------:R0:W-:Y:S01]  /*20810*/  @!P0 ST.E.64 desc[UR6][R96.64], R164 ;  /* 0x000000a460008985 */ /* 0x0001e2000c101b06 */
[----:B------:R-:W-:-:S13]  /*20820*/  ISETP.GE.AND P0, PT, R207, UR4, PT ;  /* 0x00000004cf007c0c */ /* 0x000fda000bf06270 */
[----:B0-----:R-:W-:-:S04]  /*20830*/  @!P0 LEA R96, P1, R207, R94, 0x2 ;  /* 0x0000005ecf608211 */ /* 0x001fc800078210ff */
[----:B------:R-:W-:Y:S02]  /*20840*/  @!P0 LEA.HI.X R97, R207, R95, R208, 0x2, P1 ;  /* 0x0000005fcf618211 */ /* 0x000fe400008f14d0 */
[----:B------:R-:W-:-:S03]  /*20850*/  ISETP.GE.AND P1, PT, R203, UR4, PT ;  /* 0x00000004cb007c0c */ /* 0x000fc6000bf26270 */
[----:B------:R0:W-:Y:S01]  /*20860*/  @!P0 ST.E.64 desc[UR6][R96.64], R162 ;  /* 0x000000a260008985 */ /* 0x0001e2000c101b06 */
[----:B------:R-:W-:-:S13]  /*20870*/  ISETP.GE.AND P0, PT, R205, UR4, PT ;  /* 0x00000004cd007c0c */ /* 0x000fda000bf06270 */
[----:B0-----:R-:W-:-:S04]  /*20880*/  @!P0 LEA R96, P2, R205, R94, 0x2 ;  /* 0x0000005ecd608211 */ /* 0x001fc800078410ff */
[----:B------:R-:W-:-:S05]  /*20890*/  @!P0 LEA.HI.X R97, R205, R95, R206, 0x2, P2 ;  /* 0x0000005fcd618211 */ /* 0x000fca00010f14ce */
[----:B------:R0:W-:Y:S01]  /*208a0*/  @!P0 ST.E.64 desc[UR6][R96.64], R160 ;  /* 0x000000a060008985 */ /* 0x0001e2000c101b06 */
[----:B------:R-:W-:Y:S02]  /*208b0*/  ISETP.GE.AND P0, PT, R201, UR4, PT ;  /* 0x00000004c9007c0c */ /* 0x000fe4000bf06270 */
        /* <DEDUP_REMOVED lines=25> */
[----:B------:R-:W-:Y:S02]  /*20a50*/  @!P1 LEA.HI.X R3, R191, R95, R192, 0x2, P2 ;  /* 0x0000005fbf039211 */ /* 0x000fe400010f14c0 */
[----:B------:R-:W-:-:S03]  /*20a60*/  @!P4 LEA R4, P2, R185, R94, 0x2 ;  /* 0x0000005eb904c211 */ /* 0x000fc600078410ff */
[----:B------:R0:W-:Y:S01]  /*20a70*/  @!P1 ST.E.64 desc[UR6][R2.64], R6 ;  /* 0x0000000602009985 */ /* 0x0001e2000c101b06 */
[----:B------:R-:W-:Y:S02]  /*20a80*/  @!P4 LEA.HI.X R5, R185, R95, R186, 0x2, P2 ;  /* 0x0000005fb905c211 */ /* 0x000fe400010f14ba */
[----:B------:R-:W-:Y:S02]  /*20a90*/  ISETP.GE.AND P2, PT, R177, UR4, PT ;  /* 0x00000004b1007c0c */ /* 0x000fe4000bf46270 */
[----:B0-----:R-:W-:-:S04]  /*20aa0*/  @!P0 LEA R2, P1, R189, R94, 0x2 ;  /* 0x0000005ebd028211 */ /* 0x001fc800078210ff */
[----:B------:R-:W-:Y:S02]  /*20ab0*/  @!P0 LEA.HI.X R3, R189, R95, R190, 0x2, P1 ;  /* 0x0000005fbd038211 */ /* 0x000fe400008f14be */
[----:B------:R-:W-:-:S03]  /*20ac0*/  ISETP.GE.AND P1, PT, R179, UR4, PT ;  /* 0x00000004b3007c0c */ /* 0x000fc6000bf26270 */
[----:B------:R0:W-:Y:S01]  /*20ad0*/  @!P0 ST.E.64 desc[UR6][R2.64], R8 ;  /* 0x0000000802008985 */ /* 0x0001e2000c101b06 */
[----:B------:R-:W-:Y:S02]  /*20ae0*/  ISETP.GE.AND P0, PT, R181, UR4, PT ;  /* 0x00000004b5007c0c */ /* 0x000fe4000bf06270 */
[----:B0-----:R-:W-:-:S04]  /*20af0*/  @!P5 LEA R2, P6, R187, R94, 0x2 ;  /* 0x0000005ebb02d211 */ /* 0x001fc800078c10ff */
[----:B------:R-:W-:Y:S02]  /*20b00*/  @!P5 LEA.HI.X R3, R187, R95, R188, 0x2, P6 ;  /* 0x0000005fbb03d211 */ /* 0x000fe400030f14bc */
[----:B------:R-:W-:-:S03]  /*20b10*/  @!P3 LEA R6, P6, R183, R94, 0x2 ;  /* 0x0000005eb706b211 */ /* 0x000fc600078c10ff */
[----:B------:R0:W-:Y:S01]  /*20b20*/  @!P5 ST.E.64 desc[UR6][R2.64], R10 ;  /* 0x0000000a0200d985 */ /* 0x0001e2000c101b06 */
[----:B------:R-:W-:-:S03]  /*20b30*/  @!P3 LEA.HI.X R7, R183, R95, R184, 0x2, P6 ;  /* 0x0000005fb707b211 */ /* 0x000fc600030f14b8 */
[----:B------:R2:W-:Y:S04]  /*20b40*/  @!P4 ST.E.64 desc[UR6][R4.64], R12 ;  /* 0x0000000c0400c985 */ /* 0x0005e8000c101b06 */
[----:B------:R3:W-:Y:S01]  /*20b50*/  @!P3 ST.E.64 desc[UR6][R6.64], R14 ;  /* 0x0000000e0600b985 */ /* 0x0007e2000c101b06 */
[----:B------:R-:W-:Y:S02]  /*20b60*/  ISETP.GE.AND P3, PT, R175, UR4, PT ;  /* 0x00000004af007c0c */ /* 0x000fe4000bf66270 */
[----:B0-----:R-:W-:-:S04]  /*20b70*/  @!P0 LEA R2, P4, R181, R94, 0x2 ;  /* 0x0000005eb5028211 */ /* 0x001fc800078810ff */
[-C--:B------:R-:W-:Y:S02]  /*20b80*/  @!P0 LEA.HI.X R3, R181, R95.reuse, R182, 0x2, P4 ;  /* 0x0000005fb5038211 */ /* 0x080fe400020f14b6 */
[----:B------:R-:W-:Y:S02]  /*20b90*/  ISETP.GE.AND P4, PT, R173, UR4, PT ;  /* 0x00000004ad007c0c */ /* 0x000fe4000bf86270 */
[-C--:B--2---:R-:W-:Y:S01]  /*20ba0*/  @!P1 LEA R4, P5, R179, R94.reuse, 0x2 ;  /* 0x0000005eb3049211 */ /* 0x084fe200078a10ff */
[----:B------:R0:W-:Y:S01]  /*20bb0*/  @!P0 ST.E.64 desc[UR6][R2.64], R20 ;  /* 0x0000001402008985 */ /* 0x0001e2000c101b06 */
[----:B---3--:R-:W-:Y:S02]  /*20bc0*/  @!P2 LEA R6, P6, R177, R94, 0x2 ;  /* 0x0000005eb106a211 */ /* 0x008fe400078c10ff */
[----:B------:R-:W-:Y:S02]  /*20bd0*/  @!P1 LEA.HI.X R5, R179, R95, R180, 0x2, P5 ;  /* 0x0000005fb3059211 */ /* 0x000fe400028f14b4 */
[----:B------:R-:W-:-:S02]  /*20be0*/  ISETP.GE.AND P5, PT, R171, UR4, PT ;  /* 0x00000004ab007c0c */ /* 0x000fc4000bfa6270 */
[----:B------:R-:W-:Y:S01]  /*20bf0*/  @!P2 LEA.HI.X R7, R177, R95, R178, 0x2, P6 ;  /* 0x0000005fb107a211 */ /* 0x000fe200030f14b2 */
[----:B------:R2:W-:Y:S01]  /*20c00*/  @!P1 ST.E.64 desc[UR6][R4.64], R24 ;  /* 0x0000001804009985 */ /* 0x0005e2000c101b06 */
[----:B------:R-:W-:-:S03]  /*20c10*/  ISETP.GE.AND P1, PT, R167, UR4, PT ;  /* 0x00000004a7007c0c */ /* 0x000fc6000bf26270 */
[----:B------:R3:W-:Y:S01]  /*20c20*/  @!P2 ST.E.64 desc[UR6][R6.64], R28 ;  /* 0x0000001c0600a985 */ /* 0x0007e2000c101b06 */
[----:B------:R-:W-:Y:S02]  /*20c30*/  ISETP.GE.AND P2, PT, R169, UR4, PT ;  /* 0x00000004a9007c0c */ /* 0x000fe4000bf46270 */
[----:B0-----:R-:W-:-:S04]  /*20c40*/  @!P3 LEA R2, P6, R175, R94, 0x2 ;  /* 0x0000005eaf02b211 */ /* 0x001fc800078c10ff */
[----:B------:R-:W-:Y:S02]  /*20c50*/  @!P3 LEA.HI.X R3, R175, R95, R176, 0x2, P6 ;  /* 0x0000005faf03b211 */ /* 0x000fe400030f14b0 */
[----:B--2---:R-:W-:-:S03]  /*20c60*/  @!P4 LEA R4, P0, R173, R94, 0x2 ;  /* 0x0000005ead04c211 */ /* 0x004fc600078010ff */
[----:B------:R0:W-:Y:S01]  /*20c70*/  @!P3 ST.E.64 desc[UR6][R2.64], R32 ;  /* 0x000000200200b985 */ /* 0x0001e2000c101b06 */
[-C--:B------:R-:W-:Y:S02]  /*20c80*/  @!P4 LEA.HI.X R5, R173, R95.reuse, R174, 0x2, P0 ;  /* 0x0000005fad05c211 */ /* 0x080fe400000f14ae */
[----:B------:R-:W-:Y:S02]  /*20c90*/  ISETP.GE.AND P0, PT, R151, UR4, PT ;  /* 0x0000000497007c0c */ /* 0x000fe4000bf06270 */
[-C--:B---3--:R-:W-:Y:S01]  /*20ca0*/  @!P5 LEA R6, P6, R171, R94.reuse, 0x2 ;  /* 0x0000005eab06d211 */ /* 0x088fe200078c10ff */
[----:B------:R2:W-:Y:S01]  /*20cb0*/  @!P4 ST.E.64 desc[UR6][R4.64], R36 ;  /* 0x000000240400c985 */ /* 0x0005e2000c101b06 */
[----:B------:R-:W-:Y:S02]  /*20cc0*/  ISETP.GE.AND P4, PT, R147, UR4, PT ;  /* 0x0000000493007c0c */ /* 0x000fe4000bf86270 */
[----:B------:R-:W-:Y:S02]  /*20cd0*/  @!P5 LEA.HI.X R7, R171, R95, R172, 0x2, P6 ;  /* 0x0000005fab07d211 */ /* 0x000fe400030f14ac */
[----:B0-----:R-:W-:-:S03]  /*20ce0*/  @!P2 LEA R2, P6, R169, R94, 0x2 ;  /* 0x0000005ea902a211 */ /* 0x001fc600078c10ff */
[----:B------:R0:W-:Y:S01]  /*20cf0*/  @!P5 ST.E.64 desc[UR6][R6.64], R40 ;  /* 0x000000280600d985 */ /* 0x0001e2000c101b06 */
[----:B------:R-:W-:Y:S02]  /*20d00*/  ISETP.GE.AND P5, PT, R149, UR4, PT ;  /* 0x0000000495007c0c */ /* 0x000fe4000bfa6270 */
[----:B------:R-:W-:Y:S02]  /*20d10*/  @!P2 LEA.HI.X R3, R169, R95, R170, 0x2, P6 ;  /* 0x0000005fa903a211 */ /* 0x000fe400030f14aa */
[----:B--2---:R-:W-:-:S03]  /*20d20*/  @!P1 LEA R4, P3, R167, R94, 0x2 ;  /* 0x0000005ea7049211 */ /* 0x004fc600078610ff */
[----:B------:R2:W-:Y:S01]  /*20d30*/  @!P2 ST.E.64 desc[UR6][R2.64], R44 ;  /* 0x0000002c0200a985 */ /* 0x0005e2000c101b06 */
[-C--:B------:R-:W-:Y:S02]  /*20d40*/  @!P1 LEA.HI.X R5, R167, R95.reuse, R168, 0x2, P3 ;  /* 0x0000005fa7059211 */ /* 0x080fe400018f14a8 */
[----:B------:R-:W-:Y:S02]  /*20d50*/  ISETP.GE.AND P3, PT, R145, UR4, PT ;  /* 0x0000000491007c0c */ /* 0x000fe4000bf66270 */
[CC--:B0-----:R-:W-:Y:S01]  /*20d60*/  @!P0 LEA R6, P6, R151.reuse, R94.reuse, 0x2 ;  /* 0x0000005e97068211 */ /* 0x0c1fe200078c10ff */
[----:B------:R0:W-:Y:S03]  /*20d70*/  @!P1 ST.E.64 desc[UR6][R4.64], R48 ;  /* 0x0000003004009985 */ /* 0x0001e6000c101b06 */
[----:B------:R-:W-:Y:S02]  /*20d80*/  @!P0 LEA.HI.X R7, R151, R95, R166, 0x2, P6 ;  /* 0x0000005f97078211 */ /* 0x000fe400030f14a6 */
[----:B--2---:R-:W-:-:S03]  /*20d90*/  @!P5 LEA R2, P1, R149, R94, 0x2 ;  /* 0x0000005e9502d211 */ /* 0x004fc600078210ff */
[----:B------:R2:W-:Y:S01]  /*20da0*/  @!P0 ST.E.64 desc[UR6][R6.64], R52 ;  /* 0x0000003406008985 */ /* 0x0005e2000c101b06 */
[----:B------:R-:W-:Y:S02]  /*20db0*/  ISETP.GE.AND P0, PT, R140, UR4, PT ;  /* 0x000000048c007c0c */ /* 0x000fe4000bf06270 */
[-C--:B------:R-:W-:Y:S02]  /*20dc0*/  @!P5 LEA.HI.X R3, R149, R95.reuse, R150, 0x2, P1 ;  /* 0x0000005f9503d211 */ /* 0x080fe400008f1496 */
[----:B------:R-:W-:Y:S02]  /*20dd0*/  ISETP.GE.AND P1, PT, R138, UR4, PT ;  /* 0x000000048a007c0c */ /* 0x000fe4000bf26270 */
[C---:B0-----:R-:W-:Y:S01]  /*20de0*/  @!P4 LEA R4, P2, R147.reuse, R94, 0x2 ;  /* 0x0000005e9304c211 */ /* 0x041fe200078410ff */
[----:B------:R0:W-:Y:S03]  /*20df0*/  @!P5 ST.E.64 desc[UR6][R2.64], R56 ;  /* 0x000000380200d985 */ /* 0x0001e6000c101b06 */
[----:B------:R-:W-:-:S02]  /*20e00*/  @!P4 LEA.HI.X R5, R147, R95, R148, 0x2, P2 ;  /* 0x0000005f9305c211 */ /* 0x000fc400010f1494 */
[----:B------:R-:W-:Y:S02]  /*20e10*/  ISETP.GE.AND P2, PT, R132, UR4, PT ;  /* 0x0000000484007c0c */ /* 0x000fe4000bf46270 */
[CC--:B--2---:R-:W-:Y:S01]  /*20e20*/  @!P3 LEA R6, P6, R145.reuse, R94.reuse, 0x2 ;  /* 0x0000005e9106b211 */ /* 0x0c4fe200078c10ff */
[----:B------:R2:W-:Y:S01]  /*20e30*/  @!P4 ST.E.64 desc[UR6][R4.64], R60 ;  /* 0x0000003c0400c985 */ /* 0x0005e2000c101b06 */
[----:B------:R-:W-:Y:S02]  /*20e40*/  ISETP.GE.AND P4, PT, R136, UR4, PT ;  /* 0x0000000488007c0c */ /* 0x000fe4000bf86270 */
[----:B------:R-:W-:Y:S02]  /*20e50*/  @!P3 LEA.HI.X R7, R145, R95, R146, 0x2, P6 ;  /* 0x0000005f9107b211 */ /* 0x000fe400030f1492 */
[----:B0-----:R-:W-:-:S03]  /*20e60*/  @!P0 LEA R2, P5, R140, R94, 0x2 ;  /* 0x0000005e8c028211 */ /* 0x001fc600078a10ff */
[----:B------:R0:W-:Y:S01]  /*20e70*/  @!P3 ST.E.64 desc[UR6][R6.64], R64 ;  /* 0x000000400600b985 */ /* 0x0001e2000c101b06 */
[----:B------:R-:W-:Y:S02]  /*20e80*/  ISETP.GE.AND P3, PT, R134, UR4, PT ;  /* 0x0000000486007c0c */ /* 0x000fe4000bf66270 */
[-C--:B------:R-:W-:Y:S02]  /*20e90*/  @!P0 LEA.HI.X R3, R140, R95.reuse, R144, 0x2, P5 ;  /* 0x0000005f8c038211 */ /* 0x080fe400028f1490 */
[----:B------:R-:W-:Y:S02]  /*20ea0*/  ISETP.GE.AND P5, PT, R130, UR4, PT ;  /* 0x0000000482007c0c */ /* 0x000fe4000bfa6270 */
[C---:B--2---:R-:W-:Y:S01]  /*20eb0*/  @!P1 LEA R4, P6, R138.reuse, R94, 0x2 ;  /* 0x0000005e8a049211 */ /* 0x044fe200078c10ff */
[----:B------:R2:W-:Y:S03]  /*20ec0*/  @!P0 ST.E.64 desc[UR6][R2.64], R68 ;  /* 0x0000004402008985 */ /* 0x0005e6000c101b06 */
[----:B------:R-:W-:-:S03]  /*20ed0*/  @!P1 LEA.HI.X R5, R138, R95, R139, 0x2, P6 ;  /* 0x0000005f8a059211 */ /* 0x000fc600030f148b */
[CC--:B0-----:R-:W-:Y:S02]  /*20ee0*/  @!P3 LEA R6, P6, R134.reuse, R94.reuse, 0x2 ;  /* 0x0000005e8606b211 */ /* 0x0c1fe400078c10ff */
[----:B------:R0:W-:Y:S02]  /*20ef0*/  @!P1 ST.E.64 desc[UR6][R4.64], R72 ;  /* 0x0000004804009985 */ /* 0x0001e4000c101b06 */
[----:B------:R-:W-:Y:S02]  /*20f00*/  @!P3 LEA.HI.X R7, R134, R95, R135, 0x2, P6 ;  /* 0x0000005f8607b211 */ /* 0x000fe400030f1487 */
[----:B--2---:R-:W-:-:S04]  /*20f10*/  @!P4 LEA R2, P0, R136, R94, 0x2 ;  /* 0x0000005e8802c211 */ /* 0x004fc800078010ff */
[-C--:B------:R-:W-:Y:S02]  /*20f20*/  @!P4 LEA.HI.X R3, R136, R95.reuse, R137, 0x2, P0 ;  /* 0x0000005f8803c211 */ /* 0x080fe400000f1489 */
[-C--:B------:R-:W-:Y:S02]  /*20f30*/  @!P5 LEA R8, P0, R130, R94.reuse, 0x2 ;  /* 0x0000005e8208d211 */ /* 0x080fe400078010ff */
[----:B0-----:R-:W-:Y:S01]  /*20f40*/  @!P2 LEA R4, P1, R132, R94, 0x2 ;  /* 0x0000005e8404a211 */ /* 0x001fe200078210ff */
[----:B------:R3:W-:Y:S01]  /*20f50*/  @!P4 ST.E.64 desc[UR6][R2.64], R76 ;  /* 0x0000004c0200c985 */ /* 0x0007e2000c101b06 */
[-C--:B------:R-:W-:Y:S02]  /*20f60*/  @!P5 LEA.HI.X R9, R130, R95.reuse, R131, 0x2, P0 ;  /* 0x0000005f8209d211 */ /* 0x080fe400000f1483 */
[----:B------:R-:W-:Y:S01]  /*20f70*/  @!P2 LEA.HI.X R5, R132, R95, R133, 0x2, P1 ;  /* 0x0000005f8405a211 */ /* 0x000fe200008f1485 */
[----:B------:R3:W-:Y:S04]  /*20f80*/  @!P3 ST.E.64 desc[UR6][R6.64], R80 ;  /* 0x000000500600b985 */ /* 0x0007e8000c101b06 */
[----:B------:R3:W-:Y:S04]  /*20f90*/  @!P2 ST.E.64 desc[UR6][R4.64], R84 ;  /* 0x000000540400a985 */ /* 0x0007e8000c101b06 */
[----:B------:R3:W-:Y:S02]  /*20fa0*/  @!P5 ST.E.64 desc[UR6][R8.64], R88 ;  /* 0x000000580800d985 */ /* 0x0007e4000c101b06 */
.L_x_666:
[----:B------:R-:W-:Y:S05]  /*20fb0*/  BSYNC B1 ;  /* 0x0000000000017941 */ /* 0x000fea0003800000 */
.L_x_665:
[----:B------:R-:W-:Y:S01]  /*20fc0*/  ISETP.GE.AND P0, PT, R98, R92, PT ;  /* 0x0000005c6200720c */ /* 0x000fe20003f06270 */
[----:B---3--:R3:W4:Y:S04]  /*20fd0*/  SHFL.IDX PT, R3, R93, 0x1, 0x1c1f ;  /* 0x003c1f005d037f89 */ /* 0x00872800000e0000 */
[----:B------:R3:W0:Y:S08]  /*20fe0*/  SHFL.IDX PT, R2, R0, 0x1, 0x1c1f ;  /* 0x003c1f0000027f89 */ /* 0x00063000000e0000 */
[----:B---3--:R-:W-:Y:S05]  /*20ff0*/  @P0 BRA `(.L_x_664) ;  /* 0x0000001400c80947 */ /* 0x008fea0003800000 */
[----:B------:R-:W-:Y:S01]  /*21000*/  ULDC UR4, c[0x0][0xac8] ;  /* 0x0002b20000047ab9 */ /* 0x000fe20000000800 */
[----:B------:R-:W-:Y:S01]  /*21010*/  ULDC.64 UR6, c[0x0][0x208] ;  /* 0x0000820000067ab9 */ /* 0x000fe20000000a00 */
[----:B-----5:R-:W-:Y:S02]  /*21020*/  ISETP.GE.AND P3, PT, R209, UR4, PT ;  /* 0x00000004d1007c0c */ /* 0x020fe4000bf66270 */
[----:B------:R-:W-:Y:S02]  /*21030*/  ISETP.GE.AND P2, PT, R207, UR4, PT ;  /* 0x00000004cf007c0c */ /* 0x000fe4000bf46270 */
[----:B------:R-:W-:Y:S02]  /*21040*/  ISETP.GE.AND P1, PT, R205, UR4, PT ;  /* 0x00000004cd007c0c */ /* 0x000fe4000bf26270 */
[----:B------:R-:W-:Y:S02]  /*21050*/  ISETP.GE.AND P0, PT, R203, UR4, PT ;  /* 0x00000004cb007c0c */ /* 0x000fe4000bf06270 */
[----:B------:R-:W-:-:S05]  /*21060*/  ISETP.GE.AND P4, PT, R199, UR4, PT ;  /* 0x00000004c7007c0c */ /* 0x000fca000bf86270 */
[----:B0---4-:R-:W-:-:S04]  /*21070*/  @!P3 IMAD.WIDE R4, R209, 0x4, R2 ;  /* 0x00000004d104b825 */ /* 0x011fc800078e0202 */
[-C--:B------:R-:W-:Y:S01]  /*21080*/  @!P1 LEA R6, P5, R205, R2.reuse, 0x2 ;  /* 0x00000002cd069211 */ /* 0x080fe200078a10ff */
[----:B------:R0:W-:Y:S01]  /*21090*/  @!P3 ST.E.64 desc[UR6][R4.64], R26 ;  /* 0x0000001a0400b985 */ /* 0x0001e2000c101b06 */
[----:B------:R-:W-:Y:S02]  /*210a0*/  ISETP.GE.AND P3, PT, R201, UR4, PT ;  /* 0x00000004c9007c0c */ /* 0x000fe4000bf66270 */
[----:B------:R-:W-:Y:S02]  /*210b0*/  @!P1 LEA.HI.X R7, R205, R3, R206, 0x2, P5 ;  /* 0x00000003cd079211 */ /* 0x000fe400028f14ce */
        /* <DEDUP_REMOVED lines=9> */
[-C--:B0-----:R-:W-:Y:S02]  /*21150*/  @!P3 LEA R4, P1, R201, R2.reuse, 0x2 ;  /* 0x00000002c904b211 */ /* 0x081fe400078210ff */
[----:B---3--:R-:W-:Y:S02]  /*21160*/  @!P4 LEA R6, P2, R199, R2, 0x2 ;  /* 0x00000002c706c211 */ /* 0x008fe400078410ff */
[----:B------:R-:W-:-:S02]  /*21170*/  @!P3 LEA.HI.X R5, R201, R3, R202, 0x2, P1 ;  /* 0x00000003c905b211 */ /* 0x000fc400008f14ca */
[----:B------:R-:W-:Y:S02]  /*21180*/  ISETP.GE.AND P1, PT, R193, UR4, PT ;  /* 0x00000004c1007c0c */ /* 0x000fe4000bf26270 */
[-C--:B------:R-:W-:Y:S01]  /*21190*/  @!P4 LEA.HI.X R7, R199, R3.reuse, R200, 0x2, P2 ;  /* 0x00000003c707c211 */ /* 0x080fe200010f14c8 */
[----:B------:R0:W-:Y:S01]  /*211a0*/  @!P3 ST.E.64 desc[UR6][R4.64], R42 ;  /* 0x0000002a0400b985 */ /* 0x0001e2000c101b06 */
[----:B------:R-:W-:Y:S02]  /*211b0*/  ISETP.GE.AND P2, PT, R191, UR4, PT ;  /* 0x00000004bf007c0c */ /* 0x000fe4000bf46270 */
[----:B----4-:R-:W-:Y:S01]  /*211c0*/  @!P5 LEA R8, P6, R197, R2, 0x2 ;  /* 0x00000002c508d211 */ /* 0x010fe200078c10ff */
[----:B------:R3:W-:Y:S01]  /*211d0*/  @!P4 ST.E.64 desc[UR6][R6.64], R46 ;  /* 0x0000002e0600c985 */ /* 0x0007e2000c101b06 */
[----:B------:R-:W-:Y:S02]  /*211e0*/  ISETP.GE.AND P3, PT, R189, UR4, PT ;  /* 0x00000004bd007c0c */ /* 0x000fe4000bf66270 */
[----:B------:R-:W-:-:S02]  /*211f0*/  @!P5 LEA.HI.X R9, R197, R3, R198, 0x2, P6 ;  /* 0x00000003c509d211 */ /* 0x000fc400030f14c6 */
[----:B------:R-:W-:-:S03]  /*21200*/  ISETP.GE.AND P4, PT, R187, UR4, PT ;  /* 0x00000004bb007c0c */ /* 0x000fc6000bf86270 */
[----:B------:R4:W-:Y:S01]  /*21210*/  @!P5 ST.E.64 desc[UR6][R8.64], R50 ;  /* 0x000000320800d985 */ /* 0x0009e2000c101b06 */
[-C--:B0-----:R-:W-:Y:S02]  /*21220*/  @!P0 LEA R4, P6, R195, R2.reuse, 0x2 ;  /* 0x00000002c3048211 */ /* 0x081fe400078c10ff */
[-C--:B---3--:R-:W-:Y:S02]  /*21230*/  @!P1 LEA R6, P5, R193, R2.reuse, 0x2 ;  /* 0x00000002c1069211 */ /* 0x088fe400078a10ff */
[-C--:B------:R-:W-:Y:S02]  /*21240*/  @!P0 LEA.HI.X R5, R195, R3.reuse, R196, 0x2, P6 ;  /* 0x00000003c3058211 */ /* 0x080fe400030f14c4 */
[----:B------:R-:W-:Y:S02]  /*21250*/  @!P1 LEA.HI.X R7, R193, R3, R194, 0x2, P5 ;  /* 0x00000003c1079211 */ /* 0x000fe400028f14c2 */
[----:B------:R-:W-:Y:S01]  /*21260*/  ISETP.GE.AND P5, PT, R185, UR4, PT ;  /* 0x00000004b9007c0c */ /* 0x000fe2000bfa6270 */
[----:B------:R0:W-:Y:S01]  /*21270*/  @!P0 ST.E.64 desc[UR6][R4.64], R54 ;  /* 0x0000003604008985 */ /* 0x0001e2000c101b06 */
[----:B----4-:R-:W-:-:S02]  /*21280*/  @!P2 LEA R8, P6, R191, R2, 0x2 ;  /* 0x00000002bf08a211 */ /* 0x010fc400078c10ff */
[----:B------:R-:W-:Y:S01]  /*21290*/  ISETP.GE.AND P0, PT, R183, UR4, PT ;  /* 0x00000004b7007c0c */ /* 0x000fe2000bf06270 */
[----:B------:R3:W-:Y:S01]  /*212a0*/  @!P1 ST.E.64 desc[UR6][R6.64], R58 ;  /* 0x0000003a06009985 */ /* 0x0007e2000c101b06 */
[----:B------:R-:W-:Y:S02]  /*212b0*/  @!P2 LEA.HI.X R9, R191, R3, R192, 0x2, P6 ;  /* 0x00000003bf09a211 */ /* 0x000fe400030f14c0 */
        /* <DEDUP_REMOVED lines=8> */
[----:B----4-:R-:W-:-:S03]  /*21340*/  @!P5 LEA R8, P6, R185, R2, 0x2 ;  /* 0x00000002b908d211 */ /* 0x010fc600078c10ff */
[----:B------:R3:W-:Y:S01]  /*21350*/  @!P4 ST.E.64 desc[UR6][R6.64], R70 ;  /* 0x000000460600c985 */ /* 0x0007e2000c101b06 */
[----:B------:R-:W-:-:S05]  /*21360*/  @!P5 LEA.HI.X R9, R185, R3, R186, 0x2, P6 ;  /* 0x00000003b909d211 */ /* 0x000fca00030f14ba */
[----:B------:R4:W-:Y:S01]  /*21370*/  @!P5 ST.E.64 desc[UR6][R8.64], R74 ;  /* 0x0000004a0800d985 */ /* 0x0009e2000c101b06 */
[----:B------:R-:W-:Y:S02]  /*21380*/  ISETP.GE.AND P5, PT, R177, UR4, PT ;  /* 0x00000004b1007c0c */ /* 0x000fe4000bfa6270 */
[----:B0-----:R-:W-:-:S04]  /*21390*/  @!P0 LEA R4, P4, R183, R2, 0x2 ;  /* 0x00000002b7048211 */ /* 0x001fc800078810ff */
[-C--:B------:R-:W-:Y:S02]  /*213a0*/  @!P0 LEA.HI.X R5, R183, R3.reuse, R184, 0x2, P4 ;  /* 0x00000003b7058211 */ /* 0x080fe400020f14b8 */
[----:B------:R-:W-:Y:S02]  /*213b0*/  ISETP.GE.AND P4, PT, R175, UR4, PT ;  /* 0x00000004af007c0c */ /* 0x000fe4000bf86270 */
[-C--:B---3--:R-:W-:Y:S01]  /*213c0*/  @!P1 LEA R6, P3, R181, R2.reuse, 0x2 ;  /* 0x00000002b5069211 */ /* 0x088fe200078610ff */
[----:B------:R0:W-:Y:S01]  /*213d0*/  @!P0 ST.E.64 desc[UR6][R4.64], R78 ;  /* 0x0000004e04008985 */ /* 0x0001e2000c101b06 */
[----:B----4-:R-:W-:Y:S02]  /*213e0*/  @!P2 LEA R8, P6, R179, R2, 0x2 ;  /* 0x00000002b308a211 */ /* 0x010fe400078c10ff */
        /* <DEDUP_REMOVED lines=9> */
[----:B---3--:R-:W-:-:S03]  /*21480*/  @!P4 LEA R6, P0, R175, R2, 0x2 ;  /* 0x00000002af06c211 */ /* 0x008fc600078010ff */
[----:B------:R0:W-:Y:S01]  /*21490*/  @!P5 ST.E.64 desc[UR6][R4.64], R90 ;  /* 0x0000005a0400d985 */ /* 0x0001e2000c101b06 */
[----:B------:R-:W-:Y:S02]  /*214a0*/  ISETP.GE.AND P5, PT, R151, UR4, PT ;  /* 0x0000000497007c0c */ /* 0x000fe4000bfa6270 */
[-C--:B------:R-:W-:Y:S02]  /*214b0*/  @!P4 LEA.HI.X R7, R175, R3.reuse, R176, 0x2, P0 ;  /* 0x00000003af07c211 */ /* 0x080fe400000f14b0 */
[----:B------:R-:W-:Y:S02]  /*214c0*/  ISETP.GE.AND P0, PT, R167, UR4, PT ;  /* 0x00000004a7007c0c */ /* 0x000fe4000bf06270 */
[----:B----4-:R-:W-:Y:S01]  /*214d0*/  @!P3 LEA R8, P6, R173, R2, 0x2 ;  /* 0x00000002ad08b211 */ /* 0x010fe200078c10ff */
[----:B------:R3:W-:Y:S01]  /*214e0*/  @!P4 ST.E.64 desc[UR6][R6.64], R100 ;  /* 0x000000640600c985 */ /* 0x0007e2000c101b06 */
[----:B------:R-:W-:Y:S02]  /*214f0*/  ISETP.GE.AND P4, PT, R149, UR4, PT ;  /* 0x0000000495007c0c */ /* 0x000fe4000bf86270 */
[----:B------:R-:W-:-:S02]  /*21500*/  @!P3 LEA.HI.X R9, R173, R3, R174, 0x2, P6 ;  /* 0x00000003ad09b211 */ /* 0x000fc400030f14ae */
[----:B0-----:R-:W-:-:S03]  /*21510*/  @!P2 LEA R4, P6, R171, R2, 0x2 ;  /* 0x00000002ab04a211 */ /* 0x001fc600078c10ff */
[----:B------:R0:W-:Y:S01]  /*21520*/  @!P3 ST.E.64 desc[UR6][R8.64], R104 ;  /* 0x000000680800b985 */ /* 0x0001e2000c101b06 */
[----:B------:R-:W-:Y:S02]  /*21530*/  @!P2 LEA.HI.X R5, R171, R3, R172, 0x2, P6 ;  /* 0x00000003ab05a211 */ /* 0x000fe400030f14ac */
[----:B---3--:R-:W-:-:S03]  /*21540*/  @!P1 LEA R6, P3, R169, R2, 0x2 ;  /* 0x00000002a9069211 */ /* 0x008fc600078610ff */
[----:B------:R3:W-:Y:S01]  /*21550*/  @!P2 ST.E.64 desc[UR6][R4.64], R102 ;  /* 0x000000660400a985 */ /* 0x0007e2000c101b06 */
[-C--:B------:R-:W-:Y:S02]  /*21560*/  @!P1 LEA.HI.X R7, R169, R3.reuse, R170, 0x2, P3 ;  /* 0x00000003a9079211 */ /* 0x080fe400018f14aa */
[----:B------:R-:W-:Y:S02]  /*21570*/  ISETP.GE.AND P3, PT, R147, UR4, PT ;  /* 0x0000000493007c0c */ /* 0x000fe4000bf66270 */
[CC--:B0-----:R-:W-:Y:S01]  /*21580*/  @!P0 LEA R8, P6, R167.reuse, R2.reuse, 0x2 ;  /* 0x00000002a7088211 */ /* 0x0c1fe200078c10ff */
[----:B------:R0:W-:Y:S03]  /*21590*/  @!P1 ST.E.64 desc[UR6][R6.64], R106 ;  /* 0x0000006a06009985 */ /* 0x0001e6000c101b06 */
[----:B------:R-:W-:Y:S02]  /*215a0*/  @!P0 LEA.HI.X R9, R167, R3, R168, 0x2, P6 ;  /* 0x00000003a7098211 */ /* 0x000fe400030f14a8 */
[----:B---3--:R-:W-:-:S03]  /*215b0*/  @!P5 LEA R4, P1, R151, R2, 0x2 ;  /* 0x000000029704d211 */ /* 0x008fc600078210ff */
        /* <DEDUP_REMOVED lines=8> */
[CC--:B---3--:R-:W-:Y:S01]  /*21640*/  @!P3 LEA R8, P6, R147.reuse, R2.reuse, 0x2 ;  /* 0x000000029308b211 */ /* 0x0c8fe200078c10ff */
[----:B------:R3:W-:Y:S01]  /*21650*/  @!P4 ST.E.64 desc[UR6][R6.64], R112 ;  /* 0x000000700600c985 */ /* 0x0007e2000c101b06 */
[----:B------:R-:W-:Y:S02]  /*21660*/  ISETP.GE.AND P4, PT, R138, UR4, PT ;  /* 0x000000048a007c0c */ /* 0x000fe4000bf86270 */
[----:B------:R-:W-:Y:S02]  /*21670*/  @!P3 LEA.HI.X R9, R147, R3, R148, 0x2, P6 ;  /* 0x000000039309b211 */ /* 0x000fe400030f1494 */
[----:B0-----:R-:W-:-:S03]  /*21680*/  @!P1 LEA R4, P6, R140, R2, 0x2 ;  /* 0x000000028c049211 */ /* 0x001fc600078c10ff */
[----:B------:R0:W-:Y:S01]  /*21690*/  @!P3 ST.E.64 desc[UR6][R8.64], R114 ;  /* 0x000000720800b985 */ /* 0x0001e2000c101b06 */
[----:B------:R-:W-:Y:S02]  /*216a0*/  ISETP.GE.AND P3, PT, R136, UR4, PT ;  /* 0x0000000488007c0c */ /* 0x000fe4000bf66270 */
[----:B------:R-:W-:Y:S02]  /*216b0*/  @!P1 LEA.HI.X R5, R140, R3, R144, 0x2, P6 ;  /* 0x000000038c059211 */ /* 0x000fe400030f1490 */
[----:B---3--:R-:W-:-:S04]  /*216c0*/  @!P0 LEA R6, P5, R145, R2, 0x2 ;  /* 0x0000000291068211 */ /* 0x008fc800078a10ff */
[----:B------:R-:W-:Y:S02]  /*216d0*/  @!P0 LEA.HI.X R7, R145, R3, R146, 0x2, P5 ;  /* 0x0000000391078211 */ /* 0x000fe400028f1492 */
[----:B------:R-:W-:-:S03]  /*216e0*/  ISETP.GE.AND P5, PT, R132, UR4, PT ;  /* 0x0000000484007c0c */ /* 0x000fc6000bfa6270 */
[----:B------:R3:W-:Y:S04]  /*216f0*/  @!P0 ST.E.64 desc[UR6][R6.64], R116 ;  /* 0x0000007406008985 */ /* 0x0007e8000c101b06 */
[----:B------:R4:W-:Y:S01]  /*21700*/  @!P1 ST.E.64 desc[UR6][R4.64], R118 ;  /* 0x0000007604009985 */ /* 0x0009e2000c101b06 */
[----:B0-----:R-:W-:-:S04]  /*21710*/  @!P2 LEA R8, P1, R134, R2, 0x2 ;  /* 0x000000028608a211 */ /* 0x001fc800078210ff */
[----:B------:R-:W-:Y:S02]  /*21720*/  @!P2 LEA.HI.X R9, R134, R3, R135, 0x2, P1 ;  /* 0x000000038609a211 */ /* 0x000fe400008f1487 */
[----:B---3--:R-:W-:-:S04]  /*21730*/  @!P4 LEA R6, P0, R138, R2, 0x2 ;  /* 0x000000028a06c211 */ /* 0x008fc800078010ff */
[-C--:B------:R-:W-:Y:S02]  /*21740*/  @!P4 LEA.HI.X R7, R138, R3.reuse, R139, 0x2, P0 ;  /* 0x000000038a07c211 */ /* 0x080fe400000f148b */
[-C--:B------:R-:W-:Y:S02]  /*21750*/  @!P5 LEA R10, P0, R132, R2.reuse, 0x2 ;  /* 0x00000002840ad211 */ /* 0x080fe400078010ff */
[----:B----4-:R-:W-:Y:S01]  /*21760*/  @!P3 LEA R4, P6, R136, R2, 0x2 ;  /* 0x000000028804b211 */ /* 0x010fe200078c10ff */
[----:B------:R0:W-:Y:S01]  /*21770*/  @!P4 ST.E.64 desc[UR6][R6.64], R120 ;  /* 0x000000780600c985 */ /* 0x0001e2000c101b06 */
[-C--:B------:R-:W-:Y:S02]  /*21780*/  @!P5 LEA.HI.X R11, R132, R3.reuse, R133, 0x2, P0 ;  /* 0x00000003840bd211 */ /* 0x080fe400000f1485 */
[----:B------:R-:W-:Y:S02]  /*21790*/  ISETP.GE.AND P0, PT, R130, UR4, PT ;  /* 0x0000000482007c0c */ /* 0x000fe4000bf06270 */
[----:B------:R-:W-:-:S05]  /*217a0*/  @!P3 LEA.HI.X R5, R136, R3, R137, 0x2, P6 ;  /* 0x000000038805b211 */ /* 0x000fca00030f1489 */
[----:B------:R0:W-:Y:S04]  /*217b0*/  @!P3 ST.E.64 desc[UR6][R4.64], R122 ;  /* 0x0000007a0400b985 */ /* 0x0001e8000c101b06 */
[----:B------:R0:W-:Y:S04]  /*217c0*/  @!P2 ST.E.64 desc[UR6][R8.64], R124 ;  /* 0x0000007c0800a985 */ /* 0x0001e8000c101b06 */
[----:B------:R0:W-:Y:S01]  /*217d0*/  @!P5 ST.E.64 desc[UR6][R10.64], R126 ;  /* 0x0000007e0a00d985 */ /* 0x0001e2000c101b06 */
[----:B------:R-:W-:Y:S05]  /*217e0*/  @P0 BRA `(.L_x_664) ;  /* 0x0000000c00cc0947 */ /* 0x000fea0003800000 */
[----:B------:R-:W-:Y:S01]  /*217f0*/  LEA R2, P0, R130, R2, 0x2 ;  /* 0x0000000282027211 */ /* 0x000fe200078010ff */
[----:B------:R-:W-:-:S03]  /*21800*/  ULDC.64 UR4, c[0x0][0x208] ;  /* 0x0000820000047ab9 */ /* 0x000fc60000000a00 */
[----:B------:R-:W-:-:S05]  /*21810*/  LEA.HI.X R3, R130, R3, R131, 0x2, P0 ;  /* 0x0000000382037211 */ /* 0x000fca00000f1483 */
[----:B------:R3:W-:Y:S01]  /*21820*/  ST.E.64 desc[UR4][R2.64], R128 ;  /* 0x0000008002007985 */ /* 0x0007e2000c101b04 */
[----:B------:R-:W-:Y:S05]  /*21830*/  BRA `(.L_x_664) ;  /* 0x0000000c00b87947 */ /* 0x000fea0003800000 */
.L_x_655:
[----:B------:R-:W-:Y:S01]  /*21840*/  ULDC.64 UR6, c[0x0][0xc08] ;  /* 0x0003020000067ab9 */ /* 0x000fe20000000a00 */
[----:B------:R-:W-:Y:S01]  /*21850*/  ULDC.64 UR4, c[0x0][0xc00] ;  /* 0x0003000000047ab9 */ /* 0x000fe20000000a00 */
[----:B------:R-:W-:Y:S01]  /*21860*/  ISETP.NE.U32.AND P1, PT, RZ, UR6, PT ;  /* 0x00000006ff007c0c */ /* 0x000fe2000bf25070 */
[----:B------:R-:W-:Y:S01]  /*21870*/  IMAD.MOV.U32 R15, RZ, RZ, RZ ;  /* 0x000000ffff0f7224 */ /* 0x000fe200078e00ff */
[----:B------:R-:W-:Y:S01]  /*21880*/  IADD3 R2, P2, R234, UR4, RZ ;  /* 0x00000004ea027c10 */ /* 0x000fe2000ff5e0ff */
[----:B------:R-:W-:Y:S01]  /*21890*/  ULDC.64 UR8, c[0x0][0x208] ;  /* 0x0000820000087ab9 */ /* 0x000fe20000000a00 */
[----:B------:R-:W-:Y:S02]  /*218a0*/  ISETP.NE.AND.EX P1, PT, RZ, UR7, PT, P1 ;  /* 0x00000007ff007c0c */ /* 0x000fe4000bf25310 */
[----:B------:R-:W-:Y:S01]  /*218b0*/  IADD3.X R3, R235, UR5, RZ, P2, !PT ;  /* 0x00000005eb037c10 */ /* 0x000fe200097fe4ff */
[----:B------:R-:W2:Y:S01]  /*218c0*/  S2R R4, SR_TID.X ;  /* 0x0000000000047919 */ /* 0x000ea20000002100 */
[----:B------:R-:W-:-:S04]  /*218d0*/  ISETP.NE.U32.AND P0, PT, RZ, UR4, PT ;  /* 0x00000004ff007c0c */ /* 0x000fc8000bf05070 */
[----:B------:R-:W-:-:S05]  /*218e0*/  ISETP.NE.AND.EX P0, PT, RZ, UR5, PT, P0 ;  /* 0x00000005ff007c0c */ /* 0x000fca000bf05300 */
[----:B------:R-:W-:-:S04]  /*218f0*/  @P1 IADD3 R234, P2, R234, UR6, RZ ;  /* 0x00000006eaea1c10 */ /* 0x000fc8000ff5e0ff */
[----:B------:R-:W-:Y:S02]  /*21900*/  @P1 IADD3.X R235, R235, UR7, RZ, P2, !PT ;  /* 0x00000007ebeb1c10 */ /* 0x000fe400097fe4ff */
[----:B------:R-:W-:Y:S01]  /*21910*/  ISETP.NE.AND P2, PT, R232, RZ, PT ;  /* 0x000000ffe800720c */ /* 0x000fe20003f45270 */
[----:B------:R-:W-:Y:S01]  /*21920*/  ULDC UR4, c[0x0][0xa88] ;  /* 0x0002a20000047ab9 */ /* 0x000fe20000000800 */
[----:B------:R3:W5:Y:S01]  /*21930*/  @P0 LDG.E R15, desc[UR8][R2.64] ;  /* 0x00000008020f0981 */ /* 0x000762000c1e1900 */
[----:B------:R-:W-:-:S06]  /*21940*/  IMAD.U32 R0, RZ, RZ, UR4 ;  /* 0x00000004ff007e24 */ /* 0x000fcc000f8e00ff */
[----:B------:R3:W5:Y:S04]  /*21950*/  @P1 LDG.E R0, desc[UR8][R234.64] ;  /* 0x00000008ea001981 */ /* 0x000768000c1e1900 */
[----:B------:R-:W4:Y:S01]  /*21960*/  @!P2 LDC R232, c[0x0][0xad4] ;  /* 0x0002b500ffe8ab82 */ /* 0x000f220000000800 */
[----:B--2---:R-:W-:-:S05]  /*21970*/  VIADD R5, R4, 0xffffff80 ;  /* 0xffffff8004057836 */ /* 0x004fca0000000000 */
[----:B------:R-:W-:Y:S02]  /*21980*/  ISETP.GT.AND P3, PT, R5, 0x7f, PT ;  /* 0x0000007f0500780c */ /* 0x000fe40003f64270 */
[----:B----4-:R-:W-:Y:S01]  /*21990*/  ISETP.GT.AND P2, PT, R232, 0x1, PT ;  /* 0x00000001e800780c */ /* 0x010fe20003f44270 */
[----:B---3--:R-:W-:-:S12]  /*219a0*/  @P1 BRA `(.L_x_667) ;  /* 0x0000000000141947 */ /* 0x008fd80003800000 */
[----:B------:R-:W-:Y:S05]  /*219b0*/  @!P0 BRA `(.L_x_667) ;  /* 0x0000000000108947 */ /* 0x000fea0003800000 */
[----:B------:R-:W-:Y:S02]  /*219c0*/  ULDC.64 UR4, c[0x0][0x208] ;  /* 0x0000820000047ab9 */ /* 0x000fe40000000a00 */
[----:B------:R-:W2:Y:S04]  /*219d0*/  LDG.E R5, desc[UR4][R2.64] ;  /* 0x0000000402057981 */ /* 0x000ea8000c1e1900 */
[----:B-----5:R-:W2:Y:S02]  /*219e0*/  LDG.E R0, desc[UR4][R2.64+0x4] ;  /* 0x0000040402007981 */ /* 0x020ea4000c1e1900 */
[----:B--2---:R-:W-:-:S07]  /*219f0*/  IMAD.IADD R0, R0, 0x1, -R5 ;  /* 0x0000000100007824 */ /* 0x004fce00078e0a05 */
.L_x_667:
[----:B------:R-:W2:Y:S01]  /*21a00*/  LDL.LU R2, [R1+0xf8] ;  /* 0x0000f80001027983 */ /* 0x000ea20000300800 */
[----:B------:R-:W-:Y:S01]  /*21a10*/  BSSY B1, `(.L_x_668) ;  /* 0x0000039000017945 */ /* 0x000fe20003800000 */
[----:B------:R-:W-:Y:S02]  /*21a20*/  SEL R233, R233, RZ, !P0 ;  /* 0x000000ffe9e97207 */ /* 0x000fe40004000000 */
[----:B-----5:R-:W-:Y:S02]  /*21a30*/  SHF.R.S32.HI R24, RZ, 0x1f, R15 ;  /* 0x0000001fff187819 */ /* 0x020fe4000001140f */
[----:B--2---:R-:W-:Y:S01]  /*21a40*/  SEL R26, R2, RZ, !P0 ;  /* 0x000000ff021a7207 */ /* 0x004fe20004000000 */
[----:B------:R-:W-:Y:S06]  /*21a50*/  @P3 BRA `(.L_x_669) ;  /* 0x0000000000d03947 */ /* 0x000fec0003800000 */
[----:B------:R-:W2:Y:S01]  /*21a60*/  LDL R2, [R1+0x70] ;  /* 0x0000700001027983 */ /* 0x000ea20000100800 */
[----:B------:R-:W3:Y:S02]  /*21a70*/  LDC R29, c[0x0][0xbe8] ;  /* 0x0002fa00ff1d7b82 */ /* 0x000ee40000000800 */
[----:B---3--:R-:W-:Y:S02]  /*21a80*/  IMAD R3, R0, R29, RZ ;  /* 0x0000001d00037224 */ /* 0x008fe400078e02ff */
[----:B--2---:R-:W-:-:S04]  /*21a90*/  IMAD R2, R2, 0x80, R4 ;  /* 0x0000008002027824 */ /* 0x004fc800078e0204 */
[----:B------:R-:W-:-:S05]  /*21aa0*/  VIADD R28, R2, 0xffffff80 ;  /* 0xffffff80021c7836 */ /* 0x000fca0000000000 */
[----:B------:R-:W-:-:S13]  /*21ab0*/  ISETP.GE.AND P0, PT, R28, R3, PT ;  /* 0x000000031c00720c */ /* 0x000fda0003f06270 */
[----:B------:R-:W-:Y:S05]  /*21ac0*/  @P0 BRA `(.L_x_669) ;  /* 0x0000000000b40947 */ /* 0x000fea0003800000 */
[----:B------:R-:W2:Y:S01]  /*21ad0*/  LDL.LU R30, [R1+0x74] ;  /* 0x00007400011e7983 */ /* 0x000ea20000300800 */
[----:B------:R-:W-:Y:S01]  /*21ae0*/  IMAD.MOV.U32 R20, RZ, RZ, 0x9b8 ;  /* 0x000009b8ff147424 */ /* 0x000fe200078e00ff */
[----:B------:R-:W-:Y:S01]  /*21af0*/  ISETP.GT.AND P0, PT, R232, 0x1, PT ;  /* 0x00000001e800780c */ /* 0x000fe20003f04270 */
[----:B------:R-:W3:Y:S01]  /*21b00*/  LDC.64 R8, c[0x0][0xba8] ;  /* 0x0002ea00ff087b82 */ /* 0x000ee20000000a00 */
[----:B------:R-:W-:Y:S01]  /*21b10*/  ISETP.NE.AND P1, PT, R29, 0x1, PT ;  /* 0x000000011d00780c */ /* 0x000fe20003f25270 */
[----:B------:R-:W-:Y:S01]  /*21b20*/  IMAD.MOV.U32 R21, RZ, RZ, R28 ;  /* 0x000000ffff157224 */ /* 0x000fe200078e001c */
[----:B------:R-:W-:Y:S01]  /*21b30*/  SEL R20, R20, 0x978, P0 ;  /* 0x0000097814147807 */ /* 0x000fe20000000000 */
[----:B------:R-:W-:-:S04]  /*21b40*/  ULDC.64 UR4, c[0x0][0x208] ;  /* 0x0000820000047ab9 */ /* 0x000fc80000000a00 */
[----:B------:R-:W4:Y:S08]  /*21b50*/  LDC.64 R2, c[0x0][R20+0x220] ;  /* 0x0000880014027b82 */ /* 0x000f300000000a00 */
[----:B------:R-:W5:Y:S08]  /*21b60*/  LDC.64 R10, c[0x0][R20+0x218] ;  /* 0x00008600140a7b82 */ /* 0x000f700000000a00 */
[----:B------:R-:W0:Y:S08]  /*21b70*/  LDC.64 R4, c[0x0][R20+0x228] ;  /* 0x00008a0014047b82 */ /* 0x000e300000000a00 */
[----:B------:R-:W1:Y:S08]  /*21b80*/  @P1 LDC R13, c[0x0][0xbec] ;  /* 0x0002fb00ff0d1b82 */ /* 0x000e700000000800 */
[----:B------:R-:W0:Y:S08]  /*21b90*/  LDC.64 R6, c[0x0][R20+0x210] ;  /* 0x0000840014067b82 */ /* 0x000e300000000a00 */
[----:B------:R-:W0:Y:S01]  /*21ba0*/  @P1 LDC R27, c[0x0][0xbf0] ;  /* 0x0002fc00ff1b1b82 */ /* 0x000e220000000800 */
[----:B-1----:R-:W-:-:S07]  /*21bb0*/  @P1 IMAD.HI.U32 R14, R28, R13, RZ ;  /* 0x0000000d1c0e1227 */ /* 0x002fce00078e00ff */
[----:B---3--:R-:W1:Y:S01]  /*21bc0*/  @!P0 LDC R8, c[0x0][0xb50] ;  /* 0x0002d400ff088b82 */ /* 0x008e620000000800 */
[-C--:B----4-:R-:W-:Y:S02]  /*21bd0*/  IMAD R3, R3, R233.reuse, RZ ;  /* 0x000000e903037224 */ /* 0x090fe400078e02ff */
[----:B------:R-:W-:-:S05]  /*21be0*/  IMAD.WIDE.U32 R12, R2, R233, RZ ;  /* 0x000000e9020c7225 */ /* 0x000fca00078e00ff */
[----:B------:R-:W3:Y:S01]  /*21bf0*/  @!P0 LDC R9, c[0x0][0xb54] ;  /* 0x0002d500ff098b82 */ /* 0x000ee20000000800 */
[-C--:B-----5:R-:W-:Y:S02]  /*21c00*/  IMAD R25, R11, R231.reuse, RZ ;  /* 0x000000e70b197224 */ /* 0x0a0fe400078e02ff */
[----:B------:R-:W-:Y:S01]  /*21c10*/  IMAD.WIDE.U32 R10, R10, R231, RZ ;  /* 0x000000e70a0a7225 */ /* 0x000fe200078e00ff */
[----:B0-----:R-:W-:-:S03]  /*21c20*/  @P1 SHF.R.U32.HI R21, RZ, R27, R14 ;  /* 0x0000001bff151219 */ /* 0x001fc6000001160e */
[----:B------:R-:W-:Y:S01]  /*21c30*/  IMAD R27, R2, R26, R3 ;  /* 0x0000001a021b7224 */ /* 0x000fe200078e0203 */
[----:B------:R-:W-:Y:S01]  /*21c40*/  IADD3 R10, P1, P3, R12, R10, R15 ;  /* 0x0000000a0c0a7210 */ /* 0x000fe20007b3e00f */
[----:B------:R-:W-:Y:S02]  /*21c50*/  IMAD.IADD R25, R11, 0x1, R25 ;  /* 0x000000010b197824 */ /* 0x000fe400078e0219 */
[----:B------:R-:W-:Y:S02]  /*21c60*/  IMAD.MOV R2, RZ, RZ, -R21 ;  /* 0x000000ffff027224 */ /* 0x000fe400078e0a15 */
[----:B------:R-:W-:Y:S01]  /*21c70*/  IMAD.IADD R27, R13, 0x1, R27 ;  /* 0x000000010d1b7824 */ /* 0x000fe200078e021b */
[----:B--2---:R-:W-:-:S05]  /*21c80*/  SEL R3, R30, RZ, P0 ;  /* 0x000000ff1e037207 */ /* 0x004fca0000000000 */
[-C--:B------:R-:W-:Y:S02]  /*21c90*/  IMAD R11, R5, R3.reuse, RZ ;  /* 0x00000003050b7224 */ /* 0x080fe400078e02ff */
[----:B------:R-:W-:-:S04]  /*21ca0*/  IMAD.WIDE.U32 R4, R4, R3, RZ ;  /* 0x0000000304047225 */ /* 0x000fc800078e00ff */
[----:B------:R-:W-:Y:S01]  /*21cb0*/  IMAD R3, R29, R2, R28 ;  /* 0x000000021d037224 */ /* 0x000fe200078e021c */
[----:B------:R-:W-:Y:S01]  /*21cc0*/  IADD3.X R2, R27, R25, R24, P1, P3 ;  /* 0x000000191b027210 */ /* 0x000fe20000fe6418 */
[----:B------:R-:W-:Y:S01]  /*21cd0*/  IMAD.IADD R11, R5, 0x1, R11 ;  /* 0x00000001050b7824 */ /* 0x000fe200078e020b */
[----:B------:R-:W-:Y:S02]  /*21ce0*/  IADD3 R4, P0, P1, R21, R10, R4 ;  /* 0x0000000a15047210 */ /* 0x000fe4000791e004 */
[----:B------:R-:W-:-:S04]  /*21cf0*/  SHF.R.S32.HI R21, RZ, 0x1f, R21 ;  /* 0x0000001fff157819 */ /* 0x000fc80000011415 */
[----:B------:R-:W-:Y:S01]  /*21d00*/  IADD3.X R5, R21, R2, R11, P0, P1 ;  /* 0x0000000215057210 */ /* 0x000fe200007e240b */
[-C--:B------:R-:W-:Y:S01]  /*21d10*/  IMAD R2, R7, R3.reuse, RZ ;  /* 0x0000000307027224 */ /* 0x080fe200078e02ff */
[----:B------:R-:W-:Y:S01]  /*21d20*/  SHF.R.S32.HI R11, RZ, 0x1f, R3 ;  /* 0x0000001fff0b7819 */ /* 0x000fe20000011403 */
[----:B------:R-:W-:-:S04]  /*21d30*/  IMAD.WIDE.U32 R4, R6, R3, R4 ;  /* 0x0000000306047225 */ /* 0x000fc800078e0004 */
[----:B------:R-:W-:Y:S01]  /*21d40*/  IMAD R11, R6, R11, R2 ;  /* 0x0000000b060b7224 */ /* 0x000fe200078e0202 */
[----:B-1----:R-:W-:Y:S01]  /*21d50*/  LEA R8, P0, R4, R8, 0x2 ;  /* 0x0000000804087211 */ /* 0x002fe200078010ff */
[----:B------:R-:W-:Y:S02]  /*21d60*/  IMAD.MOV.U32 R3, RZ, RZ, -0x800000 ;  /* 0xff800000ff037424 */ /* 0x000fe400078e00ff */
[----:B------:R-:W-:-:S05]  /*21d70*/  IMAD.IADD R2, R5, 0x1, R11 ;  /* 0x0000000105027824 */ /* 0x000fca00078e020b */
[----:B---3--:R-:W-:-:S05]  /*21d80*/  LEA.HI.X R9, R4, R9, R2, 0x2, P0 ;  /* 0x0000000904097211 */ /* 0x008fca00000f1402 */
[----:B------:R2:W-:Y:S02]  /*21d90*/  STG.E desc[UR4][R8.64], R3 ;  /* 0x0000000308007986 */ /* 0x0005e4000c101904 */
.L_x_669:
[----:B------:R-:W-:Y:S05]  /*21da0*/  BSYNC B1 ;  /* 0x0000000000017941 */ /* 0x000fea0003800000 */
.L_x_668:
[----:B------:R-:W-:Y:S05]  /*21db0*/  @P2 BRA `(.L_x_664) ;  /* 0x0000000800582947 */ /* 0x000fea0003800000 */
[----:B------:R-:W3:Y:S01]  /*21dc0*/  LDL.LU R10, [R1+0x70] ;  /* 0x00007000010a7983 */ /* 0x000ee20000300800 */
[----:B------:R-:W4:Y:S01]  /*21dd0*/  LDC R11, c[0x0][0xbe8] ;  /* 0x0002fa00ff0b7b82 */ /* 0x000f220000000800 */
[----:B------:R-:W-:Y:S01]  /*21de0*/  ULDC.64 UR4, c[0x0][0xaa0] ;  /* 0x0002a80000047ab9 */ /* 0x000fe20000000a00 */
[----:B------:R-:W-:Y:S01]  /*21df0*/  ULDC.64 UR6, c[0x0][0xaf0] ;  /* 0x0002bc0000067ab9 */ /* 0x000fe20000000a00 */
[----:B------:R0:W5:Y:S04]  /*21e00*/  LDL R21, [R1+0x6c] ;  /* 0x00006c0001157983 */ /* 0x0001680000100800 */
[----:B------:R0:W5:Y:S01]  /*21e10*/  LDL R20, [R1+0x68] ;  /* 0x0000680001147983 */ /* 0x0001620000100800 */
[----:B------:R-:W1:Y:S01]  /*21e20*/  S2R R2, SR_TID.X ;  /* 0x0000000000027919 */ /* 0x000e620000002100 */
[----:B----4-:R-:W-:-:S13]  /*21e30*/  ISETP.NE.AND P0, PT, R11, 0x1, PT ;  /* 0x000000010b00780c */ /* 0x010fda0003f05270 */
[----:B--2---:R-:W2:Y:S01]  /*21e40*/  @P0 LDC R8, c[0x0][0xbec] ;  /* 0x0002fb00ff080b82 */ /* 0x004ea20000000800 */
[----:B-1----:R-:W-:-:S07]  /*21e50*/  VIADD R4, R2, 0xffffff80 ;  /* 0xffffff8002047836 */ /* 0x002fce0000000000 */
[----:B------:R-:W1:Y:S01]  /*21e60*/  @P0 LDC R13, c[0x0][0xbf0] ;  /* 0x0002fc00ff0d0b82 */ /* 0x000e620000000800 */
[----:B------:R-:W-:Y:S01]  /*21e70*/  IMAD R2, R24, UR4, RZ ;  /* 0x0000000418027c24 */ /* 0x000fe2000f8e02ff */
[----:B------:R-:W-:-:S03]  /*21e80*/  SHF.R.S32.HI R3, RZ, 0x1f, R4 ;  /* 0x0000001fff037819 */ /* 0x000fc60000011404 */
[----:B------:R-:W-:Y:S01]  /*21e90*/  IMAD R5, R15, UR5, R2 ;  /* 0x000000050f057c24 */ /* 0x000fe2000f8e0202 */
[----:B------:R-:W-:Y:S01]  /*21ea0*/  LEA.HI R6, R3, R4, RZ, 0x3 ;  /* 0x0000000403067211 */ /* 0x000fe200078f18ff */
[----:B------:R-:W-:Y:S01]  /*21eb0*/  IMAD.WIDE.U32 R2, R15, UR4, RZ ;  /* 0x000000040f027c25 */ /* 0x000fe2000f8e00ff */
[----:B------:R-:W-:Y:S02]  /*21ec0*/  ULDC.64 UR4, c[0x0][0xae8] ;  /* 0x0002ba0000047ab9 */ /* 0x000fe40000000a00 */
[----:B------:R-:W-:Y:S01]  /*21ed0*/  LOP3.LUT R7, R6, 0xfffffff8, RZ, 0xc0, !PT ;  /* 0xfffffff806077812 */ /* 0x000fe200078ec0ff */
[----:B------:R-:W-:Y:S02]  /*21ee0*/  IMAD.IADD R3, R3, 0x1, R5 ;  /* 0x0000000103037824 */ /* 0x000fe400078e0205 */
[----:B------:R-:W-:Y:S02]  /*21ef0*/  IMAD R6, R26, UR6, RZ ;  /* 0x000000061a067c24 */ /* 0x000fe4000f8e02ff */
[----:B------:R-:W-:-:S02]  /*21f00*/  IMAD.IADD R4, R4, 0x1, -R7 ;  /* 0x0000000104047824 */ /* 0x000fc400078e0a07 */
[----:B------:R-:W-:-:S04]  /*21f10*/  IMAD.WIDE.U32 R2, R231, UR4, R2 ;  /* 0x00000004e7027c25 */ /* 0x000fc8000f8e0002 */
[----:B------:R-:W-:Y:S02]  /*21f20*/  IMAD R4, R4, 0x20, R213 ;  /* 0x0000002004047824 */ /* 0x000fe400078e02d5 */
[----:B------:R-:W-:Y:S01]  /*21f30*/  IMAD R3, R231, UR5, R3 ;  /* 0x00000005e7037c24 */ /* 0x000fe2000f8e0203 */
[----:B------:R-:W-:Y:S01]  /*21f40*/  ULDC.64 UR4, c[0x0][0xae0] ;  /* 0x0002b80000047ab9 */ /* 0x000fe20000000a00 */
[C---:B------:R-:W-:Y:S02]  /*21f50*/  IMAD R7, R233.reuse, UR7, R6 ;  /* 0x00000007e9077c24 */ /* 0x040fe4000f8e0206 */
[----:B------:R-:W-:-:S04]  /*21f60*/  IMAD.WIDE.U32 R2, R233, UR6, R2 ;  /* 0x00000006e9027c25 */ /* 0x000fc8000f8e0002 */
[----:B------:R-:W-:Y:S01]  /*21f70*/  IMAD.IADD R3, R3, 0x1, R7 ;  /* 0x0000000103037824 */ /* 0x000fe200078e0207 */
[----:B------:R-:W-:Y:S01]  /*21f80*/  BSSY B1, `(.L_x_670) ;  /* 0x0000034000017945 */ /* 0x000fe20003800000 */
[C---:B---3--:R-:W-:Y:S02]  /*21f90*/  IMAD R9, R10.reuse, 0x80, R4 ;  /* 0x000000800a097824 */ /* 0x048fe400078e0204 */
[----:B------:R-:W-:Y:S02]  /*21fa0*/  IMAD R12, R10, 0x80, R213 ;  /* 0x000000800a0c7824 */ /* 0x000fe400078e02d5 */
[----:B--2---:R-:W-:-:S04]  /*21fb0*/  @P0 IMAD.HI.U32 R4, R9, R8, RZ ;  /* 0x0000000809040227 */ /* 0x004fc800078e00ff */
[----:B------:R-:W-:Y:S01]  /*21fc0*/  IMAD.MOV.U32 R5, RZ, RZ, R9 ;  /* 0x000000ffff057224 */ /* 0x000fe200078e0009 */
[----:B-1----:R-:W-:-:S04]  /*21fd0*/  @P0 SHF.R.U32.HI R5, RZ, R13, R4 ;  /* 0x0000000dff050219 */ /* 0x002fc80000011604 */
[--C-:B------:R-:W-:Y:S01]  /*21fe0*/  SHF.R.S32.HI R4, RZ, 0x1f, R5.reuse ;  /* 0x0000001fff047819 */ /* 0x100fe20000011405 */
[----:B------:R-:W-:Y:S02]  /*21ff0*/  IMAD.MOV R6, RZ, RZ, -R5 ;  /* 0x000000ffff067224 */ /* 0x000fe400078e0a05 */
[----:B------:R-:W-:-:S04]  /*22000*/  IMAD.WIDE.U32 R2, R5, UR4, R2 ;  /* 0x0000000405027c25 */ /* 0x000fc8000f8e0002 */
[----:B------:R-:W-:Y:S02]  /*22010*/  IMAD R4, R4, UR4, RZ ;  /* 0x0000000404047c24 */ /* 0x000fe4000f8e02ff */
[----:B------:R-:W-:Y:S02]  /*22020*/  IMAD R7, R11, R6, R9 ;  /* 0x000000060b077224 */ /* 0x000fe400078e0209 */
[----:B------:R-:W-:Y:S01]  /*22030*/  IMAD R5, R5, UR5, R4 ;  /* 0x0000000505057c24 */ /* 0x000fe2000f8e0204 */
[----:B------:R-:W-:Y:S02]  /*22040*/  ULDC.64 UR4, c[0x0][0xad8] ;  /* 0x0002b60000047ab9 */ /* 0x000fe40000000a00 */
[----:B------:R-:W-:Y:S01]  /*22050*/  SHF.R.S32.HI R4, RZ, 0x1f, R7 ;  /* 0x0000001fff047819 */ /* 0x000fe20000011407 */
[----:B------:R-:W-:Y:S02]  /*22060*/  IMAD.IADD R3, R3, 0x1, R5 ;  /* 0x0000000103037824 */ /* 0x000fe400078e0205 */
[----:B------:R-:W-:-:S02]  /*22070*/  IMAD R13, R0, R11, RZ ;  /* 0x0000000b000d7224 */ /* 0x000fc400078e02ff */
[----:B------:R-:W-:Y:S02]  /*22080*/  IMAD R4, R4, UR4, RZ ;  /* 0x0000000404047c24 */ /* 0x000fe4000f8e02ff */
[----:B------:R-:W-:Y:S01]  /*22090*/  IMAD.WIDE.U32 R2, R7, UR4, R2 ;  /* 0x0000000407027c25 */ /* 0x000fe2000f8e0002 */
[----:B------:R-:W-:-:S03]  /*220a0*/  ISETP.GE.AND P2, PT, R12, R13, PT ;  /* 0x0000000d0c00720c */ /* 0x000fc60003f46270 */
[----:B------:R-:W-:Y:S01]  /*220b0*/  IMAD R5, R7, UR5, R4 ;  /* 0x0000000507057c24 */ /* 0x000fe2000f8e0204 */
[----:B------:R-:W-:Y:S01]  /*220c0*/  ULDC.64 UR4, c[0x0][0xa80] ;  /* 0x0002a00000047ab9 */ /* 0x000fe20000000a00 */
[----:B------:R-:W-:Y:S01]  /*220d0*/  VIADD R0, R12, 0x20 ;  /* 0x000000200c007836 */ /* 0x000fe20000000000 */
[----:B------:R-:W-:Y:S01]  /*220e0*/  LEA R10, P3, R2, UR4, 0x1 ;  /* 0x00000004020a7c11 */ /* 0x000fe2000f8608ff */
[----:B------:R-:W-:Y:S01]  /*220f0*/  IMAD.IADD R3, R3, 0x1, R5 ;  /* 0x0000000103037824 */ /* 0x000fe200078e0205 */
[----:B------:R-:W-:Y:S02]  /*22100*/  SHF.R.S32.HI R7, RZ, 0x1f, R212 ;  /* 0x0000001fff077819 */ /* 0x000fe400000114d4 */
[-C--:B------:R-:W-:Y:S02]  /*22110*/  ISETP.GE.AND P1, PT, R0, R13.reuse, PT ;  /* 0x0000000d0000720c */ /* 0x080fe40003f26270 */
[----:B------:R-:W-:Y:S01]  /*22120*/  LEA.HI.X R11, R2, UR5, R3, 0x1, P3 ;  /* 0x00000005020b7c11 */ /* 0x000fe200098f0c03 */
[----:B------:R-:W-:Y:S01]  /*22130*/  VIADD R0, R12, 0x40 ;  /* 0x000000400c007836 */ /* 0x000fe20000000000 */
[----:B------:R-:W-:Y:S01]  /*22140*/  LEA.HI R7, R7, R212, RZ, 0x3 ;  /* 0x000000d407077211 */ /* 0x000fe200078f18ff */
[----:B------:R0:W1:Y:S04]  /*22150*/  SHFL.IDX PT, R8, R10, RZ, 0x181f ;  /* 0x00181fff0a087589 */ /* 0x00006800000e0000 */
[----:B------:R0:W2:Y:S01]  /*22160*/  SHFL.IDX PT, R9, R11, RZ, 0x181f ;  /* 0x00181fff0b097589 */ /* 0x0000a200000e0000 */
[----:B------:R-:W-:-:S02]  /*22170*/  ISETP.GE.AND P0, PT, R0, R13, PT ;  /* 0x0000000d0000720c */ /* 0x000fc40003f06270 */
[----:B------:R-:W-:Y:S01]  /*22180*/  SHF.R.S32.HI R14, RZ, 0x3, R7 ;  /* 0x00000003ff0e7819 */ /* 0x000fe20000011407 */
[----:B------:R-:W-:Y:S10]  /*22190*/  @P2 BRA `(.L_x_671) ;  /* 0x0000000000482947 */ /* 0x000ff40003800000 */
[----:B------:R-:W-:Y:S01]  /*221a0*/  ULDC UR4, c[0x0][0xac8] ;  /* 0x0002b20000047ab9 */ /* 0x000fe20000000800 */
[----:B------:R-:W-:Y:S01]  /*221b0*/  ULDC.64 UR6, c[0x0][0x208] ;  /* 0x0000820000067ab9 */ /* 0x000fe20000000a00 */
[----:B------:R-:W-:Y:S02]  /*221c0*/  ISETP.GE.AND P5, PT, R16, UR4, PT ;  /* 0x0000000410007c0c */ /* 0x000fe4000bfa6270 */
[----:B------:R-:W-:Y:S02]  /*221d0*/  ISETP.GE.AND P3, PT, R218, UR4, PT ;  /* 0x00000004da007c0c */ /* 0x000fe4000bf66270 */
[----:B------:R-:W-:Y:S02]  /*221e0*/  ISETP.GE.AND P2, PT, R219, UR4, PT ;  /* 0x00000004db007c0c */ /* 0x000fe4000bf46270 */
[----:B------:R-:W-:-:S07]  /*221f0*/  ISETP.GE.AND P4, PT, R212, UR4, PT ;  /* 0x00000004d4007c0c */ /* 0x000fce000bf86270 */
[----:B-1----:R-:W-:-:S04]  /*22200*/  @!P5 LEA R6, P6, R16, R8, 0x1 ;  /* 0x000000081006d211 */ /* 0x002fc800078c08ff */
[-C--:B--2---:R-:W-:Y:S02]  /*22210*/  @!P5 LEA.HI.X R7, R16, R9.reuse, R17, 0x1, P6 ;  /* 0x000000091007d211 */ /* 0x084fe400030f0c11 */
[-C--:B------:R-:W-:Y:S01]  /*22220*/  @!P3 LEA R4, P6, R218, R8.reuse, 0x1 ;  /* 0x00000008da04b211 */ /* 0x080fe200078c08ff */
[----:B------:R-:W-:Y:S02]  /*22230*/  @!P4 IMAD.SHL.U32 R15, R14, 0x8, RZ ;  /* 0x000000080e0fc824 */ /* 0x000fe400078e00ff */
[----:B------:R3:W-:Y:S01]  /*22240*/  @!P5 ST.E.128 desc[UR6][R6.64], RZ ;  /* 0x000000ff0600d985 */ /* 0x0007e2000c101d06 */
[----:B-----5:R-:W-:Y:S02]  /*22250*/  @!P3 LEA.HI.X R5, R218, R9, R21, 0x1, P6 ;  /* 0x00000009da05b211 */ /* 0x020fe400030f0c15 */
[----:B------:R-:W-:-:S04]  /*22260*/  @!P2 LEA R2, P6, R219, R8, 0x1 ;  /* 0x00000008db02a211 */ /* 0x000fc800078c08ff */
[----:B------:R-:W-:Y:S01]  /*22270*/  @!P2 LEA.HI.X R3, R219, R9, R20, 0x1, P6 ;  /* 0x00000009db03a211 */ /* 0x000fe200030f0c14 */
[----:B------:R-:W-:-:S05]  /*22280*/  @!P4 IMAD.WIDE R8, R15, 0x2, R8 ;  /* 0x000000020f08c825 */ /* 0x000fca00078e0208 */
[----:B------:R3:W-:Y:S04]  /*22290*/  @!P4 ST.E.128 desc[UR6][R8.64], RZ ;  /* 0x000000ff0800c985 */ /* 0x0007e8000c101d06 */
[----:B------:R3:W-:Y:S04]  /*222a0*/  @!P3 ST.E.128 desc[UR6][R4.64], RZ ;  /* 0x000000ff0400b985 */ /* 0x0007e8000c101d06 */
[----:B------:R3:W-:Y:S02]  /*222b0*/  @!P2 ST.E.128 desc[UR6][R2.64], RZ ;  /* 0x000000ff0200a985 */ /* 0x0007e4000c101d06 */
.L_x_671:
[----:B------:R-:W-:Y:S05]  /*222c0*/  BSYNC B1 ;  /* 0x0000000000017941 */ /* 0x000fea0003800000 */
.L_x_670:
[----:B--23--:R2:W3:Y:S01]  /*222d0*/  SHFL.IDX PT, R9, R11, 0x1, 0x181f ;  /* 0x00381f000b097f89 */ /* 0x00c4e200000e0000 */
[----:B------:R-:W-:Y:S03]  /*222e0*/  BSSY B1, `(.L_x_672) ;  /* 0x0000015000017945 */ /* 0x000fe60003800000 */
[----:B-1----:R2:W1:Y:S01]  /*222f0*/  SHFL.IDX PT, R8, R10, 0x1, 0x181f ;  /* 0x00381f000a087f89 */ /* 0x00246200000e0000 */
        /* <DEDUP_REMOVED lines=9> */
[-C--:B---3--:R-:W-:Y:S02]  /*22390*/  @!P4 LEA.HI.X R7, R16, R9.reuse, R17, 0x1, P6 ;  /* 0x000000091007c211 */ /* 0x088fe400030f0c11 */
[C---:B------:R-:W-:Y:S01]  /*223a0*/  @!P1 LEA R2, P6, R219.reuse, R8, 0x1 ;  /* 0x00000008db029211 */ /* 0x040fe200078c08ff */
[----:B------:R-:W-:Y:S01]  /*223b0*/  @!P3 IMAD.SHL.U32 R15, R14, 0x8, RZ ;  /* 0x000000080e0fb824 */ /* 0x000fe200078e00ff */
[-C--:B-----5:R-:W-:Y:S01]  /*223c0*/  @!P2 LEA.HI.X R5, R218, R9.reuse, R21, 0x1, P5 ;  /* 0x00000009da05a211 */ /* 0x0a0fe200028f0c15 */
[----:B------:R4:W-:Y:S01]  /*223d0*/  @!P4 ST.E.128 desc[UR6][R6.64], RZ ;  /* 0x000000ff0600c985 */ /* 0x0009e2000c101d06 */
[----:B------:R-:W-:Y:S01]  /*223e0*/  @!P1 LEA.HI.X R3, R219, R9, R20, 0x1, P6 ;  /* 0x00000009db039211 */ /* 0x000fe200030f0c14 */
[----:B------:R-:W-:-:S05]  /*223f0*/  @!P3 IMAD.WIDE R8, R15, 0x2, R8 ;  /* 0x000000020f08b825 */ /* 0x000fca00078e0208 */
[----:B------:R4:W-:Y:S04]  /*22400*/  @!P3 ST.E.128 desc[UR6][R8.64], RZ ;  /* 0x000000ff0800b985 */ /* 0x0009e8000c101d06 */
[----:B------:R4:W-:Y:S04]  /*22410*/  @!P2 ST.E.128 desc[UR6][R4.64], RZ ;  /* 0x000000ff0400a985 */ /* 0x0009e8000c101d06 */
[----:B------:R4:W-:Y:S02]  /*22420*/  @!P1 ST.E.128 desc[UR6][R2.64], RZ ;  /* 0x000000ff02009985 */ /* 0x0009e4000c101d06 */
.L_x_673:
[----:B------:R-:W-:Y:S05]  /*22430*/  BSYNC B1 ;  /* 0x0000000000017941 */ /* 0x000fea0003800000 */
.L_x_672:
[----:B---34-:R3:W4:Y:S01]  /*22440*/  SHFL.IDX PT, R9, R11, 0x2, 0x181f ;  /* 0x00581f000b097f89 */ /* 0x01872200000e0000 */
        /* <DEDUP_REMOVED lines=11> */
[C---:B------:R-:W-:Y:S02]  /*22500*/  @!P6 LEA R2, P2, R219.reuse, R8, 0x1 ;  /* 0x00000008db02e211 */ /* 0x040fe400078408ff */
[----:B------:R-:W-:Y:S01]  /*22510*/  @!P4 IMAD.SHL.U32 R15, R14, 0x8, RZ ;  /* 0x000000080e0fc824 */ /* 0x000fe200078e00ff */
[-C--:B----4-:R-:W-:Y:S02]  /*22520*/  @!P3 LEA.HI.X R7, R16, R9.reuse, R17, 0x1, P0 ;  /* 0x000000091007b211 */ /* 0x090fe400000f0c11 */
[-C--:B-----5:R-:W-:Y:S02]  /*22530*/  @!P5 LEA.HI.X R5, R218, R9.reuse, R21, 0x1, P1 ;  /* 0x00000009da05d211 */ /* 0x0a0fe400008f0c15 */
[----:B------:R-:W-:Y:S01]  /*22540*/  @!P6 LEA.HI.X R3, R219, R9, R20, 0x1, P2 ;  /* 0x00000009db03e211 */ /* 0x000fe200010f0c14 */
[----:B------:R-:W-:Y:S01]  /*22550*/  @!P4 IMAD.WIDE R8, R15, 0x2, R8 ;  /* 0x000000020f08c825 */ /* 0x000fe200078e0208 */
[----:B------:R1:W-:Y:S04]  /*22560*/  @!P3 ST.E.128 desc[UR6][R6.64], RZ ;  /* 0x000000ff0600b985 */ /* 0x0003e8000c101d06 */
[----:B------:R1:W-:Y:S04]  /*22570*/  @!P4 ST.E.128 desc[UR6][R8.64], RZ ;  /* 0x000000ff0800c985 */ /* 0x0003e8000c101d06 */
[----:B------:R1:W-:Y:S04]  /*22580*/  @!P5 ST.E.128 desc[UR6][R4.64], RZ ;  /* 0x000000ff0400d985 */ /* 0x0003e8000c101d06 */
[----:B------:R1:W-:Y:S02]  /*22590*/  @!P6 ST.E.128 desc[UR6][R2.64], RZ ;  /* 0x000000ff0200e985 */ /* 0x0003e4000c101d06 */
.L_x_675:
[----:B------:R-:W-:Y:S05]  /*225a0*/  BSYNC B1 ;  /* 0x0000000000017941 */ /* 0x000fea0003800000 */
.L_x_674:
[----:B------:R-:W-:Y:S01]  /*225b0*/  VIADD R0, R12, 0x60 ;  /* 0x000000600c007836 */ /* 0x000fe20000000000 */
[----:B-1--4-:R4:W1:Y:S04]  /*225c0*/  SHFL.IDX PT, R9, R11, 0x3, 0x181f ;  /* 0x00781f000b097f89 */ /* 0x01286800000e0000 */
[----:B------:R-:W-:Y:S01]  /*225d0*/  ISETP.GE.AND P0, PT, R0, R13, PT ;  /* 0x0000000d0000720c */ /* 0x000fe20003f06270 */
[----:B------:R4:W0:-:S12]  /*225e0*/  SHFL.IDX PT, R8, R10, 0x3, 0x181f ;  /* 0x00781f000a087f89 */ /* 0x00081800000e0000 */
[----:B----4-:R-:W-:Y:S05]  /*225f0*/  @P0 BRA `(.L_x_664) ;  /* 0x0000000000480947 */ /* 0x010fea0003800000 */
        /* <DEDUP_REMOVED lines=8> */
[C---:B------:R-:W-:Y:S02]  /*22680*/  @!P6 LEA R2, P2, R219.reuse, R8, 0x1 ;  /* 0x00000008db02e211 */ /* 0x040fe400078408ff */
[----:B--23--:R-:W-:Y:S01]  /*22690*/  @!P4 IMAD.SHL.U32 R11, R14, 0x8, RZ ;  /* 0x000000080e0bc824 */ /* 0x00cfe200078e00ff */
[-C--:B-1----:R-:W-:Y:S02]  /*226a0*/  @!P3 LEA.HI.X R7, R16, R9.reuse, R17, 0x1, P0 ;  /* 0x000000091007b211 */ /* 0x082fe400000f0c11 */
[-C--:B-----5:R-:W-:Y:S02]  /*226b0*/  @!P5 LEA.HI.X R5, R218, R9.reuse, R21, 0x1, P1 ;  /* 0x00000009da05d211 */ /* 0x0a0fe400008f0c15 */
[----:B------:R-:W-:Y:S01]  /*226c0*/  @!P6 LEA.HI.X R3, R219, R9, R20, 0x1, P2 ;  /* 0x00000009db03e211 */ /* 0x000fe200010f0c14 */
[----:B------:R-:W-:Y:S01]  /*226d0*/  @!P4 IMAD.WIDE R8, R11, 0x2, R8 ;  /* 0x000000020b08c825 */ /* 0x000fe200078e0208 */
[----:B------:R4:W-:Y:S04]  /*226e0*/  @!P3 ST.E.128 desc[UR6][R6.64], RZ ;  /* 0x000000ff0600b985 */ /* 0x0009e8000c101d06 */
[----:B------:R4:W-:Y:S04]  /*226f0*/  @!P4 ST.E.128 desc[UR6][R8.64], RZ ;  /* 0x000000ff0800c985 */ /* 0x0009e8000c101d06 */
[----:B------:R4:W-:Y:S04]  /*22700*/  @!P5 ST.E.128 desc[UR6][R4.64], RZ ;  /* 0x000000ff0400d985 */ /* 0x0009e8000c101d06 */
[----:B------:R4:W-:Y:S02]  /*22710*/  @!P6 ST.E.128 desc[UR6][R2.64], RZ ;  /* 0x000000ff0200e985 */ /* 0x0009e4000c101d06 */
.L_x_664:
[----:B------:R-:W-:Y:S05]  /*22720*/  BSYNC B0 ;  /* 0x0000000000007941 */ /* 0x000fea0003800000 */
.L_x_654:
[----:B------:R-:W-:Y:S02]  /*22730*/  ULDC UR4, c[0x0][0xc3c] ;  /* 0x00030f0000047ab9 */ /* 0x000fe40000000800 */
[----:B-1----:R-:W-:-:S13]  /*22740*/  ISETP.GE.AND P0, PT, R143, UR4, PT ;  /* 0x000000048f007c0c */ /* 0x002fda000bf06270 */
[----:B------:R-:W-:Y:S05]  /*22750*/  @!P0 BRA `(.L_x_676) ;  /* 0xfffffdf0006c8947 */ /* 0x000fea000383ffff */
[----:B------:R-:W-:Y:S05]  /*22760*/  BRA `(.L_x_444) ;  /* 0x0000009000647947 */ /* 0x000fea0003800000 */
.L_x_442:
[----:B------:R-:W-:-:S08]  /*22770*/  NOP ;  /* 0x0000000000007918 */ /* 0x000fd00000000000 */
[----:B------:R-:W0:-:S00]  /*22780*/  USETMAXREG.DEALLOC.CTAPOOL 0x18 ;  /* 0x00000018000079c8 */ /* 0x000e0000080e0500 */
[----:B0-----:R-:W2:Y:S01]  /*22790*/  LDL.LU R2, [R1+0x10] ;  /* 0x0000100001027983 */ /* 0x001ea20000300800 */
[----:B------:R-:W-:Y:S01]  /*227a0*/  LOP3.LUT R0, R0, 0x3, RZ, 0xc0, !PT ;  /* 0x0000000300007812 */ /* 0x000fe200078ec0ff */
[----:B------:R-:W-:-:S05]  /*227b0*/  IMAD.MOV.U32 R7, RZ, RZ, RZ ;  /* 0x000000ffff077224 */ /* 0x000fca00078e00ff */
[----:B------:R-:W0:Y:S02]  /*227c0*/  SHFL.IDX PT, R0, R0, RZ, 0x1f ;  /* 0x00001fff00007589 */ /* 0x000e2400000e0000 */
[----:B0-----:R-:W-:Y:S02]  /*227d0*/  ISETP.NE.AND P0, PT, R0, RZ, PT ;  /* 0x000000ff0000720c */ /* 0x001fe40003f05270 */
[----:B--2---:R-:W-:-:S11]  /*227e0*/  LOP3.LUT R2, R2, 0xfffffffd, RZ, 0xc0, !PT ;  /* 0xfffffffd02027812 */ /* 0x004fd600078ec0ff */
[----:B------:R-:W-:-:S05]  /*227f0*/  @P0 LOP3.LUT R2, R2, 0x2, RZ, 0xfc, !PT ;  /* 0x0000000202020812 */ /* 0x000fca00078efcff */
[----:B------:R0:W-:Y:S01]  /*22800*/  STL [R1+0x10], R2 ;  /* 0x0000100201007387 */ /* 0x0001e20000100800 */
        /* <DEDUP_REMOVED lines=10> */
.L_x_677:
[----:B------:R-:W-:Y:S01]  /*228b0*/  LOP3.LUT R0, R6, 0x1f, RZ, 0xc0, !PT ;  /* 0x0000001f06007812 */ /* 0x000fe200078ec0ff */
[----:B------:R-:W-:Y:S01]  /*228c0*/  ULDC UR4, c[0x0][0xc3c] ;  /* 0x00030f0000047ab9 */ /* 0x000fe20000000800 */
[----:B------:R-:W-:Y:S01]  /*228d0*/  ULDC.64 UR6, c[0x0][0x208] ;  /* 0x0000820000067ab9 */ /* 0x000fe20000000a00 */
[----:B------:R-:W-:Y:S01]  /*228e0*/  IMAD.MOV.U32 R10, RZ, RZ, RZ ;  /* 0x000000ffff0a7224 */ /* 0x000fe200078e00ff */
[----:B------:R-:W-:Y:S01]  /*228f0*/  ISETP.NE.AND P0, PT, R0, 0x1f, PT ;  /* 0x0000001f0000780c */ /* 0x000fe20003f05270 */
[----:B------:R-:W-:-:S03]  /*22900*/  ULDC UR5, c[0x0][0xc38] ;  /* 0x00030e0000057ab9 */ /* 0x000fc60000000800 */
[----:B------:R-:W-:-:S13]  /*22910*/  ISETP.GE.OR P1, PT, R0, UR4, !P0 ;  /* 0x0000000400007c0c */ /* 0x000fda000c726670 */
[----:B0-----:R-:W0:Y:S08]  /*22920*/  @!P1 LDC.64 R2, c[0x0][0xc80] ;  /* 0x00032000ff029b82 */ /* 0x001e300000000a00 */
        /* <DEDUP_REMOVED lines=36> */
.L_x_681:
        /* <DEDUP_REMOVED lines=39> */
.L_x_679:
        /* <DEDUP_REMOVED lines=20> */
.L_x_682:
        /* <DEDUP_REMOVED lines=54> */
.L_x_680:
[----:B------:R-:W-:Y:S01]  /*23280*/  IMAD.U32 R2, RZ, RZ, UR6 ;  /* 0x00000006ff027e24 */ /* 0x000fe2000f8e00ff */
[----:B------:R0:W-:Y:S04]  /*23290*/  STL [R1+0x4], RZ ;  /* 0x000004ff01007387 */ /* 0x0001e80000100800 */
[----:B------:R0:W-:Y:S04]  /*232a0*/  STL [R1+0x8], RZ ;  /* 0x000008ff01007387 */ /* 0x0001e80000100800 */
[----:B------:R0:W-:Y:S02]  /*232b0*/  STL [R1], R2 ;  /* 0x0000000201007387 */ /* 0x0001e40000100800 */
.L_x_683:
        /* <DEDUP_REMOVED lines=10> */
.L_x_678:
[----:B-1----:R-:W3:Y:S01]  /*23360*/  LDL R0, [R1+0xc] ;  /* 0x00000c0001007983 */ /* 0x002ee20000100800 */
[----:B------:R-:W-:Y:S01]  /*23370*/  ULDC UR4, c[0x0][0xc3c] ;  /* 0x00030f0000047ab9 */ /* 0x000fe20000000800 */
[----:B------:R-:W-:Y:S01]  /*23380*/  IMAD.MOV.U32 R19, RZ, RZ, RZ ;  /* 0x000000ffff137224 */ /* 0x000fe200078e00ff */
[----:B---3--:R-:W-:Y:S01]  /*23390*/  ISETP.GE.AND P0, PT, R0, UR4, PT ;  /* 0x0000000400007c0c */ /* 0x008fe2000bf06270 */
[----:B------:R-:W-:-:S05]  /*233a0*/  IMAD.MOV.U32 R0, RZ, RZ, 0x1 ;  /* 0x00000001ff007424 */ /* 0x000fca00078e00ff */
[----:B------:R1:W-:Y:S04]  /*233b0*/  STL [R1+0x18], R0 ;  /* 0x0000180001007387 */ /* 0x0003e80000100800 */
[----:B------:R1:W-:Y:S03]  /*233c0*/  STL [R1+0x64], RZ ;  /* 0x000064ff01007387 */ /* 0x0003e60000100800 */
[----:B------:R-:W-:Y:S05]  /*233d0*/  @P0 BRA `(.L_x_684) ;  /* 0x0000008000680947 */ /* 0x000fea0003800000 */
[----:B------:R-:W3:Y:S01]  /*233e0*/  S2UR UR5, SR_CgaCtaId ;  /* 0x00000000000579c3 */ /* 0x000ee20000008800 */
[C---:B-1----:R-:W-:Y:S01]  /*233f0*/  IMAD.SHL.U32 R0, R6.reuse, 0x8, RZ ;  /* 0x0000000806007824 */ /* 0x042fe200078e00ff */
[----:B------:R-:W-:Y:S01]  /*23400*/  LOP3.LUT R4, R6, 0x7f, RZ, 0xc0, !PT ;  /* 0x0000007f06047812 */ /* 0x000fe200078ec0ff */
[----:B------:R-:W-:Y:S01]  /*23410*/  UMOV UR4, 0x400 ;  /* 0x0000040000047882 */ /* 0x000fe20000000000 */
[----:B------:R-:W-:Y:S01]  /*23420*/  BSSY B8, `(.L_x_684) ;  /* 0x0000815000087945 */ /* 0x000fe20003800000 */
[----:B------:R-:W-:Y:S01]  /*23430*/  IMAD.MOV.U32 R19, RZ, RZ, RZ ;  /* 0x000000ffff137224 */ /* 0x000fe200078e00ff */
[----:B------:R-:W-:Y:S01]  /*23440*/  LOP3.LUT R3, R0, 0x1f8, RZ, 0xc0, !PT ;  /* 0x000001f800037812 */ /* 0x000fe200078ec0ff */
[----:B0-----:R-:W-:Y:S01]  /*23450*/  IMAD.SHL.U32 R2, R4, 0x8, RZ ;  /* 0x0000000804027824 */ /* 0x001fe200078e00ff */
[----:B------:R-:W-:Y:S01]  /*23460*/  LOP3.LUT R0, R0, 0x38, RZ, 0xc0, !PT ;  /* 0x0000003800007812 */ /* 0x000fe200078ec0ff */
[----:B------:R-:W-:Y:S01]  /*23470*/  ULDC.64 UR38, c[0x0][0x198] ;  /* 0x0000660000267ab9 */ /* 0x000fe20000000a00 */
[----:B------:R-:W-:Y:S01]  /*23480*/  LOP3.LUT R3, R3, 0x38, R6, 0x78, !PT ;  /* 0x0000003803037812 */ /* 0x000fe200078e7806 */
[----:B------:R-:W-:Y:S01]  /*23490*/  IMAD.SHL.U32 R6, R6, 0x10, RZ ;  /* 0x0000001006067824 */ /* 0x000fe200078e00ff */
[----:B------:R-:W-:-:S02]  /*234a0*/  ULDC UR36, c[0x0][0xc] ;  /* 0x0000030000247ab9 */ /* 0x000fc40000000800 */
[----:B------:R-:W-:Y:S02]  /*234b0*/  LOP3.LUT R3, R3, 0x200, R2, 0xf8, !PT ;  /* 0x0000020003037812 */ /* 0x000fe400078ef802 */
[----:B------:R-:W-:-:S04]  /*234c0*/  SHF.R.U32.HI R2, RZ, 0x3, R4 ;  /* 0x00000003ff027819 */ /* 0x000fc80000011604 */
[----:B------:R-:W-:Y:S01]  /*234d0*/  LOP3.LUT R4, R2, 0x70, R6, 0xf8, !PT ;  /* 0x0000007002047812 */ /* 0x000fe200078ef806 */
[----:B------:R-:W-:Y:S02]  /*234e0*/  IMAD.MOV.U32 R2, RZ, RZ, 0x1 ;  /* 0x00000001ff027424 */ /* 0x000fe400078e00ff */
[----:B------:R-:W-:Y:S01]  /*234f0*/  IMAD.MOV.U32 R4, RZ, RZ, 0x1 ;  /* 0x00000001ff047424 */ /* 0x000fe200078e00ff */
[----:B---3--:R-:W-:-:S06]  /*23500*/  ULEA UR4, UR5, UR4, 0x18 ;  /* 0x0000000405047291 */ /* 0x008fcc000f8ec03f */
[----:B------:R-:W-:-:S04]  /*23510*/  IMAD.U32 R18, RZ, RZ, UR4 ;  /* 0x00000004ff127e24 */ /* 0x000fc8000f8e00ff */
[----:B------:R-:W-:-:S05]  /*23520*/  IMAD R3, R3, 0x2, R18 ;  /* 0x0000000203037824 */ /* 0x000fca00078e0212 */
[----:B------:R0:W-:Y:S04]  /*23530*/  STL [R1+0x2c], R3 ;  /* 0x00002c0301007387 */ /* 0x0001e80000100800 */
[----:B------:R-:W-:Y:S04]  /*23540*/  STL [R1+0x64], RZ ;  /* 0x000064ff01007387 */ /* 0x000fe80000100800 */
[----:B------:R1:W-:Y:S01]  /*23550*/  STL [R1+0x24], R2 ;  /* 0x0000240201007387 */ /* 0x0003e20000100800 */
[----:B0-----:R-:W-:-:S03]  /*23560*/  LOP3.LUT R3, R0, 0x40, RZ, 0xfc, !PT ;  /* 0x0000004000037812 */ /* 0x001fc600078efcff */
[----:B------:R0:W-:Y:S04]  /*23570*/  STL [R1+0x20], RZ ;  /* 0x000020ff01007387 */ /* 0x0001e80000100800 */
[----:B------:R0:W-:Y:S01]  /*23580*/  STL [R1+0x18], R4 ;  /* 0x0000180401007387 */ /* 0x0001e20000100800 */
[C---:B-1----:R-:W-:Y:S02]  /*23590*/  LOP3.LUT R2, R0.reuse, 0x80, RZ, 0xfc, !PT ;  /* 0x0000008000027812 */ /* 0x042fe400078efcff */
[----:B------:R-:W-:-:S07]  /*235a0*/  LOP3.LUT R0, R0, 0xc0, RZ, 0xfc, !PT ;  /* 0x000000c000007812 */ /* 0x000fce00078efcff */
.L_x_843:
[----:B------:R-:W3:Y:S01]  /*235b0*/  LDL R0, [R1+0xc] ;  /* 0x00000c0001007983 */ /* 0x000ee20000100800 */
[----:B------:R-:W3:Y:S01]  /*235c0*/  LDC.64 R2, c[0x0][0xc88] ;  /* 0x00032200ff027b82 */ /* 0x000ee20000000a00 */
[----:B------:R-:W-:Y:S01]  /*235d0*/  ULDC.64 UR4, c[0x0][0x208] ;  /* 0x0000820000047ab9 */ /* 0x000fe20000000a00 */
[----:B---3--:R-:W-:-:S05]  /*235e0*/  IMAD.WIDE R2, R0, 0x4, R2 ;  /* 0x0000000400027825 */ /* 0x008fca00078e0202 */
[----:B0-----:R-:W0:Y:S01]  /*235f0*/  LDG.E R15, desc[UR4][R2.64] ;  /* 0x00000004020f7981 */ /* 0x001e22000c1e1900 */
[----:B------:R-:W-:Y:S05]  /*23600*/  YIELD ;  /* 0x0000000000007946 */ /* 0x000fea0003800000 */
[----:B------:R-:W-:Y:S01]  /*23610*/  ULDC.64 UR4, c[0x0][0xa28] ;  /* 0x00028a0000047ab9 */ /* 0x000fe20000000a00 */
[----:B------:R-:W-:Y:S01]  /*23620*/  IMAD.MOV.U32 R0, RZ, RZ, RZ ;  /* 0x000000ffff007224 */ /* 0x000fe200078e00ff */
[----:B------:R-:W-:Y:S01]  /*23630*/  ISETP.NE.U32.AND P0, PT, RZ, UR4, PT ;  /* 0x00000004ff007c0c */ /* 0x000fe2000bf05070 */
[----:B------:R-:W-:Y:S01]  /*23640*/  ULDC.64 UR12, c[0x0][0x208] ;  /* 0x00008200000c7ab9 */ /* 0x000fe20000000a00 */
[----:B--2---:R-:W-:Y:S01]  /*23650*/  IMAD.MOV.U32 R8, RZ, RZ, RZ ;  /* 0x000000ffff087224 */ /* 0x004fe200078e00ff */
[----:B------:R-:W-:Y:S01]  /*23660*/  ULDC.64 UR10, c[0x0][0xa18] ;  /* 0x00028600000a7ab9 */ /* 0x000fe20000000a00 */
[----:B------:R-:W-:Y:S01]  /*23670*/  ISETP.NE.AND.EX P0, PT, RZ, UR5, PT, P0 ;  /* 0x00000005ff007c0c */ /* 0x000fe2000bf05300 */
[----:B------:R-:W-:Y:S01]  /*23680*/  ULDC.64 UR8, c[0x0][0xa10] ;  /* 0x0002840000087ab9 */ /* 0x000fe20000000a00 */
[----:B------:R-:W-:Y:S01]  /*23690*/  ULDC.64 UR6, c[0x0][0xa08] ;  /* 0x0002820000067ab9 */ /* 0x000fe20000000a00 */
[----:B01----:R-:W-:Y:S01]  /*236a0*/  SHF.R.S32.HI R4, RZ, 0x1f, R15 ;  /* 0x0000001fff047819 */ /* 0x003fe2000001140f */
[----:B------:R-:W-:-:S09]  /*236b0*/  IMAD.SHL.U32 R14, R15, 0x4, RZ ;  /* 0x000000040f0e7824 */ /* 0x000fd200078e00ff */
[C---:B------:R-:W-:Y:S01]  /*236c0*/  @P0 LEA R2, P1, R15.reuse, UR4, 0x2 ;  /* 0x000000040f020c11 */ /* 0x040fe2000f8210ff */
[----:B------:R-:W-:Y:S03]  /*236d0*/  STL [R1+0x34], R15 ;  /* 0x0000340f01007387 */ /* 0x000fe60000100800 */
[C-C-:B------:R-:W-:Y:S01]  /*236e0*/  @P0 LEA.HI.X R3, R15.reuse, UR5, R4.reuse, 0x2, P1 ;  /* 0x000000050f030c11 */ /* 0x140fe200088f1404 */
[----:B------:R-:W-:Y:S01]  /*236f0*/  ULDC.64 UR4, c[0x0][0xa00] ;  /* 0x0002800000047ab9 */ /* 0x000fe20000000a00 */
[----:B------:R-:W-:Y:S01]  /*23700*/  SHF.L.U64.HI R13, R15, 0x2, R4 ;  /* 0x000000020f0d7819 */ /* 0x000fe20000010204 */
[----:B------:R0:W-:Y:S01]  /*23710*/  STL [R1+0x58], R4 ;  /* 0x0000580401007387 */ /* 0x0001e20000100800 */
[----:B------:R-:W-:-:S03]  /*23720*/  ISETP.NE.U32.AND P1, PT, RZ, UR4, PT ;  /* 0x00000004ff007c0c */ /* 0x000fc6000bf25070 */
[----:B------:R1:W5:Y:S01]  /*23730*/  @P0 LDG.E R0, desc[UR12][R2.64] ;  /* 0x0000000c02000981 */ /* 0x000362000c1e1900 */
[----:B------:R-:W-:Y:S02]  /*23740*/  ISETP.NE.AND.EX P1, PT, RZ, UR5, PT, P1 ;  /* 0x00000005ff007c0c */ /* 0x000fe4000bf25310 */
[----:B------:R-:W-:Y:S02]  /*23750*/  CS2R R10, SRZ ;  /* 0x00000000000a7805 */ /* 0x000fe4000001ff00 */
[----:B------:R-:W-:Y:S01]  /*23760*/  ISETP.NE.U32.AND P3, PT, RZ, UR10, PT ;  /* 0x0000000aff007c0c */ /* 0x000fe2000bf65070 */
[----:B------:R-:W-:Y:S01]  /*23770*/  STL [R1+0x28], R14 ;  /* 0x0000280e01007387 */ /* 0x000fe20000100800 */
[----:B------:R-:W-:Y:S02]  /*23780*/  ISETP.NE.U32.AND P0, PT, RZ, UR6, PT ;  /* 0x00000006ff007c0c */ /* 0x000fe4000bf05070 */
[----:B------:R-:W-:Y:S01]  /*23790*/  ISETP.NE.U32.AND P2, PT, RZ, UR8, PT ;  /* 0x00000008ff007c0c */ /* 0x000fe2000bf45070 */
[----:B------:R-:W-:Y:S01]  /*237a0*/  STL [R1+0x38], R13 ;  /* 0x0000380d01007387 */ /* 0x000fe20000100800 */
[----:B------:R-:W-:-:S02]  /*237b0*/  IADD3 R6, P5, R14, UR6, RZ ;  /* 0x000000060e067c10 */ /* 0x000fc4000ffbe0ff */
[C---:B-1----:R-:W-:Y:S02]  /*237c0*/  IADD3 R2, P4, R14.reuse, UR4, RZ ;  /* 0x000000040e027c10 */ /* 0x042fe4000ff9e0ff */
[----:B------:R-:W-:Y:S02]  /*237d0*/  ISETP.NE.AND.EX P3, PT, RZ, UR11, PT, P3 ;  /* 0x0000000bff007c0c */ /* 0x000fe4000bf65330 */
[C---:B------:R-:W-:Y:S02]  /*237e0*/  IADD3.X R3, R13.reuse, UR5, RZ, P4, !PT ;  /* 0x000000050d037c10 */ /* 0x040fe4000a7fe4ff */
[----:B0-----:R-:W-:Y:S02]  /*237f0*/  IADD3 R4, P4, R14, UR8, RZ ;  /* 0x000000080e047c10 */ /* 0x001fe4000ff9e0ff */
[----:B------:R-:W-:Y:S01]  /*23800*/  ISETP.NE.AND.EX P0, PT, RZ, UR7, PT, P0 ;  /* 0x00000007ff007c0c */ /* 0x000fe2000bf05300 */
[----:B------:R-:W2:Y:S01]  /*23810*/  @P1 LDG.E R8, desc[UR12][R2.64] ;  /* 0x0000000c02081981 */ /* 0x000ea2000c1e1900 */
[C---:B------:R-:W-:Y:S01]  /*23820*/  IADD3.X R5, R13.reuse, UR9, RZ, P4, !PT ;  /* 0x000000090d057c10 */ /* 0x040fe2000a7fe4ff */
[----:B------:R-:W-:Y:S01]  /*23830*/  ULDC UR4, c[0x0][0x288] ;  /* 0x0000a20000047ab9 */ /* 0x000fe20000000800 */
[----:B------:R-:W-:Y:S01]  /*23840*/  ISETP.NE.AND.EX P2, PT, RZ, UR9, PT, P2 ;  /* 0x00000009ff007c0c */ /* 0x000fe2000bf45320 */
[----:B------:R-:W-:Y:S01]  /*23850*/  IMAD.U32 R12, RZ, RZ, UR4 ;  /* 0x00000004ff0c7e24 */ /* 0x000fe2000f8e00ff */
[----:B------:R-:W-:Y:S01]  /*23860*/  ULDC.64 UR4, c[0x0][0x418] ;  /* 0x0001060000047ab9 */ /* 0x000fe20000000a00 */
[----:B------:R-:W-:Y:S01]  /*23870*/  IADD3.X R7, R13, UR7, RZ, P5, !PT ;  /* 0x000000070d077c10 */ /* 0x000fe2000affe4ff */
[----:B--2---:R0:W-:Y:S01]  /*23880*/  STL [R1+0x4c], R8 ;  /* 0x00004c0801007387 */ /* 0x0041e20000100800 */
[----:B------:R-:W-:-:S03]  /*23890*/  UISETP.NE.U32.AND UP0, UPT, UR4, URZ, UPT ;  /* 0x0000003f0400728c */ /* 0x000fc6000bf05070 */
[----:B------:R-:W-:Y:S01]  /*238a0*/  ULDC UR4, c[0x0][0x424] ;  /* 0x0001090000047ab9 */ /* 0x000fe20000000800 */
[----:B------:R-:W5:Y:S04]  /*238b0*/  @P0 LDG.E R11, desc[UR12][R6.64] ;  /* 0x0000000c060b0981 */ /* 0x000f68000c1e1900 */
[----:B------:R-:W5:Y:S01]  /*238c0*/  @P2 LDG.E R10, desc[UR12][R4.64] ;  /* 0x0000000c040a2981 */ /* 0x000f62000c1e1900 */
[----:B0-----:R-:W-:-:S04]  /*238d0*/  @P3 IADD3 R8, P4, R14, UR10, RZ ;  /* 0x0000000a0e083c10 */ /* 0x001fc8000ff9e0ff */
[----:B------:R-:W-:-:S05]  /*238e0*/  @P3 IADD3.X R9, R13, UR11, RZ, P4, !PT ;  /* 0x0000000b0d093c10 */ /* 0x000fca000a7fe4ff */
[----:B------:R0:W2:Y:S01]  /*238f0*/  @P3 LDG.E R12, desc[UR12][R8.64] ;  /* 0x0000000c080c3981 */ /* 0x0000a2000c1e1900 */
[----:B------:R-:W-:-:S03]  /*23900*/  UISETP.NE.AND.EX UP0, UPT, UR5, URZ, UPT, UP0 ;  /* 0x0000003f0500728c */ /* 0x000fc6000bf05300 */
[----:B------:R-:W-:Y:S01]  /*23910*/  ULDC UR5, c[0x0][0x2f0] ;  /* 0x0000bc0000057ab9 */ /* 0x000fe20000000800 */
[----:B------:R-:W-:-:S04]  /*23920*/  USEL UR4, UR4, 0x1, UP0 ;  /* 0x0000000104047887 */ /* 0x000fc80008000000 */
[----:B------:R-:W-:-:S03]  /*23930*/  UIMAD UR4, UR4, UR5, URZ ;  /* 0x00000005040472a4 */ /* 0x000fc6000f8e023f */
[----:B------:R-:W-:Y:S02]  /*23940*/  ULDC UR5, c[0x0][0x348] ;  /* 0x0000d20000057ab9 */ /* 0x000fe40000000800 */
[----:B0-----:R-:W-:Y:S02]  /*23950*/  IMAD.U32 R9, RZ, RZ, UR5 ;  /* 0x00000005ff097e24 */ /* 0x001fe4000f8e00ff */
[----:B------:R-:W-:Y:S01]  /*23960*/  IMAD.U32 R8, RZ, RZ, UR4 ;  /* 0x00000004ff087e24 */ /* 0x000fe2000f8e00ff */
[----:B--2---:R0:W-:Y:S01]  /*23970*/  STL [R1+0x5c], R12 ;  /* 0x00005c0c01007387 */ /* 0x0041e20000100800 */
[----:B------:R-:W-:Y:S05]  /*23980*/  @P3 BRA `(.L_x_685) ;  /* 0x0000000000183947 */ /* 0x000fea0003800000 */
[----:B------:R-:W-:Y:S05]  /*23990*/  @!P1 BRA `(.L_x_685) ;  /* 0x0000000000149947 */ /* 0x000fea0003800000 */
[----:B------:R-:W-:Y:S02]  /*239a0*/  ULDC.64 UR4, c[0x0][0x208] ;  /* 0x0000820000047ab9 */ /* 0x000fe40000000a00 */
[----:B0-----:R-:W2:Y:S04]  /*239b0*/  LDG.E R12, desc[UR4][R2.64] ;  /* 0x00000004020c7981 */ /* 0x001ea8000c1e1900 */
[----:B------:R-:W2:Y:S02]  /*239c0*/  LDG.E R2, desc[UR4][R2.64+0x4] ;  /* 0x0000040402027981 */ /* 0x000ea4000c1e1900 */
[----:B--2---:R-:W-:-:S05]  /*239d0*/  IMAD.IADD R2, R2, 0x1, -R12 ;  /* 0x0000000102027824 */ /* 0x004fca00078e0a0c */
[----:B------:R1:W-:Y:S02]  /*239e0*/  STL [R1+0x5c], R2 ;  /* 0x00005c0201007387 */ /* 0x0003e40000100800 */
.L_x_685:
[----:B------:R-:W2:Y:S01]  /*239f0*/  LDL.LU R3, [R1+0x8] ;  /* 0x0000080001037983 */ /* 0x000ea20000300800 */
[----:B0-----:R-:W-:Y:S01]  /*23a00*/  IMAD.MOV.U32 R12, RZ, RZ, R15 ;  /* 0x000000ffff0c7224 */ /* 0x001fe200078e000f */
[----:B------:R-:W-:Y:S02]  /*23a10*/  ULDC.64 UR4, c[0x0][0xa20] ;  /* 0x0002880000047ab9 */ /* 0x000fe40000000a00 */
[----:B------:R-:W-:Y:S02]  /*23a20*/  ISETP.NE.U32.AND P1, PT, RZ, UR4, PT ;  /* 0x00000004ff007c0c */ /* 0x000fe4000bf25070 */
[----:B------:R0:W-:Y:S02]  /*23a30*/  STL [R1+0x14], R12 ;  /* 0x0000140c01007387 */ /* 0x0001e40000100800 */
[----:B------:R-:W-:Y:S02]  /*23a40*/  ISETP.NE.AND.EX P1, PT, RZ, UR5, PT, P1 ;  /* 0x00000005ff007c0c */ /* 0x000fe4000bf25310 */
[----:B--2---:R-:W-:-:S02]  /*23a50*/  LOP3.LUT R17, R3, 0xff000000, RZ, 0xc0, !PT ;  /* 0xff00000003117812 */ /* 0x004fc400078ec0ff */
[C---:B-1----:R-:W-:Y:S02]  /*23a60*/  LOP3.LUT R2, R3.reuse, 0xff0000, RZ, 0xc0, !PT ;  /* 0x00ff000003027812 */ /* 0x042fe400078ec0ff */
[----:B------:R-:W-:Y:S02]  /*23a70*/  SHF.R.U32.HI R17, RZ, 0x8, R17 ;  /* 0x00000008ff117819 */ /* 0x000fe40000011611 */
[----:B------:R-:W-:Y:S02]  /*23a80*/  LOP3.LUT R16, R3, 0xffff, RZ, 0xc0, !PT ;  /* 0x0000ffff03107812 */ /* 0x000fe400078ec0ff */
[----:B------:R-:W-:Y:S01]  /*23a90*/  LEA.HI R17, R2, R17, RZ, 0x10 ;  /* 0x0000001102117211 */ /* 0x000fe200078f80ff */
[----:B-----5:R-:W-:-:S05]  /*23aa0*/  IMAD.IADD R2, R11, 0x1, R0 ;  /* 0x000000010b027824 */ /* 0x020fca00078e0200 */
[----:B------:R0:W-:Y:S01]  /*23ab0*/  STL [R1+0x1c], R2 ;  /* 0x00001c0201007387 */ /* 0x0001e20000100800 */
[----:B------:R-:W-:Y:S05]  /*23ac0*/  @!P1 BRA `(.L_x_686) ;  /* 0x0000000000149947 */ /* 0x000fea0003800000 */
[----:B0-----:R-:W-:Y:S01]  /*23ad0*/  IADD3 R2, P0, R14, UR4, RZ ;  /* 0x000000040e027c10 */ /* 0x001fe2000ff1e0ff */
[----:B------:R-:W-:-:S03]  /*23ae0*/  ULDC.64 UR6, c[0x0][0x208] ;  /* 0x0000820000067ab9 */ /* 0x000fc60000000a00 */
[----:B------:R-:W-:-:S05]  /*23af0*/  IADD3.X R3, R13, UR5, RZ, P0, !PT ;  /* 0x000000050d037c10 */ /* 0x000fca00087fe4ff */
[----:B------:R1:W5:Y:S01]  /*23b00*/  LDG.E R8, desc[UR6][R2.64] ;  /* 0x0000000602087981 */ /* 0x000362000c1e1900 */
[----:B------:R-:W-:Y:S05]  /*23b10*/  BRA `(.L_x_687) ;  /* 0x0000000000147947 */ /* 0x000fea0003800000 */
.L_x_686:
[----:B------:R-:W-:Y:S05]  /*23b20*/  @!P0 BRA `(.L_x_687) ;  /* 0x0000000000108947 */ /* 0x000fea0003800000 */
[----:B------:R-:W-:Y:S02]  /*23b30*/  ULDC.64 UR4, c[0x0][0x208] ;  /* 0x0000820000047ab9 */ /* 0x000fe40000000a00 */
[----:B------:R-:W2:Y:S04]  /*23b40*/  LDG.E R8, desc[UR4][R6.64] ;  /* 0x0000000406087981 */ /* 0x000ea8000c1e1900 */
[----:B------:R-:W2:Y:S02]  /*23b50*/  LDG.E R6, desc[UR4][R6.64+0x4] ;  /* 0x0000040406067981 */ /* 0x000ea4000c1e1900 */
[----:B--2---:R-:W-:-:S07]  /*23b60*/  IMAD.IADD R8, R6, 0x1, -R8 ;  /* 0x0000000106087824 */ /* 0x004fce00078e0a08 */
.L_x_687:
[----:B------:R-:W-:Y:S01]  /*23b70*/  ULDC.64 UR4, c[0x0][0x208] ;  /* 0x0000820000047ab9 */ /* 0x000fe20000000a00 */
[----:B-----5:R-:W-:Y:S02]  /*23b80*/  IMAD.IADD R6, R8, 0x1, -R0 ;  /* 0x0000000108067824 */ /* 0x020fe400078e0a00 */
[----:B------:R-:W2:Y:S04]  /*23b90*/  @P2 LDG.E R0, desc[UR4][R4.64] ;  /* 0x0000000404002981 */ /* 0x000ea8000c1e1900 */
[----:B------:R-:W2:Y:S01]  /*23ba0*/  @P2 LDG.E R4, desc[UR4][R4.64+0x4] ;  /* 0x0000040404042981 */ /* 0x000ea2000c1e1900 */
[----:B------:R-:W-:Y:S01]  /*23bb0*/  LOP3.LUT R13, R17, 0xff, RZ, 0xc0, !PT ;  /* 0x000000ff110d7812 */ /* 0x000fe200078ec0ff */
[----:B------:R-:W-:Y:S01]  /*23bc0*/  BSSY B0, `(.L_x_688) ;  /* 0x000002a000007945 */ /* 0x000fe20003800000 */
[----:B------:R-:W-:Y:S01]  /*23bd0*/  SHF.R.U32.HI R17, RZ, 0x10, R17 ;  /* 0x00000010ff117819 */ /* 0x000fe20000011611 */
[----:B-1----:R-:W-:-:S02]  /*23be0*/  IMAD.MOV.U32 R3, RZ, RZ, RZ ;  /* 0x000000ffff037224 */ /* 0x002fc400078e00ff */
[----:B--2---:R-:W-:-:S04]  /*23bf0*/  @P2 IMAD.IADD R9, R4, 0x1, -R0 ;  /* 0x0000000104092824 */ /* 0x004fc800078e0a00 */
[----:B0-----:R-:W-:-:S04]  /*23c00*/  IMAD.IADD R2, R6, 0x1, R9 ;  /* 0x0000000106027824 */ /* 0x001fc800078e0209 */
[C---:B------:R-:W-:Y:S01]  /*23c10*/  VIADD R0, R2.reuse, 0x4f ;  /* 0x0000004f02007836 */ /* 0x040fe20000000000 */
[----:B------:R-:W-:-:S03]  /*23c20*/  ISETP.GE.AND P1, PT, R2, 0x1, PT ;  /* 0x000000010200780c */ /* 0x000fc60003f26270 */
[----:B------:R-:W-:-:S05]  /*23c30*/  IMAD.HI R0, R0, 0x66666667, RZ ;  /* 0x6666666700007827 */ /* 0x000fca00078e02ff */
[----:B------:R-:W-:-:S04]  /*23c40*/  SHF.R.U32.HI R2, RZ, 0x1f, R0 ;  /* 0x0000001fff027819 */ /* 0x000fc80000011600 */
[----:B------:R-:W-:-:S05]  /*23c50*/  LEA.HI.SX32 R11, R0, R2, 0x1b ;  /* 0x00000002000b7211 */ /* 0x000fca00078fdaff */
[----:B------:R0:W-:Y:S04]  /*23c60*/  STL [R1+0x40], R11 ;  /* 0x0000400b01007387 */ /* 0x0001e80000100800 */
[----:B------:R0:W-:Y:S01]  /*23c70*/  STL [R1+0x60], R13 ;  /* 0x0000600d01007387 */ /* 0x0001e20000100800 */
[----:B------:R-:W-:Y:S05]  /*23c80*/  @!P1 BRA `(.L_x_689) ;  /* 0x0000000000749947 */ /* 0x000fea0003800000 */
[----:B------:R-:W-:Y:S01]  /*23c90*/  ISETP.NE.AND P0, PT, R17, RZ, PT ;  /* 0x000000ff1100720c */ /* 0x000fe20003f05270 */
[----:B------:R-:W-:-:S03]  /*23ca0*/  ULDC UR4, c[0x0][0x9f0] ;  /* 0x00027c0000047ab9 */ /* 0x000fc60000000800 */
[----:B------:R-:W-:-:S04]  /*23cb0*/  SEL R0, R17, UR4, P0 ;  /* 0x0000000411007c07 */ /* 0x000fc80008000000 */
[----:B------:R-:W-:Y:S02]  /*23cc0*/  IABS R2, R0 ;  /* 0x0000000000027213 */ /* 0x000fe40000000000 */
[----:B------:R-:W-:Y:S02]  /*23cd0*/  IADD3 R3, R0, -0x1, R11 ;  /* 0xffffffff00037810 */ /* 0x000fe40007ffe00b */
[----:B------:R-:W1:Y:S08]  /*23ce0*/  I2F.RP R4, R2 ;  /* 0x0000000200047306 */ /* 0x000e700000209400 */
[----:B-1----:R-:W1:Y:S02]  /*23cf0*/  MUFU.RCP R4, R4 ;  /* 0x0000000400047308 */ /* 0x002e640000001000 */
[----:B-1----:R-:W-:-:S06]  /*23d00*/  VIADD R4, R4, 0xffffffe ;  /* 0x0ffffffe04047836 */ /* 0x002fcc0000000000 */
[----:B------:R1:W2:Y:S02]  /*23d10*/  F2I.FTZ.U32.TRUNC.NTZ R5, R4 ;  /* 0x0000000400057305 */ /* 0x0002a4000021f000 */
[----:B-1----:R-:W-:-:S04]  /*23d20*/  LOP3.LUT R4, R3, R0, RZ, 0x3c, !PT ;  /* 0x0000000003047212 */ /* 0x002fc800078e3cff */
[----:B------:R-:W-:Y:S01]  /*23d30*/  ISETP.GE.AND P4, PT, R4, RZ, PT ;  /* 0x000000ff0400720c */ /* 0x000fe20003f86270 */
[----:B--2---:R-:W-:-:S04]  /*23d40*/  IMAD.MOV R4, RZ, RZ, -R5 ;  /* 0x000000ffff047224 */ /* 0x004fc800078e0a05 */
[----:B------:R-:W-:Y:S02]  /*23d50*/  IMAD R7, R4, R2, RZ ;  /* 0x0000000204077224 */ /* 0x000fe400078e02ff */
[----:B------:R-:W-:-:S04]  /*23d60*/  IMAD.MOV.U32 R4, RZ, RZ, RZ ;  /* 0x000000ffff047224 */ /* 0x000fc800078e00ff */
[----:B------:R-:W-:Y:S01]  /*23d70*/  IMAD.HI.U32 R7, R5, R7, R4 ;  /* 0x0000000705077227 */ /* 0x000fe200078e0004 */
[----:B------:R-:W-:Y:S02]  /*23d80*/  IABS R4, R3 ;  /* 0x0000000300047213 */ /* 0x000fe40000000000 */
[----:B------:R-:W-:-:S05]  /*23d90*/  IABS R3, R0 ;  /* 0x0000000000037213 */ /* 0x000fca0000000000 */
[----:B------:R-:W-:-:S04]  /*23da0*/  IMAD.MOV R3, RZ, RZ, -R3 ;  /* 0x000000ffff037224 */ /* 0x000fc800078e0a03 */
        /* <DEDUP_REMOVED lines=11> */
.L_x_689:
[----:B------:R-:W-:Y:S05]  /*23e60*/  BSYNC B0 ;  /* 0x0000000000007941 */ /* 0x000fea0003800000 */
.L_x_688:
[-C--:B------:R-:W-:Y:S01]  /*23e70*/  IMAD R0, R13, R3.reuse, RZ ;  /* 0x000000030d007224 */ /* 0x080fe200078e02ff */
[----:B------:R-:W-:Y:S04]  /*23e80*/  BSSY B0, `(.L_x_690) ;  /* 0x000019d000007945 */ /* 0x000fe80003800000 */
[C---:B------:R-:W-:Y:S01]  /*23e90*/  VIADDMNMX R3, R0.reuse, R3, R11, PT ;  /* 0x0000000300037246 */ /* 0x040fe2000380010b */
[----:B------:R-:W-:-:S04]  /*23ea0*/  IMAD R0, R0, 0x50, -R6 ;  /* 0x0000005000007824 */ /* 0x000fc800078e0a06 */
[----:B------:R-:W-:Y:S01]  /*23eb0*/  IMAD R6, R3, 0x50, -R6 ;  /* 0x0000005003067824 */ /* 0x000fe200078e0a06 */
[----:B------:R-:W-:-:S04]  /*23ec0*/  VIMNMX R0, RZ, R0, !PT ;  /* 0x00000000ff007248 */ /* 0x000fc80007fe0100 */
[----:B------:R-:W-:Y:S01]  /*23ed0*/  VIMNMX R9, R6, R9, PT ;  /* 0x0000000906097248 */ /* 0x000fe20003fe0100 */
[----:B------:R-:W-:-:S03]  /*23ee0*/  IMAD.WIDE.U32 R2, R0, -0x33333333, RZ ;  /* 0xcccccccd00027825 */ /* 0x000fc600078e00ff */
[----:B------:R-:W-:-:S13]  /*23ef0*/  ISETP.GT.AND P0, PT, R9, R0, PT ;  /* 0x000000000900720c */ /* 0x000fda0003f04270 */
[----:B------:R-:W-:Y:S01]  /*23f00*/  @P0 VIADD R4, R9, 0x4f ;  /* 0x0000004f09040836 */ /* 0x000fe20000000000 */
[----:B------:R-:W-:-:S03]  /*23f10*/  SHF.R.U32.HI R9, RZ, 0x6, R3 ;  /* 0x00000006ff097819 */ /* 0x000fc60000011603 */
[----:B------:R-:W-:-:S04]  /*23f20*/  @P0 IMAD.HI R0, R4, 0x66666667, RZ ;  /* 0x6666666704000827 */ /* 0x000fc800078e02ff */
[----:B------:R-:W-:Y:S01]  /*23f30*/  IMAD.MOV.U32 R7, RZ, RZ, R9 ;  /* 0x000000ffff077224 */ /* 0x000fe200078e0009 */
[----:B------:R-:W-:-:S04]  /*23f40*/  @P0 SHF.R.U32.HI R2, RZ, 0x1f, R0 ;  /* 0x0000001fff020819 */ /* 0x000fc80000011600 */
[----:B------:R-:W-:Y:S02]  /*23f50*/  @P0 LEA.HI.SX32 R7, R0, R2, 0x1b ;  /* 0x0000000200070211 */ /* 0x000fe400078fdaff */
[----:B------:R-:W-:Y:S02]  /*23f60*/  PLOP3.LUT P0, PT, PT, PT, PT, 0x80, 0x0 ;  /* 0x000000000000781c */ /* 0x000fe40003f0f070 */
[----:B------:R-:W-:-:S13]  /*23f70*/  ISETP.GT.AND P3, PT, R7, R9, PT ;  /* 0x000000090700720c */ /* 0x000fda0003f64270 */
[----:B------:R-:W-:Y:S05]  /*23f80*/  @!P3 BRA `(.L_x_691) ;  /* 0x000000180030b947 */ /* 0x000fea0003800000 */
[----:B------:R-:W-:Y:S01]  /*23f90*/  UMOV UR4, 0xffffffff ;  /* 0xffffffff00047882 */ /* 0x000fe20000000000 */
[----:B------:R-:W-:Y:S02]  /*23fa0*/  SEL R0, R12, RZ, !P2 ;  /* 0x000000ff0c007207 */ /* 0x000fe40005000000 */
[----:B------:R-:W-:Y:S05]  /*23fb0*/  BRA.DIV UR4, `(.L_x_692) ;  /* 0x0000008204087947 */ /* 0x000fea000b800000 */
[----:B------:R-:W1:Y:S02]  /*23fc0*/  S2R R2, SR_TID.X ;  /* 0x0000000000027919 */ /* 0x000e640000002100 */
[----:B-1----:R-:W-:-:S04]  /*23fd0*/  SHF.R.U32.HI R2, RZ, 0x5, R2 ;  /* 0x00000005ff027819 */ /* 0x002fc80000011602 */
[----:B------:R-:W-:-:S05]  /*23fe0*/  LOP3.LUT R2, R2, 0x3, RZ, 0xc0, !PT ;  /* 0x0000000302027812 */ /* 0x000fca00078ec0ff */
[----:B------:R1:W2:Y:S02]  /*23ff0*/  SHFL.IDX PT, R14, R2, RZ, 0x1f ;  /* 0x00001fff020e7589 */ /* 0x0002a400000e0000 */
.L_x_874:
[----:B--2---:R-:W-:Y:S02]  /*24000*/  ISETP.NE.AND P0, PT, R14, RZ, PT ;  /* 0x000000ff0e00720c */ /* 0x004fe40003f05270 */
[----:B------:R-:W-:-:S11]  /*24010*/  PLOP3.LUT P6, PT, PT, PT, PT, 0x8, 0x0 ;  /* 0x000000000000781c */ /* 0x000fd60003fce170 */
[----:B------:R-:W-:Y:S05]  /*24020*/  @P0 BRA `(.L_x_693) ;  /* 0x00000000000c0947 */ /* 0x000fea0003800000 */
[----:B------:R-:W-:-:S03]  /*24030*/  UMOV UR4, 0xffffffff ;  /* 0xffffffff00047882 */ /* 0x000fc60000000000 */
[----:B------:R-:W-:Y:S05]  /*24040*/  BRA.DIV UR4, `(.L_x_694) ;  /* 0x0000008204187947 */ /* 0x000fea000b800000 */
[----:B------:R-:W-:-:S13]  /*24050*/  ELECT P6, URZ, PT ;  /* 0x00000000003f782f */ /* 0x000fda00038c0000 */
.L_x_693:
[----:B-1----:R-:W2:Y:S01]  /*24060*/  LDL R2, [R1+0x64] ;  /* 0x0000640001027983 */ /* 0x002ea20000100800 */
[----:B------:R-:W-:Y:S01]  /*24070*/  BSSY B1, `(.L_x_695) ;  /* 0x0000008000017945 */ /* 0x000fe20003800000 */
[----:B--2---:R-:W-:-:S05]  /*24080*/  VIADD R2, R2, 0x1 ;  /* 0x0000000102027836 */ /* 0x004fca0000000000 */
[----:B------:R-:W-:-:S04]  /*24090*/  LEA.HI R3, R2, R2, RZ, 0x1 ;  /* 0x0000000202037211 */ /* 0x000fc800078f08ff */
[----:B------:R-:W-:-:S05]  /*240a0*/  LOP3.LUT R3, R3, 0xfffffffe, RZ, 0xc0, !PT ;  /* 0xfffffffe03037812 */ /* 0x000fca00078ec0ff */
[----:B------:R-:W-:-:S05]  /*240b0*/  IMAD.IADD R2, R2, 0x1, -R3 ;  /* 0x0000000102027824 */ /* 0x000fca00078e0a03 */
[----:B------:R-:W-:-:S04]  /*240c0*/  SHF.L.U32 R2, R2, 0x1f, RZ ;  /* 0x0000001f02027819 */ /* 0x000fc800000006ff */
[----:B------:R-:W1:Y:S02]  /*240d0*/  SYNCS.PHASECHK.TRANS64.TRYWAIT P0, [R18+URZ+0x38820], R2 ;  /* 0x03882002120075a7 */ /* 0x000e64000800017f */
[----:B-1----:R-:W-:Y:S05]  /*240e0*/  @!P0 BRA `(.L_x_696) ;  /* 0x0000008000108947 */ /* 0x002fea0003800000 */
.L_x_877:
[----:B------:R-:W-:Y:S05]  /*240f0*/  BSYNC B1 ;  /* 0x0000000000017941 */ /* 0x000fea0003800000 */
.L_x_695:
[----:B------:R-:W-:Y:S04]  /*24100*/  BSSY B1, `(.L_x_697) ;  /* 0x00000ad000017945 */ /* 0x000fe80003800000 */
[----:B------:R-:W-:Y:S05]  /*24110*/  @!P6 BRA `(.L_x_698) ;  /* 0x0000000800ace947 */ /* 0x000fea0003800000 */
[----:B------:R-:W2:Y:S04]  /*24120*/  LDL R5, [R1+0x20] ;  /* 0x0000200001057983 */ /* 0x000ea80000100800 */
[----:B------:R-:W3:Y:S01]  /*24130*/  LDL R4, [R1+0x24] ;  /* 0x0000240001047983 */ /* 0x000ee20000100800 */
[----:B------:R-:W-:Y:S01]  /*24140*/  BSSY B2, `(.L_x_699) ;  /* 0x0000008000027945 */ /* 0x000fe20003800000 */
[----:B------:R-:W4:Y:S02]  /*24150*/  S2R R3, SR_TID.X ;  /* 0x0000000000037919 */ /* 0x000f240000002100 */
[----:B----4-:R-:W-:-:S04]  /*24160*/  LOP3.LUT R3, R3, 0x7f, RZ, 0xc0, !PT ;  /* 0x0000007f03037812 */ /* 0x010fc800078ec0ff */
[----:B------:R-:W-:Y:S01]  /*24170*/  ISETP.NE.AND P2, PT, R3, RZ, PT ;  /* 0x000000ff0300720c */ /* 0x000fe20003f45270 */
[----:B--2---:R-:W-:Y:S01]  /*24180*/  IMAD R6, R5, 0x8, R18 ;  /* 0x0000000805067824 */ /* 0x004fe200078e0212 */
[----:B---3--:R-:W-:-:S04]  /*24190*/  SHF.L.U32 R8, R4, 0x1f, RZ ;  /* 0x0000001f04087819 */ /* 0x008fc800000006ff */
[----:B------:R-:W2:Y:S02]  /*241a0*/  SYNCS.PHASECHK.TRANS64.TRYWAIT P0, [R6+URZ+0x388a0], R8 ;  /* 0x0388a008060075a7 */ /* 0x000ea4000800017f */
[----:B--2---:R-:W-:Y:S05]  /*241b0*/  @!P0 BRA `(.L_x_700) ;  /* 0x0000007c00f08947 */ /* 0x004fea0003800000 */
.L_x_878:
[----:B------:R-:W-:Y:S05]  /*241c0*/  BSYNC B2 ;  /* 0x0000000000027941 */ /* 0x000fea0003800000 */
.L_x_699:
[----:B------:R-:W-:Y:S04]  /*241d0*/  BSSY B2, `(.L_x_701) ;  /* 0x0000009000027945 */ /* 0x000fe80003800000 */
[----:B------:R-:W-:Y:S05]  /*241e0*/  @P2 BRA `(.L_x_702) ;  /* 0x00000000001c2947 */ /* 0x000fea0003800000 */
[----:B------:R-:W3:Y:S01]  /*241f0*/  S2R R3, SR_TID.X ;  /* 0x0000000000037919 */ /* 0x000ee20000002100 */
[----:B-1----:R-:W-:-:S04]  /*24200*/  IMAD.MOV.U32 R2, RZ, RZ, 0xa000 ;  /* 0x0000a000ff027424 */ /* 0x002fc800078e00ff */
[----:B------:R4:W-:Y:S01]  /*24210*/  SYNCS.ARRIVE.TRANS64 RZ, [R6+URZ+0x38890], R2 ;  /* 0x0388900206ff79a7 */ /* 0x0009e2000800003f */
[----:B---3--:R-:W-:-:S04]  /*24220*/  LOP3.LUT R3, R3, 0x1f, RZ, 0xc0, !PT ;  /* 0x0000001f03037812 */ /* 0x008fc800078ec0ff */
[----:B------:R-:W-:-:S13]  /*24230*/  ISETP.NE.AND P0, PT, R3, RZ, PT ;  /* 0x000000ff0300720c */ /* 0x000fda0003f05270 */
[----:B----4-:R-:W-:Y:S05]  /*24240*/  @!P0 BRA `(.L_x_702) ;  /* 0x0000000000048947 */ /* 0x010fea0003800000 */
[----:B------:R-:W-:Y:S01]  /*24250*/  BPT.TRAP 0x1 ;  /* 0x000000040000795c */ /* 0x000fe20000300000 */
.L_x_702:
[----:B------:R-:W-:Y:S05]  /*24260*/  BSYNC B2 ;  /* 0x0000000000027941 */ /* 0x000fea0003800000 */
.L_x_701:
[----:B-1----:R-:W3:Y:S01]  /*24270*/  LDL R2, [R1+0x20] ;  /* 0x0000200001027983 */ /* 0x002ee20000100800 */
[----:B------:R-:W-:Y:S01]  /*24280*/  IMAD.MOV.U32 R20, RZ, RZ, RZ ;  /* 0x000000ffff147224 */ /* 0x000fe200078e00ff */
[----:B------:R-:W-:Y:S01]  /*24290*/  UIADD3 UR4, UP0, UR38, 0x570, URZ ;  /* 0x0000057026047890 */ /* 0x000fe2000ff1e03f */
[----:B------:R-:W-:Y:S01]  /*242a0*/  IMAD R3, R7, 0x50, R10 ;  /* 0x0000005007037824 */ /* 0x000fe200078e020a */
[----:B------:R-:W-:Y:S01]  /*242b0*/  PLOP3.LUT P0, PT, PT, PT, PT, 0x80, 0x0 ;  /* 0x000000000000781c */ /* 0x000fe20003f0f070 */
[----:B------:R-:W-:Y:S01]  /*242c0*/  UMOV UR6, 0x0 ;  /* 0x0000000000067882 */ /* 0x000fe20000000000 */
[----:B------:R-:W-:Y:S01]  /*242d0*/  R2UR UR10, R20 ;  /* 0x00000000140a72ca */ /* 0x000fe200000e0000 */
[----:B------:R-:W-:Y:S01]  /*242e0*/  VIADD R3, R3, 0xffffffb0 ;  /* 0xffffffb003037836 */ /* 0x000fe20000000000 */
[----:B------:R-:W-:Y:S01]  /*242f0*/  UIADD3.X UR5, URZ, UR39, URZ, UP0, !UPT ;  /* 0x000000273f057290 */ /* 0x000fe200087fe43f */
[----:B------:R-:W-:Y:S01]  /*24300*/  UMOV UR7, 0x12f00000 ;  /* 0x12f0000000077882 */ /* 0x000fe20000000000 */
[----:B---3--:R-:W-:-:S02]  /*24310*/  IMAD R4, R2, 0xa000, R18 ;  /* 0x0000a00002047824 */ /* 0x008fc400078e0212 */
[----:B------:R-:W-:Y:S02]  /*24320*/  VIADD R2, R6, 0x38890 ;  /* 0x0003889006027836 */ /* 0x000fe40000000000 */
[----:B------:R-:W-:-:S07]  /*24330*/  VIADD R5, R4, 0x24400 ;  /* 0x0002440004057836 */ /* 0x000fce0000000000 */
.L_x_703:
        /* <DEDUP_REMOVED lines=9> */
[----:B-1----:R-:W-:Y:S05]  /*243d0*/  @P0 BRA.U.ANY `(.L_x_703) ;  /* 0xfffffffd00d80947 */ /* 0x002fea000393ffff */
[----:B------:R-:W-:Y:S01]  /*243e0*/  IMAD.MOV.U32 R15, RZ, RZ, 0x40 ;  /* 0x00000040ff0f7424 */ /* 0x000fe200078e00ff */
[----:B------:R-:W-:Y:S01]  /*243f0*/  PLOP3.LUT P0, PT, PT, PT, PT, 0x80, 0x0 ;  /* 0x000000000000781c */ /* 0x000fe20003f0f070 */
[----:B------:R-:W-:Y:S01]  /*24400*/  VIADD R5, R4, 0x26c00 ;  /* 0x00026c0004057836 */ /* 0x000fe20000000000 */
[----:B------:R-:W-:Y:S01]  /*24410*/  UMOV UR6, 0x0 ;  /* 0x0000000000067882 */ /* 0x000fe20000000000 */
[----:B------:R-:W-:Y:S01]  /*24420*/  UMOV UR7, 0x12f00000 ;  /* 0x12f0000000077882 */ /* 0x000fe20000000000 */
[----:B------:R-:W-:-:S15]  /*24430*/  R2UR UR10, R15 ;  /* 0x000000000f0a72ca */ /* 0x000fde00000e0000 */
.L_x_704:
        /* <DEDUP_REMOVED lines=16> */
.L_x_705:
        /* <DEDUP_REMOVED lines=10> */
[----:B0-----:R-:W-:Y:S01]  /*245e0*/  IMAD.MOV.U32 R11, RZ, RZ, 0xc0 ;  /* 0x000000c0ff0b7424 */ /* 0x001fe200078e00ff */
[----:B------:R-:W-:Y:S01]  /*245f0*/  PLOP3.LUT P0, PT, PT, PT, PT, 0x80, 0x0 ;  /* 0x000000000000781c */ /* 0x000fe20003f0f070 */
[----:B------:R-:W-:Y:S01]  /*24600*/  VIADD R5, R4, 0x2bc00 ;  /* 0x0002bc0004057836 */ /* 0x000fe20000000000 */
[----:B------:R-:W-:Y:S01]  /*24610*/  UMOV UR6, 0x0 ;  /* 0x0000000000067882 */ /* 0x000fe20000000000 */
[----:B------:R-:W-:Y:S01]  /*24620*/  UMOV UR7, 0x12f00000 ;  /* 0x12f0000000077882 */ /* 0x000fe20000000000 */
[----:B------:R-:W-:-:S15]  /*24630*/  R2UR UR10, R11 ;  /* 0x000000000b0a72ca */ /* 0x000fde00000e0000 */
.L_x_706:
        /* <DEDUP_REMOVED lines=10> */
[----:B------:R-:W0:Y:S01]  /*246e0*/  SYNCS.PHASECHK.TRANS64.TRYWAIT P0, [R6+URZ+0x388c0], R8 ;  /* 0x0388c008060075a7 */ /* 0x000e22000800017f */
[----:B------:R-:W-:Y:S04]  /*246f0*/  BSSY B2, `(.L_x_707) ;  /* 0x0000002000027945 */ /* 0x000fe80003800000 */
[----:B0-----:R-:W-:Y:S05]  /*24700*/  @!P0 BRA `(.L_x_708) ;  /* 0x0000007800b08947 */ /* 0x001fea0003800000 */
.L_x_879:
[----:B------:R-:W-:Y:S05]  /*24710*/  BSYNC B2 ;  /* 0x0000000000027941 */ /* 0x000fea0003800000 */
.L_x_707:
[----:B------:R-:W-:Y:S01]  /*24720*/  BSSY B2, `(.L_x_709) ;  /* 0x000000b000027945 */ /* 0x000fe20003800000 */
[----:B------:R-:W-:Y:S02]  /*24730*/  IMAD.MOV.U32 R12, RZ, RZ, 0x0 ;  /* 0x00000000ff0c7424 */ /* 0x000fe400078e00ff */
[----:B------:R-:W-:Y:S01]  /*24740*/  IMAD.MOV.U32 R13, RZ, RZ, 0x12f00000 ;  /* 0x12f00000ff0d7424 */ /* 0x000fe200078e00ff */
[----:B------:R-:W-:Y:S06]  /*24750*/  @P2 BRA `(.L_x_710) ;  /* 0x00000000001c2947 */ /* 0x000fec0003800000 */
[----:B------:R-:W1:Y:S01]  /*24760*/  S2R R5, SR_TID.X ;  /* 0x0000000000057919 */ /* 0x000e620000002100 */
[----:B------:R-:W-:-:S04]  /*24770*/  IMAD.MOV.U32 R2, RZ, RZ, 0xa000 ;  /* 0x0000a000ff027424 */ /* 0x000fc800078e00ff */
[----:B------:R3:W-:Y:S01]  /*24780*/  SYNCS.ARRIVE.TRANS64 RZ, [R6+URZ+0x388b0], R2 ;  /* 0x0388b00206ff79a7 */ /* 0x0007e2000800003f */
[----:B-1----:R-:W-:-:S04]  /*24790*/  LOP3.LUT R5, R5, 0x1f, RZ, 0xc0, !PT ;  /* 0x0000001f05057812 */ /* 0x002fc800078ec0ff */
[----:B------:R-:W-:-:S13]  /*247a0*/  ISETP.NE.AND P0, PT, R5, RZ, PT ;  /* 0x000000ff0500720c */ /* 0x000fda0003f05270 */
[----:B---3--:R-:W-:Y:S05]  /*247b0*/  @!P0 BRA `(.L_x_710) ;  /* 0x0000000000048947 */ /* 0x008fea0003800000 */
[----:B------:R-:W-:Y:S01]  /*247c0*/  BPT.TRAP 0x1 ;  /* 0x000000040000795c */ /* 0x000fe20000300000 */
.L_x_710:
[----:B------:R-:W-:Y:S05]  /*247d0*/  BSYNC B2 ;  /* 0x0000000000027941 */ /* 0x000fea0003800000 */
.L_x_709:
[----:B------:R-:W-:Y:S01]  /*247e0*/  R2UR UR10, R20 ;  /* 0x00000000140a72ca */ /* 0x000fe200000e0000 */
[----:B------:R-:W-:Y:S01]  /*247f0*/  UIADD3 UR4, UP0, UR38, 0x670, URZ ;  /* 0x0000067026047890 */ /* 0x000fe2000ff1e03f */
[----:B------:R-:W-:Y:S01]  /*24800*/  R2UR UR6, R12 ;  /* 0x000000000c0672ca */ /* 0x000fe200000e0000 */
[----:B0-2---:R-:W-:Y:S01]  /*24810*/  VIADD R6, R6, 0x388b0 ;  /* 0x000388b006067836 */ /* 0x005fe20000000000 */
[----:B------:R-:W-:Y:S01]  /*24820*/  R2UR UR7, R13 ;  /* 0x000000000d0772ca */ /* 0x000fe200000e0000 */
[----:B------:R-:W-:Y:S01]  /*24830*/  VIADD R2, R4, 0x400 ;  /* 0x0000040004027836 */ /* 0x000fe20000000000 */
[----:B------:R-:W-:Y:S01]  /*24840*/  PLOP3.LUT P0, PT, PT, PT, PT, 0x80, 0x0 ;  /* 0x000000000000781c */ /* 0x000fe20003f0f070 */
[----:B------:R-:W-:-:S12]  /*24850*/  UIADD3.X UR5, URZ, UR39, URZ, UP0, !UPT ;  /* 0x000000273f057290 */ /* 0x000fd800087fe43f */
.L_x_711:
        /* <DEDUP_REMOVED lines=15> */
.L_x_712:
        /* <DEDUP_REMOVED lines=15> */
.L_x_713:
        /* <DEDUP_REMOVED lines=15> */
.L_x_714:
        /* <DEDUP_REMOVED lines=10> */
.L_x_698:
[----:B------:R-:W-:Y:S05]  /*24bd0*/  BSYNC B1 ;  /* 0x0000000000017941 */ /* 0x000fea0003800000 */
.L_x_697:
[----:B-1----:R-:W2:Y:S04]  /*24be0*/  LDL.LU R2, [R1+0x20] ;  /* 0x0000200001027983 */ /* 0x002ea80000300800 */
[----:B------:R-:W3:Y:S01]  /*24bf0*/  LDL.LU R5, [R1+0x24] ;  /* 0x0000240001057983 */ /* 0x000ee20000300800 */
[----:B------:R-:W-:Y:S01]  /*24c00*/  VIADD R7, R7, 0xfffffffe ;  /* 0xfffffffe07077836 */ /* 0x000fe20000000000 */
[----:B------:R-:W-:-:S04]  /*24c10*/  PLOP3.LUT P0, PT, PT, PT, PT, 0x8, 0x0 ;  /* 0x000000000000781c */ /* 0x000fc80003f0e170 */
[----:B------:R-:W-:Y:S01]  /*24c20*/  ISETP.GE.AND P3, PT, R7, R9, PT ;  /* 0x000000090700720c */ /* 0x000fe20003f66270 */
[----:B--2---:R-:W-:-:S05]  /*24c30*/  VIADD R2, R2, 0x1 ;  /* 0x0000000102027836 */ /* 0x004fca0000000000 */
[----:B------:R-:W-:-:S04]  /*24c40*/  ISETP.NE.AND P2, PT, R2, 0x2, PT ;  /* 0x000000020200780c */ /* 0x000fc80003f45270 */
[----:B------:R-:W-:Y:S02]  /*24c50*/  SEL R3, RZ, 0x1, P2 ;  /* 0x00000001ff037807 */ /* 0x000fe40001000000 */
[----:B------:R-:W-:Y:S02]  /*24c60*/  SEL R2, R2, RZ, P2 ;  /* 0x000000ff02027207 */ /* 0x000fe40001000000 */
[----:B---3--:R-:W-:-:S03]  /*24c70*/  LOP3.LUT R5, R5, R3, RZ, 0x3c, !PT ;  /* 0x0000000305057212 */ /* 0x008fc600078e3cff */
[----:B------:R1:W-:Y:S04]  /*24c80*/  STL [R1+0x20], R2 ;  /* 0x0000200201007387 */ /* 0x0003e80000100800 */
[----:B------:R1:W-:Y:S01]  /*24c90*/  STL [R1+0x24], R5 ;  /* 0x0000240501007387 */ /* 0x0003e20000100800 */
[----:B------:R-:W-:Y:S05]  /*24ca0*/  @!P3 BRA `(.L_x_691) ;  /* 0x0000000800e8b947 */ /* 0x000fea0003800000 */
.L_x_733:
[----:B------:R-:W-:Y:S05]  /*24cb0*/  YIELD ;  /* 0x0000000000007946 */ /* 0x000fea0003800000 */
[----:B------:R-:W-:Y:S04]  /*24cc0*/  BSSY B1, `(.L_x_715) ;  /* 0x00000ac000017945 */ /* 0x000fe80003800000 */
[----:B--2---:R-:W-:Y:S05]  /*24cd0*/  @!P6 BRA `(.L_x_716) ;  /* 0x0000000800a8e947 */ /* 0x004fea0003800000 */
[----:B------:R-:W2:Y:S04]  /*24ce0*/  LDL R4, [R1+0x20] ;  /* 0x0000200001047983 */ /* 0x000ea80000100800 */
[----:B------:R-:W3:Y:S01]  /*24cf0*/  LDL R3, [R1+0x24] ;  /* 0x0000240001037983 */ /* 0x000ee20000100800 */
[----:B------:R-:W-:Y:S01]  /*24d00*/  BSSY B2, `(.L_x_717) ;  /* 0x0000008000027945 */ /* 0x000fe20003800000 */
[----:B-1----:R-:W1:Y:S02]  /*24d10*/  S2R R2, SR_TID.X ;  /* 0x0000000000027919 */ /* 0x002e640000002100 */
[----:B-1----:R-:W-:-:S04]  /*24d20*/  LOP3.LUT R2, R2, 0x7f, RZ, 0xc0, !PT ;  /* 0x0000007f02027812 */ /* 0x002fc800078ec0ff */
[----:B------:R-:W-:Y:S01]  /*24d30*/  ISETP.NE.AND P3, PT, R2, RZ, PT ;  /* 0x000000ff0200720c */ /* 0x000fe20003f65270 */
[----:B--2---:R-:W-:Y:S01]  /*24d40*/  IMAD R6, R4, 0x8, R18 ;  /* 0x0000000804067824 */ /* 0x004fe200078e0212 */
[----:B---3--:R-:W-:-:S04]  /*24d50*/  SHF.L.U32 R5, R3, 0x1f, RZ ;  /* 0x0000001f03057819 */ /* 0x008fc800000006ff */
[----:B------:R-:W1:Y:S02]  /*24d60*/  SYNCS.PHASECHK.TRANS64.TRYWAIT P2, [R6+URZ+0x388a0], R5 ;  /* 0x0388a005060075a7 */ /* 0x000e64000804017f */
[----:B-1----:R-:W-:Y:S05]  /*24d70*/  @!P2 BRA `(.L_x_718) ;  /* 0x000000740028a947 */ /* 0x002fea0003800000 */
.L_x_880:
[----:B------:R-:W-:Y:S05]  /*24d80*/  BSYNC B2 ;  /* 0x0000000000027941 */ /* 0x000fea0003800000 */
.L_x_717:
[----:B------:R-:W-:Y:S04]  /*24d90*/  BSSY B2, `(.L_x_719) ;  /* 0x0000009000027945 */ /* 0x000fe80003800000 */
[----:B------:R-:W-:Y:S05]  /*24da0*/  @P3 BRA `(.L_x_720) ;  /* 0x00000000001c3947 */ /* 0x000fea0003800000 */
[----:B------:R-:W2:Y:S01]  /*24db0*/  S2R R3, SR_TID.X ;  /* 0x0000000000037919 */ /* 0x000ea20000002100 */
[----:B------:R-:W-:-:S04]  /*24dc0*/  IMAD.MOV.U32 R2, RZ, RZ, 0xa000 ;  /* 0x0000a000ff027424 */ /* 0x000fc800078e00ff */
[----:B------:R3:W-:Y:S01]  /*24dd0*/  SYNCS.ARRIVE.TRANS64 RZ, [R6+URZ+0x38890], R2 ;  /* 0x0388900206ff79a7 */ /* 0x0007e2000800003f */
[----:B--2---:R-:W-:-:S04]  /*24de0*/  LOP3.LUT R3, R3, 0x1f, RZ, 0xc0, !PT ;  /* 0x0000001f03037812 */ /* 0x004fc800078ec0ff */
[----:B------:R-:W-:-:S13]  /*24df0*/  ISETP.NE.AND P2, PT, R3, RZ, PT ;  /* 0x000000ff0300720c */ /* 0x000fda0003f45270 */
[----:B---3--:R-:W-:Y:S05]  /*24e00*/  @!P2 BRA `(.L_x_720) ;  /* 0x000000000004a947 */ /* 0x008fea0003800000 */
[----:B------:R-:W-:Y:S01]  /*24e10*/  BPT.TRAP 0x1 ;  /* 0x000000040000795c */ /* 0x000fe20000300000 */
.L_x_720:
[----:B------:R-:W-:Y:S05]  /*24e20*/  BSYNC B2 ;  /* 0x0000000000027941 */ /* 0x000fea0003800000 */
.L_x_719:
[----:B------:R-:W2:Y:S01]  /*24e30*/  LDL R2, [R1+0x20] ;  /* 0x0000200001027983 */ /* 0x000ea20000100800 */
[----:B0-----:R-:W-:Y:S01]  /*24e40*/  IMAD.MOV.U32 R11, RZ, RZ, RZ ;  /* 0x000000ffff0b7224 */ /* 0x001fe200078e00ff */
[----:B------:R-:W-:Y:S01]  /*24e50*/  UIADD3 UR4, UP0, UR38, 0x570, URZ ;  /* 0x0000057026047890 */ /* 0x000fe2000ff1e03f */
[----:B------:R-:W-:Y:S01]  /*24e60*/  PLOP3.LUT P2, PT, PT, PT, PT, 0x80, 0x0 ;  /* 0x000000000000781c */ /* 0x000fe20003f4f070 */
[----:B------:R-:W-:Y:S01]  /*24e70*/  IMAD R3, R7, 0x50, R10 ;  /* 0x0000005007037824 */ /* 0x000fe200078e020a */
[----:B------:R-:W-:Y:S01]  /*24e80*/  UMOV UR6, 0x0 ;  /* 0x0000000000067882 */ /* 0x000fe20000000000 */
[----:B------:R-:W-:Y:S01]  /*24e90*/  R2UR UR10, R11 ;  /* 0x000000000b0a72ca */ /* 0x000fe200000e0000 */
[----:B------:R-:W-:Y:S01]  /*24ea0*/  UIADD3.X UR5, URZ, UR39, URZ, UP0, !UPT ;  /* 0x000000273f057290 */ /* 0x000fe200087fe43f */
[----:B------:R-:W-:Y:S01]  /*24eb0*/  UMOV UR7, 0x12f00000 ;  /* 0x12f0000000077882 */ /* 0x000fe20000000000 */
[----:B--2---:R-:W-:Y:S02]  /*24ec0*/  IMAD R4, R2, 0xa000, R18 ;  /* 0x0000a00002047824 */ /* 0x004fe400078e0212 */
[----:B------:R-:W-:-:S02]  /*24ed0*/  VIADD R2, R6, 0x38890 ;  /* 0x0003889006027836 */ /* 0x000fc40000000000 */
[----:B------:R-:W-:-:S08]  /*24ee0*/  VIADD R8, R4, 0x24400 ;  /* 0x0002440004087836 */ /* 0x000fd00000000000 */
.L_x_721:
        /* <DEDUP_REMOVED lines=16> */
.L_x_722:
        /* <DEDUP_REMOVED lines=16> */
.L_x_723:
        /* <DEDUP_REMOVED lines=16> */
.L_x_724:
        /* <DEDUP_REMOVED lines=13> */
.L_x_881:
[----:B------:R-:W-:Y:S05]  /*252c0*/  BSYNC B2 ;  /* 0x0000000000027941 */ /* 0x000fea0003800000 */
.L_x_725:
[----:B------:R-:W-:Y:S01]  /*252d0*/  BSSY B2, `(.L_x_727) ;  /* 0x000000b000027945 */ /* 0x000fe20003800000 */
[----:B------:R-:W-:Y:S02]  /*252e0*/  IMAD.MOV.U32 R12, RZ, RZ, 0x0 ;  /* 0x00000000ff0c7424 */ /* 0x000fe400078e00ff */
[----:B------:R-:W-:Y:S01]  /*252f0*/  IMAD.MOV.U32 R13, RZ, RZ, 0x12f00000 ;  /* 0x12f00000ff0d7424 */ /* 0x000fe200078e00ff */
[----:B------:R-:W-:Y:S06]  /*25300*/  @P3 BRA `(.L_x_728) ;  /* 0x00000000001c3947 */ /* 0x000fec0003800000 */
[----:B------:R-:W2:Y:S01]  /*25310*/  S2R R8, SR_TID.X ;  /* 0x0000000000087919 */ /* 0x000ea20000002100 */
[----:B------:R-:W-:-:S04]  /*25320*/  IMAD.MOV.U32 R2, RZ, RZ, 0xa000 ;  /* 0x0000a000ff027424 */ /* 0x000fc800078e00ff */
[----:B------:R3:W-:Y:S01]  /*25330*/  SYNCS.ARRIVE.TRANS64 RZ, [R6+URZ+0x388b0], R2 ;  /* 0x0388b00206ff79a7 */ /* 0x0007e2000800003f */
[----:B--2---:R-:W-:-:S04]  /*25340*/  LOP3.LUT R8, R8, 0x1f, RZ, 0xc0, !PT ;  /* 0x0000001f08087812 */ /* 0x004fc800078ec0ff */
[----:B------:R-:W-:-:S13]  /*25350*/  ISETP.NE.AND P2, PT, R8, RZ, PT ;  /* 0x000000ff0800720c */ /* 0x000fda0003f45270 */
[----:B---3--:R-:W-:Y:S05]  /*25360*/  @!P2 BRA `(.L_x_728) ;  /* 0x000000000004a947 */ /* 0x008fea0003800000 */
[----:B------:R-:W-:Y:S01]  /*25370*/  BPT.TRAP 0x1 ;  /* 0x000000040000795c */ /* 0x000fe20000300000 */
.L_x_728:
[----:B------:R-:W-:Y:S05]  /*25380*/  BSYNC B2 ;  /* 0x0000000000027941 */ /* 0x000fea0003800000 */
.L_x_727:
[----:B------:R-:W-:Y:S01]  /*25390*/  R2UR UR10, R11 ;  /* 0x000000000b0a72ca */ /* 0x000fe200000e0000 */
[----:B------:R-:W-:Y:S01]  /*253a0*/  UIADD3 UR4, UP0, UR38, 0x670, URZ ;  /* 0x0000067026047890 */ /* 0x000fe2000ff1e03f */
[----:B------:R-:W-:Y:S01]  /*253b0*/  R2UR UR6, R12 ;  /* 0x000000000c0672ca */ /* 0x000fe200000e0000 */
[----:B01----:R-:W-:Y:S01]  /*253c0*/  VIADD R6, R6, 0x388b0 ;  /* 0x000388b006067836 */ /* 0x003fe20000000000 */
[----:B------:R-:W-:Y:S01]  /*253d0*/  R2UR UR7, R13 ;  /* 0x000000000d0772ca */ /* 0x000fe200000e0000 */
[----:B------:R-:W-:Y:S01]  /*253e0*/  VIADD R2, R4, 0x400 ;  /* 0x0000040004027836 */ /* 0x000fe20000000000 */
[----:B------:R-:W-:Y:S01]  /*253f0*/  PLOP3.LUT P2, PT, PT, PT, PT, 0x80, 0x0 ;  /* 0x000000000000781c */ /* 0x000fe20003f4f070 */
[----:B------:R-:W-:-:S12]  /*25400*/  UIADD3.X UR5, URZ, UR39, URZ, UP0, !UPT ;  /* 0x000000273f057290 */ /* 0x000fd800087fe43f */
.L_x_729:
        /* <DEDUP_REMOVED lines=15> */
.L_x_730:
        /* <DEDUP_REMOVED lines=15> */
.L_x_731:
        /* <DEDUP_REMOVED lines=15> */
.L_x_732:
        /* <DEDUP_REMOVED lines=10> */
.L_x_716:
[----:B------:R-:W-:Y:S05]  /*25780*/  BSYNC B1 ;  /* 0x0000000000017941 */ /* 0x000fea0003800000 */
.L_x_715:
[----:B-1----:R-:W2:Y:S04]  /*25790*/  LDL.LU R2, [R1+0x20] ;  /* 0x0000200001027983 */ /* 0x002ea80000300800 */
[----:B------:R-:W3:Y:S01]  /*257a0*/  LDL.LU R5, [R1+0x24] ;  /* 0x0000240001057983 */ /* 0x000ee20000300800 */
[C---:B------:R-:W-:Y:S01]  /*257b0*/  ISETP.GT.AND P3, PT, R7.reuse, R9, PT ;  /* 0x000000090700720c */ /* 0x040fe20003f64270 */
[----:B------:R-:W-:Y:S02]  /*257c0*/  VIADD R7, R7, 0xffffffff ;  /* 0xffffffff07077836 */ /* 0x000fe40000000000 */
[----:B--2---:R-:W-:-:S05]  /*257d0*/  VIADD R2, R2, 0x1 ;  /* 0x0000000102027836 */ /* 0x004fca0000000000 */
[----:B------:R-:W-:-:S04]  /*257e0*/  ISETP.NE.AND P2, PT, R2, 0x2, PT ;  /* 0x000000020200780c */ /* 0x000fc80003f45270 */
[----:B------:R-:W-:Y:S02]  /*257f0*/  SEL R3, RZ, 0x1, P2 ;  /* 0x00000001ff037807 */ /* 0x000fe40001000000 */
[----:B------:R-:W-:Y:S02]  /*25800*/  SEL R2, R2, RZ, P2 ;  /* 0x000000ff02027207 */ /* 0x000fe40001000000 */
[----:B---3--:R-:W-:-:S05]  /*25810*/  LOP3.LUT R5, R5, R3, RZ, 0x3c, !PT ;  /* 0x0000000305057212 */ /* 0x008fca00078e3cff */
[----:B------:R2:W-:Y:S04]  /*25820*/  STL [R1+0x24], R5 ;  /* 0x0000240501007387 */ /* 0x0005e80000100800 */
[----:B------:R2:W-:Y:S01]  /*25830*/  STL [R1+0x20], R2 ;  /* 0x0000200201007387 */ /* 0x0005e20000100800 */
[----:B------:R-:W-:Y:S05]  /*25840*/  @P3 BRA `(.L_x_733) ;  /* 0xfffffff400183947 */ /* 0x000fea000383ffff */
.L_x_691:
[----:B------:R-:W-:Y:S05]  /*25850*/  BSYNC B0 ;  /* 0x0000000000007941 */ /* 0x000fea0003800000 */
.L_x_690:
[----:B------:R3:W5:Y:S01]  /*25860*/  LDL R8, [R1+0x40] ;  /* 0x0000400001087983 */ /* 0x0007620000100800 */
[----:B------:R-:W-:Y:S05]  /*25870*/  @!P0 WARPSYNC.ALL ;  /* 0x0000000000008948 */ /* 0x000fea0003800000 */
[----:B------:R3:W-:Y:S01]  /*25880*/  STL [R1+0x44], RZ ;  /* 0x000044ff01007387 */ /* 0x0007e20000100800 */
[----:B------:R-:W-:Y:S01]  /*25890*/  BSSY B0, `(.L_x_734) ;  /* 0x0000020000007945 */ /* 0x000fe20003800000 */
[----:B------:R-:W-:Y:S06]  /*258a0*/  @!P0 BAR.SYNC.DEFER_BLOCKING 0xc, 0x180 ;  /* 0x0306000000008b1d */ /* 0x000fec0000010000 */
[----:B---3--:R-:W-:Y:S05]  /*258b0*/  @!P1 BRA `(.L_x_735) ;  /* 0x0000000000749947 */ /* 0x008fea0003800000 */
[----:B------:R-:W-:-:S13]  /*258c0*/  ISETP.NE.AND P0, PT, R17, RZ, PT ;  /* 0x000000ff1100720c */ /* 0x000fda0003f05270 */
[----:B------:R-:W3:Y:S02]  /*258d0*/  @!P0 LDC R17, c[0x0][0x9f0] ;  /* 0x00027c00ff118b82 */ /* 0x000ee40000000800 */
[----:B---3--:R-:W-:-:S04]  /*258e0*/  IABS R0, R17 ;  /* 0x0000001100007213 */ /* 0x008fc80000000000 */
[----:B-12---:R-:W1:Y:S08]  /*258f0*/  I2F.RP R2, R0 ;  /* 0x0000000000027306 */ /* 0x006e700000209400 */
[----:B-1----:R-:W1:Y:S02]  /*25900*/  MUFU.RCP R2, R2 ;  /* 0x0000000200027308 */ /* 0x002e640000001000 */
[----:B-1----:R-:W-:-:S06]  /*25910*/  VIADD R2, R2, 0xffffffe ;  /* 0x0ffffffe02027836 */ /* 0x002fcc0000000000 */
[----:B------:R-:W1:Y:S02]  /*25920*/  F2I.FTZ.U32.TRUNC.NTZ R3, R2 ;  /* 0x0000000200037305 */ /* 0x000e64000021f000 */
[----:B-1----:R-:W-:-:S04]  /*25930*/  IMAD.MOV R2, RZ, RZ, -R3 ;  /* 0x000000ffff027224 */ /* 0x002fc800078e0a03 */
[----:B------:R-:W-:Y:S02]  /*25940*/  IMAD R4, R2, R0, RZ ;  /* 0x0000000002047224 */ /* 0x000fe400078e02ff */
[----:B------:R-:W-:-:S04]  /*25950*/  IMAD.MOV.U32 R2, RZ, RZ, RZ ;  /* 0x000000ffff027224 */ /* 0x000fc800078e00ff */
[----:B------:R-:W-:Y:S01]  /*25960*/  IMAD.HI.U32 R6, R3, R4, R2 ;  /* 0x0000000403067227 */ /* 0x000fe200078e0002 */
[----:B------:R-:W-:Y:S02]  /*25970*/  IABS R2, R17 ;  /* 0x0000001100027213 */ /* 0x000fe40000000000 */
[----:B-----5:R-:W-:-:S03]  /*25980*/  IADD3 R4, R8, -0x1, R17 ;  /* 0xffffffff08047810 */ /* 0x020fc60007ffe011 */
        /* <DEDUP_REMOVED lines=15> */
[----:B------:R3:W-:Y:S02]  /*25a80*/  STL [R1+0x44], R2 ;  /* 0x0000440201007387 */ /* 0x0007e40000100800 */
.L_x_735:
[----:B------:R-:W-:Y:S05]  /*25a90*/  BSYNC B0 ;  /* 0x0000000000007941 */ /* 0x000fea0003800000 */
.L_x_734:
[----:B------:R-:W4:Y:S04]  /*25aa0*/  LDL R0, [R1+0x44] ;  /* 0x0000440001007983 */ /* 0x000f280000100800 */
[----:B-123--:R-:W4:Y:S01]  /*25ab0*/  LDL R2, [R1+0x60] ;  /* 0x0000600001027983 */ /* 0x00ef220000100800 */
[----:B------:R-:W-:Y:S01]  /*25ac0*/  BSSY B7, `(.L_x_736) ;  /* 0x00004ce000077945 */ /* 0x000fe20003800000 */
[----:B----4-:R-:W-:-:S05]  /*25ad0*/  IMAD R2, R2, R0, RZ ;  /* 0x0000000002027224 */ /* 0x010fca00078e02ff */
[----:B-----5:R-:W-:Y:S01]  /*25ae0*/  VIADDMNMX R0, R2, R0, R8, PT ;  /* 0x0000000002007246 */ /* 0x020fe20003800108 */
[----:B------:R1:W-:Y:S03]  /*25af0*/  STL [R1+0x30], R2 ;  /* 0x0000300201007387 */ /* 0x0003e60000100800 */
[----:B------:R-:W-:Y:S01]  /*25b00*/  ISETP.GT.AND P0, PT, R0, R2, PT ;  /* 0x000000020000720c */ /* 0x000fe20003f04270 */
[----:B------:R1:W-:-:S12]  /*25b10*/  STL [R1+0x48], R0 ;  /* 0x0000480001007387 */ /* 0x0003d80000100800 */
[----:B-1----:R-:W-:Y:S05]  /*25b20*/  @P0 BRA `(.L_x_737) ;  /* 0x00000000004c0947 */ /* 0x002fea0003800000 */
[----:B------:R-:W1:Y:S02]  /*25b30*/  S2R R0, SR_TID.X ;  /* 0x0000000000007919 */ /* 0x000e640000002100 */
[----:B-1----:R-:W-:-:S04]  /*25b40*/  LOP3.LUT R0, R0, 0x7f, RZ, 0xc0, !PT ;  /* 0x0000007f00007812 */ /* 0x002fc800078ec0ff */
[----:B------:R-:W-:-:S13]  /*25b50*/  ISETP.NE.AND P0, PT, R0, RZ, PT ;  /* 0x000000ff0000720c */ /* 0x000fda0003f05270 */
[----:B------:R-:W-:Y:S05]  /*25b60*/  @P0 BRA `(.L_x_738) ;  /* 0x0000004c000c0947 */ /* 0x000fea0003800000 */
[----:B------:R-:W1:Y:S01]  /*25b70*/  S2R R3, SR_LANEID ;  /* 0x0000000000037919 */ /* 0x000e620000000000 */
[----:B------:R-:W-:Y:S01]  /*25b80*/  VOTEU.ANY UR4, UPT, PT ;  /* 0x0000000000047886 */ /* 0x000fe200038e0100 */
[----:B------:R-:W2:Y:S01]  /*25b90*/  LDC.64 R4, c[0x0][0xc60] ;  /* 0x00031800ff047b82 */ /* 0x000ea20000000a00 */
[----:B------:R-:W1:Y:S01]  /*25ba0*/  FLO.U32 R0, UR4 ;  /* 0x0000000400007d00 */ /* 0x000e6200080e0000 */
[----:B------:R-:W-:-:S07]  /*25bb0*/  ULDC.64 UR6, c[0x0][0x208] ;  /* 0x0000820000067ab9 */ /* 0x000fce0000000a00 */
[----:B------:R-:W2:Y:S01]  /*25bc0*/  POPC R2, UR4 ;  /* 0x0000000400027d09 */ /* 0x000ea20008000000 */
[----:B-1----:R-:W-:-:S13]  /*25bd0*/  ISETP.EQ.U32.AND P0, PT, R0, R3, PT ;  /* 0x000000030000720c */ /* 0x002fda0003f02070 */
[----:B--2---:R-:W2:Y:S01]  /*25be0*/  @P0 ATOMG.E.ADD.STRONG.GPU PT, R5, desc[UR6][R4.64], R2 ;  /* 0x00000002040509a8 */ /* 0x004ea200081ee1c6 */
[----:B------:R-:W1:Y:S02]  /*25bf0*/  S2R R3, SR_LTMASK ;  /* 0x0000000000037919 */ /* 0x000e640000003900 */
[----:B-1----:R-:W-:-:S06]  /*25c00*/  LOP3.LUT R3, R3, UR4, RZ, 0xc0, !PT ;  /* 0x0000000403037c12 */ /* 0x002fcc000f8ec0ff */
[----:B------:R-:W1:Y:S01]  /*25c10*/  POPC R3, R3 ;  /* 0x0000000300037309 */ /* 0x000e620000000000 */
[----:B--2---:R-:W1:Y:S02]  /*25c20*/  SHFL.IDX PT, R0, R5, R0, 0x1f ;  /* 0x00001f0005007589 */ /* 0x004e6400000e0000 */
[----:B-1----:R-:W-:-:S05]  /*25c30*/  IADD3 R0, R0, UR36, R3 ;  /* 0x0000002400007c10 */ /* 0x002fca000fffe003 */
[----:B------:R1:W-:Y:S01]  /*25c40*/  STL [R1], R0 ;  /* 0x0000000001007387 */ /* 0x0003e20000100800 */
[----:B------:R-:W-:Y:S05]  /*25c50*/  BRA `(.L_x_738) ;  /* 0x0000004800d07947 */ /* 0x000fea0003800000 */
.L_x_737:
        /* <DEDUP_REMOVED lines=8> */
[----:B------:R-:W-:Y:S02]  /*25ce0*/  IMAD.U32 R4, RZ, RZ, UR6 ;  /* 0x00000006ff047e24 */ /* 0x000fe4000f8e00ff */
[----:B------:R-:W1:Y:S01]  /*25cf0*/  LDC.64 R2, c[0x4][R2] ;  /* 0x0100000002027b82 */ /* 0x000e620000000a00 */
[----:B------:R-:W-:Y:S02]  /*25d00*/  IMAD.U32 R5, RZ, RZ, UR7 ;  /* 0x00000007ff057e24 */ /* 0x000fe4000f8e00ff */
[----:B------:R-:W-:Y:S02]  /*25d10*/  IMAD.U32 R6, RZ, RZ, UR8 ;  /* 0x00000008ff067e24 */ /* 0x000fe4000f8e00ff */
[----:B------:R-:W-:-:S02]  /*25d20*/  IMAD.U32 R7, RZ, RZ, UR9 ;  /* 0x00000009ff077e24 */ /* 0x000fc4000f8e00ff */
[----:B------:R-:W-:Y:S02]  /*25d30*/  IMAD.U32 R10, RZ, RZ, UR4 ;  /* 0x00000004ff0a7e24 */ /* 0x000fe4000f8e00ff */
[----:B0-----:R-:W-:Y:S02]  /*25d40*/  IMAD.U32 R11, RZ, RZ, UR5 ;  /* 0x00000005ff0b7e24 */ /* 0x001fe4000f8e00ff */
[----:B------:R-:W-:Y:S02]  /*25d50*/  IMAD.MOV.U32 R8, RZ, RZ, 0x70 ;  /* 0x00000070ff087424 */ /* 0x000fe400078e00ff */
[----:B------:R-:W-:Y:S02]  /*25d60*/  IMAD.MOV.U32 R12, RZ, RZ, 0x1 ;  /* 0x00000001ff0c7424 */ /* 0x000fe400078e00ff */
[----:B------:R-:W-:-:S07]  /*25d70*/  IMAD.MOV.U32 R13, RZ, RZ, RZ ;  /* 0x000000ffff0d7224 */ /* 0x000fce00078e00ff */
[----:B------:R-:W-:-:S07]  /*25d80*/  LEPC R20, `(.L_x_740) ;  /* 0x000000001014794e */ /* 0x000fce0000000000 */
[----:B-1----:R-:W-:Y:S05]  /*25d90*/  CALL.ABS.NOINC R2 ;  /* 0x0000000002007343 */ /* 0x002fea0003c00000 */
.L_x_740:
[----:B------:R-:W-:Y:S05]  /*25da0*/  BSYNC B6 ;  /* 0x0000000000067941 */ /* 0x000fea0003800000 */
.L_x_739:
        /* <DEDUP_REMOVED lines=8> */
[----:B------:R1:W2:Y:S01]  /*25e30*/  LDC.64 R2, c[0x4][R17] ;  /* 0x0100000011027b82 */ /* 0x0002a20000000a00 */
[----:B------:R-:W-:Y:S02]  /*25e40*/  IMAD.U32 R4, RZ, RZ, UR6 ;  /* 0x00000006ff047e24 */ /* 0x000fe4000f8e00ff */
[----:B------:R-:W-:Y:S02]  /*25e50*/  IMAD.U32 R5, RZ, RZ, UR7 ;  /* 0x00000007ff057e24 */ /* 0x000fe4000f8e00ff */
[----:B------:R-:W-:Y:S02]  /*25e60*/  IMAD.U32 R6, RZ, RZ, UR8 ;  /* 0x00000008ff067e24 */ /* 0x000fe4000f8e00ff */
[----:B------:R-:W-:-:S02]  /*25e70*/  IMAD.U32 R7, RZ, RZ, UR9 ;  /* 0x00000009ff077e24 */ /* 0x000fc4000f8e00ff */
[----:B------:R-:W-:Y:S02]  /*25e80*/  IMAD.U32 R10, RZ, RZ, UR4 ;  /* 0x00000004ff0a7e24 */ /* 0x000fe4000f8e00ff */
[----:B0-----:R-:W-:Y:S02]  /*25e90*/  IMAD.U32 R11, RZ, RZ, UR5 ;  /* 0x00000005ff0b7e24 */ /* 0x001fe4000f8e00ff */
[----:B------:R-:W-:Y:S02]  /*25ea0*/  IMAD.MOV.U32 R8, RZ, RZ, 0x70 ;  /* 0x00000070ff087424 */ /* 0x000fe400078e00ff */
[----:B------:R-:W-:Y:S02]  /*25eb0*/  IMAD.MOV.U32 R12, RZ, RZ, 0x1 ;  /* 0x00000001ff0c7424 */ /* 0x000fe400078e00ff */
[----:B-1----:R-:W-:-:S07]  /*25ec0*/  IMAD.MOV.U32 R13, RZ, RZ, RZ ;  /* 0x000000ffff0d7224 */ /* 0x002fce00078e00ff */
[----:B------:R-:W-:-:S07]  /*25ed0*/  LEPC R20, `(.L_x_743) ;  /* 0x000000001014794e */ /* 0x000fce0000000000 */
[----:B--2---:R-:W-:Y:S05]  /*25ee0*/  CALL.ABS.NOINC R2 ;  /* 0x0000000002007343 */ /* 0x004fea0003c00000 */
.L_x_743:
[----:B------:R0:W1:Y:S01]  /*25ef0*/  LDC.64 R2, c[0x4][R17] ;  /* 0x0100000011027b82 */ /* 0x0000620000000a00 */
[----:B------:R-:W-:Y:S01]  /*25f00*/  ULDC.64 UR4, c[0x4][0xa8] ;  /* 0x01002a0000047ab9 */ /* 0x000fe20000000a00 */
[----:B------:R-:W-:Y:S01]  /*25f10*/  ULDC.64 UR6, c[0x4][0xb0] ;  /* 0x01002c0000067ab9 */ /* 0x000fe20000000a00 */
[----:B------:R-:W-:Y:S01]  /*25f20*/  ULDC.64 UR8, c[0x4][0x18] ;  /* 0x0100060000087ab9 */ /* 0x000fe20000000a00 */
[----:B------:R-:W-:Y:S02]  /*25f30*/  IMAD.U32 R4, RZ, RZ, UR4 ;  /* 0x00000004ff047e24 */ /* 0x000fe4000f8e00ff */
[----:B------:R-:W-:Y:S02]  /*25f40*/  IMAD.U32 R5, RZ, RZ, UR5 ;  /* 0x00000005ff057e24 */ /* 0x000fe4000f8e00ff */
[----:B------:R-:W-:Y:S02]  /*25f50*/  IMAD.U32 R6, RZ, RZ, UR6 ;  /* 0x00000006ff067e24 */ /* 0x000fe4000f8e00ff */
[----:B------:R-:W-:-:S02]  /*25f60*/  IMAD.U32 R7, RZ, RZ, UR7 ;  /* 0x00000007ff077e24 */ /* 0x000fc4000f8e00ff */
[----:B------:R-:W-:Y:S02]  /*25f70*/  IMAD.U32 R10, RZ, RZ, UR8 ;  /* 0x00000008ff0a7e24 */ /* 0x000fe4000f8e00ff */
[----:B------:R-:W-:Y:S02]  /*25f80*/  IMAD.U32 R11, RZ, RZ, UR9 ;  /* 0x00000009ff0b7e24 */ /* 0x000fe4000f8e00ff */
[----:B------:R-:W-:Y:S02]  /*25f90*/  IMAD.MOV.U32 R8, RZ, RZ, 0x70 ;  /* 0x00000070ff087424 */ /* 0x000fe400078e00ff */
[----:B------:R-:W-:Y:S02]  /*25fa0*/  IMAD.MOV.U32 R12, RZ, RZ, 0x1 ;  /* 0x00000001ff0c7424 */ /* 0x000fe400078e00ff */
[----:B0-----:R-:W-:-:S07]  /*25fb0*/  IMAD.MOV.U32 R13, RZ, RZ, RZ ;  /* 0x000000ffff0d7224 */ /* 0x001fce00078e00ff */
[----:B------:R-:W-:-:S07]  /*25fc0*/  LEPC R20, `(.L_x_742) ;  /* 0x000000001014794e */ /* 0x000fce0000000000 */
[----:B-1----:R-:W-:Y:S05]  /*25fd0*/  CALL.ABS.NOINC R2 ;  /* 0x0000000002007343 */ /* 0x002fea0003c00000 */
.L_x_742:
[----:B------:R-:W-:Y:S05]  /*25fe0*/  BSYNC B6 ;  /* 0x0000000000067941 */ /* 0x000fea0003800000 */
.L_x_741:
[----:B------:R-:W2:Y:S01]  /*25ff0*/  LDL.LU R2, [R1+0x28] ;  /* 0x0000280001027983 */ /* 0x000ea20000300800 */
[----:B------:R-:W-:-:S03]  /*26000*/  ULDC.64 UR4, c[0x0][0x9f8] ;  /* 0x00027e0000047ab9 */ /* 0x000fc60000000a00 */
[----:B------:R-:W3:Y:S04]  /*26010*/  LDL.LU R0, [R1+0x38] ;  /* 0x0000380001007983 */ /* 0x000ee80000300800 */
[----:B------:R-:W4:Y:S01]  /*26020*/  LDL R7, [R1+0x14] ;  /* 0x0000140001077983 */ /* 0x000f220000100800 */
[----:B------:R-:W-:Y:S01]  /*26030*/  ISETP.NE.U32.AND P0, PT, RZ, UR4, PT ;  /* 0x00000004ff007c0c */ /* 0x000fe2000bf05070 */
[----:B------:R-:W-:Y:S02]  /*26040*/  ULDC.64 UR6, c[0x0][0x208] ;  /* 0x0000820000067ab9 */ /* 0x000fe40000000a00 */
[----:B------:R-:W5:Y:S01]  /*26050*/  LDL R17, [R1+0x48] ;  /* 0x0000480001117983 */ /* 0x000f620000100800 */
[----:B------:R-:W-:-:S13]  /*26060*/  ISETP.NE.AND.EX P0, PT, RZ, UR5, PT, P0 ;  /* 0x00000005ff007c0c */ /* 0x000fda000bf05300 */
[----:B--2---:R-:W-:-:S04]  /*26070*/  @P0 IADD3 R2, P1, R2, UR4, RZ ;  /* 0x0000000402020c10 */ /* 0x004fc8000ff3e0ff */
[----:B---3--:R-:W-:Y:S01]  /*26080*/  @P0 IADD3.X R3, R0, UR5, RZ, P1, !PT ;  /* 0x0000000500030c10 */ /* 0x008fe20008ffe4ff */
[----:B------:R-:W-:-:S04]  /*26090*/  ULDC.64 UR4, c[0x0][0xa08] ;  /* 0x0002820000047ab9 */ /* 0x000fc80000000a00 */
[----:B----4-:R1:W2:Y:S02]  /*260a0*/  @P0 LDG.E R7, desc[UR6][R2.64] ;  /* 0x0000000602070981 */ /* 0x0102a4000c1e1900 */
[----:B-1----:R-:W1:Y:S01]  /*260b0*/  LDC.64 R2, c[0x0][0x418] ;  /* 0x00010600ff027b82 */ /* 0x002e620000000a00 */
[----:B-----5:R-:W-:Y:S01]  /*260c0*/  VIADD R0, R17, 0xffffffff ;  /* 0xffffffff11007836 */ /* 0x020fe20000000000 */
[----:B--2---:R-:W-:Y:S01]  /*260d0*/  SHF.R.S32.HI R8, RZ, 0x1f, R7 ;  /* 0x0000001fff087819 */ /* 0x004fe20000011407 */
[----:B------:R2:W-:Y:S04]  /*260e0*/  @P0 STL [R1+0x14], R7 ;  /* 0x0000140701000387 */ /* 0x0005e80000100800 */
[----:B------:R2:W-:Y:S01]  /*260f0*/  STL [R1+0x28], R8 ;  /* 0x0000280801007387 */ /* 0x0005e20000100800 */
[----:B-1----:R-:W-:Y:S01]  /*26100*/  LOP3.LUT P0, RZ, R2, UR4, RZ, 0xfc, !PT ;  /* 0x0000000402ff7c12 */ /* 0x002fe2000f80fcff */
[----:B------:R-:W-:-:S03]  /*26110*/  UMOV UR4, 0xffffffff ;  /* 0xffffffff00047882 */ /* 0x000fc60000000000 */
[----:B------:R-:W-:-:S04]  /*26120*/  LOP3.LUT P0, RZ, R3, UR5, RZ, 0xfc, P0 ;  /* 0x0000000503ff7c12 */ /* 0x000fc8000800fcff */
[----:B------:R-:W-:Y:S01]  /*26130*/  SEL R17, R7, RZ, !P0 ;  /* 0x000000ff07117207 */ /* 0x000fe20004000000 */
[----:B--2---:R-:W-:Y:S08]  /*26140*/  BRA.DIV UR4, `(.L_x_744) ;  /* 0x00000062045c7947 */ /* 0x004ff0000b800000 */
[----:B------:R-:W1:Y:S02]  /*26150*/  S2R R4, SR_TID.X ;  /* 0x0000000000047919 */ /* 0x000e640000002100 */
[----:B-1----:R-:W-:-:S04]  /*26160*/  SHF.R.U32.HI R4, RZ, 0x5, R4 ;  /* 0x00000005ff047819 */ /* 0x002fc80000011604 */
[----:B------:R-:W-:-:S05]  /*26170*/  LOP3.LUT R4, R4, 0x3, RZ, 0xc0, !PT ;  /* 0x0000000304047812 */ /* 0x000fca00078ec0ff */
[----:B------:R1:W2:Y:S02]  /*26180*/  SHFL.IDX PT, R14, R4, RZ, 0x1f ;  /* 0x00001fff040e7589 */ /* 0x0002a400000e0000 */
.L_x_884:
[----:B-1----:R-:W3:Y:S01]  /*26190*/  LDL.LU R4, [R1+0x10] ;  /* 0x0000100001047983 */ /* 0x002ee20000300800 */
[----:B------:R-:W-:Y:S02]  /*261a0*/  PLOP3.LUT P1, PT, PT, PT, PT, 0x8, 0x0 ;  /* 0x000000000000781c */ /* 0x000fe40003f2e170 */
[----:B--2---:R-:W-:Y:S01]  /*261b0*/  ISETP.NE.AND P0, PT, R14, RZ, PT ;  /* 0x000000ff0e00720c */ /* 0x004fe20003f05270 */
[----:B------:R1:W-:Y:S01]  /*261c0*/  STL [R1+0x8], R0 ;  /* 0x0000080001007387 */ /* 0x0003e20000100800 */
[----:B---3--:R-:W-:-:S09]  /*261d0*/  LOP3.LUT R4, R4, 0xfffffffe, RZ, 0xc0, !PT ;  /* 0xfffffffe04047812 */ /* 0x008fd200078ec0ff */
[----:B------:R-:W-:-:S05]  /*261e0*/  @P1 LOP3.LUT R4, R4, 0x1, RZ, 0xfc, !PT ;  /* 0x0000000104041812 */ /* 0x000fca00078efcff */
[----:B------:R1:W-:Y:S01]  /*261f0*/  STL [R1+0x10], R4 ;  /* 0x0000100401007387 */ /* 0x0003e20000100800 */
[----:B------:R-:W-:Y:S05]  /*26200*/  @P0 BRA `(.L_x_745) ;  /* 0x00000004004c0947 */ /* 0x000fea0003800000 */
[----:B------:R-:W-:-:S03]  /*26210*/  UMOV UR4, 0xffffffff ;  /* 0xffffffff00047882 */ /* 0x000fc60000000000 */
[----:B------:R-:W-:Y:S05]  /*26220*/  BRA.DIV UR4, `(.L_x_746) ;  /* 0x0000006204587947 */ /* 0x000fea000b800000 */
[----:B------:R-:W-:-:S13]  /*26230*/  ELECT P6, URZ, PT ;  /* 0x00000000003f782f */ /* 0x000fda00038c0000 */
.L_x_887:
        /* <DEDUP_REMOVED lines=8> */
[----:B-1----:R-:W-:Y:S01]  /*262c0*/  IMAD.MOV.U32 R0, RZ, RZ, R9 ;  /* 0x000000ffff007224 */ /* 0x002fe200078e0009 */
[----:B--2---:R-:W-:-:S13]  /*262d0*/  ISETP.NE.AND P0, PT, R6, 0x1, PT ;  /* 0x000000010600780c */ /* 0x004fda0003f05270 */
[----:B------:R-:W1:Y:S02]  /*262e0*/  @P0 LDC.64 R4, c[0x0][0x440] ;  /* 0x00011000ff040b82 */ /* 0x000e640000000a00 */
[----:B-1----:R-:W-:-:S05]  /*262f0*/  @P0 IMAD.HI.U32 R4, R9, R4, RZ ;  /* 0x0000000409040227 */ /* 0x002fca00078e00ff */
        /* <DEDUP_REMOVED lines=13> */
.L_x_747:
[----:B--2---:R-:W2:Y:S01]  /*263d0*/  LDL R2, [R1+0x18] ;  /* 0x0000180001027983 */ /* 0x004ea20000100800 */
[----:B-1----:R-:W-:Y:S01]  /*263e0*/  IMAD R0, R19, 0x8, R18 ;  /* 0x0000000813007824 */ /* 0x002fe200078e0212 */
[----:B--2---:R-:W-:-:S04]  /*263f0*/  SHF.L.U32 R2, R2, 0x1f, RZ ;  /* 0x0000001f02027819 */ /* 0x004fc800000006ff */
[----:B------:R-:W1:Y:S02]  /*26400*/  SYNCS.PHASECHK.TRANS64.TRYWAIT P0, [R0+URZ+0x38840], R2 ;  /* 0x03884002000075a7 */ /* 0x000e64000800017f */
[----:B-1----:R-:W-:Y:S05]  /*26410*/  @!P0 BRA `(.L_x_748) ;  /* 0x0000005c00fc8947 */ /* 0x002fea0003800000 */
.L_x_888:
[----:B------:R-:W2:Y:S02]  /*26420*/  S2R R3, SR_TID.X ;  /* 0x0000000000037919 */ /* 0x000ea40000002100 */
[----:B--2---:R-:W-:-:S04]  /*26430*/  LOP3.LUT R3, R3, 0x7f, RZ, 0xc0, !PT ;  /* 0x0000007f03037812 */ /* 0x004fc800078ec0ff */
[----:B------:R-:W-:-:S13]  /*26440*/  ISETP.NE.AND P0, PT, R3, RZ, PT ;  /* 0x000000ff0300720c */ /* 0x000fda0003f05270 */
[----:B------:R-:W-:Y:S05]  /*26450*/  @P0 BRA `(.L_x_749) ;  /* 0x00000000001c0947 */ /* 0x000fea0003800000 */
[----:B------:R-:W2:Y:S01]  /*26460*/  S2R R3, SR_TID.X ;  /* 0x0000000000037919 */ /* 0x000ea20000002100 */
[----:B-1----:R-:W-:-:S04]  /*26470*/  IMAD.MOV.U32 R2, RZ, RZ, 0xa000 ;  /* 0x0000a000ff027424 */ /* 0x002fc800078e00ff */
[----:B------:R3:W-:Y:S01]  /*26480*/  SYNCS.ARRIVE.TRANS64 RZ, [R0+URZ+0x38830], R2 ;  /* 0x0388300200ff79a7 */ /* 0x0007e2000800003f */
[----:B--2---:R-:W-:-:S04]  /*26490*/  LOP3.LUT R3, R3, 0x1f, RZ, 0xc0, !PT ;  /* 0x0000001f03037812 */ /* 0x004fc800078ec0ff */
[----:B------:R-:W-:-:S13]  /*264a0*/  ISETP.NE.AND P0, PT, R3, RZ, PT ;  /* 0x000000ff0300720c */ /* 0x000fda0003f05270 */
[----:B---3--:R-:W-:Y:S05]  /*264b0*/  @!P0 BRA `(.L_x_749) ;  /* 0x0000000000048947 */ /* 0x008fea0003800000 */
[----:B------:R-:W-:Y:S01]  /*264c0*/  BPT.TRAP 0x1 ;  /* 0x000000040000795c */ /* 0x000fe20000300000 */
.L_x_749:
[----:B-1----:R-:W2:Y:S04]  /*264d0*/  LDL R2, [R1+0x1c] ;  /* 0x00001c0001027983 */ /* 0x002ea80000100800 */
[----:B------:R-:W3:Y:S01]  /*264e0*/  LDL R3, [R1+0x8] ;  /* 0x0000080001037983 */ /* 0x000ee20000100800 */
[----:B------:R-:W-:Y:S01]  /*264f0*/  R2UR UR9, R0 ;  /* 0x00000000000972ca */ /* 0x000fe200000e0000 */
[----:B------:R-:W-:-:S05]  /*26500*/  IMAD R0, R19, 0xa000, R18 ;  /* 0x0000a00013007824 */ /* 0x000fca00078e0212 */
[----:B------:R-:W-:Y:S01]  /*26510*/  R2UR UR14, R0 ;  /* 0x00000000000e72ca */ /* 0x000fe200000e0000 */
[----:B------:R-:W-:Y:S01]  /*26520*/  UIADD3 UR4, UP0, UR38, 0x370, URZ ;  /* 0x0000037026047890 */ /* 0x000fe2000ff1e03f */
[----:B--2---:R-:W-:Y:S02]  /*26530*/  R2UR UR5, R2 ;  /* 0x00000000020572ca */ /* 0x004fe400000e0000 */
[----:B------:R-:W2:Y:S01]  /*26540*/  LDL.LU R2, [R1+0x10] ;  /* 0x0000100001027983 */ /* 0x000ea20000300800 */
[----:B---3--:R-:W-:Y:S02]  /*26550*/  R2UR UR11, R3 ;  /* 0x00000000030b72ca */ /* 0x008fe400000e0000 */
[----:B------:R-:W-:Y:S02]  /*26560*/  R2UR UR12, R16 ;  /* 0x00000000100c72ca */ /* 0x000fe400000e0000 */
[----:B-----5:R-:W-:Y:S01]  /*26570*/  R2UR UR13, R17 ;  /* 0x00000000110d72ca */ /* 0x020fe200000e0000 */
[----:B------:R-:W-:Y:S01]  /*26580*/  UIADD3 UR9, UR9, 0x38830, URZ ;  /* 0x0003883009097890 */ /* 0x000fe2000fffe03f */
[----:B------:R-:W-:-:S02]  /*26590*/  PLOP3.LUT P0, PT, PT, PT, PT, 0x80, 0x0 ;  /* 0x000000000000781c */ /* 0x000fc40003f0f070 */
[----:B------:R-:W-:Y:S02]  /*265a0*/  UIADD3 UR8, UR14, 0x24400, URZ ;  /* 0x000244000e087890 */ /* 0x000fe4000fffe03f */
[----:B------:R-:W-:-:S03]  /*265b0*/  UIADD3 UR15, UR14, 0x26c00, URZ ;  /* 0x00026c000e0f7890 */ /* 0x000fc6000fffe03f */
[----:B------:R-:W-:Y:S02]  /*265c0*/  UIMAD UR11, UR11, 0x50, UR5 ;  /* 0x000000500b0b78a4 */ /* 0x000fe4000f8e0205 */
[----:B------:R-:W-:Y:S02]  /*265d0*/  UIADD3.X UR5, URZ, UR39, URZ, UP0, !UPT ;  /* 0x000000273f057290 */ /* 0x000fe400087fe43f */
[----:B------:R-:W-:Y:S01]  /*265e0*/  UIADD3 UR16, UR14, 0x29400, URZ ;  /* 0x000294000e107890 */ /* 0x000fe2000fffe03f */
[----:B------:R-:W-:Y:S01]  /*265f0*/  UMOV UR10, URZ ;  /* 0x0000003f000a7c82 */ /* 0x000fe20008000000 */
[----:B------:R-:W-:Y:S01]  /*26600*/  UMOV UR6, 0x0 ;  /* 0x0000000000067882 */ /* 0x000fe20000000000 */
[----:B------:R-:W-:Y:S01]  /*26610*/  UMOV UR7, 0x14f00000 ;  /* 0x14f0000000077882 */ /* 0x000fe20000000000 */
[----:B------:R-:W-:Y:S01]  /*26620*/  UMOV UR17, 0x40 ;  /* 0x0000004000117882 */ /* 0x000fe20000000000 */
[----:B------:R-:W-:Y:S02]  /*26630*/  UIADD3 UR14, UR14, 0x2bc00, URZ ;  /* 0x0002bc000e0e7890 */ /* 0x000fe4000fffe03f */
[----:B------:R1:W-:Y:S02]  /*26640*/  UTMALDG.4D [UR8], [UR4], desc[UR6] ;  /* 0x00000608040075b4 */ /* 0x0003e40008019000 */
[----:B-1----:R-:W-:Y:S01]  /*26650*/  UMOV UR8, UR15 ;  /* 0x0000000f00087c82 */ /* 0x002fe20008000000 */
[----:B------:R-:W-:Y:S01]  /*26660*/  UMOV UR10, UR17 ;  /* 0x00000011000a7c82 */ /* 0x000fe20008000000 */
[----:B------:R-:W-:Y:S01]  /*26670*/  UMOV UR15, 0x80 ;  /* 0x00000080000f7882 */ /* 0x000fe20000000000 */
[----:B------:R1:W-:Y:S02]  /*26680*/  UTMALDG.4D [UR8], [UR4], desc[UR6] ;  /* 0x00000608040075b4 */ /* 0x0003e40008019000 */
[----:B-1----:R-:W-:Y:S01]  /*26690*/  UMOV UR8, UR16 ;  /* 0x0000001000087c82 */ /* 0x002fe20008000000 */
[----:B------:R-:W-:Y:S01]  /*266a0*/  UMOV UR10, UR15 ;  /* 0x0000000f000a7c82 */ /* 0x000fe20008000000 */
[----:B------:R-:W-:Y:S01]  /*266b0*/  UMOV UR15, 0xc0 ;  /* 0x000000c0000f7882 */ /* 0x000fe20000000000 */
[----:B------:R1:W-:Y:S02]  /*266c0*/  UTMALDG.4D [UR8], [UR4], desc[UR6] ;  /* 0x00000608040075b4 */ /* 0x0003e40008019000 */
[----:B-1----:R-:W-:Y:S01]  /*266d0*/  UMOV UR8, UR14 ;  /* 0x0000000e00087c82 */ /* 0x002fe20008000000 */
[----:B------:R-:W-:-:S02]  /*266e0*/  UMOV UR10, UR15 ;  /* 0x0000000f000a7c82 */ /* 0x000fc40008000000 */
[----:B------:R3:W-:Y:S01]  /*266f0*/  UTMALDG.4D [UR8], [UR4], desc[UR6] ;  /* 0x00000608040075b4 */ /* 0x0007e20008019000 */
[----:B--2---:R-:W-:-:S04]  /*26700*/  LOP3.LUT R2, R2, 0xfffffffe, RZ, 0xc0, !PT ;  /* 0xfffffffe02027812 */ /* 0x004fc800078ec0ff */
[----:B------:R-:W-:-:S05]  /*26710*/  @P0 LOP3.LUT R2, R2, 0x1, RZ, 0xfc, !PT ;  /* 0x0000000102020812 */ /* 0x000fca00078efcff */
[----:B------:R3:W-:Y:S01]  /*26720*/  STL [R1+0x10], R2 ;  /* 0x0000100201007387 */ /* 0x0007e20000100800 */
[----:B------:R-:W-:Y:S01]  /*26730*/  NOP ;  /* 0x0000000000007918 */ /* 0x000fe20000000000 */
.L_x_745:
[----:B------:R-:W2:Y:S04]  /*26740*/  LDL.LU R3, [R1+0x4c] ;  /* 0x00004c0001037983 */ /* 0x000ea80000300800 */
[----:B------:R-:W4:Y:S04]  /*26750*/  LDL.LU R5, [R1+0x34] ;  /* 0x0000340001057983 */ /* 0x000f280000300800 */
[----:B-1----:R-:W5:Y:S01]  /*26760*/  LDL.LU R4, [R1+0x58] ;  /* 0x0000580001047983 */ /* 0x002f620000300800 */
[----:B------:R-:W-:Y:S05]  /*26770*/  WARPSYNC.ALL ;  /* 0x0000000000007948 */ /* 0x000fea0003800000 */
[----:B---3--:R-:W-:Y:S01]  /*26780*/  ULDC.64 UR6, c[0x0][0xa00] ;  /* 0x0002800000067ab9 */ /* 0x008fe20000000a00 */
        /* <DEDUP_REMOVED lines=8> */
[----:B----4-:R-:W-:-:S03]  /*26810*/  SEL R5, R5, RZ, !P0 ;  /* 0x000000ff05057207 */ /* 0x010fc60004000000 */
[----:B------:R-:W-:Y:S01]  /*26820*/  IMAD R0, R0, UR4, RZ ;  /* 0x0000000400007c24 */ /* 0x000fe2000f8e02ff */
[----:B-----5:R-:W-:-:S03]  /*26830*/  SEL R4, R4, RZ, !P0 ;  /* 0x000000ff04047207 */ /* 0x020fc60004000000 */
        /* <DEDUP_REMOVED lines=8> */
[----:B-1----:R-:W-:Y:S01]  /*268c0*/  MOV R2, 0x0 ;  /* 0x0000000000027802 */ /* 0x002fe20000000f00 */
        /* <DEDUP_REMOVED lines=15> */
.L_x_751:
[----:B------:R-:W-:Y:S05]  /*269c0*/  BSYNC B6 ;  /* 0x0000000000067941 */ /* 0x000fea0003800000 */
.L_x_750:
[----:B-1----:R-:W2:Y:S01]  /*269d0*/  LDL.LU R0, [R1+0x4c] ;  /* 0x00004c0001007983 */ /* 0x002ea20000300800 */
[----:B------:R-:W-:Y:S01]  /*269e0*/  ULDC.64 UR4, c[0x0][0x2d8] ;  /* 0x0000b60000047ab9 */ /* 0x000fe20000000a00 */
[----:B------:R-:W1:Y:S01]  /*269f0*/  LDC R8, c[0x0][0x448] ;  /* 0x00011200ff087b82 */ /* 0x000e620000000800 */
[----:B------:R-:W-:Y:S01]  /*26a00*/  ULDC.64 UR6, c[0x0][0x280] ;  /* 0x0000a00000067ab9 */ /* 0x000fe20000000a00 */
[----:B------:R-:W3:Y:S04]  /*26a10*/  LDL.LU R5, [R1+0x38] ;  /* 0x0000380001057983 */ /* 0x000ee80000300800 */
[----:B------:R-:W3:Y:S04]  /*26a20*/  LDL.LU.64 R2, [R1+0x50] ;  /* 0x0000500001027983 */ /* 0x000ee80000300a00 */
[----:B------:R-:W4:Y:S01]  /*26a30*/  LDL.LU R4, [R1+0x34] ;  /* 0x0000340001047983 */ /* 0x000f220000300800 */
[----:B-1----:R-:W-:Y:S01]  /*26a40*/  ISETP.NE.AND P0, PT, R8, 0x1, PT ;  /* 0x000000010800780c */ /* 0x002fe20003f05270 */
[----:B------:R-:W1:-:S12]  /*26a50*/  S2R R9, SR_TID.X ;  /* 0x0000000000097919 */ /* 0x000e580000002100 */
[----:B------:R-:W0:Y:S01]  /*26a60*/  @P0 LDC R7, c[0x0][0x450] ;  /* 0x00011400ff070b82 */ /* 0x000e220000000800 */
[----:B---3--:R-:W-:Y:S02]  /*26a70*/  IMAD.MOV.U32 R3, RZ, RZ, R5 ;  /* 0x000000ffff037224 */ /* 0x008fe400078e0005 */
[----:B------:R-:W3:Y:S01]  /*26a80*/  LDL.LU R5, [R1+0x4] ;  /* 0x0000040001057983 */ /* 0x000ee20000300800 */
[----:B-1----:R-:W-:Y:S02]  /*26a90*/  IMAD.SHL.U32 R9, R9, 0x8, RZ ;  /* 0x0000000809097824 */ /* 0x002fe400078e00ff */
[C---:B------:R-:W-:Y:S01]  /*26aa0*/  IMAD.WIDE.U32 R2, R16.reuse, UR4, R2 ;  /* 0x0000000410027c25 */ /* 0x040fe2000f8e0002 */
[----:B------:R-:W1:Y:S02]  /*26ab0*/  S2R R10, SR_TID.X ;  /* 0x00000000000a7919 */ /* 0x000e640000002100 */
[----:B------:R-:W-:Y:S01]  /*26ac0*/  LOP3.LUT R9, R9, 0x38, RZ, 0xc0, !PT ;  /* 0x0000003809097812 */ /* 0x000fe200078ec0ff */
[----:B------:R-:W-:Y:S01]  /*26ad0*/  IMAD R3, R16, UR5, R3 ;  /* 0x0000000510037c24 */ /* 0x000fe2000f8e0203 */
[----:B------:R-:W-:-:S02]  /*26ae0*/  ULDC.64 UR4, c[0x0][0x2e0] ;  /* 0x0000b80000047ab9 */ /* 0x000fc40000000a00 */
[----:B--2---:R-:W-:Y:S01]  /*26af0*/  IMAD R0, R0, UR4, RZ ;  /* 0x0000000400007c24 */ /* 0x004fe2000f8e02ff */
[C---:B------:R-:W-:Y:S01]  /*26b00*/  LOP3.LUT R12, R9.reuse, 0x40, RZ, 0xfc, !PT ;  /* 0x00000040090c7812 */ /* 0x040fe200078efcff */
[C---:B----4-:R-:W-:Y:S01]  /*26b10*/  IMAD.WIDE.U32 R2, R4.reuse, UR4, R2 ;  /* 0x0000000404027c25 */ /* 0x050fe2000f8e0002 */
        /* <DEDUP_REMOVED lines=14> */
[----:B---3--:R-:W-:-:S05]  /*26c00*/  IMAD.SHL.U32 R5, R5, 0x80, RZ ;  /* 0x0000008005057824 */ /* 0x008fca00078e00ff */
        /* <DEDUP_REMOVED lines=121> */
.L_x_905:
        /* <DEDUP_REMOVED lines=14> */
.L_x_754:
[----:B------:R-:W-:Y:S05]  /*27480*/  BSYNC B0 ;  /* 0x0000000000007941 */ /* 0x000fea0003800000 */
.L_x_753:
[----:B------:R-:W-:Y:S01]  /*27490*/  NOP ;  /* 0x0000000000007918 */ /* 0x000fe20000000000 */
[----:B------:R-:W-:Y:S01]  /*274a0*/  PLOP3.LUT P0, PT, PT, PT, PT, 0x80, 0x0 ;  /* 0x000000000000781c */ /* 0x000fe20003f0f070 */
[----:B------:R-:W-:-:S12]  /*274b0*/  VIADD R11, R18, 0x38800 ;  /* 0x00038800120b7836 */ /* 0x000fd80000000000 */
.L_x_755:
        /* <DEDUP_REMOVED lines=16> */
[----:B------:R-:W4:Y:S03]  /*275c0*/  SYNCS.PHASECHK.TRANS64.TRYWAIT P0, [R18+URZ+0x38820], R0 ;  /* 0x03882000120075a7 */ /* 0x000f26000800017f */
[----:B---34-:R-:W-:Y:S05]  /*275d0*/  @!P0 BRA `(.L_x_757) ;  /* 0x0000005800ac8947 */ /* 0x018fea0003800000 */
.L_x_906:
[----:B------:R-:W-:Y:S05]  /*275e0*/  BSYNC B0 ;  /* 0x0000000000007941 */ /* 0x000fea0003800000 */
.L_x_756:
[----:B0-2---:R-:W3:Y:S04]  /*275f0*/  LDL R3, [R1+0x48] ;  /* 0x0000480001037983 */ /* 0x005ee80000100800 */
[----:B------:R-:W2:Y:S01]  /*27600*/  LDL R2, [R1+0x30] ;  /* 0x0000300001027983 */ /* 0x000ea20000100800 */
[----:B------:R-:W-:Y:S01]  /*27610*/  BSSY B0, `(.L_x_758) ;  /* 0x00002a3000007945 */ /* 0x000fe20003800000 */
[----:B---3--:R-:W-:-:S05]  /*27620*/  VIADD R0, R3, 0xfffffffe ;  /* 0xfffffffe03007836 */ /* 0x008fca0000000000 */
[----:B--2---:R-:W-:-:S13]  /*27630*/  ISETP.GE.AND P0, PT, R0, R2, PT ;  /* 0x000000020000720c */ /* 0x004fda0003f06270 */
[----:B------:R-:W-:Y:S05]  /*27640*/  @!P0 BRA `(.L_x_759) ;  /* 0x00000028007c8947 */ /* 0x000fea0003800000 */
[----:B-1----:R-:W2:Y:S04]  /*27650*/  LDL.LU R5, [R1+0x60] ;  /* 0x0000600001057983 */ /* 0x002ea80000300800 */
[----:B------:R-:W3:Y:S04]  /*27660*/  LDL.LU R4, [R1+0x44] ;  /* 0x0000440001047983 */ /* 0x000ee80000300800 */
        /* <DEDUP_REMOVED lines=19> */
[----:B--2---:R-:W-:Y:S02]  /*277a0*/  LOP3.LUT P1, RZ, R4, 0x1, RZ, 0xc0, !PT ;  /* 0x0000000104ff7812 */ /* 0x004fe4000782c0ff */
        /* <DEDUP_REMOVED lines=25> */
[----:B------:R-:W-:-:S05]  /*27940*/  LEA.HI.X R5, R2, UR5, R3, 0x2, P0 ;  /* 0x0000000502057c11 */ /* 0x000fca00080f1403 */
[----:B------:R0:W5:Y:S04]  /*27950*/  LDG.E R4, desc[UR8][R4.64] ;  /* 0x0000000804047981 */ /* 0x000168000c1e1900 */
.L_x_764:
[----:B------:R-:W-:Y:S01]  /*27960*/  IMAD R3, R8, 0x8, R18 ;  /* 0x0000000808037824 */ /* 0x000fe200078e0212 */
[----:B------:R-:W-:Y:S01]  /*27970*/  SHF.L.U32 R2, R10, 0x1f, RZ ;  /* 0x0000001f0a027819 */ /* 0x000fe200000006ff */
[----:B------:R-:W-:Y:S03]  /*27980*/  BSSY B3, `(.L_x_765) ;  /* 0x0000003000037945 */ /* 0x000fe60003800000 */
[----:B------:R-:W1:Y:S02]  /*27990*/  SYNCS.PHASECHK.TRANS64.TRYWAIT P0, [R3+URZ+0x38840], R2 ;  /* 0x03884002030075a7 */ /* 0x000e64000800017f */
[----:B-1----:R-:W-:Y:S05]  /*279a0*/  @!P0 BRA `(.L_x_766) ;  /* 0x0000005400cc8947 */ /* 0x002fea0003800000 */
.L_x_907:
[----:B------:R-:W-:Y:S05]  /*279b0*/  BSYNC B3 ;  /* 0x0000000000037941 */ /* 0x000fea0003800000 */
.L_x_765:
        /* <DEDUP_REMOVED lines=12> */
.L_x_768:
[----:B------:R-:W-:Y:S05]  /*27a80*/  BSYNC B3 ;  /* 0x0000000000037941 */ /* 0x000fea0003800000 */
.L_x_767:
        /* <DEDUP_REMOVED lines=12> */
.L_x_769:
        /* <DEDUP_REMOVED lines=16> */
.L_x_770:
        /* <DEDUP_REMOVED lines=16> */
.L_x_771:
        /* <DEDUP_REMOVED lines=16> */
.L_x_772:
        /* <DEDUP_REMOVED lines=16> */
.L_x_908:
[----:B------:R-:W-:Y:S05]  /*27f50*/  BSYNC B3 ;  /* 0x0000000000037941 */ /* 0x000fea0003800000 */
.L_x_773:
        /* <DEDUP_REMOVED lines=12> */
.L_x_776:
[----:B------:R-:W-:Y:S05]  /*28020*/  BSYNC B3 ;  /* 0x0000000000037941 */ /* 0x000fea0003800000 */
.L_x_775:
        /* <DEDUP_REMOVED lines=13> */
.L_x_777:
        /* <DEDUP_REMOVED lines=15> */
.L_x_778:
        /* <DEDUP_REMOVED lines=15> */
.L_x_779:
        /* <DEDUP_REMOVED lines=15> */
.L_x_780:
        /* <DEDUP_REMOVED lines=12> */
.L_x_763:
[----:B------:R-:W-:Y:S05]  /*28490*/  BSYNC B1 ;  /* 0x0000000000017941 */ /* 0x000fea0003800000 */
.L_x_762:
[----:B0-----:R-:W2:Y:S01]  /*284a0*/  LDL.LU R0, [R1+0x48] ;  /* 0x0000480001007983 */ /* 0x001ea20000300800 */
[----:B------:R-:W-:-:S03]  /*284b0*/  IMAD.MOV.U32 R19, RZ, RZ, R8 ;  /* 0x000000ffff137224 */ /* 0x000fc600078e0008 */
[----:B------:R0:W-:Y:S02]  /*284c0*/  STL [R1+0x18], R10 ;  /* 0x0000180a01007387 */ /* 0x0001e40000100800 */
[----:B0-2---:R-:W-:-:S07]  /*284d0*/  VIADD R0, R0, 0xfffffffd ;  /* 0xfffffffd00007836 */ /* 0x005fce0000000000 */
.L_x_761:
[----:B------:R-:W-:Y:S05]  /*284e0*/  BSYNC B2 ;  /* 0x0000000000027941 */ /* 0x000fea0003800000 */
.L_x_760:
[----:B------:R-:W-:Y:S01]  /*284f0*/  VIADD R9, R9, 0xfffffffe ;  /* 0xfffffffe09097836 */ /* 0x000fe20000000000 */
[----:B------:R-:W-:-:S04]  /*28500*/  LOP3.LUT R7, RZ, R7, RZ, 0x33, !PT ;  /* 0x00000007ff077212 */ /* 0x000fc800078e33ff */
[----:B------:R-:W-:-:S13]  /*28510*/  ISETP.NE.AND P0, PT, R9, R7, PT ;  /* 0x000000070900720c */ /* 0x000fda0003f05270 */
[----:B------:R-:W-:Y:S05]  /*28520*/  @!P0 BRA `(.L_x_759) ;  /* 0x0000001800c48947 */ /* 0x000fea0003800000 */
[----:B------:R-:W-:-:S07]  /*28530*/  IMAD.MOV.U32 R9, RZ, RZ, R17 ;  /* 0x000000ffff097224 */ /* 0x000fce00078e0011 */
.L_x_819:
        /* <DEDUP_REMOVED lines=8> */
[----:B--2---:R-:W-:Y:S02]  /*285c0*/  LOP3.LUT P1, RZ, R3, 0x1, RZ, 0xc0, !PT ;  /* 0x0000000103ff7812 */ /* 0x004fe4000782c0ff */
        /* <DEDUP_REMOVED lines=27> */
.L_x_783:
[----:B------:R-:W-:Y:S01]  /*28780*/  IMAD R3, R4, 0x8, R18 ;  /* 0x0000000804037824 */ /* 0x000fe200078e0212 */
[----:B------:R-:W-:Y:S01]  /*28790*/  SHF.L.U32 R2, R5, 0x1f, RZ ;  /* 0x0000001f05027819 */ /* 0x000fe200000006ff */
[----:B------:R-:W-:Y:S03]  /*287a0*/  BSSY B2, `(.L_x_784) ;  /* 0x0000003000027945 */ /* 0x000fe60003800000 */
[----:B------:R-:W1:Y:S02]  /*287b0*/  SYNCS.PHASECHK.TRANS64.TRYWAIT P0, [R3+URZ+0x38840], R2 ;  /* 0x03884002030075a7 */ /* 0x000e64000800017f */
[----:B-1----:R-:W-:Y:S05]  /*287c0*/  @!P0 BRA `(.L_x_785) ;  /* 0x00000048006c8947 */ /* 0x002fea0003800000 */
.L_x_909:
[----:B------:R-:W-:Y:S05]  /*287d0*/  BSYNC B2 ;  /* 0x0000000000027941 */ /* 0x000fea0003800000 */
.L_x_784:
[----:B------:R-:W2:Y:S01]  /*287e0*/  S2R R7, SR_TID.X ;  /* 0x0000000000077919 */ /* 0x000ea20000002100 */
[----:B------:R-:W-:Y:S01]  /*287f0*/  BSSY B2, `(.L_x_786) ;  /* 0x000000b000027945 */ /* 0x000fe20003800000 */
        /* <DEDUP_REMOVED lines=10> */
.L_x_787:
[----:B------:R-:W-:Y:S05]  /*288a0*/  BSYNC B2 ;  /* 0x0000000000027941 */ /* 0x000fea0003800000 */
.L_x_786:
[----:B-1----:R-:W2:Y:S01]  /*288b0*/  LDL R2, [R1+0x1c] ;  /* 0x00001c0001027983 */ /* 0x002ea20000100800 */
[----:B------:R-:W-:Y:S01]  /*288c0*/  IMAD.MOV.U32 R10, RZ, RZ, RZ ;  /* 0x000000ffff0a7224 */ /* 0x000fe200078e00ff */
[----:B------:R-:W-:Y:S01]  /*288d0*/  UIADD3 UR4, UP0, UR38, 0x370, URZ ;  /* 0x0000037026047890 */ /* 0x000fe2000ff1e03f */
[----:B------:R-:W-:Y:S01]  /*288e0*/  IMAD R7, R4, 0xa000, R18 ;  /* 0x0000a00004077824 */ /* 0x000fe200078e0212 */
[----:B------:R-:W-:Y:S01]  /*288f0*/  PLOP3.LUT P0, PT, PT, PT, PT, 0x80, 0x0 ;  /* 0x000000000000781c */ /* 0x000fe20003f0f070 */
[----:B------:R-:W-:Y:S01]  /*28900*/  VIADD R3, R3, 0x38830 ;  /* 0x0003883003037836 */ /* 0x000fe20000000000 */
[----:B------:R-:W-:Y:S01]  /*28910*/  R2UR UR10, R10 ;  /* 0x000000000a0a72ca */ /* 0x000fe200000e0000 */
[----:B0-----:R-:W-:Y:S01]  /*28920*/  VIADD R8, R7, 0x24400 ;  /* 0x0002440007087836 */ /* 0x001fe20000000000 */
[----:B------:R-:W-:Y:S01]  /*28930*/  UIADD3.X UR5, URZ, UR39, URZ, UP0, !UPT ;  /* 0x000000273f057290 */ /* 0x000fe200087fe43f */
[----:B------:R-:W-:Y:S01]  /*28940*/  UMOV UR6, 0x0 ;  /* 0x0000000000067882 */ /* 0x000fe20000000000 */
[----:B------:R-:W-:Y:S01]  /*28950*/  UMOV UR7, 0x14f00000 ;  /* 0x14f0000000077882 */ /* 0x000fe20000000000 */
[----:B--2---:R-:W-:-:S10]  /*28960*/  IMAD R2, R6, 0x50, R2 ;  /* 0x0000005006027824 */ /* 0x004fd400078e0202 */
.L_x_788:
        /* <DEDUP_REMOVED lines=16> */
.L_x_789:
        /* <DEDUP_REMOVED lines=16> */
.L_x_790:
        /* <DEDUP_REMOVED lines=16> */
.L_x_791:
        /* <DEDUP_REMOVED lines=16> */
.L_x_910:
[----:B------:R-:W-:Y:S05]  /*28d70*/  BSYNC B2 ;  /* 0x0000000000027941 */ /* 0x000fea0003800000 */
.L_x_792:
        /* <DEDUP_REMOVED lines=11> */
.L_x_795:
[----:B------:R-:W-:Y:S05]  /*28e30*/  BSYNC B2 ;  /* 0x0000000000027941 */ /* 0x000fea0003800000 */
.L_x_794:
        /* <DEDUP_REMOVED lines=12> */
.L_x_796:
        /* <DEDUP_REMOVED lines=15> */
.L_x_797:
        /* <DEDUP_REMOVED lines=15> */
.L_x_798:
        /* <DEDUP_REMOVED lines=15> */
.L_x_799:
        /* <DEDUP_REMOVED lines=12> */
.L_x_782:
[----:B------:R-:W-:Y:S05]  /*29290*/  BSYNC B1 ;  /* 0x0000000000017941 */ /* 0x000fea0003800000 */
.L_x_781:
[----:B------:R-:W2:Y:S01]  /*292a0*/  LDL R2, [R1+0x10] ;  /* 0x0000100001027983 */ /* 0x000ea20000100800 */
[----:B------:R-:W-:Y:S01]  /*292b0*/  VIADD R19, R4, 0x1 ;  /* 0x0000000104137836 */ /* 0x000fe20000000000 */
[----:B------:R-:W-:Y:S01]  /*292c0*/  BSSY B1, `(.L_x_800) ;  /* 0x00000d3000017945 */ /* 0x000fe20003800000 */
[----:B0-----:R-:W-:-:S03]  /*292d0*/  VIADD R6, R0, 0xffffffff ;  /* 0xffffffff00067836 */ /* 0x001fc60000000000 */
[----:B------:R-:W-:-:S04]  /*292e0*/  ISETP.NE.AND P0, PT, R19, 0x2, PT ;  /* 0x000000021300780c */ /* 0x000fc80003f05270 */
[----:B------:R-:W-:Y:S02]  /*292f0*/  SEL R19, R19, RZ, P0 ;  /* 0x000000ff13137207 */ /* 0x000fe40000000000 */
[----:B--2---:R-:W-:Y:S02]  /*29300*/  LOP3.LUT P1, RZ, R2, 0x1, RZ, 0xc0, !PT ;  /* 0x0000000102ff7812 */ /* 0x004fe4000782c0ff */
        /* <DEDUP_REMOVED lines=29> */
.L_x_802:
[----:B------:R-:W-:Y:S01]  /*294e0*/  IMAD R2, R19, 0x8, R18 ;  /* 0x0000000813027824 */ /* 0x000fe200078e0212 */
[----:B------:R-:W-:Y:S01]  /*294f0*/  SHF.L.U32 R3, R10, 0x1f, RZ ;  /* 0x0000001f0a037819 */ /* 0x000fe200000006ff */
[----:B------:R-:W-:Y:S03]  /*29500*/  BSSY B2, `(.L_x_803) ;  /* 0x0000003000027945 */ /* 0x000fe60003800000 */
[----:B------:R-:W2:Y:S02]  /*29510*/  SYNCS.PHASECHK.TRANS64.TRYWAIT P0, [R2+URZ+0x38840], R3 ;  /* 0x03884003020075a7 */ /* 0x000ea4000800017f */
[----:B--2---:R-:W-:Y:S05]  /*29520*/  @!P0 BRA `(.L_x_804) ;  /* 0x0000003c003c8947 */ /* 0x004fea0003800000 */
.L_x_911:
[----:B------:R-:W-:Y:S05]  /*29530*/  BSYNC B2 ;  /* 0x0000000000027941 */ /* 0x000fea0003800000 */
.L_x_803:
        /* <DEDUP_REMOVED lines=12> */
.L_x_806:
[----:B------:R-:W-:Y:S05]  /*29600*/  BSYNC B2 ;  /* 0x0000000000027941 */ /* 0x000fea0003800000 */
.L_x_805:
[----:B--2---:R-:W2:Y:S01]  /*29610*/  LDL R2, [R1+0x1c] ;  /* 0x00001c0001027983 */ /* 0x004ea20000100800 */
[----:B------:R-:W-:Y:S01]  /*29620*/  IMAD.MOV.U32 R14, RZ, RZ, RZ ;  /* 0x000000ffff0e7224 */ /* 0x000fe200078e00ff */
[----:B------:R-:W-:Y:S01]  /*29630*/  UIADD3 UR4, UP0, UR38, 0x370, URZ ;  /* 0x0000037026047890 */ /* 0x000fe2000ff1e03f */
[C---:B------:R-:W-:Y:S01]  /*29640*/  IMAD R3, R19.reuse, 0x8, R11 ;  /* 0x0000000813037824 */ /* 0x040fe200078e020b */
[----:B------:R-:W-:Y:S01]  /*29650*/  PLOP3.LUT P0, PT, PT, PT, PT, 0x80, 0x0 ;  /* 0x000000000000781c */ /* 0x000fe20003f0f070 */
[----:B------:R-:W-:Y:S01]  /*29660*/  IMAD R8, R19, 0xa000, R18 ;  /* 0x0000a00013087824 */ /* 0x000fe200078e0212 */
[----:B------:R-:W-:Y:S01]  /*29670*/  R2UR UR10, R14 ;  /* 0x000000000e0a72ca */ /* 0x000fe200000e0000 */
[----:B------:R-:W-:Y:S01]  /*29680*/  VIADD R3, R3, 0x30 ;  /* 0x0000003003037836 */ /* 0x000fe20000000000 */
[----:B------:R-:W-:Y:S01]  /*29690*/  UIADD3.X UR5, URZ, UR39, URZ, UP0, !UPT ;  /* 0x000000273f057290 */ /* 0x000fe200087fe43f */
[----:B0-----:R-:W-:Y:S01]  /*296a0*/  VIADD R10, R8, 0x24400 ;  /* 0x00024400080a7836 */ /* 0x001fe20000000000 */
[----:B------:R-:W-:Y:S01]  /*296b0*/  UMOV UR6, 0x0 ;  /* 0x0000000000067882 */ /* 0x000fe20000000000 */
[----:B------:R-:W-:Y:S01]  /*296c0*/  UMOV UR7, 0x14f00000 ;  /* 0x14f0000000077882 */ /* 0x000fe20000000000 */
[----:B--2---:R-:W-:-:S09]  /*296d0*/  IMAD R2, R7, 0x50, R2 ;  /* 0x0000005007027824 */ /* 0x004fd200078e0202 */
.L_x_807:
        /* <DEDUP_REMOVED lines=16> */
.L_x_808:
        /* <DEDUP_REMOVED lines=16> */
.L_x_809:
        /* <DEDUP_REMOVED lines=16> */
.L_x_810:
        /* <DEDUP_REMOVED lines=15> */
.L_x_912:
[----:B------:R-:W-:Y:S05]  /*29ad0*/  BSYNC B2 ;  /* 0x0000000000027941 */ /* 0x000fea0003800000 */
.L_x_811:
        /* <DEDUP_REMOVED lines=9> */
[----:B--2---:R-:W-:Y:S05]  /*29b70*/  @!P0 BRA `(.L_x_814) ;  /* 0x0000000000048947 */ /* 0x004fea0003800000 */
[----:B------:R-:W-:Y:S01]  /*29b80*/  BPT.TRAP 0x1 ;  /* 0x000000040000795c */ /* 0x000fe20000300000 */
.L_x_814:
[----:B------:R-:W-:Y:S05]  /*29b90*/  BSYNC B2 ;  /* 0x0000000000027941 */ /* 0x000fea0003800000 */
.L_x_813:
        /* <DEDUP_REMOVED lines=12> */
.L_x_815:
        /* <DEDUP_REMOVED lines=15> */
.L_x_816:
        /* <DEDUP_REMOVED lines=15> */
.L_x_817:
        /* <DEDUP_REMOVED lines=15> */
.L_x_818:
        /* <DEDUP_REMOVED lines=12> */
.L_x_801:
[----:B------:R-:W-:Y:S05]  /*29ff0*/  BSYNC B1 ;  /* 0x0000000000017941 */ /* 0x000fea0003800000 */
.L_x_800:
[----:B------:R-:W2:Y:S01]  /*2a000*/  LDL R2, [R1+0x30] ;  /* 0x0000300001027983 */ /* 0x000ea20000100800 */
[----:B------:R-:W-:Y:S01]  /*2a010*/  VIADD R0, R0, 0xfffffffe ;  /* 0xfffffffe00007836 */ /* 0x000fe20000000000 */
[----:B--2---:R-:W-:-:S13]  /*2a020*/  ISETP.GT.AND P0, PT, R6, R2, PT ;  /* 0x000000020600720c */ /* 0x004fda0003f04270 */
[----:B------:R-:W-:Y:S05]  /*2a030*/  @P0 BRA `(.L_x_819) ;  /* 0xffffffe400400947 */ /* 0x000fea000383ffff */
.L_x_759:
[----:B------:R-:W-:Y:S05]  /*2a040*/  BSYNC B0 ;  /* 0x0000000000007941 */ /* 0x000fea0003800000 */
.L_x_758:
        /* <DEDUP_REMOVED lines=19> */
.L_x_821:
[----:B------:R-:W-:Y:S05]  /*2a180*/  BSYNC B0 ;  /* 0x0000000000007941 */ /* 0x000fea0003800000 */
.L_x_820:
[----:B--2---:R-:W2:Y:S01]  /*2a190*/  LDL R0, [R1+0x10] ;  /* 0x0000100001007983 */ /* 0x004ea20000100800 */
[----:B------:R-:W-:Y:S01]  /*2a1a0*/  BSSY B0, `(.L_x_822) ;  /* 0x0000058000007945 */ /* 0x000fe20003800000 */
[----:B--2---:R-:W-:-:S13]  /*2a1b0*/  LOP3.LUT P0, RZ, R0, 0x1, RZ, 0xc0, !PT ;  /* 0x0000000100ff7812 */ /* 0x004fda000780c0ff */
        /* <DEDUP_REMOVED lines=8> */
.L_x_913:
[----:B------:R-:W-:Y:S05]  /*2a240*/  BSYNC B1 ;  /* 0x0000000000017941 */ /* 0x000fea0003800000 */
.L_x_824:
        /* <DEDUP_REMOVED lines=9> */
.L_x_827:
[----:B------:R-:W-:Y:S05]  /*2a2e0*/  BSYNC B1 ;  /* 0x0000000000017941 */ /* 0x000fea0003800000 */
.L_x_826:
        /* <DEDUP_REMOVED lines=12> */
.L_x_828:
        /* <DEDUP_REMOVED lines=15> */
.L_x_829:
        /* <DEDUP_REMOVED lines=15> */
.L_x_830:
        /* <DEDUP_REMOVED lines=15> */
.L_x_831:
        /* <DEDUP_REMOVED lines=10> */
.L_x_823:
[----:B------:R-:W-:Y:S05]  /*2a720*/  BSYNC B0 ;  /* 0x0000000000007941 */ /* 0x000fea0003800000 */
.L_x_822:
[----:B------:R-:W2:Y:S01]  /*2a730*/  LDL.LU R4, [R1+0x18] ;  /* 0x0000180001047983 */ /* 0x000ea20000300800 */
[----:B------:R-:W-:-:S05]  /*2a740*/  VIADD R19, R19, 0x1 ;  /* 0x0000000113137836 */ /* 0x000fca0000000000 */
[----:B------:R-:W-:-:S04]  /*2a750*/  ISETP.NE.AND P0, PT, R19, 0x2, PT ;  /* 0x000000021300780c */ /* 0x000fc80003f05270 */
[----:B------:R-:W-:Y:S02]  /*2a760*/  SEL R0, RZ, 0x1, P0 ;  /* 0x00000001ff007807 */ /* 0x000fe40000000000 */
[----:B------:R-:W-:Y:S02]  /*2a770*/  SEL R19, R19, RZ, P0 ;  /* 0x000000ff13137207 */ /* 0x000fe40000000000 */
[----:B--2---:R-:W-:-:S05]  /*2a780*/  LOP3.LUT R4, R4, R0, RZ, 0x3c, !PT ;  /* 0x0000000004047212 */ /* 0x004fca00078e3cff */
[----:B------:R2:W-:Y:S02]  /*2a790*/  STL [R1+0x18], R4 ;  /* 0x0000180401007387 */ /* 0x0005e40000100800 */
.L_x_738:
[----:B------:R-:W-:Y:S05]  /*2a7a0*/  BSYNC B7 ;  /* 0x0000000000077941 */ /* 0x000fea0003800000 */
.L_x_736:
[----:B-1----:R-:W3:Y:S02]  /*2a7b0*/  LDL R0, [R1+0x10] ;  /* 0x0000100001007983 */ /* 0x002ee40000100800 */
[----:B---3--:R-:W-:-:S13]  /*2a7c0*/  LOP3.LUT P0, RZ, R0, 0x2, RZ, 0xc0, !PT ;  /* 0x0000000200ff7812 */ /* 0x008fda000780c0ff */
[----:B------:R-:W-:Y:S05]  /*2a7d0*/  @!P0 BRA `(.L_x_832) ;  /* 0x00000000002c8947 */ /* 0x000fea0003800000 */
[----:B------:R-:W-:Y:S05]  /*2a7e0*/  WARPSYNC.ALL ;  /* 0x0000000000007948 */ /* 0x000fea0003800000 */
[----:B------:R-:W1:Y:S08]  /*2a7f0*/  S2UR UR5, SR_CgaCtaId ;  /* 0x00000000000579c3 */ /* 0x000e700000008800 */
[----:B------:R-:W-:Y:S06]  /*2a800*/  BAR.SYNC.DEFER_BLOCKING 0x5, 0x180 ;  /* 0x0146000000007b1d */ /* 0x000fec0000010000 */
[----:B------:R-:W-:-:S02]  /*2a810*/  UMOV UR4, 0x400 ;  /* 0x0000040000047882 */ /* 0x000fc40000000000 */
[----:B-1----:R-:W-:-:S06]  /*2a820*/  ULEA UR4, UR5, UR4, 0x18 ;  /* 0x0000000405047291 */ /* 0x002fcc000f8ec03f */
[----:B------:R-:W-:-:S05]  /*2a830*/  IMAD.U32 R18, RZ, RZ, UR4 ;  /* 0x00000004ff127e24 */ /* 0x000fca000f8e00ff */
[----:B--2---:R-:W1:Y:S04]  /*2a840*/  LDS.128 R4, [R18+0x388d0] ;  /* 0x0388d00012047984 */ /* 0x004e680000000c00 */
[----:B-1----:R1:W-:Y:S04]  /*2a850*/  STL.64 [R1], R4 ;  /* 0x0000000401007387 */ /* 0x0023e80000100a00 */
[----:B------:R1:W-:Y:S01]  /*2a860*/  STL.64 [R1+0x8], R6 ;  /* 0x0000080601007387 */ /* 0x0003e20000100a00 */
[----:B------:R-:W-:Y:S06]  /*2a870*/  BAR.ARV 0x4, 0x180 ;  /* 0x0106000000007b1d */ /* 0x000fec0000002000 */
[----:B------:R-:W-:Y:S05]  /*2a880*/  BRA `(.L_x_833) ;  /* 0x0000000c00287947 */ /* 0x000fea0003800000 */
.L_x_832:
[----:B------:R-:W1:Y:S01]  /*2a890*/  S2R R16, SR_TID.X ;  /* 0x0000000000107919 */ /* 0x000e620000002100 */
[----:B------:R-:W-:Y:S01]  /*2a8a0*/  UMOV UR4, 0xffffffff ;  /* 0xffffffff00047882 */ /* 0x000fe20000000000 */
[----:B-1----:R-:W-:-:S04]  /*2a8b0*/  LOP3.LUT R16, R16, 0x1f, RZ, 0xc0, !PT ;  /* 0x0000001f10107812 */ /* 0x002fc800078ec0ff */
[----:B------:R-:W-:Y:S01]  /*2a8c0*/  ISETP.NE.AND P0, PT, R16, 0x1f, PT ;  /* 0x0000001f1000780c */ /* 0x000fe20003f05270 */
[----:B------:R-:W-:-:S12]  /*2a8d0*/  BRA.DIV UR4, `(.L_x_834) ;  /* 0x0000002a048c7947 */ /* 0x000fd8000b800000 */
[----:B------:R-:W0:Y:S01]  /*2a8e0*/  LDL.LU R2, [R1] ;  /* 0x0000000001027983 */ /* 0x000e220000300800 */
[----:B------:R-:W-:-:S03]  /*2a8f0*/  ULDC UR4, c[0x0][0xc3c] ;  /* 0x00030f0000047ab9 */ /* 0x000fc60000000800 */
[----:B------:R-:W3:Y:S01]  /*2a900*/  LDL R3, [R1+0xc] ;  /* 0x00000c0001037983 */ /* 0x000ee20000100800 */
[----:B------:R-:W-:Y:S01]  /*2a910*/  ULDC.64 UR6, c[0x0][0x208] ;  /* 0x0000820000067ab9 */ /* 0x000fe20000000a00 */
[----:B0-----:R-:W-:Y:S02]  /*2a920*/  IMAD.MOV.U32 R10, RZ, RZ, R2 ;  /* 0x000000ffff0a7224 */ /* 0x001fe400078e0002 */
[----:B---3--:R-:W-:-:S05]  /*2a930*/  IMAD.IADD R0, R3, 0x1, R16 ;  /* 0x0000000103007824 */ /* 0x008fca00078e0210 */
[----:B------:R-:W-:-:S13]  /*2a940*/  ISETP.GE.OR P1, PT, R0, UR4, !P0 ;  /* 0x0000000400007c0c */ /* 0x000fda000c726670 */
[----:B------:R-:W0:Y:S08]  /*2a950*/  @!P1 LDC.64 R2, c[0x0][0xc80] ;  /* 0x00032000ff029b82 */ /* 0x000e300000000a00 */
[----:B------:R-:W1:Y:S01]  /*2a960*/  @!P1 LDC.64 R6, c[0x0][0xc78] ;  /* 0x00031e00ff069b82 */ /* 0x000e620000000a00 */
[----:B0-----:R-:W-:-:S05]  /*2a970*/  @!P1 IMAD.WIDE R2, R0, 0x4, R2 ;  /* 0x0000000400029825 */ /* 0x001fca00078e0202 */
[----:B------:R1:W3:Y:S02]  /*2a980*/  @!P1 LDG.E R8, desc[UR6][R2.64] ;  /* 0x0000000602089981 */ /* 0x0002e4000c1e1900 */
[----:B-1----:R-:W-:-:S06]  /*2a990*/  @!P1 IMAD.WIDE R2, R0, 0x4, R6 ;  /* 0x0000000400029825 */ /* 0x002fcc00078e0206 */
[----:B------:R-:W4:Y:S01]  /*2a9a0*/  @!P1 LDG.E R2, desc[UR6][R2.64] ;  /* 0x0000000602029981 */ /* 0x000f22000c1e1900 */
[----:B--2---:R-:W-:Y:S01]  /*2a9b0*/  IMAD.MOV.U32 R4, RZ, RZ, RZ ;  /* 0x000000ffff047224 */ /* 0x004fe200078e00ff */
        /* <DEDUP_REMOVED lines=9> */
[----:B----4-:R-:W-:Y:S01]  /*2aa50*/  @!P1 IMAD.MOV.U32 R6, RZ, RZ, R2 ;  /* 0x000000ffff069224 */ /* 0x010fe200078e0002 */
[----:B------:R-:W-:-:S03]  /*2aa60*/  ISETP.NE.AND P1, PT, R16, RZ, PT ;  /* 0x000000ff1000720c */ /* 0x000fc60003f25270 */
[----:B------:R-:W-:-:S05]  /*2aa70*/  IMAD R2, R6, R4, RZ ;  /* 0x0000000406027224 */ /* 0x000fca00078e02ff */
        /* <DEDUP_REMOVED lines=15> */
[----:B------:R0:W1:Y:S02]  /*2ab70*/  SHFL.IDX PT, R9, R7, 0x1f, 0x1f ;  /* 0x03e01f0007097f89 */ /* 0x00006400000e0000 */
.L_x_923:
[----:B------:R-:W-:Y:S02]  /*2ab80*/  ULDC UR4, c[0x0][0xc38] ;  /* 0x00030e0000047ab9 */ /* 0x000fe40000000800 */
[----:B------:R-:W-:-:S04]  /*2ab90*/  IMAD.U32 R2, RZ, RZ, UR4 ;  /* 0x00000004ff027e24 */ /* 0x000fc8000f8e00ff */
[----:B-1----:R-:W-:-:S04]  /*2aba0*/  IMAD R9, R9, R2, RZ ;  /* 0x0000000209097224 */ /* 0x002fc800078e02ff */
[----:B------:R-:W-:-:S05]  /*2abb0*/  IMAD.IADD R0, R0, 0x1, R9 ;  /* 0x0000000100007824 */ /* 0x000fca00078e0209 */
[----:B------:R-:W-:-:S13]  /*2abc0*/  ISETP.GT.AND P6, PT, R0, R5, PT ;  /* 0x000000050000720c */ /* 0x000fda0003fc4270 */
[----:B------:R-:W-:Y:S05]  /*2abd0*/  @P6 BRA `(.L_x_835) ;  /* 0x0000000000b06947 */ /* 0x000fea0003800000 */
.L_x_838:
[----:B------:R-:W2:Y:S01]  /*2abe0*/  LDL.LU R3, [R1+0xc] ;  /* 0x00000c0001037983 */ /* 0x000ea20000300800 */
[----:B------:R-:W1:Y:S01]  /*2abf0*/  LDC R2, c[0x0][0xc3c] ;  /* 0x00030f00ff027b82 */ /* 0x000e620000000800 */
        /* <DEDUP_REMOVED lines=34> */
[----:B0-----:R-:W-:-:S05]  /*2ae20*/  IMAD.IADD R7, R2, 0x1, R3 ;  /* 0x0000000102077824 */ /* 0x001fca00078e0203 */
[----:B------:R0:W1:Y:S02]  /*2ae30*/  SHFL.IDX PT, R9, R7, 0x1f, 0x1f ;  /* 0x03e01f0007097f89 */ /* 0x00006400000e0000 */
.L_x_931:
[----:B------:R-:W-:Y:S02]  /*2ae40*/  ULDC UR4, c[0x0][0xc38] ;  /* 0x00030e0000047ab9 */ /* 0x000fe40000000800 */
[----:B------:R-:W-:-:S04]  /*2ae50*/  IMAD.U32 R2, RZ, RZ, UR4 ;  /* 0x00000004ff027e24 */ /* 0x000fc8000f8e00ff */
[----:B-1----:R-:W-:-:S04]  /*2ae60*/  IMAD R9, R9, R2, RZ ;  /* 0x0000000209097224 */ /* 0x002fc800078e02ff */
[----:B------:R-:W-:-:S05]  /*2ae70*/  IMAD.IADD R0, R9, 0x1, R0 ;  /* 0x0000000109007824 */ /* 0x000fca00078e0200 */
[----:B------:R-:W-:-:S13]  /*2ae80*/  ISETP.GT.AND P6, PT, R0, R5, PT ;  /* 0x000000050000720c */ /* 0x000fda0003fc4270 */
[----:B------:R-:W-:Y:S05]  /*2ae90*/  @!P6 BRA `(.L_x_838) ;  /* 0xfffffffc0050e947 */ /* 0x000fea000383ffff */
.L_x_835:
[----:B------:R-:W-:Y:S01]  /*2aea0*/  IMAD.IADD R9, R0, 0x1, -R9 ;  /* 0x0000000100097824 */ /* 0x000fe200078e0a09 */
[----:B------:R-:W-:-:S03]  /*2aeb0*/  UMOV UR4, 0xffffffff ;  /* 0xffffffff00047882 */ /* 0x000fc60000000000 */
[----:B------:R-:W-:-:S05]  /*2aec0*/  IMAD R0, R7, R2, R9 ;  /* 0x0000000207007224 */ /* 0x000fca00078e0209 */
[----:B------:R-:W-:Y:S01]  /*2aed0*/  ISETP.GT.AND P6, PT, R0, R5, PT ;  /* 0x000000050000720c */ /* 0x000fe20003fc4270 */
[----:B------:R-:W-:-:S12]  /*2aee0*/  BRA.DIV UR4, `(.L_x_839) ;  /* 0x0000002e04447947 */ /* 0x000fd8000b800000 */
[----:B------:R-:W-:-:S04]  /*2aef0*/  VOTE.ANY R3, PT, !P6 ;  /* 0x0000000000037806 */ /* 0x000fc800070e0100 */
[----:B------:R-:W1:Y:S02]  /*2af00*/  POPC R0, R3 ;  /* 0x0000000300007309 */ /* 0x000e640000000000 */
[----:B-1----:R1:W2:Y:S04]  /*2af10*/  SHFL.IDX PT, R4, R4, R0, 0x1f ;  /* 0x00001f0004047589 */ /* 0x0022a800000e0000 */
[----:B------:R1:W3:Y:S02]  /*2af20*/  SHFL.IDX PT, R6, R6, R0, 0x1f ;  /* 0x00001f0006067589 */ /* 0x0002e400000e0000 */
.L_x_936:
[----:B------:R-:W-:-:S13]  /*2af30*/  ISETP.NE.AND P0, PT, R3, RZ, PT ;  /* 0x000000ff0300720c */ /* 0x000fda0003f05270 */
[----:B------:R-:W-:Y:S05]  /*2af40*/  @!P0 BRA `(.L_x_840) ;  /* 0x0000000000148947 */ /* 0x000fea0003800000 */
[----:B------:R-:W-:Y:S01]  /*2af50*/  UMOV UR4, 0xffffffff ;  /* 0xffffffff00047882 */ /* 0x000fe20000000000 */
[----:B------:R-:W-:Y:S02]  /*2af60*/  VIADD R12, R0, 0xffffffff ;  /* 0xffffffff000c7836 */ /* 0x000fe40000000000 */
[----:B------:R-:W-:Y:S05]  /*2af70*/  BRA.DIV UR4, `(.L_x_841) ;  /* 0x0000002e047c7947 */ /* 0x000fea000b800000 */
[----:B0-----:R0:W4:Y:S02]  /*2af80*/  SHFL.IDX PT, R7, R7, R12, 0x1f ;  /* 0x00001f0c07077589 */ /* 0x00112400000e0000 */
.L_x_939:
[----:B----4-:R-:W-:-:S07]  /*2af90*/  IMAD.MOV.U32 R8, RZ, RZ, R7 ;  /* 0x000000ffff087224 */ /* 0x010fce00078e0007 */
.L_x_840:
[----:B------:R-:W4:Y:S01]  /*2afa0*/  LDL.LU R10, [R1+0xc] ;  /* 0x00000c00010a7983 */ /* 0x000f220000300800 */
[----:B0-2---:R-:W-:Y:S01]  /*2afb0*/  IABS R7, R4 ;  /* 0x0000000400077213 */ /* 0x005fe20000000000 */
[----:B------:R-:W-:-:S03]  /*2afc0*/  IMAD R9, R8, R2, R9 ;  /* 0x0000000208097224 */ /* 0x000fc600078e0209 */
[----:B------:R-:W0:Y:S01]  /*2afd0*/  I2F.RP R2, R7 ;  /* 0x0000000700027306 */ /* 0x000e220000209400 */
[----:B------:R-:W-:Y:S01]  /*2afe0*/  IMAD.IADD R5, R5, 0x1, -R9 ;  /* 0x0000000105057824 */ /* 0x000fe200078e0a09 */
[----:B------:R2:W-:Y:S02]  /*2aff0*/  STL [R1], R9 ;  /* 0x0000000901007387 */ /* 0x0005e40000100800 */
[----:B--2---:R-:W-:-:S04]  /*2b000*/  IABS R9, R4 ;  /* 0x0000000400097213 */ /* 0x004fc80000000000 */
[----:B0-----:R-:W0:Y:S01]  /*2b010*/  MUFU.RCP R2, R2 ;  /* 0x0000000200027308 */ /* 0x001e220000001000 */
[----:B------:R-:W-:Y:S02]  /*2b020*/  IMAD.MOV R9, RZ, RZ, -R9 ;  /* 0x000000ffff097224 */ /* 0x000fe400078e0a09 */
[----:B0-----:R-:W-:-:S05]  /*2b030*/  VIADD R2, R2, 0xffffffe ;  /* 0x0ffffffe02027836 */ /* 0x001fca0000000000 */
[----:B------:R-:W0:Y:S02]  /*2b040*/  F2I.FTZ.U32.TRUNC.NTZ R3, R2 ;  /* 0x0000000200037305 */ /* 0x000e24000021f000 */
[----:B0-----:R-:W-:-:S04]  /*2b050*/  IMAD.MOV R2, RZ, RZ, -R3 ;  /* 0x000000ffff027224 */ /* 0x001fc800078e0a03 */
        /* <DEDUP_REMOVED lines=11> */
[----:B---3--:R-:W-:-:S04]  /*2b110*/  IABS R7, R6 ;  /* 0x0000000600077213 */ /* 0x008fc80000000000 */
[----:B------:R-:W0:Y:S07]  /*2b120*/  I2F.RP R2, R7 ;  /* 0x0000000700027306 */ /* 0x000e2e0000209400 */
[----:B------:R-:W-:Y:S01]  /*2b130*/  @P0 VIADD R8, R8, 0x1 ;  /* 0x0000000108080836 */ /* 0x000fe20000000000 */
[----:B0-----:R-:W0:Y:S02]  /*2b140*/  MUFU.RCP R2, R2 ;  /* 0x0000000200027308 */ /* 0x001e240000001000 */
[----:B0-----:R-:W-:-:S06]  /*2b150*/  VIADD R2, R2, 0xffffffe ;  /* 0x0ffffffe02027836 */ /* 0x001fcc0000000000 */
[----:B------:R-:W0:Y:S02]  /*2b160*/  F2I.FTZ.U32.TRUNC.NTZ R3, R2 ;  /* 0x0000000200037305 */ /* 0x000e24000021f000 */
[----:B0-----:R-:W-:-:S04]  /*2b170*/  IMAD.MOV R2, RZ, RZ, -R3 ;  /* 0x000000ffff027224 */ /* 0x001fc800078e0a03 */
        /* <DEDUP_REMOVED lines=12> */
[----:B------:R-:W-:Y:S02]  /*2b240*/  IMAD R3, R2, R9, R3 ;  /* 0x0000000902037224 */ /* 0x000fe400078e0203 */
[----:B------:R-:W-:-:S03]  /*2b250*/  IMAD.IADD R4, R5, 0x1, -R4 ;  /* 0x0000000105047824 */ /* 0x000fc600078e0a04 */
[----:B------:R-:W-:-:S13]  /*2b260*/  ISETP.GT.U32.AND P1, PT, R7, R3, PT ;  /* 0x000000030700720c */ /* 0x000fda0003f24070 */
[----:B------:R-:W-:Y:S02]  /*2b270*/  @!P1 IMAD.IADD R3, R3, 0x1, -R7 ;  /* 0x0000000103039824 */ /* 0x000fe400078e0a07 */
[----:B------:R-:W-:Y:S01]  /*2b280*/  @!P1 VIADD R2, R2, 0x1 ;  /* 0x0000000102029836 */ /* 0x000fe20000000000 */
[----:B------:R-:W-:Y:S02]  /*2b290*/  ISETP.NE.AND P1, PT, R6, RZ, PT ;  /* 0x000000ff0600720c */ /* 0x000fe40003f25270 */
[----:B------:R-:W-:Y:S02]  /*2b2a0*/  ISETP.GE.U32.AND P0, PT, R3, R7, PT ;  /* 0x000000070300720c */ /* 0x000fe40003f06070 */
[----:B------:R-:W-:-:S04]  /*2b2b0*/  LOP3.LUT R3, R8, R6, RZ, 0x3c, !PT ;  /* 0x0000000608037212 */ /* 0x000fc800078e3cff */
[----:B------:R-:W-:-:S07]  /*2b2c0*/  ISETP.GE.AND P2, PT, R3, RZ, PT ;  /* 0x000000ff0300720c */ /* 0x000fce0003f46270 */
[----:B------:R-:W-:-:S06]  /*2b2d0*/  @P0 VIADD R2, R2, 0x1 ;  /* 0x0000000102020836 */ /* 0x000fcc0000000000 */
[----:B------:R-:W-:Y:S01]  /*2b2e0*/  @!P2 IMAD.MOV R2, RZ, RZ, -R2 ;  /* 0x000000ffff02a224 */ /* 0x000fe200078e0a02 */
[----:B------:R-:W-:-:S05]  /*2b2f0*/  @!P1 LOP3.LUT R2, RZ, R6, RZ, 0x33, !PT ;  /* 0x00000006ff029212 */ /* 0x000fca00078e33ff */
[--C-:B------:R-:W-:Y:S02]  /*2b300*/  IMAD.MOV R3, RZ, RZ, -R2.reuse ;  /* 0x000000ffff037224 */ /* 0x100fe400078e0a02 */
[C---:B------:R-:W-:Y:S02]  /*2b310*/  IMAD R2, R6.reuse, 0x1000000, R2 ;  /* 0x0100000006027824 */ /* 0x040fe400078e0202 */
[----:B------:R-:W-:Y:S02]  /*2b320*/  IMAD R3, R6, R3, R8 ;  /* 0x0000000306037224 */ /* 0x000fe400078e0208 */
[----:B----4-:R-:W-:Y:S02]  /*2b330*/  IMAD.IADD R10, R0, 0x1, R10 ;  /* 0x00000001000a7824 */ /* 0x010fe400078e020a */
[----:B-1----:R-:W-:-:S05]  /*2b340*/  IMAD R0, R3, 0x10000, R2 ;  /* 0x0001000003007824 */ /* 0x002fca00078e0202 */
[----:B------:R0:W-:Y:S04]  /*2b350*/  STL [R1+0x8], R0 ;  /* 0x0000080001007387 */ /* 0x0001e80000100800 */
[----:B------:R0:W-:Y:S04]  /*2b360*/  STL [R1+0xc], R10 ;  /* 0x00000c0a01007387 */ /* 0x0001e80000100800 */
[----:B------:R0:W-:Y:S01]  /*2b370*/  STL [R1+0x4], R4 ;  /* 0x0000040401007387 */ /* 0x0001e20000100800 */
[----:B------:R-:W-:Y:S05]  /*2b380*/  BRA `(.L_x_842) ;  /* 0x0000000000287947 */ /* 0x000fea0003800000 */
.L_x_836:
[----:B------:R-:W-:Y:S01]  /*2b390*/  UMOV UR4, URZ ;  /* 0x0000003f00047c82 */ /* 0x000fe20008000000 */
[----:B------:R-:W-:Y:S01]  /*2b3a0*/  ULDC UR6, c[0x0][0xc3c] ;  /* 0x00030f0000067ab9 */ /* 0x000fe20000000800 */
[----:B------:R-:W-:Y:S01]  /*2b3b0*/  UMOV UR5, URZ ;  /* 0x0000003f00057c82 */ /* 0x000fe20008000000 */
[----:B------:R-:W-:Y:S01]  /*2b3c0*/  IMAD.U32 R3, RZ, RZ, UR4 ;  /* 0x00000004ff037e24 */ /* 0x000fe2000f8e00ff */
[----:B------:R1:W-:Y:S01]  /*2b3d0*/  STL [R1], R5 ;  /* 0x0000000501007387 */ /* 0x0003e20000100800 */
[----:B------:R-:W-:Y:S02]  /*2b3e0*/  IMAD.U32 R0, RZ, RZ, UR6 ;  /* 0x00000006ff007e24 */ /* 0x000fe4000f8e00ff */
[----:B------:R-:W-:Y:S01]  /*2b3f0*/  IMAD.U32 R2, RZ, RZ, UR5 ;  /* 0x00000005ff027e24 */ /* 0x000fe2000f8e00ff */
[----:B------:R1:W-:Y:S04]  /*2b400*/  STL [R1+0x4], R3 ;  /* 0x0000040301007387 */ /* 0x0003e80000100800 */
[----:B------:R1:W-:Y:S04]  /*2b410*/  STL [R1+0xc], R0 ;  /* 0x00000c0001007387 */ /* 0x0003e80000100800 */
[----:B------:R1:W-:Y:S02]  /*2b420*/  STL [R1+0x8], R2 ;  /* 0x0000080201007387 */ /* 0x0003e40000100800 */
.L_x_842:
[----:B-1----:R-:W2:Y:S04]  /*2b430*/  LDL R2, [R1+0xc] ;  /* 0x00000c0001027983 */ /* 0x002ea80000100800 */
[----:B------:R-:W3:Y:S04]  /*2b440*/  LDL R3, [R1+0x8] ;  /* 0x0000080001037983 */ /* 0x000ee80000100800 */
[----:B------:R-:W4:Y:S04]  /*2b450*/  LDL R5, [R1+0x4] ;  /* 0x0000040001057983 */ /* 0x000f280000100800 */
[----:B0-----:R-:W4:Y:S01]  /*2b460*/  LDL R4, [R1] ;  /* 0x0000000001047983 */ /* 0x001f220000100800 */
[----:B------:R-:W0:Y:S01]  /*2b470*/  S2R R0, SR_TID.X ;  /* 0x0000000000007919 */ /* 0x000e220000002100 */
[----:B------:R-:W-:Y:S05]  /*2b480*/  WARPSYNC.ALL ;  /* 0x0000000000007948 */ /* 0x000fea0003800000 */
[----:B0-----:R-:W-:Y:S01]  /*2b490*/  LOP3.LUT R0, R0, 0x1f, RZ, 0xc0, !PT ;  /* 0x0000001f00007812 */ /* 0x001fe200078ec0ff */
[----:B------:R-:W-:Y:S03]  /*2b4a0*/  BAR.SYNC.DEFER_BLOCKING 0x4, 0x180 ;  /* 0x0106000000007b1d */ /* 0x000fe60000010000 */
[----:B------:R-:W-:-:S13]  /*2b4b0*/  ISETP.NE.AND P0, PT, R0, RZ, PT ;  /* 0x000000ff0000720c */ /* 0x000fda0003f05270 */
[----:B------:R-:W0:Y:S01]  /*2b4c0*/  @!P0 S2R R0, SR_CgaCtaId ;  /* 0x0000000000008919 */ /* 0x000e220000008800 */
[----:B--2---:R-:W-:Y:S01]  /*2b4d0*/  IMAD.MOV.U32 R7, RZ, RZ, R2 ;  /* 0x000000ffff077224 */ /* 0x004fe200078e0002 */
[----:B------:R-:W-:Y:S01]  /*2b4e0*/  @!P0 MOV R2, 0x400 ;  /* 0x0000040000028802 */ /* 0x000fe20000000f00 */
[----:B---3--:R-:W-:-:S03]  /*2b4f0*/  IMAD.MOV.U32 R6, RZ, RZ, R3 ;  /* 0x000000ffff067224 */ /* 0x008fc600078e0003 */
[----:B0-----:R-:W-:-:S05]  /*2b500*/  @!P0 LEA R18, R0, R2, 0x18 ;  /* 0x0000000200128211 */ /* 0x001fca00078ec0ff */
[----:B----4-:R0:W-:Y:S01]  /*2b510*/  @!P0 STS.128 [R18+0x388d0], R4 ;  /* 0x0388d00412008388 */ /* 0x0101e20000000c00 */
[----:B------:R-:W-:Y:S06]  /*2b520*/  BAR.ARV 0x5, 0x180 ;  /* 0x0146000000007b1d */ /* 0x000fec0000002000 */
.L_x_833:
[----:B------:R-:W2:Y:S01]  /*2b530*/  LDL R0, [R1+0xc] ;  /* 0x00000c0001007983 */ /* 0x000ea20000100800 */
[----:B------:R-:W-:Y:S02]  /*2b540*/  ULDC UR4, c[0x0][0xc3c] ;  /* 0x00030f0000047ab9 */ /* 0x000fe40000000800 */
[----:B--2---:R-:W-:-:S13]  /*2b550*/  ISETP.GE.AND P0, PT, R0, UR4, PT ;  /* 0x0000000400007c0c */ /* 0x004fda000bf06270 */
[----:B------:R-:W-:Y:S05]  /*2b560*/  @!P0 BRA `(.L_x_843) ;  /* 0xffffff8000108947 */ /* 0x000fea000383ffff */
[----:B------:R-:W-:Y:S05]  /*2b570*/  BSYNC B8 ;  /* 0x0000000000087941 */ /* 0x000fea0003800000 */
.L_x_684:
[----:B-1----:R-:W3:Y:S01]  /*2b580*/  LDL.LU R0, [R1+0x64] ;  /* 0x0000640001007983 */ /* 0x002ee20000300800 */
[----:B------:R-:W-:Y:S01]  /*2b590*/  BSSY B0, `(.L_x_844) ;  /* 0x000000b000007945 */ /* 0x000fe20003800000 */
[----:B0-----:R-:W0:Y:S01]  /*2b5a0*/  S2R R5, SR_CgaCtaId ;  /* 0x0000000000057919 */ /* 0x001e220000008800 */
        /* <DEDUP_REMOVED lines=9> */
.L_x_940:
[----:B------:R-:W-:Y:S05]  /*2b640*/  BSYNC B0 ;  /* 0x0000000000007941 */ /* 0x000fea0003800000 */
.L_x_844:
[----:B------:R-:W-:-:S03]  /*2b650*/  UMOV UR4, 0xffffffff ;  /* 0xffffffff00047882 */ /* 0x000fc60000000000 */
[----:B------:R-:W-:Y:S05]  /*2b660*/  BRA.DIV UR4, `(.L_x_846) ;  /* 0x0000002604fc7947 */ /* 0x000fea000b800000 */
[----:B------:R-:W1:Y:S02]  /*2b670*/  S2R R2, SR_TID.X ;  /* 0x0000000000027919 */ /* 0x000e640000002100 */
[----:B-1----:R-:W-:-:S04]  /*2b680*/  SHF.R.U32.HI R2, RZ, 0x5, R2 ;  /* 0x00000005ff027819 */ /* 0x002fc80000011602 */
[----:B------:R-:W-:-:S05]  /*2b690*/  LOP3.LUT R2, R2, 0x3, RZ, 0xc0, !PT ;  /* 0x0000000302027812 */ /* 0x000fca00078ec0ff */
[----:B------:R1:W3:Y:S02]  /*2b6a0*/  SHFL.IDX PT, R14, R2, RZ, 0x1f ;  /* 0x00001fff020e7589 */ /* 0x0002e400000e0000 */
.L_x_943:
[----:B---3--:R-:W-:-:S13]  /*2b6b0*/  ISETP.NE.AND P0, PT, R14, RZ, PT ;  /* 0x000000ff0e00720c */ /* 0x008fda0003f05270 */
[----:B------:R-:W-:Y:S05]  /*2b6c0*/  @P0 BRA `(.L_x_444) ;  /* 0x00000000008c0947 */ /* 0x000fea0003800000 */
[----:B------:R-:W-:-:S03]  /*2b6d0*/  UMOV UR4, 0xffffffff ;  /* 0xffffffff00047882 */ /* 0x000fc60000000000 */
[----:B------:R-:W-:Y:S05]  /*2b6e0*/  BRA.DIV UR4, `(.L_x_847) ;  /* 0x0000002a04107947 */ /* 0x000fea000b800000 */
[----:B------:R-:W-:-:S13]  /*2b6f0*/  ELECT P6, URZ, PT ;  /* 0x00000000003f782f */ /* 0x000fda00038c0000 */
.L_x_946:
[----:B------:R-:W-:Y:S05]  /*2b700*/  @!P6 BRA `(.L_x_444) ;  /* 0x00000000007ce947 */ /* 0x000fea0003800000 */
[----:B------:R-:W-:-:S06]  /*2b710*/  ULOP3.LUT UR4, UR60, 0x2, URZ, 0xfc, !UPT ;  /* 0x000000023c047892 */ /* 0x000fcc000f8efc3f */
[----:B-1----:R-:W-:-:S05]  /*2b720*/  IMAD.U32 R2, RZ, RZ, UR4 ;  /* 0x00000004ff027e24 */ /* 0x002fca000f8e00ff */
[----:B------:R-:W-:-:S13]  /*2b730*/  ISETP.NE.AND P2, PT, R2, 0x3, PT ;  /* 0x000000030200780c */ /* 0x000fda0003f45270 */
[----:B------:R-:W-:Y:S05]  /*2b740*/  @!P2 BRA `(.L_x_848) ;  /* 0x000000000004a947 */ /* 0x000fea0003800000 */
[----:B------:R-:W-:Y:S01]  /*2b750*/  BPT.TRAP 0x1 ;  /* 0x000000040000795c */ /* 0x000fe20000300000 */
.L_x_848:
[----:B------:R-:W3:Y:S01]  /*2b760*/  LDL.LU R7, [R1+0x18] ;  /* 0x0000180001077983 */ /* 0x000ee20000300800 */
[----:B------:R-:W-:Y:S02]  /*2b770*/  VIADD R2, R0, 0x38840 ;  /* 0x0003884000027836 */ /* 0x000fe40000000000 */
[C---:B0-----:R-:W-:Y:S02]  /*2b780*/  VIADD R3, R19.reuse, 0x1 ;  /* 0x0000000113037836 */ /* 0x041fe40000000000 */
[----:B------:R-:W-:-:S03]  /*2b790*/  IMAD R6, R19, 0x8, R2 ;  /* 0x0000000813067824 */ /* 0x000fc600078e0202 */
[----:B------:R-:W-:-:S04]  /*2b7a0*/  ISETP.NE.AND P1, PT, R3, 0x2, PT ;  /* 0x000000020300780c */ /* 0x000fc80003f25270 */
[----:B------:R-:W-:Y:S02]  /*2b7b0*/  SEL R4, RZ, 0x1, P1 ;  /* 0x00000001ff047807 */ /* 0x000fe40000800000 */
[----:B------:R-:W-:Y:S02]  /*2b7c0*/  SEL R3, R3, RZ, P1 ;  /* 0x000000ff03037207 */ /* 0x000fe40000800000 */
[C---:B---3--:R-:W-:Y:S02]  /*2b7d0*/  SHF.L.U32 R5, R7.reuse, 0x1f, RZ ;  /* 0x0000001f07057819 */ /* 0x048fe400000006ff */
[----:B------:R-:W-:Y:S01]  /*2b7e0*/  LOP3.LUT R4, R7, R4, RZ, 0x3c, !PT ;  /* 0x0000000407047212 */ /* 0x000fe200078e3cff */
[----:B------:R-:W-:Y:S01]  /*2b7f0*/  IMAD R7, R3, 0x8, R2 ;  /* 0x0000000803077824 */ /* 0x000fe200078e0202 */
[----:B------:R-:W0:Y:S02]  /*2b800*/  SYNCS.PHASECHK.TRANS64.TRYWAIT P0, [R6+URZ], R5 ;  /* 0x00000005060075a7 */ /* 0x000e24000800017f */
[----:B------:R-:W-:Y:S01]  /*2b810*/  SHF.L.U32 R2, R4, 0x1f, RZ ;  /* 0x0000001f04027819 */ /* 0x000fe200000006ff */
[----:B0-----:R-:W-:Y:S06]  /*2b820*/  @!P0 BRA `(.L_x_849) ;  /* 0x0000002400e08947 */ /* 0x001fec0003800000 */
.L_x_947:
[----:B------:R-:W1:Y:S02]  /*2b830*/  SYNCS.PHASECHK.TRANS64.TRYWAIT P0, [R7+URZ], R2 ;  /* 0x00000002070075a7 */ /* 0x000e64000800017f */
[----:B-1----:R-:W-:Y:S05]  /*2b840*/  @!P0 BRA `(.L_x_850) ;  /* 0x0000002400ec8947 */ /* 0x002fea0003800000 */
.L_x_948:
[----:B------:R-:W-:Y:S05]  /*2b850*/  @!P2 BRA `(.L_x_851) ;  /* 0x000000000004a947 */ /* 0x000fea0003800000 */
[----:B------:R-:W-:Y:S01]  /*2b860*/  BPT.TRAP 0x1 ;  /* 0x000000040000795c */ /* 0x000fe20000300000 */
.L_x_851:
[----:B------:R-:W-:-:S04]  /*2b870*/  VIADD R0, R0, 0x38860 ;  /* 0x0003886000007836 */ /* 0x000fc80000000000 */
[----:B------:R-:W-:-:S04]  /*2b880*/  IMAD R4, R19, 0x8, R0 ;  /* 0x0000000813047824 */ /* 0x000fc800078e0200 */
[----:B------:R-:W3:Y:S02]  /*2b890*/  SYNCS.PHASECHK.TRANS64.TRYWAIT P0, [R4+URZ], R5 ;  /* 0x00000005040075a7 */ /* 0x000ee4000800017f */
[----:B---3--:R-:W-:Y:S05]  /*2b8a0*/  @!P0 BRA `(.L_x_852) ;  /* 0x0000002400e88947 */ /* 0x008fea0003800000 */
.L_x_949:
[----:B------:R-:W-:-:S07]  /*2b8b0*/  IMAD R3, R3, 0x8, R0 ;  /* 0x0000000803037824 */ /* 0x000fce00078e0200 */
.L_x_853:
[----:B----4-:R4:W0:Y:S02]  /*2b8c0*/  SYNCS.PHASECHK.TRANS64.TRYWAIT P0, [R3+URZ], R2 ;  /* 0x00000002030075a7 */ /* 0x010824000800017f */
[----:B0-----:R-:W-:Y:S05]  /*2b8d0*/  @!P0 NANOSLEEP.SYNCS 0x989680 ;  /* 0x009896800000895d */ /* 0x001fea0003900000 */
[----:B------:R-:W0:Y:S02]  /*2b8e0*/  @!P0 SYNCS.PHASECHK.TRANS64 P0, [R3+URZ], R2 ;  /* 0x00000002030085a7 */ /* 0x000e24000800007f */
[----:B0-----:R-:W-:Y:S05]  /*2b8f0*/  @!P0 BRA `(.L_x_853) ;  /* 0xfffffffc00f08947 */ /* 0x001fea000383ffff */
.L_x_444:
[----:B------:R-:W-:Y:S05]  /*2b900*/  BSYNC B9 ;  /* 0x0000000000097941 */ /* 0x000fea0003800000 */
.L_x_441:
[----:B------:R-:W-:Y:S05]  /*2b910*/  EXIT ;  /* 0x000000000000794d */ /* 0x000fea0003800000 */
.L_x_466:
[----:B-1----:R1:W2:Y:S02]  /*2b920*/  SYNCS.PHASECHK.TRANS64.TRYWAIT P6, [R3+URZ+0x38890], R0 ;  /* 0x03889000030075a7 */ /* 0x0022a400080c017f */
[----:B--2---:R-:W-:Y:S05]  /*2b930*/  @!P6 NANOSLEEP.SYNCS 0x989680 ;  /* 0x009896800000e95d */ /* 0x004fea0003900000 */
[----:B------:R-:W2:Y:S02]  /*2b940*/  @!P6 SYNCS.PHASECHK.TRANS64 P6, [R3+URZ+0x38890], R0 ;  /* 0x038890000300e5a7 */ /* 0x000ea400080c007f */
[----:B--2---:R-:W-:Y:S05]  /*2b950*/  @!P6 BRA `(.L_x_466) ;  /* 0xfffffffc00f0e947 */ /* 0x004fea000383ffff */
[----:B------:R-:W-:Y:S05]  /*2b960*/  BRA `(.L_x_854) ;  /* 0xfffffd8400ac7947 */ /* 0x000fea000383ffff */
.L_x_522:
[----:B--2---:R2:W3:Y:S02]  /*2b970*/  SYNCS.PHASECHK.TRANS64.TRYWAIT P5, [R3+URZ+0x38890], R0 ;  /* 0x03889000030075a7 */ /* 0x0044e400080a017f */
[----:B---3--:R-:W-:Y:S05]  /*2b980*/  @!P5 NANOSLEEP.SYNCS 0x989680 ;  /* 0x009896800000d95d */ /* 0x008fea0003900000 */
[----:B------:R-:W3:Y:S02]  /*2b990*/  @!P5 SYNCS.PHASECHK.TRANS64 P5, [R3+URZ+0x38890], R0 ;  /* 0x038890000300d5a7 */ /* 0x000ee400080a007f */
[----:B---3--:R-:W-:Y:S05]  /*2b9a0*/  @!P5 BRA `(.L_x_522) ;  /* 0xfffffffc00f0d947 */ /* 0x008fea000383ffff */
[----:B------:R-:W-:Y:S05]  /*2b9b0*/  BRA `(.L_x_855) ;  /* 0xfffffdbc00807947 */ /* 0x000fea000383ffff */
.L_x_547:
[----:B-1----:R1:W2:Y:S02]  /*2b9c0*/  SYNCS.PHASECHK.TRANS64.TRYWAIT P4, [R3+URZ+0x38890], R0 ;  /* 0x03889000030075a7 */ /* 0x0022a4000808017f */
[----:B--2---:R-:W-:Y:S05]  /*2b9d0*/  @!P4 NANOSLEEP.SYNCS 0x989680 ;  /* 0x009896800000c95d */ /* 0x004fea0003900000 */
[----:B------:R-:W2:Y:S02]  /*2b9e0*/  @!P4 SYNCS.PHASECHK.TRANS64 P4, [R3+URZ+0x38890], R0 ;  /* 0x038890000300c5a7 */ /* 0x000ea4000808007f */
[----:B--2---:R-:W-:Y:S05]  /*2b9f0*/  @!P4 BRA `(.L_x_547) ;  /* 0xfffffffc00f0c947 */ /* 0x004fea000383ffff */
[----:B------:R-:W-:Y:S05]  /*2ba00*/  BRA `(.L_x_856) ;  /* 0xfffffdf0006c7947 */ /* 0x000fea000383ffff */
.L_x_555:
[----:B--2---:R2:W3:Y:S02]  /*2ba10*/  SYNCS.PHASECHK.TRANS64.TRYWAIT P4, [R3+URZ+0x388b0], R0 ;  /* 0x0388b000030075a7 */ /* 0x0044e4000808017f */
[----:B---3--:R-:W-:Y:S05]  /*2ba20*/  @!P4 NANOSLEEP.SYNCS 0x989680 ;  /* 0x009896800000c95d */ /* 0x008fea0003900000 */
[----:B------:R-:W3:Y:S02]  /*2ba30*/  @!P4 SYNCS.PHASECHK.TRANS64 P4, [R3+URZ+0x388b0], R0 ;  /* 0x0388b0000300c5a7 */ /* 0x000ee4000808007f */
[----:B---3--:R-:W-:Y:S05]  /*2ba40*/  @!P4 BRA `(.L_x_555) ;  /* 0xfffffffc00f0c947 */ /* 0x008fea000383ffff */
[----:B------:R-:W-:Y:S05]  /*2ba50*/  BRA `(.L_x_857) ;  /* 0xfffffdf4008c7947 */ /* 0x000fea000383ffff */
.L_x_577:
[----:B------:R-:W-:Y:S01]  /*2ba60*/  BSSY B1, `(.L_x_858) ;  /* 0x0000008000017945 */ /* 0x000fe20003800000 */
[----:B------:R-:W-:Y:S02]  /*2ba70*/  IMAD.MOV.U32 R13, RZ, RZ, R25 ;  /* 0x000000ffff0d7224 */ /* 0x000fe400078e0019 */
[----:B------:R-:W-:Y:S02]  /*2ba80*/  IMAD.MOV.U32 R12, RZ, RZ, RZ ;  /* 0x000000ffff0c7224 */ /* 0x000fe400078e00ff */
[----:B------:R-:W-:Y:S02]  /*2ba90*/  IMAD.MOV.U32 R11, RZ, RZ, 0x181f ;  /* 0x0000181fff0b7424 */ /* 0x000fe400078e00ff */
[----:B------:R-:W-:-:S07]  /*2baa0*/  IMAD.MOV.U32 R15, RZ, RZ, -0x1 ;  /* 0xffffffffff0f7424 */ /* 0x000fce00078e00ff */
[----:B------:R-:W-:Y:S05]  /*2bab0*/  WARPSYNC.COLLECTIVE R15, `(.L_x_859) ;  /* 0x000000000f087348 */ /* 0x000fea0003c00000 */
[----:B------:R0:W1:Y:S02]  /*2bac0*/  SHFL.IDX P6, R14, R13, R12, R11 ;  /* 0x0000000c0d0e7389 */ /* 0x00006400000c000b */
[----:B01----:R-:W-:Y:S01]  /*2bad0*/  ENDCOLLECTIVE ;  /* 0x000000000000791b */ /* 0x003fe20003800000 */
.L_x_859:
[----:B------:R-:W-:Y:S05]  /*2bae0*/  BSYNC B1 ;  /* 0x0000000000017941 */ /* 0x000fea0003800000 */
.L_x_858:
[----:B------:R-:W-:Y:S02]  /*2baf0*/  IMAD.MOV.U32 R13, RZ, RZ, R24 ;  /* 0x000000ffff0d7224 */ /* 0x000fe400078e0018 */
[----:B------:R-:W-:Y:S02]  /*2bb00*/  IMAD.MOV.U32 R12, RZ, RZ, RZ ;  /* 0x000000ffff0c7224 */ /* 0x000fe400078e00ff */
[----:B------:R-:W-:Y:S02]  /*2bb10*/  IMAD.MOV.U32 R11, RZ, RZ, 0x181f ;  /* 0x0000181fff0b7424 */ /* 0x000fe400078e00ff */
[----:B------:R-:W-:Y:S02]  /*2bb20*/  IMAD.MOV.U32 R15, RZ, RZ, -0x1 ;  /* 0xffffffffff0f7424 */ /* 0x000fe400078e00ff */
[----:B------:R-:W-:-:S07]  /*2bb30*/  IMAD.MOV.U32 R0, RZ, RZ, R14 ;  /* 0x000000ffff007224 */ /* 0x000fce00078e000e */
[----:B------:R-:W-:Y:S05]  /*2bb40*/  WARPSYNC.COLLECTIVE R15, `(.L_x_860) ;  /* 0x000000000f087348 */ /* 0x000fea0003c00000 */
[----:B------:R0:W1:Y:S02]  /*2bb50*/  SHFL.IDX P6, R14, R13, R12, R11 ;  /* 0x0000000c0d0e7389 */ /* 0x00006400000c000b */
[----:B01----:R-:W-:Y:S01]  /*2bb60*/  ENDCOLLECTIVE ;  /* 0x000000000000791b */ /* 0x003fe20003800000 */
.L_x_860:
[----:B------:R-:W-:Y:S02]  /*2bb70*/  IMAD.MOV.U32 R13, RZ, RZ, R27 ;  /* 0x000000ffff0d7224 */ /* 0x000fe400078e001b */
[----:B------:R-:W-:-:S07]  /*2bb80*/  IMAD.MOV.U32 R3, RZ, RZ, R14 ;  /* 0x000000ffff037224 */ /* 0x000fce00078e000e */
[----:B------:R-:W-:Y:S05]  /*2bb90*/  WARPSYNC.COLLECTIVE R15, `(.L_x_861) ;  /* 0x000000000f087348 */ /* 0x000fea0003c00000 */
[----:B------:R0:W1:Y:S02]  /*2bba0*/  SHFL.IDX P6, R14, R13, R12, R11 ;  /* 0x0000000c0d0e7389 */ /* 0x00006400000c000b */
[----:B01----:R-:W-:Y:S01]  /*2bbb0*/  ENDCOLLECTIVE ;  /* 0x000000000000791b */ /* 0x003fe20003800000 */
.L_x_861:
[----:B------:R-:W-:Y:S02]  /*2bbc0*/  IMAD.MOV.U32 R13, RZ, RZ, R32 ;  /* 0x000000ffff0d7224 */ /* 0x000fe400078e0020 */
[----:B------:R-:W-:-:S07]  /*2bbd0*/  IMAD.MOV.U32 R27, RZ, RZ, R14 ;  /* 0x000000ffff1b7224 */ /* 0x000fce00078e000e */
[----:B------:R-:W-:Y:S05]  /*2bbe0*/  WARPSYNC.COLLECTIVE R15, `(.L_x_862) ;  /* 0x000000000f087348 */ /* 0x000fea0003c00000 */
[----:B------:R0:W1:Y:S02]  /*2bbf0*/  SHFL.IDX P6, R14, R13, R12, R11 ;  /* 0x0000000c0d0e7389 */ /* 0x00006400000c000b */
[----:B01----:R-:W-:Y:S01]  /*2bc00*/  ENDCOLLECTIVE ;  /* 0x000000000000791b */ /* 0x003fe20003800000 */
.L_x_862:
[----:B------:R-:W-:Y:S01]  /*2bc10*/  IMAD.MOV.U32 R32, RZ, RZ, R14 ;  /* 0x000000ffff207224 */ /* 0x000fe200078e000e */
[----:B------:R-:W-:Y:S06]  /*2bc20*/  BRA `(.L_x_863) ;  /* 0xfffffe0400f07947 */ /* 0x000fec000383ffff */
.L_x_581:
[----:B0-----:R0:W1:Y:S02]  /*2bc30*/  SYNCS.PHASECHK.TRANS64.TRYWAIT P0, [R18+URZ+0x38800], R35 ;  /* 0x03880023120075a7 */ /* 0x001064000800017f */
[----:B-1----:R-:W-:Y:S05]  /*2bc40*/  @!P0 NANOSLEEP.SYNCS 0x989680 ;  /* 0x009896800000895d */ /* 0x002fea0003900000 */
[----:B------:R-:W1:Y:S02]  /*2bc50*/  @!P0 SYNCS.PHASECHK.TRANS64 P0, [R18+URZ+0x38800], R35 ;  /* 0x03880023120085a7 */ /* 0x000e64000800007f */
[----:B-1----:R-:W-:Y:S05]  /*2bc60*/  @!P0 BRA `(.L_x_581) ;  /* 0xfffffffc00f08947 */ /* 0x002fea000383ffff */
[----:B------:R-:W-:Y:S05]  /*2bc70*/  BRA `(.L_x_864) ;  /* 0xfffffe0c00b07947 */ /* 0x000fea000383ffff */
.L_x_613:
        /* <DEDUP_REMOVED lines=8> */
.L_x_866:
[----:B------:R-:W-:Y:S05]  /*2bd00*/  BSYNC B1 ;  /* 0x0000000000017941 */ /* 0x000fea0003800000 */
.L_x_865:
        /* <DEDUP_REMOVED lines=8> */
.L_x_867:
[----:B------:R-:W-:Y:S02]  /*2bd90*/  IMAD.MOV.U32 R13, RZ, RZ, R27 ;  /* 0x000000ffff0d7224 */ /* 0x000fe400078e001b */
[----:B------:R-:W-:-:S07]  /*2bda0*/  IMAD.MOV.U32 R3, RZ, RZ, R14 ;  /* 0x000000ffff037224 */ /* 0x000fce00078e000e */
[----:B------:R-:W-:Y:S05]  /*2bdb0*/  WARPSYNC.COLLECTIVE R15, `(.L_x_868) ;  /* 0x000000000f087348 */ /* 0x000fea0003c00000 */
[----:B------:R0:W1:Y:S02]  /*2bdc0*/  SHFL.IDX P6, R14, R13, R12, R11 ;  /* 0x0000000c0d0e7389 */ /* 0x00006400000c000b */
[----:B01----:R-:W-:Y:S01]  /*2bdd0*/  ENDCOLLECTIVE ;  /* 0x000000000000791b */ /* 0x003fe20003800000 */
.L_x_868:
[----:B------:R-:W-:Y:S02]  /*2bde0*/  IMAD.MOV.U32 R13, RZ, RZ, R32 ;  /* 0x000000ffff0d7224 */ /* 0x000fe400078e0020 */
[----:B------:R-:W-:-:S07]  /*2bdf0*/  IMAD.MOV.U32 R33, RZ, RZ, R14 ;  /* 0x000000ffff217224 */ /* 0x000fce00078e000e */
[----:B------:R-:W-:Y:S05]  /*2be00*/  WARPSYNC.COLLECTIVE R15, `(.L_x_869) ;  /* 0x000000000f087348 */ /* 0x000fea0003c00000 */
[----:B------:R0:W1:Y:S02]  /*2be10*/  SHFL.IDX P6, R14, R13, R12, R11 ;  /* 0x0000000c0d0e7389 */ /* 0x00006400000c000b */
[----:B01----:R-:W-:Y:S01]  /*2be20*/  ENDCOLLECTIVE ;  /* 0x000000000000791b */ /* 0x003fe20003800000 */
.L_x_869:
[----:B------:R-:W-:Y:S01]  /*2be30*/  IMAD.MOV.U32 R32, RZ, RZ, R14 ;  /* 0x000000ffff207224 */ /* 0x000fe200078e000e */
[----:B------:R-:W-:Y:S06]  /*2be40*/  BRA `(.L_x_870) ;  /* 0xfffffe3800907947 */ /* 0x000fec000383ffff */
.L_x_617:
[----:B0-----:R0:W1:Y:S02]  /*2be50*/  SYNCS.PHASECHK.TRANS64.TRYWAIT P0, [R18+URZ+0x38800], R21 ;  /* 0x03880015120075a7 */ /* 0x001064000800017f */
[----:B-1----:R-:W-:Y:S05]  /*2be60*/  @!P0 NANOSLEEP.SYNCS 0x989680 ;  /* 0x009896800000895d */ /* 0x002fea0003900000 */
[----:B------:R-:W1:Y:S02]  /*2be70*/  @!P0 SYNCS.PHASECHK.TRANS64 P0, [R18+URZ+0x38800], R21 ;  /* 0x03880015120085a7 */ /* 0x000e64000800007f */
[----:B-1----:R-:W-:Y:S05]  /*2be80*/  @!P0 BRA `(.L_x_617) ;  /* 0xfffffffc00f08947 */ /* 0x002fea000383ffff */
[----:B------:R-:W-:Y:S05]  /*2be90*/  BRA `(.L_x_871) ;  /* 0xfffffe4000047947 */ /* 0x000fea000383ffff */
.L_x_635:
[----:B-1----:R1:W2:Y:S02]  /*2bea0*/  SYNCS.PHASECHK.TRANS64.TRYWAIT P2, [R0+URZ+0x38830], R3 ;  /* 0x03883003000075a7 */ /* 0x0022a4000804017f */
[----:B--2---:R-:W-:Y:S05]  /*2beb0*/  @!P2 NANOSLEEP.SYNCS 0x989680 ;  /* 0x009896800000a95d */ /* 0x004fea0003900000 */
[----:B------:R-:W2:Y:S02]  /*2bec0*/  @!P2 SYNCS.PHASECHK.TRANS64 P2, [R0+URZ+0x38830], R3 ;  /* 0x038830030000a5a7 */ /* 0x000ea4000804007f */
[----:B--2---:R-:W-:Y:S05]  /*2bed0*/  @!P2 BRA `(.L_x_635) ;  /* 0xfffffffc00f0a947 */ /* 0x004fea000383ffff */
[----:B------:R-:W-:Y:S05]  /*2bee0*/  BRA `(.L_x_634) ;  /* 0xfffffe7400347947 */ /* 0x000fea000383ffff */
.L_x_642:
[----:B-1----:R1:W2:Y:S02]  /*2bef0*/  SYNCS.PHASECHK.TRANS64.TRYWAIT P2, [R11+URZ+0x38830], R4 ;  /* 0x038830040b0075a7 */ /* 0x0022a4000804017f */
[----:B--2---:R-:W-:Y:S05]  /*2bf00*/  @!P2 NANOSLEEP.SYNCS 0x989680 ;  /* 0x009896800000a95d */ /* 0x004fea0003900000 */
[----:B------:R-:W2:Y:S02]  /*2bf10*/  @!P2 SYNCS.PHASECHK.TRANS64 P2, [R11+URZ+0x38830], R4 ;  /* 0x038830040b00a5a7 */ /* 0x000ea4000804007f */
[----:B--2---:R-:W-:Y:S05]  /*2bf20*/  @!P2 BRA `(.L_x_642) ;  /* 0xfffffffc00f0a947 */ /* 0x004fea000383ffff */
[----:B------:R-:W-:Y:S05]  /*2bf30*/  BRA `(.L_x_641) ;  /* 0xfffffec000bc7947 */ /* 0x000fea000383ffff */
.L_x_647:
[----:B-1----:R1:W2:Y:S02]  /*2bf40*/  SYNCS.PHASECHK.TRANS64.TRYWAIT P2, [R9+URZ+0x38850], R0 ;  /* 0x03885000090075a7 */ /* 0x0022a4000804017f */
[----:B--2---:R-:W-:Y:S05]  /*2bf50*/  @!P2 NANOSLEEP.SYNCS 0x989680 ;  /* 0x009896800000a95d */ /* 0x004fea0003900000 */
[----:B------:R-:W2:Y:S02]  /*2bf60*/  @!P2 SYNCS.PHASECHK.TRANS64 P2, [R9+URZ+0x38850], R0 ;  /* 0x038850000900a5a7 */ /* 0x000ea4000804007f */
[----:B--2---:R-:W-:Y:S05]  /*2bf70*/  @!P2 BRA `(.L_x_647) ;  /* 0xfffffffc00f0a947 */ /* 0x004fea000383ffff */
[----:B------:R-:W-:Y:S05]  /*2bf80*/  BRA `(.L_x_646) ;  /* 0xfffffef800847947 */ /* 0x000fea000383ffff */
.L_x_653:
[----:B-1----:R1:W2:Y:S02]  /*2bf90*/  SYNCS.PHASECHK.TRANS64.TRYWAIT P0, [R0+URZ+0x38850], R3 ;  /* 0x03885003000075a7 */ /* 0x0022a4000800017f */
[----:B--2---:R-:W-:Y:S05]  /*2bfa0*/  @!P0 NANOSLEEP.SYNCS 0x989680 ;  /* 0x009896800000895d */ /* 0x004fea0003900000 */
[----:B------:R-:W2:Y:S02]  /*2bfb0*/  @!P0 SYNCS.PHASECHK.TRANS64 P0, [R0+URZ+0x38850], R3 ;  /* 0x03885003000085a7 */ /* 0x000ea4000800007f */
[----:B--2---:R-:W-:Y:S05]  /*2bfc0*/  @!P0 BRA `(.L_x_653) ;  /* 0xfffffffc00f08947 */ /* 0x004fea000383ffff */
[----:B------:R-:W-:Y:S05]  /*2bfd0*/  BRA `(.L_x_652) ;  /* 0xffffff1000907947 */ /* 0x000fea000383ffff */
.L_x_692:
[----:B------:R-:W1:Y:S01]  /*2bfe0*/  S2R R5, SR_TID.X ;  /* 0x0000000000057919 */ /* 0x000e620000002100 */
[----:B------:R-:W-:Y:S01]  /*2bff0*/  BSSY B1, `(.L_x_872) ;  /* 0x000000a000017945 */ /* 0x000fe20003800000 */
[----:B------:R-:W-:Y:S02]  /*2c000*/  IMAD.MOV.U32 R12, RZ, RZ, RZ ;  /* 0x000000ffff0c7224 */ /* 0x000fe400078e00ff */
[----:B0-----:R-:W-:Y:S02]  /*2c010*/  IMAD.MOV.U32 R11, RZ, RZ, 0x1f ;  /* 0x0000001fff0b7424 */ /* 0x001fe400078e00ff */
[----:B------:R-:W-:Y:S01]  /*2c020*/  IMAD.MOV.U32 R15, RZ, RZ, -0x1 ;  /* 0xffffffffff0f7424 */ /* 0x000fe200078e00ff */
[----:B-1----:R-:W-:-:S04]  /*2c030*/  SHF.R.U32.HI R5, RZ, 0x5, R5 ;  /* 0x00000005ff057819 */ /* 0x002fc80000011605 */
[----:B------:R-:W-:-:S05]  /*2c040*/  LOP3.LUT R5, R5, 0x3, RZ, 0xc0, !PT ;  /* 0x0000000305057812 */ /* 0x000fca00078ec0ff */
[----:B------:R-:W-:-:S07]  /*2c050*/  IMAD.MOV.U32 R13, RZ, RZ, R5 ;  /* 0x000000ffff0d7224 */ /* 0x000fce00078e0005 */
[----:B------:R-:W-:Y:S05]  /*2c060*/  WARPSYNC.COLLECTIVE R15, `(.L_x_873) ;  /* 0x000000000f087348 */ /* 0x000fea0003c00000 */
[----:B------:R0:W1:Y:S02]  /*2c070*/  SHFL.IDX P6, R14, R13, R12, R11 ;  /* 0x0000000c0d0e7389 */ /* 0x00006400000c000b */
[----:B01----:R-:W-:Y:S01]  /*2c080*/  ENDCOLLECTIVE ;  /* 0x000000000000791b */ /* 0x003fe20003800000 */
.L_x_873:
[----:B------:R-:W-:Y:S05]  /*2c090*/  BSYNC B1 ;  /* 0x0000000000017941 */ /* 0x000fea0003800000 */
.L_x_872:
[----:B------:R-:W-:Y:S05]  /*2c0a0*/  BRA `(.L_x_874) ;  /* 0xffffff7c00d47947 */ /* 0x000fea000383ffff */
.L_x_694:
[----:B------:R-:W-:Y:S01]  /*2c0b0*/  BSSY B1, `(.L_x_875) ;  /* 0x0000006000017945 */ /* 0x000fe20003800000 */
[----:B------:R-:W-:-:S07]  /*2c0c0*/  IMAD.MOV.U32 R15, RZ, RZ, -0x1 ;  /* 0xffffffffff0f7424 */ /* 0x000fce00078e00ff */
[----:B01----:R-:W-:Y:S05]  /*2c0d0*/  WARPSYNC.COLLECTIVE R15, `(.L_x_876) ;  /* 0x000000000f0c7348 */ /* 0x003fea0003c00000 */
[----:B------:R-:W-:Y:S02]  /*2c0e0*/  ELECT P6, UR62, PT ;  /* 0x00000000003e782f */ /* 0x000fe400038c0000 */
[----:B------:R-:W-:Y:S01]  /*2c0f0*/  MOV R14, UR62 ;  /* 0x0000003e000e7c02 */ /* 0x000fe20008000f00 */
[----:B01----:R-:W-:Y:S10]  /*2c100*/  ENDCOLLECTIVE ;  /* 0x000000000000791b */ /* 0x003ff40003800000 */
.L_x_876:
[----:B------:R-:W-:Y:S05]  /*2c110*/  BSYNC B1 ;  /* 0x0000000000017941 */ /* 0x000fea0003800000 */
.L_x_875:
[----:B------:R-:W-:Y:S05]  /*2c120*/  BRA `(.L_x_693) ;  /* 0xffffff7c00cc7947 */ /* 0x000fea000383ffff */
.L_x_696:
[----:B-1----:R1:W2:Y:S02]  /*2c130*/  SYNCS.PHASECHK.TRANS64.TRYWAIT P0, [R18+URZ+0x38820], R2 ;  /* 0x03882002120075a7 */ /* 0x0022a4000800017f */
[----:B--2---:R-:W-:Y:S05]  /*2c140*/  @!P0 NANOSLEEP.SYNCS 0x989680 ;  /* 0x009896800000895d */ /* 0x004fea0003900000 */
[----:B------:R-:W2:Y:S02]  /*2c150*/  @!P0 SYNCS.PHASECHK.TRANS64 P0, [R18+URZ+0x38820], R2 ;  /* 0x03882002120085a7 */ /* 0x000ea4000800007f */
[----:B--2---:R-:W-:Y:S05]  /*2c160*/  @!P0 BRA `(.L_x_696) ;  /* 0xfffffffc00f08947 */ /* 0x004fea000383ffff */
[----:B------:R-:W-:Y:S05]  /*2c170*/  BRA `(.L_x_877) ;  /* 0xffffff7c00dc7947 */ /* 0x000fea000383ffff */
.L_x_700:
[----:B--2---:R2:W3:Y:S02]  /*2c180*/  SYNCS.PHASECHK.TRANS64.TRYWAIT P0, [R6+URZ+0x388a0], R8 ;  /* 0x0388a008060075a7 */ /* 0x0044e4000800017f */
[----:B---3--:R-:W-:Y:S05]  /*2c190*/  @!P0 NANOSLEEP.SYNCS 0x989680 ;  /* 0x009896800000895d */ /* 0x008fea0003900000 */
[----:B------:R-:W3:Y:S02]  /*2c1a0*/  @!P0 SYNCS.PHASECHK.TRANS64 P0, [R6+URZ+0x388a0], R8 ;  /* 0x0388a008060085a7 */ /* 0x000ee4000800007f */
[----:B---3--:R-:W-:Y:S05]  /*2c1b0*/  @!P0 BRA `(.L_x_700) ;  /* 0xfffffffc00f08947 */ /* 0x008fea000383ffff */
[----:B------:R-:W-:Y:S05]  /*2c1c0*/  BRA `(.L_x_878) ;  /* 0xffffff7c00fc7947 */ /* 0x000fea000383ffff */
.L_x_708:
[----:B0-----:R0:W1:Y:S02]  /*2c1d0*/  SYNCS.PHASECHK.TRANS64.TRYWAIT P0, [R6+URZ+0x388c0], R8 ;  /* 0x0388c008060075a7 */ /* 0x001064000800017f */
[----:B-1----:R-:W-:Y:S05]  /*2c1e0*/  @!P0 NANOSLEEP.SYNCS 0x989680 ;  /* 0x009896800000895d */ /* 0x002fea0003900000 */
[----:B------:R-:W1:Y:S02]  /*2c1f0*/  @!P0 SYNCS.PHASECHK.TRANS64 P0, [R6+URZ+0x388c0], R8 ;  /* 0x0388c008060085a7 */ /* 0x000e64000800007f */
[----:B-1----:R-:W-:Y:S05]  /*2c200*/  @!P0 BRA `(.L_x_708) ;  /* 0xfffffffc00f08947 */ /* 0x002fea000383ffff */
[----:B------:R-:W-:Y:S05]  /*2c210*/  BRA `(.L_x_879) ;  /* 0xffffff84003c7947 */ /* 0x000fea000383ffff */
.L_x_718:
[----:B-1----:R1:W2:Y:S02]  /*2c220*/  SYNCS.PHASECHK.TRANS64.TRYWAIT P2, [R6+URZ+0x388a0], R5 ;  /* 0x0388a005060075a7 */ /* 0x0022a4000804017f */
[----:B--2---:R-:W-:Y:S05]  /*2c230*/  @!P2 NANOSLEEP.SYNCS 0x989680 ;  /* 0x009896800000a95d */ /* 0x004fea0003900000 */
[----:B------:R-:W2:Y:S02]  /*2c240*/  @!P2 SYNCS.PHASECHK.TRANS64 P2, [R6+URZ+0x388a0], R5 ;  /* 0x0388a0050600a5a7 */ /* 0x000ea4000804007f */
[----:B--2---:R-:W-:Y:S05]  /*2c250*/  @!P2 BRA `(.L_x_718) ;  /* 0xfffffffc00f0a947 */ /* 0x004fea000383ffff */
[----:B------:R-:W-:Y:S05]  /*2c260*/  BRA `(.L_x_880) ;  /* 0xffffff8800c47947 */ /* 0x000fea000383ffff */
.L_x_726:
[----:B0-----:R0:W2:Y:S02]  /*2c270*/  SYNCS.PHASECHK.TRANS64.TRYWAIT P2, [R6+URZ+0x388c0], R5 ;  /* 0x0388c005060075a7 */ /* 0x0010a4000804017f */
[----:B--2---:R-:W-:Y:S05]  /*2c280*/  @!P2 NANOSLEEP.SYNCS 0x989680 ;  /* 0x009896800000a95d */ /* 0x004fea0003900000 */
[----:B------:R-:W2:Y:S02]  /*2c290*/  @!P2 SYNCS.PHASECHK.TRANS64 P2, [R6+URZ+0x388c0], R5 ;  /* 0x0388c0050600a5a7 */ /* 0x000ea4000804007f */
[----:B--2---:R-:W-:Y:S05]  /*2c2a0*/  @!P2 BRA `(.L_x_726) ;  /* 0xfffffffc00f0a947 */ /* 0x004fea000383ffff */
[----:B------:R-:W-:Y:S05]  /*2c2b0*/  BRA `(.L_x_881) ;  /* 0xffffff9000007947 */ /* 0x000fea000383ffff */
.L_x_744:
        /* <DEDUP_REMOVED lines=11> */
.L_x_883:
[----:B------:R-:W-:Y:S05]  /*2c370*/  BSYNC B0 ;  /* 0x0000000000007941 */ /* 0x000fea0003800000 */
.L_x_882:
[----:B------:R-:W-:Y:S05]  /*2c380*/  BRA `(.L_x_884) ;  /* 0xffffff9c00807947 */ /* 0x000fea000383ffff */
.L_x_746:
[----:B------:R-:W-:Y:S01]  /*2c390*/  BSSY B0, `(.L_x_885) ;  /* 0x0000006000007945 */ /* 0x000fe20003800000 */
[----:B------:R-:W-:-:S07]  /*2c3a0*/  IMAD.MOV.U32 R15, RZ, RZ, -0x1 ;  /* 0xffffffffff0f7424 */ /* 0x000fce00078e00ff */
[----:B01----:R-:W-:Y:S05]  /*2c3b0*/  WARPSYNC.COLLECTIVE R15, `(.L_x_886) ;  /* 0x000000000f0c7348 */ /* 0x003fea0003c00000 */
[----:B------:R-:W-:Y:S02]  /*2c3c0*/  ELECT P6, UR62, PT ;  /* 0x00000000003e782f */ /* 0x000fe400038c0000 */
[----:B------:R-:W-:Y:S01]  /*2c3d0*/  MOV R14, UR62 ;  /* 0x0000003e000e7c02 */ /* 0x000fe20008000f00 */
[----:B01----:R-:W-:Y:S10]  /*2c3e0*/  ENDCOLLECTIVE ;  /* 0x000000000000791b */ /* 0x003ff40003800000 */
.L_x_886:
[----:B------:R-:W-:Y:S05]  /*2c3f0*/  BSYNC B0 ;  /* 0x0000000000007941 */ /* 0x000fea0003800000 */
.L_x_885:
[----:B------:R-:W-:Y:S05]  /*2c400*/  BRA `(.L_x_887) ;  /* 0xffffff9c008c7947 */ /* 0x000fea000383ffff */
.L_x_748:
[----:B-1----:R1:W2:Y:S02]  /*2c410*/  SYNCS.PHASECHK.TRANS64.TRYWAIT P0, [R0+URZ+0x38840], R2 ;  /* 0x03884002000075a7 */ /* 0x0022a4000800017f */
[----:B--2---:R-:W-:Y:S05]  /*2c420*/  @!P0 NANOSLEEP.SYNCS 0x989680 ;  /* 0x009896800000895d */ /* 0x004fea0003900000 */
[----:B------:R-:W2:Y:S02]  /*2c430*/  @!P0 SYNCS.PHASECHK.TRANS64 P0, [R0+URZ+0x38840], R2 ;  /* 0x03884002000085a7 */ /* 0x000ea4000800007f */
[----:B--2---:R-:W-:Y:S05]  /*2c440*/  @!P0 BRA `(.L_x_748) ;  /* 0xfffffffc00f08947 */ /* 0x004fea000383ffff */
[----:B------:R-:W-:Y:S05]  /*2c450*/  BRA `(.L_x_888) ;  /* 0xffffff9c00f07947 */ /* 0x000fea000383ffff */
.L_x_752:
        /* <DEDUP_REMOVED lines=15> */
.L_x_889:
[----:B------:R-:W-:Y:S02]  /*2c550*/  IMAD.MOV.U32 R13, RZ, RZ, R4 ;  /* 0x000000ffff0d7224 */ /* 0x000fe400078e0004 */
[----:B------:R-:W-:-:S07]  /*2c560*/  IMAD.MOV.U32 R6, RZ, RZ, R14 ;  /* 0x000000ffff067224 */ /* 0x000fce00078e000e */
[----:B------:R-:W-:Y:S05]  /*2c570*/  WARPSYNC.COLLECTIVE R15, `(.L_x_890) ;  /* 0x000000000f087348 */ /* 0x000fea0003c00000 */
[----:B------:R0:W1:Y:S02]  /*2c580*/  SHFL.IDX P6, R14, R13, R12, R11 ;  /* 0x0000000c0d0e7389 */ /* 0x00006400000c000b */
[----:B01----:R-:W-:Y:S01]  /*2c590*/  ENDCOLLECTIVE ;  /* 0x000000000000791b */ /* 0x003fe20003800000 */
.L_x_890:
        /* <DEDUP_REMOVED lines=20> */
.L_x_891:
[----:B------:R-:W-:Y:S02]  /*2c6e0*/  IMAD.MOV.U32 R13, RZ, RZ, R4 ;  /* 0x000000ffff0d7224 */ /* 0x000fe400078e0004 */
[----:B------:R-:W-:-:S07]  /*2c6f0*/  IMAD.MOV.U32 R6, RZ, RZ, R14 ;  /* 0x000000ffff067224 */ /* 0x000fce00078e000e */
[----:B------:R-:W-:Y:S05]  /*2c700*/  WARPSYNC.COLLECTIVE R15, `(.L_x_892) ;  /* 0x000000000f087348 */ /* 0x000fea0003c00000 */
[----:B------:R0:W1:Y:S02]  /*2c710*/  SHFL.IDX P6, R14, R13, R12, R11 ;  /* 0x0000000c0d0e7389 */ /* 0x00006400000c000b */
[----:B01----:R-:W-:Y:S01]  /*2c720*/  ENDCOLLECTIVE ;  /* 0x000000000000791b */ /* 0x003fe20003800000 */
.L_x_892:
        /* <DEDUP_REMOVED lines=20> */
.L_x_893:
[----:B------:R-:W-:Y:S02]  /*2c870*/  IMAD.MOV.U32 R13, RZ, RZ, R4 ;  /* 0x000000ffff0d7224 */ /* 0x000fe400078e0004 */
[----:B------:R-:W-:-:S07]  /*2c880*/  IMAD.MOV.U32 R6, RZ, RZ, R14 ;  /* 0x000000ffff067224 */ /* 0x000fce00078e000e */
[----:B------:R-:W-:Y:S05]  /*2c890*/  WARPSYNC.COLLECTIVE R15, `(.L_x_894) ;  /* 0x000000000f087348 */ /* 0x000fea0003c00000 */
[----:B------:R0:W1:Y:S02]  /*2c8a0*/  SHFL.IDX P6, R14, R13, R12, R11 ;  /* 0x0000000c0d0e7389 */ /* 0x00006400000c000b */
[----:B01----:R-:W-:Y:S01]  /*2c8b0*/  ENDCOLLECTIVE ;  /* 0x000000000000791b */ /* 0x003fe20003800000 */
.L_x_894:
        /* <DEDUP_REMOVED lines=20> */
.L_x_895:
[----:B------:R-:W-:Y:S02]  /*2ca00*/  IMAD.MOV.U32 R13, RZ, RZ, R4 ;  /* 0x000000ffff0d7224 */ /* 0x000fe400078e0004 */
[----:B------:R-:W-:-:S07]  /*2ca10*/  IMAD.MOV.U32 R6, RZ, RZ, R14 ;  /* 0x000000ffff067224 */ /* 0x000fce00078e000e */
[----:B------:R-:W-:Y:S05]  /*2ca20*/  WARPSYNC.COLLECTIVE R15, `(.L_x_896) ;  /* 0x000000000f087348 */ /* 0x000fea0003c00000 */
[----:B------:R0:W1:Y:S02]  /*2ca30*/  SHFL.IDX P6, R14, R13, R12, R11 ;  /* 0x0000000c0d0e7389 */ /* 0x00006400000c000b */
[----:B01----:R-:W-:Y:S01]  /*2ca40*/  ENDCOLLECTIVE ;  /* 0x000000000000791b */ /* 0x003fe20003800000 */
.L_x_896:
        /* <DEDUP_REMOVED lines=20> */
.L_x_897:
[----:B------:R-:W-:Y:S02]  /*2cb90*/  IMAD.MOV.U32 R13, RZ, RZ, R4 ;  /* 0x000000ffff0d7224 */ /* 0x000fe400078e0004 */
[----:B------:R-:W-:-:S07]  /*2cba0*/  IMAD.MOV.U32 R6, RZ, RZ, R14 ;  /* 0x000000ffff067224 */ /* 0x000fce00078e000e */
[----:B------:R-:W-:Y:S05]  /*2cbb0*/  WARPSYNC.COLLECTIVE R15, `(.L_x_898) ;  /* 0x000000000f087348 */ /* 0x000fea0003c00000 */
[----:B------:R0:W1:Y:S02]  /*2cbc0*/  SHFL.IDX P6, R14, R13, R12, R11 ;  /* 0x0000000c0d0e7389 */ /* 0x00006400000c000b */
[----:B01----:R-:W-:Y:S01]  /*2cbd0*/  ENDCOLLECTIVE ;  /* 0x000000000000791b */ /* 0x003fe20003800000 */
.L_x_898:
        /* <DEDUP_REMOVED lines=20> */
.L_x_899:
[----:B------:R-:W-:Y:S02]  /*2cd20*/  IMAD.MOV.U32 R13, RZ, RZ, R4 ;  /* 0x000000ffff0d7224 */ /* 0x000fe400078e0004 */
[----:B------:R-:W-:-:S07]  /*2cd30*/  IMAD.MOV.U32 R6, RZ, RZ, R14 ;  /* 0x000000ffff067224 */ /* 0x000fce00078e000e */
[----:B------:R-:W-:Y:S05]  /*2cd40*/  WARPSYNC.COLLECTIVE R15, `(.L_x_900) ;  /* 0x000000000f087348 */ /* 0x000fea0003c00000 */
[----:B------:R0:W1:Y:S02]  /*2cd50*/  SHFL.IDX P6, R14, R13, R12, R11 ;  /* 0x0000000c0d0e7389 */ /* 0x00006400000c000b */
[----:B01----:R-:W-:Y:S01]  /*2cd60*/  ENDCOLLECTIVE ;  /* 0x000000000000791b */ /* 0x003fe20003800000 */
.L_x_900:
        /* <DEDUP_REMOVED lines=18> */
.L_x_901:
[----:B------:R-:W-:-:S05]  /*2ce90*/  VIADD R7, R0, 0x60 ;  /* 0x0000006000077836 */ /* 0x000fca0000000000 */
[----:B------:R-:W-:Y:S01]  /*2cea0*/  ISETP.GE.AND P5, PT, R7, R2, PT ;  /* 0x000000020700720c */ /* 0x000fe20003fa6270 */
[----:B------:R-:W-:Y:S02]  /*2ceb0*/  IMAD.MOV.U32 R13, RZ, RZ, R4 ;  /* 0x000000ffff0d7224 */ /* 0x000fe400078e0004 */
[----:B------:R-:W-:-:S10]  /*2cec0*/  IMAD.MOV.U32 R8, RZ, RZ, R14 ;  /* 0x000000ffff087224 */ /* 0x000fd400078e000e */
[----:B------:R-:W-:Y:S05]  /*2ced0*/  WARPSYNC.COLLECTIVE R15, `(.L_x_902) ;  /* 0x000000000f087348 */ /* 0x000fea0003c00000 */
[----:B------:R0:W1:Y:S02]  /*2cee0*/  SHFL.IDX P6, R14, R13, R12, R11 ;  /* 0x0000000c0d0e7389 */ /* 0x00006400000c000b */
[----:B01----:R-:W-:Y:S01]  /*2cef0*/  ENDCOLLECTIVE ;  /* 0x000000000000791b */ /* 0x003fe20003800000 */
.L_x_902:
        /* <DEDUP_REMOVED lines=18> */
.L_x_903:
[----:B------:R-:W-:Y:S02]  /*2d020*/  IMAD.MOV.U32 R13, RZ, RZ, R4 ;  /* 0x000000ffff0d7224 */ /* 0x000fe400078e0004 */
[----:B------:R-:W-:-:S07]  /*2d030*/  IMAD.MOV.U32 R5, RZ, RZ, R14 ;  /* 0x000000ffff057224 */ /* 0x000fce00078e000e */
[----:B------:R-:W-:Y:S05]  /*2d040*/  WARPSYNC.COLLECTIVE R15, `(.L_x_904) ;  /* 0x000000000f087348 */ /* 0x000fea0003c00000 */
[----:B------:R0:W1:Y:S02]  /*2d050*/  SHFL.IDX P6, R14, R13, R12, R11 ;  /* 0x0000000c0d0e7389 */ /* 0x00006400000c000b */
[----:B01----:R-:W-:Y:S01]  /*2d060*/  ENDCOLLECTIVE ;  /* 0x000000000000791b */ /* 0x003fe20003800000 */
.L_x_904:
[----:B------:R-:W-:Y:S01]  /*2d070*/  IMAD.MOV.U32 R3, RZ, RZ, R14 ;  /* 0x000000ffff037224 */ /* 0x000fe200078e000e */
[----:B------:R-:W-:Y:S06]  /*2d080*/  BRA `(.L_x_905) ;  /* 0xffffffa000c47947 */ /* 0x000fec000383ffff */
.L_x_757:
[----:B---3--:R3:W4:Y:S02]  /*2d090*/  SYNCS.PHASECHK.TRANS64.TRYWAIT P0, [R18+URZ+0x38820], R0 ;  /* 0x03882000120075a7 */ /* 0x008724000800017f */
[----:B----4-:R-:W-:Y:S05]  /*2d0a0*/  @!P0 NANOSLEEP.SYNCS 0x989680 ;  /* 0x009896800000895d */ /* 0x010fea0003900000 */
[----:B------:R-:W4:Y:S02]  /*2d0b0*/  @!P0 SYNCS.PHASECHK.TRANS64 P0, [R18+URZ+0x38820], R0 ;  /* 0x03882000120085a7 */ /* 0x000f24000800007f */
[----:B----4-:R-:W-:Y:S05]  /*2d0c0*/  @!P0 BRA `(.L_x_757) ;  /* 0xfffffffc00f08947 */ /* 0x010fea000383ffff */
[----:B------:R-:W-:Y:S05]  /*2d0d0*/  BRA `(.L_x_906) ;  /* 0xffffffa400407947 */ /* 0x000fea000383ffff */
.L_x_766:
[----:B-1----:R1:W2:Y:S02]  /*2d0e0*/  SYNCS.PHASECHK.TRANS64.TRYWAIT P0, [R3+URZ+0x38840], R2 ;  /* 0x03884002030075a7 */ /* 0x0022a4000800017f */
[----:B--2---:R-:W-:Y:S05]  /*2d0f0*/  @!P0 NANOSLEEP.SYNCS 0x989680 ;  /* 0x009896800000895d */ /* 0x004fea0003900000 */
[----:B------:R-:W2:Y:S02]  /*2d100*/  @!P0 SYNCS.PHASECHK.TRANS64 P0, [R3+URZ+0x38840], R2 ;  /* 0x03884002030085a7 */ /* 0x000ea4000800007f */
[----:B--2---:R-:W-:Y:S05]  /*2d110*/  @!P0 BRA `(.L_x_766) ;  /* 0xfffffffc00f08947 */ /* 0x004fea000383ffff */
[----:B------:R-:W-:Y:S05]  /*2d120*/  BRA `(.L_x_907) ;  /* 0xffffffa800207947 */ /* 0x000fea000383ffff */
.L_x_774:
[----:B0-----:R0:W1:Y:S02]  /*2d130*/  SYNCS.PHASECHK.TRANS64.TRYWAIT P0, [R3+URZ+0x60], R2 ;  /* 0x00006002030075a7 */ /* 0x001064000800017f */
[----:B-1----:R-:W-:Y:S05]  /*2d140*/  @!P0 NANOSLEEP.SYNCS 0x989680 ;  /* 0x009896800000895d */ /* 0x002fea0003900000 */
[----:B------:R-:W1:Y:S02]  /*2d150*/  @!P0 SYNCS.PHASECHK.TRANS64 P0, [R3+URZ+0x60], R2 ;  /* 0x00006002030085a7 */ /* 0x000e64000800007f */
[----:B-1----:R-:W-:Y:S05]  /*2d160*/  @!P0 BRA `(.L_x_774) ;  /* 0xfffffffc00f08947 */ /* 0x002fea000383ffff */
[----:B------:R-:W-:Y:S05]  /*2d170*/  BRA `(.L_x_908) ;  /* 0xffffffac00747947 */ /* 0x000fea000383ffff */
.L_x_785:
[----:B-1----:R1:W2:Y:S02]  /*2d180*/  SYNCS.PHASECHK.TRANS64.TRYWAIT P0, [R3+URZ+0x38840], R2 ;  /* 0x03884002030075a7 */ /* 0x0022a4000800017f */
[----:B--2---:R-:W-:Y:S05]  /*2d190*/  @!P0 NANOSLEEP.SYNCS 0x989680 ;  /* 0x009896800000895d */ /* 0x004fea0003900000 */
[----:B------:R-:W2:Y:S02]  /*2d1a0*/  @!P0 SYNCS.PHASECHK.TRANS64 P0, [R3+URZ+0x38840], R2 ;  /* 0x03884002030085a7 */ /* 0x000ea4000800007f */
[----:B--2---:R-:W-:Y:S05]  /*2d1b0*/  @!P0 BRA `(.L_x_785) ;  /* 0xfffffffc00f08947 */ /* 0x004fea000383ffff */
[----:B------:R-:W-:Y:S05]  /*2d1c0*/  BRA `(.L_x_909) ;  /* 0xffffffb400807947 */ /* 0x000fea000383ffff */
.L_x_793:
[----:B0-----:R0:W1:Y:S02]  /*2d1d0*/  SYNCS.PHASECHK.TRANS64.TRYWAIT P0, [R2+URZ+0x60], R3 ;  /* 0x00006003020075a7 */ /* 0x001064000800017f */
[----:B-1----:R-:W-:Y:S05]  /*2d1e0*/  @!P0 NANOSLEEP.SYNCS 0x989680 ;  /* 0x009896800000895d */ /* 0x002fea0003900000 */
[----:B------:R-:W1:Y:S02]  /*2d1f0*/  @!P0 SYNCS.PHASECHK.TRANS64 P0, [R2+URZ+0x60], R3 ;  /* 0x00006003020085a7 */ /* 0x000e64000800007f */
[----:B-1----:R-:W-:Y:S05]  /*2d200*/  @!P0 BRA `(.L_x_793) ;  /* 0xfffffffc00f08947 */ /* 0x002fea000383ffff */
[----:B------:R-:W-:Y:S05]  /*2d210*/  BRA `(.L_x_910) ;  /* 0xffffffb800d47947 */ /* 0x000fea000383ffff */
.L_x_804:
[----:B--2---:R2:W3:Y:S02]  /*2d220*/  SYNCS.PHASECHK.TRANS64.TRYWAIT P0, [R2+URZ+0x38840], R3 ;  /* 0x03884003020075a7 */ /* 0x0044e4000800017f */
[----:B---3--:R-:W-:Y:S05]  /*2d230*/  @!P0 NANOSLEEP.SYNCS 0x989680 ;  /* 0x009896800000895d */ /* 0x008fea0003900000 */
[----:B------:R-:W3:Y:S02]  /*2d240*/  @!P0 SYNCS.PHASECHK.TRANS64 P0, [R2+URZ+0x38840], R3 ;  /* 0x03884003020085a7 */ /* 0x000ee4000800007f */
[----:B---3--:R-:W-:Y:S05]  /*2d250*/  @!P0 BRA `(.L_x_804) ;  /* 0xfffffffc00f08947 */ /* 0x008fea000383ffff */
[----:B------:R-:W-:Y:S05]  /*2d260*/  BRA `(.L_x_911) ;  /* 0xffffffc000b07947 */ /* 0x000fea000383ffff */
.L_x_812:
[----:B0-----:R0:W1:Y:S02]  /*2d270*/  SYNCS.PHASECHK.TRANS64.TRYWAIT P0, [R2+URZ+0x60], R5 ;  /* 0x00006005020075a7 */ /* 0x001064000800017f */
[----:B-1----:R-:W-:Y:S05]  /*2d280*/  @!P0 NANOSLEEP.SYNCS 0x989680 ;  /* 0x009896800000895d */ /* 0x002fea0003900000 */
[----:B------:R-:W1:Y:S02]  /*2d290*/  @!P0 SYNCS.PHASECHK.TRANS64 P0, [R2+URZ+0x60], R5 ;  /* 0x00006005020085a7 */ /* 0x000e64000800007f */
[----:B-1----:R-:W-:Y:S05]  /*2d2a0*/  @!P0 BRA `(.L_x_812) ;  /* 0xfffffffc00f08947 */ /* 0x002fea000383ffff */
[----:B------:R-:W-:Y:S05]  /*2d2b0*/  BRA `(.L_x_912) ;  /* 0xffffffc800047947 */ /* 0x000fea000383ffff */
.L_x_825:
[----:B--2---:R2:W3:Y:S02]  /*2d2c0*/  SYNCS.PHASECHK.TRANS64.TRYWAIT P0, [R0+URZ+0x38860], R2 ;  /* 0x03886002000075a7 */ /* 0x0044e4000800017f */
[----:B---3--:R-:W-:Y:S05]  /*2d2d0*/  @!P0 NANOSLEEP.SYNCS 0x989680 ;  /* 0x009896800000895d */ /* 0x008fea0003900000 */
[----:B------:R-:W3:Y:S02]  /*2d2e0*/  @!P0 SYNCS.PHASECHK.TRANS64 P0, [R0+URZ+0x38860], R2 ;  /* 0x03886002000085a7 */ /* 0x000ee4000800007f */
[----:B---3--:R-:W-:Y:S05]  /*2d2f0*/  @!P0 BRA `(.L_x_825) ;  /* 0xfffffffc00f08947 */ /* 0x008fea000383ffff */
[----:B------:R-:W-:Y:S05]  /*2d300*/  BRA `(.L_x_913) ;  /* 0xffffffcc00cc7947 */ /* 0x000fea000383ffff */
.L_x_834:
[----:B------:R-:W3:Y:S01]  /*2d310*/  LDL R0, [R1] ;  /* 0x0000000001007983 */ /* 0x000ee20000100800 */
[----:B------:R-:W-:Y:S01]  /*2d320*/  BSSY B0, `(.L_x_914) ;  /* 0x0000008000007945 */ /* 0x000fe20003800000 */
[----:B------:R-:W-:Y:S02]  /*2d330*/  IMAD.MOV.U32 R12, RZ, RZ, RZ ;  /* 0x000000ffff0c7224 */ /* 0x000fe400078e00ff */
[----:B0-----:R-:W-:Y:S02]  /*2d340*/  IMAD.MOV.U32 R11, RZ, RZ, 0x1f ;  /* 0x0000001fff0b7424 */ /* 0x001fe400078e00ff */
[----:B------:R-:W-:Y:S02]  /*2d350*/  IMAD.MOV.U32 R15, RZ, RZ, -0x1 ;  /* 0xffffffffff0f7424 */ /* 0x000fe400078e00ff */
[----:B---3--:R-:W-:-:S07]  /*2d360*/  IMAD.MOV.U32 R13, RZ, RZ, R0 ;  /* 0x000000ffff0d7224 */ /* 0x008fce00078e0000 */
[----:B--2---:R-:W-:Y:S05]  /*2d370*/  WARPSYNC.COLLECTIVE R15, `(.L_x_915) ;  /* 0x000000000f087348 */ /* 0x004fea0003c00000 */
[----:B------:R0:W1:Y:S02]  /*2d380*/  SHFL.IDX P6, R14, R13, R12, R11 ;  /* 0x0000000c0d0e7389 */ /* 0x00006400000c000b */
[----:B012---:R-:W-:Y:S01]  /*2d390*/  ENDCOLLECTIVE ;  /* 0x000000000000791b */ /* 0x007fe20003800000 */
.L_x_915:
[----:B------:R-:W-:Y:S05]  /*2d3a0*/  BSYNC B0 ;  /* 0x0000000000007941 */ /* 0x000fea0003800000 */
.L_x_914:
        /* <DEDUP_REMOVED lines=9> */
.L_x_916:
        /* <DEDUP_REMOVED lines=27> */
.L_x_917:
        /* <DEDUP_REMOVED lines=8> */
.L_x_918:
        /* <DEDUP_REMOVED lines=8> */
.L_x_919:
        /* <DEDUP_REMOVED lines=8> */
.L_x_920:
        /* <DEDUP_REMOVED lines=8> */
.L_x_921:
        /* <DEDUP_REMOVED lines=9> */
.L_x_922:
[----:B------:R-:W-:Y:S01]  /*2d880*/  IMAD.MOV.U32 R9, RZ, RZ, R14 ;  /* 0x000000ffff097224 */ /* 0x000fe200078e000e */
[----:B------:R-:W-:Y:S06]  /*2d890*/  BRA `(.L_x_923) ;  /* 0xffffffd000b87947 */ /* 0x000fec000383ffff */
.L_x_837:
[----:B------:R-:W-:Y:S01]  /*2d8a0*/  BSSY B0, `(.L_x_924) ;  /* 0x0000008000007945 */ /* 0x000fe20003800000 */
[----:B------:R-:W-:Y:S02]  /*2d8b0*/  IMAD.MOV.U32 R13, RZ, RZ, R2 ;  /* 0x000000ffff0d7224 */ /* 0x000fe400078e0002 */
[----:B------:R-:W-:Y:S02]  /*2d8c0*/  IMAD.MOV.U32 R12, RZ, RZ, 0x1 ;  /* 0x00000001ff0c7424 */ /* 0x000fe400078e00ff */
[----:B------:R-:W-:Y:S02]  /*2d8d0*/  IMAD.MOV.U32 R11, RZ, RZ, RZ ;  /* 0x000000ffff0b7224 */ /* 0x000fe400078e00ff */
[----:B------:R-:W-:-:S07]  /*2d8e0*/  IMAD.MOV.U32 R15, RZ, RZ, -0x1 ;  /* 0xffffffffff0f7424 */ /* 0x000fce00078e00ff */
[----:B0-----:R-:W-:Y:S05]  /*2d8f0*/  WARPSYNC.COLLECTIVE R15, `(.L_x_925) ;  /* 0x000000000f087348 */ /* 0x001fea0003c00000 */
[----:B------:R1:W2:Y:S02]  /*2d900*/  SHFL.UP P6, R14, R13, R12, R11 ;  /* 0x0400000c0d0e7389 */ /* 0x0002a400000c000b */
[----:B012---:R-:W-:Y:S01]  /*2d910*/  ENDCOLLECTIVE ;  /* 0x000000000000791b */ /* 0x007fe20003800000 */
.L_x_925:
[----:B------:R-:W-:Y:S05]  /*2d920*/  BSYNC B0 ;  /* 0x0000000000007941 */ /* 0x000fea0003800000 */
.L_x_924:
        /* <DEDUP_REMOVED lines=10> */
.L_x_926:
        /* <DEDUP_REMOVED lines=8> */
.L_x_927:
        /* <DEDUP_REMOVED lines=8> */
.L_x_928:
        /* <DEDUP_REMOVED lines=8> */
.L_x_929:
        /* <DEDUP_REMOVED lines=9> */
.L_x_930:
[----:B------:R-:W-:Y:S01]  /*2dbe0*/  IMAD.MOV.U32 R9, RZ, RZ, R14 ;  /* 0x000000ffff097224 */ /* 0x000fe200078e000e */
[----:B------:R-:W-:Y:S06]  /*2dbf0*/  BRA `(.L_x_931) ;  /* 0xffffffd000907947 */ /* 0x000fec000383ffff */
.L_x_839:
[----:B------:R-:W-:Y:S01]  /*2dc00*/  BSSY B0, `(.L_x_932) ;  /* 0x0000006000007945 */ /* 0x000fe20003800000 */
[----:B------:R-:W-:Y:S01]  /*2dc10*/  PLOP3.LUT P6, PT, P6, PT, PT, 0x8, 0x0 ;  /* 0x000000000000781c */ /* 0x000fe200037ce170 */
[----:B------:R-:W-:-:S12]  /*2dc20*/  IMAD.MOV.U32 R15, RZ, RZ, -0x1 ;  /* 0xffffffffff0f7424 */ /* 0x000fd800078e00ff */
[----:B0-----:R-:W-:Y:S05]  /*2dc30*/  WARPSYNC.COLLECTIVE R15, `(.L_x_933) ;  /* 0x000000000f087348 */ /* 0x001fea0003c00000 */
[----:B------:R-:W-:Y:S01]  /*2dc40*/  VOTE.ANY R14, PT, P6 ;  /* 0x00000000000e7806 */ /* 0x000fe200030e0100 */
[----:B0-----:R-:W-:Y:S06]  /*2dc50*/  ENDCOLLECTIVE ;  /* 0x000000000000791b */ /* 0x001fec0003800000 */
.L_x_933:
[----:B------:R-:W-:Y:S05]  /*2dc60*/  BSYNC B0 ;  /* 0x0000000000007941 */ /* 0x000fea0003800000 */
.L_x_932:
        /* <DEDUP_REMOVED lines=9> */
.L_x_934:
[----:B------:R-:W-:Y:S02]  /*2dd00*/  IMAD.MOV.U32 R13, RZ, RZ, R6 ;  /* 0x000000ffff0d7224 */ /* 0x000fe400078e0006 */
[----:B------:R-:W-:-:S07]  /*2dd10*/  IMAD.MOV.U32 R4, RZ, RZ, R14 ;  /* 0x000000ffff047224 */ /* 0x000fce00078e000e */
[----:B------:R-:W-:Y:S05]  /*2dd20*/  WARPSYNC.COLLECTIVE R15, `(.L_x_935) ;  /* 0x000000000f087348 */ /* 0x000fea0003c00000 */
[----:B------:R0:W1:Y:S02]  /*2dd30*/  SHFL.IDX P6, R14, R13, R12, R11 ;  /* 0x0000000c0d0e7389 */ /* 0x00006400000c000b */
[----:B01----:R-:W-:Y:S01]  /*2dd40*/  ENDCOLLECTIVE ;  /* 0x000000000000791b */ /* 0x003fe20003800000 */
.L_x_935:
[----:B------:R-:W-:Y:S01]  /*2dd50*/  IMAD.MOV.U32 R6, RZ, RZ, R14 ;  /* 0x000000ffff067224 */ /* 0x000fe200078e000e */
[----:B------:R-:W-:Y:S06]  /*2dd60*/  BRA `(.L_x_936) ;  /* 0xffffffd000707947 */ /* 0x000fec000383ffff */
.L_x_841:
[----:B------:R-:W-:Y:S01]  /*2dd70*/  BSSY B0, `(.L_x_937) ;  /* 0x0000007000007945 */ /* 0x000fe20003800000 */
[----:B------:R-:W-:Y:S02]  /*2dd80*/  IMAD.MOV.U32 R13, RZ, RZ, R7 ;  /* 0x000000ffff0d7224 */ /* 0x000fe400078e0007 */
[----:B------:R-:W-:Y:S02]  /*2dd90*/  IMAD.MOV.U32 R11, RZ, RZ, 0x1f ;  /* 0x0000001fff0b7424 */ /* 0x000fe400078e00ff */
[----:B------:R-:W-:-:S07]  /*2dda0*/  IMAD.MOV.U32 R15, RZ, RZ, -0x1 ;  /* 0xffffffffff0f7424 */ /* 0x000fce00078e00ff */
[----:B0123--:R-:W-:Y:S05]  /*2ddb0*/  WARPSYNC.COLLECTIVE R15, `(.L_x_938) ;  /* 0x000000000f087348 */ /* 0x00ffea0003c00000 */
[----:B------:R4:W0:Y:S02]  /*2ddc0*/  SHFL.IDX P6, R14, R13, R12, R11 ;  /* 0x0000000c0d0e7389 */ /* 0x00082400000c000b */
[----:B01234-:R-:W-:Y:S01]  /*2ddd0*/  ENDCOLLECTIVE ;  /* 0x000000000000791b */ /* 0x01ffe20003800000 */
.L_x_938:
[----:B------:R-:W-:Y:S05]  /*2dde0*/  BSYNC B0 ;  /* 0x0000000000007941 */ /* 0x000fea0003800000 */
.L_x_937:
[----:B------:R-:W-:Y:S01]  /*2ddf0*/  IMAD.MOV.U32 R7, RZ, RZ, R14 ;  /* 0x000000ffff077224 */ /* 0x000fe200078e000e */
[----:B------:R-:W-:Y:S06]  /*2de00*/  BRA `(.L_x_939) ;  /* 0xffffffd000607947 */ /* 0x000fec000383ffff */
.L_x_845:
[----:B0-----:R0:W1:Y:S02]  /*2de10*/  SYNCS.PHASECHK.TRANS64.TRYWAIT P0, [R0+URZ+0x38820], R3 ;  /* 0x03882003000075a7 */ /* 0x001064000800017f */
[----:B-1----:R-:W-:Y:S05]  /*2de20*/  @!P0 NANOSLEEP.SYNCS 0x989680 ;  /* 0x009896800000895d */ /* 0x002fea0003900000 */
[----:B------:R-:W1:Y:S02]  /*2de30*/  @!P0 SYNCS.PHASECHK.TRANS64 P0, [R0+URZ+0x38820], R3 ;  /* 0x03882003000085a7 */ /* 0x000e64000800007f */
[----:B-1----:R-:W-:Y:S05]  /*2de40*/  @!P0 BRA `(.L_x_845) ;  /* 0xfffffffc00f08947 */ /* 0x002fea000383ffff */
[----:B------:R-:W-:Y:S05]  /*2de50*/  BRA `(.L_x_940) ;  /* 0xffffffd400f87947 */ /* 0x000fea000383ffff */
.L_x_846:
[----:B------:R-:W1:Y:S01]  /*2de60*/  S2R R2, SR_TID.X ;  /* 0x0000000000027919 */ /* 0x000e620000002100 */
[----:B------:R-:W-:Y:S01]  /*2de70*/  BSSY B0, `(.L_x_941) ;  /* 0x000000a000007945 */ /* 0x000fe20003800000 */
[----:B------:R-:W-:Y:S02]  /*2de80*/  IMAD.MOV.U32 R12, RZ, RZ, RZ ;  /* 0x000000ffff0c7224 */ /* 0x000fe400078e00ff */
[----:B--2---:R-:W-:Y:S02]  /*2de90*/  IMAD.MOV.U32 R11, RZ, RZ, 0x1f ;  /* 0x0000001fff0b7424 */ /* 0x004fe400078e00ff */
[----:B------:R-:W-:Y:S01]  /*2dea0*/  IMAD.MOV.U32 R15, RZ, RZ, -0x1 ;  /* 0xffffffffff0f7424 */ /* 0x000fe200078e00ff */
[----:B-1----:R-:W-:-:S04]  /*2deb0*/  SHF.R.U32.HI R2, RZ, 0x5, R2 ;  /* 0x00000005ff027819 */ /* 0x002fc80000011602 */
[----:B------:R-:W-:-:S05]  /*2dec0*/  LOP3.LUT R2, R2, 0x3, RZ, 0xc0, !PT ;  /* 0x0000000302027812 */ /* 0x000fca00078ec0ff */
[----:B------:R-:W-:-:S07]  /*2ded0*/  IMAD.MOV.U32 R13, RZ, RZ, R2 ;  /* 0x000000ffff0d7224 */ /* 0x000fce00078e0002 */
[----:B0-----:R-:W-:Y:S05]  /*2dee0*/  WARPSYNC.COLLECTIVE R15, `(.L_x_942) ;  /* 0x000000000f087348 */ /* 0x001fea0003c00000 */
[----:B------:R1:W2:Y:S02]  /*2def0*/  SHFL.IDX P6, R14, R13, R12, R11 ;  /* 0x0000000c0d0e7389 */ /* 0x0002a400000c000b */
[----:B012---:R-:W-:Y:S01]  /*2df00*/  ENDCOLLECTIVE ;  /* 0x000000000000791b */ /* 0x007fe20003800000 */
.L_x_942:
[----:B------:R-:W-:Y:S05]  /*2df10*/  BSYNC B0 ;  /* 0x0000000000007941 */ /* 0x000fea0003800000 */
.L_x_941:
[----:B------:R-:W-:Y:S05]  /*2df20*/  BRA `(.L_x_943) ;  /* 0xffffffd400e07947 */ /* 0x000fea000383ffff */
.L_x_847:
[----:B------:R-:W-:Y:S01]  /*2df30*/  BSSY B0, `(.L_x_944) ;  /* 0x0000006000007945 */ /* 0x000fe20003800000 */
[----:B------:R-:W-:-:S07]  /*2df40*/  IMAD.MOV.U32 R15, RZ, RZ, -0x1 ;  /* 0xffffffffff0f7424 */ /* 0x000fce00078e00ff */
[----:B012---:R-:W-:Y:S05]  /*2df50*/  WARPSYNC.COLLECTIVE R15, `(.L_x_945) ;  /* 0x000000000f0c7348 */ /* 0x007fea0003c00000 */
[----:B------:R-:W-:Y:S02]  /*2df60*/  ELECT P6, UR62, PT ;  /* 0x00000000003e782f */ /* 0x000fe400038c0000 */
[----:B------:R-:W-:Y:S01]  /*2df70*/  MOV R14, UR62 ;  /* 0x0000003e000e7c02 */ /* 0x000fe20008000f00 */
[----:B012---:R-:W-:Y:S10]  /*2df80*/  ENDCOLLECTIVE ;  /* 0x000000000000791b */ /* 0x007ff40003800000 */
.L_x_945:
[----:B------:R-:W-:Y:S05]  /*2df90*/  BSYNC B0 ;  /* 0x0000000000007941 */ /* 0x000fea0003800000 */
.L_x_944:
[----:B------:R-:W-:Y:S05]  /*2dfa0*/  BRA `(.L_x_946) ;  /* 0xffffffd400d47947 */ /* 0x000fea000383ffff */
.L_x_849:
[----:B0-----:R0:W1:Y:S02]  /*2dfb0*/  SYNCS.PHASECHK.TRANS64.TRYWAIT P0, [R6+URZ], R5 ;  /* 0x00000005060075a7 */ /* 0x001064000800017f */
[----:B-1----:R-:W-:Y:S05]  /*2dfc0*/  @!P0 NANOSLEEP.SYNCS 0x989680 ;  /* 0x009896800000895d */ /* 0x002fea0003900000 */
[----:B------:R-:W1:Y:S02]  /*2dfd0*/  @!P0 SYNCS.PHASECHK.TRANS64 P0, [R6+URZ], R5 ;  /* 0x00000005060085a7 */ /* 0x000e64000800007f */
[----:B-1----:R-:W-:Y:S05]  /*2dfe0*/  @!P0 BRA `(.L_x_849) ;  /* 0xfffffffc00f08947 */ /* 0x002fea000383ffff */
[----:B------:R-:W-:Y:S05]  /*2dff0*/  BRA `(.L_x_947) ;  /* 0xffffffd8000c7947 */ /* 0x000fea000383ffff */
.L_x_850:
[----:B-1----:R1:W3:Y:S02]  /*2e000*/  SYNCS.PHASECHK.TRANS64.TRYWAIT P0, [R7+URZ], R2 ;  /* 0x00000002070075a7 */ /* 0x0022e4000800017f */
[----:B---3--:R-:W-:Y:S05]  /*2e010*/  @!P0 NANOSLEEP.SYNCS 0x989680 ;  /* 0x009896800000895d */ /* 0x008fea0003900000 */
[----:B------:R-:W3:Y:S02]  /*2e020*/  @!P0 SYNCS.PHASECHK.TRANS64 P0, [R7+URZ], R2 ;  /* 0x00000002070085a7 */ /* 0x000ee4000800007f */
[----:B---3--:R-:W-:Y:S05]  /*2e030*/  @!P0 BRA `(.L_x_850) ;  /* 0xfffffffc00f08947 */ /* 0x008fea000383ffff */
[----:B------:R-:W-:Y:S05]  /*2e040*/  BRA `(.L_x_948) ;  /* 0xffffffd800007947 */ /* 0x000fea000383ffff */
.L_x_852:
[----:B---3--:R3:W4:Y:S02]  /*2e050*/  SYNCS.PHASECHK.TRANS64.TRYWAIT P0, [R4+URZ], R5 ;  /* 0x00000005040075a7 */ /* 0x008724000800017f */
[----:B----4-:R-:W-:Y:S05]  /*2e060*/  @!P0 NANOSLEEP.SYNCS 0x989680 ;  /* 0x009896800000895d */ /* 0x010fea0003900000 */
[----:B------:R-:W4:Y:S02]  /*2e070*/  @!P0 SYNCS.PHASECHK.TRANS64 P0, [R4+URZ], R5 ;  /* 0x00000005040085a7 */ /* 0x000f24000800007f */
[----:B----4-:R-:W-:Y:S05]  /*2e080*/  @!P0 BRA `(.L_x_852) ;  /* 0xfffffffc00f08947 */ /* 0x010fea000383ffff */
[----:B------:R-:W-:Y:S05]  /*2e090*/  BRA `(.L_x_949) ;  /* 0xffffffd800047947 */ /* 0x000fea000383ffff */
.L_x_950:
        /* <DEDUP_REMOVED lines=14> */
.L_x_3202:


//--------------------- .text._ZN7cutlass13device_kernelIN5flash11enable_sm90INS1_16FlashAttnFwdSm90INS1_25CollectiveMainloopFwdSm90ILi2EN4cute5tupleIJNS5_1CILi1EEES8_S8_EEENS6_IJNS7_ILi128EEENS7_ILi64EEENS7_ILi256EEEEEELi256ENS_10bfloat16_tEfNS_4arch4Sm90ELb0ELb1ELb0ELb0ELb0ELb0ELb0ELb1ELb1ELb1ELb1ELb0EEENS1_21CollectiveEpilogueFwdINS6_IJSA_SC_SB_EEES9_SE_SG_Li256ELb0ELb1ELb1ELb0EEENS1_19SingleTileSchedulerILb0ELb1ELb1ELi128EEEEEEEEEvNT_6ParamsE --------------------------
	.section	.text._ZN7cutlass13device_kernelIN5flash11enable_sm90INS1_16FlashAttnFwdSm90INS1_25CollectiveMainloopFwdSm90ILi2EN4cute5tupleIJNS5_1CILi1EEES8_S8_EEENS6_IJNS7_ILi128EEENS7_ILi64EEENS7_ILi256EEEEEELi256ENS_10bfloat16_tEfNS_4arch4Sm90ELb0ELb1ELb0ELb0ELb0ELb0ELb0ELb1ELb1ELb1ELb1ELb0EEENS1_21CollectiveEpilogueFwdINS6_IJSA_SC_SB_EEES9_SE_SG_Li256ELb0ELb1ELb1ELb0EEENS1_19SingleTileSchedulerILb0ELb1ELb1ELi128EEEEEEEEEvNT_6ParamsE,"ax",@progbits
	.align	128
.text._ZN7cutlass13device_kernelIN5flash11enable_sm90INS1_16FlashAttnFwdSm90INS1_25CollectiveMainloopFwdSm90ILi2EN4cute5tupleIJNS5_1CILi1EEES8_S8_EEENS6_IJNS7_ILi128EEENS7_ILi64EEENS7_ILi256EEEEEELi256ENS_10bfloat16_tEfNS_4arch4Sm90ELb0ELb1ELb0ELb0ELb0ELb0ELb0ELb1ELb1ELb1ELb1ELb0EEENS1_21CollectiveEpilogueFwdINS6_IJSA_SC_SB_EEES9_SE_SG_Li256ELb0ELb1ELb1ELb0EEENS1_19SingleTileSchedulerILb0ELb1ELb1ELi128EEEEEEEEEvNT_6ParamsE:
        .type           _ZN7cutlass13device_kernelIN5flash11enable_sm90INS1_16FlashAttnFwdSm90INS1_25CollectiveMainloopFwdSm90ILi2EN4cute5tupleIJNS5_1CILi1EEES8_S8_EEENS6_IJNS7_ILi128EEENS7_ILi64EEENS7_ILi256EEEEEELi256ENS_10bfloat16_tEfNS_4arch4Sm90ELb0ELb1ELb0ELb0ELb0ELb0ELb0ELb1ELb1ELb1ELb1ELb0EEENS1_21CollectiveEpilogueFwdINS6_IJSA_SC_SB_EEES9_SE_SG_Li256ELb0ELb1ELb1ELb0EEENS1_19SingleTileSchedulerILb0ELb1ELb1ELi128EEEEEEEEEvNT_6ParamsE,@function
        .size           _ZN7cutlass13device_kernelIN5flash11enable_sm90INS1_16FlashAttnFwdSm90INS1_25CollectiveMainloopFwdSm90ILi2EN4cute5tupleIJNS5_1CILi1EEES8_S8_EEENS6_IJNS7_ILi128EEENS7_ILi64EEENS7_ILi256EEEEEELi256ENS_10bfloat16_tEfNS_4arch4Sm90ELb0ELb1ELb0ELb0ELb0ELb0ELb0ELb1ELb1ELb1ELb1ELb0EEENS1_21CollectiveEpilogueFwdINS6_IJSA_SC_SB_EEES9_SE_SG_Li256ELb0ELb1ELb1ELb0EEENS1_19SingleTileSchedulerILb0ELb1ELb1ELi128EEEEEEEEEvNT_6ParamsE,(.L_x_3203 - _ZN7cutlass13device_kernelIN5flash11enable_sm90INS1_16FlashAttnFwdSm90INS1_25CollectiveMainloopFwdSm90ILi2EN4cute5tupleIJNS5_1CILi1EEES8_S8_EEENS6_IJNS7_ILi128EEENS7_ILi64EEENS7_ILi256EEEEEELi256ENS_10bfloat16_tEfNS_4arch4Sm90ELb0ELb1ELb0ELb0ELb0ELb0ELb0ELb1ELb1ELb1ELb1ELb0EEENS1_21CollectiveEpilogueFwdINS6_IJSA_SC_SB_EEES9_SE_SG_Li256ELb0ELb1ELb1ELb0EEENS1_19SingleTileSchedulerILb0ELb1ELb1ELi128EEEEEEEEEvNT_6ParamsE)
        .other          _ZN7cutlass13device_kernelIN5flash11enable_sm90INS1_16FlashAttnFwdSm90INS1_25CollectiveMainloopFwdSm90ILi2EN4cute5tupleIJNS5_1CILi1EEES8_S8_EEENS6_IJNS7_ILi128EEENS7_ILi64EEENS7_ILi256EEEEEELi256ENS_10bfloat16_tEfNS_4arch4Sm90ELb0ELb1ELb0ELb0ELb0ELb0ELb0ELb1ELb1ELb1ELb1ELb0EEENS1_21CollectiveEpilogueFwdINS6_IJSA_SC_SB_EEES9_SE_SG_Li256ELb0ELb1ELb1ELb0EEENS1_19SingleTileSchedulerILb0ELb1ELb1ELi128EEEEEEEEEvNT_6ParamsE,@"STO_CUDA_ENTRY STV_DEFAULT"
_ZN7cutlass13device_kernelIN5flash11enable_sm90INS1_16FlashAttnFwdSm90INS1_25CollectiveMainloopFwdSm90ILi2EN4cute5tupleIJNS5_1CILi1EEES8_S8_EEENS6_IJNS7_ILi128EEENS7_ILi64EEENS7_ILi256EEEEEELi256ENS_10bfloat16_tEfNS_4arch4Sm90ELb0ELb1ELb0ELb0ELb0ELb0ELb0ELb1ELb1ELb1ELb1ELb0EEENS1_21CollectiveEpilogueFwdINS6_IJSA_SC_SB_EEES9_SE_SG_Li256ELb0ELb1ELb1ELb0EEENS1_19SingleTileSchedulerILb0ELb1ELb1ELi128EEEEEEEEEvNT_6ParamsE:
        /* <DEDUP_REMOVED lines=18> */
.L_x_952:
[----:B------:R-:W-:Y:S05]  /*0120*/  BSYNC B0 ;  /* 0x0000000000007941 */ /* 0x000fea0003800000 */
.L_x_951:
        /* <DEDUP_REMOVED lines=41> */
.L_x_953:
        /* <DEDUP_REMOVED lines=22> */
.L_x_954:
        /* <DEDUP_REMOVED lines=18> */
.L_x_955:
        /* <DEDUP_REMOVED lines=22> */
.L_x_956:
        /* <DEDUP_REMOVED lines=22> */
.L_x_957:
[----:B0-----:R-:W-:Y:S01]  /*0900*/  UMOV UR4, 0x1 ;  /* 0x0000000100047882 */ /* 0x001fe20000000000 */
[----:B------:R-:W-:Y:S01]  /*0910*/  PLOP3.LUT P0, PT, PT, PT, UP0, 0x80, 0x0 ;  /* 0x000000000000781c */ /* 0x000fe20003f0f008 */
[----:B------:R-:W-:Y:S01]  /*0920*/  USEL UR4, UR4, 0x2, !UP0 ;  /* 0x0000000204047887 */ /* 0x000fe2000c000000 */
[----:B------:R-:W-:Y:S01]  /*0930*/  NOP ;  /* 0x0000000000007918 */ /* 0x000fe20000000000 */
[----:B------:R-:W-:Y:S04]  /*0940*/  BSSY B6, `(.L_x_958) ;  /* 0x0001366000067945 */ /* 0x000fe80003800000 */
[----:B------:R-:W-:-:S05]  /*0950*/  IMAD.U32 R2, RZ, RZ, UR4 ;  /* 0x00000004ff027e24 */ /* 0x000fca000f8e00ff */
[----:B------:R0:W-:Y:S01]  /*0960*/  STL [R1+0xc], R2 ;  /* 0x00000c0201007387 */ /* 0x0001e20000100800 */
[----:B-12-4-:R-:W-:Y:S06]  /*0970*/  BAR.SYNC.DEFER_BLOCKING 0x0 ;  /* 0x0000000000007b1d */ /* 0x016fec0000010000 */
[----:B------:R-:W-:Y:S05]  /*0980*/  @!P0 BRA `(.L_x_959) ;  /* 0x000000e800588947 */ /* 0x000fea0003800000 */
.L_x_960:
[----:B------:R-:W-:-:S08]  /*0990*/  NOP ;  /* 0x0000000000007918 */ /* 0x000fd00000000000 */
[----:B------:R-:W1:Y:S02]  /*09a0*/  USETMAXREG.TRY_ALLOC.CTAPOOL UP0, 0xf0 ;  /* 0x000000f0000079c8 */ /* 0x000e640008000600 */
[----:B-1----:R-:W-:-:S13]  /*09b0*/  PLOP3.LUT P0, PT, PT, PT, UP0, 0x80, 0x0 ;  /* 0x000000000000781c */ /* 0x002fda0003f0f008 */
[----:B------:R-:W-:Y:S05]  /*09c0*/  @!P0 BRA `(.L_x_960) ;  /* 0xfffffffc00f08947 */ /* 0x000fea000383ffff */
[----:B------:R-:W1:Y:S01]  /*09d0*/  S2UR UR6, SR_CTAID.Y ;  /* 0x00000000000679c3 */ /* 0x000e620000002600 */
[----:B------:R-:W-:Y:S02]  /*09e0*/  ULDC UR7, c[0x0][0xc50] ;  /* 0x0003140000077ab9 */ /* 0x000fe40000000800 */
[----:B------:R-:W-:-:S05]  /*09f0*/  UISETP.NE.AND UP0, UPT, UR7, 0x1, UPT ;  /* 0x000000010700788c */ /* 0x000fca000bf05270 */
[----:B------:R-:W2:Y:S06]  /*0a00*/  S2UR UR8, SR_CTAID.Z ;  /* 0x00000000000879c3 */ /* 0x000eac0000002700 */
[----:B------:R-:W-:Y:S01]  /*0a10*/  @UP0 ULDC UR4, c[0x0][0xc54] ;  /* 0x0003150000040ab9 */ /* 0x000fe20000000800 */
[----:B------:R-:W-:Y:S01]  /*0a20*/  @UP0 ULDC UR9, c[0x0][0xc58] ;  /* 0x0003160000090ab9 */ /* 0x000fe20000000800 */
[----:B-1----:R-:W-:Y:S02]  /*0a30*/  UIMAD.WIDE.U32 UR4, UR6, UR4, URZ ;  /* 0x00000004060472a5 */ /* 0x002fe4000f8e003f */
[----:B------:R-:W-:-:S02]  /*0a40*/  UMOV UR10, UR6 ;  /* 0x00000006000a7c82 */ /* 0x000fc40008000000 */
[----:B------:R-:W-:Y:S01]  /*0a50*/  @UP0 USHF.R.U32.HI UR10, URZ, UR9, UR5 ;  /* 0x000000093f0a0299 */ /* 0x000fe20008011605 */
[----:B------:R-:W-:Y:S06]  /*0a60*/  BAR.ARV 0x8, 0x180 ;  /* 0x0206000000007b1d */ /* 0x000fec0000002000 */
[----:B------:R-:W-:Y:S01]  /*0a70*/  IMAD.U32 R0, RZ, RZ, UR10 ;  /* 0x0000000aff007e24 */ /* 0x000fe2000f8e00ff */
[----:B--2---:R-:W-:Y:S01]  /*0a80*/  ISETP.LE.AND P0, PT, RZ, UR8, PT ;  /* 0x00000008ff007c0c */ /* 0x004fe2000bf03270 */
[----:B------:R-:W-:-:S03]  /*0a90*/  UIADD3 UR4, -UR10, URZ, URZ ;  /* 0x0000003f0a047290 */ /* 0x000fc6000fffe13f */
[----:B------:R3:W-:Y:S01]  /*0aa0*/  STL [R1], R0 ;  /* 0x0000000001007387 */ /* 0x0007e20000100800 */
[----:B------:R-:W-:-:S08]  /*0ab0*/  UIMAD UR6, UR7, UR4, UR6 ;  /* 0x00000004070672a4 */ /* 0x000fd0000f8e0206 */
[----:B------:R-:W-:Y:S05]  /*0ac0*/  @!P0 BRA `(.L_x_961) ;  /* 0x0000013400348947 */ /* 0x000fea0003800000 */
[----:B------:R-:W1:Y:S01]  /*0ad0*/  S2UR UR38, SR_CTAID.X ;  /* 0x00000000002679c3 */ /* 0x000e620000002500 */
[----:B------:R-:W-:Y:S01]  /*0ae0*/  ULDC UR7, c[0x0][0x448] ;  /* 0x0001120000077ab9 */ /* 0x000fe20000000800 */
[----:B------:R-:W-:Y:S01]  /*0af0*/  ULDC.64 UR4, c[0x0][0x418] ;  /* 0x0001060000047ab9 */ /* 0x000fe20000000a00 */
[----:B---3--:R-:W2:Y:S01]  /*0b00*/  S2R R0, SR_TID.X ;  /* 0x0000000000007919 */ /* 0x008ea20000002100 */
[----:B------:R-:W-:Y:S02]  /*0b10*/  UISETP.NE.AND UP1, UPT, UR7, 0x1, UPT ;  /* 0x000000010700788c */ /* 0x000fe4000bf25270 */
[----:B------:R-:W-:Y:S01]  /*0b20*/  UISETP.NE.U32.AND UP0, UPT, UR4, URZ, UPT ;  /* 0x0000003f0400728c */ /* 0x000fe2000bf05070 */
[----:B------:R-:W-:Y:S01]  /*0b30*/  ULDC UR7, c[0x0][0x424] ;  /* 0x0001090000077ab9 */ /* 0x000fe20000000800 */
[----:B------:R-:W-:Y:S02]  /*0b40*/  ULDC UR42, c[0x0][0x288] ;  /* 0x0000a200002a7ab9 */ /* 0x000fe40000000800 */
[----:B------:R-:W-:-:S02]  /*0b50*/  UISETP.NE.AND.EX UP0, UPT, UR5, URZ, UPT, UP0 ;  /* 0x0000003f0500728c */ /* 0x000fc4000bf05300 */
[----:B------:R-:W-:Y:S01]  /*0b60*/  UIADD3 UR10, -UR42, 0x1, URZ ;  /* 0x000000012a0a7890 */ /* 0x000fe2000fffe13f */
[----:B------:R-:W-:Y:S01]  /*0b70*/  ULDC.64 UR4, c[0x0][0x9e0] ;  /* 0x0002780000047ab9 */ /* 0x000fe20000000a00 */
[----:B------:R-:W-:Y:S02]  /*0b80*/  USEL UR12, UR7, 0x1, UP0 ;  /* 0x00000001070c7887 */ /* 0x000fe40008000000 */
[----:B------:R-:W-:Y:S01]  /*0b90*/  UISETP.GE.AND UP0, UPT, UR5, 0x1, UPT ;  /* 0x000000010500788c */ /* 0x000fe2000bf06270 */
[----:B------:R-:W-:Y:S01]  /*0ba0*/  @UP1 ULDC UR9, c[0x0][0x44c] ;  /* 0x0001130000091ab9 */ /* 0x000fe20000000800 */
[----:B------:R-:W-:Y:S01]  /*0bb0*/  ULDC UR13, c[0x0][0x2f0] ;  /* 0x0000bc00000d7ab9 */ /* 0x000fe20000000800 */
[----:B------:R-:W-:Y:S01]  /*0bc0*/  @UP1 ULDC UR11, c[0x0][0x450] ;  /* 0x00011400000b1ab9 */ /* 0x000fe20000000800 */
[----:B------:R-:W-:Y:S02]  /*0bd0*/  UIMAD UR10, UR12, UR13, UR10 ;  /* 0x0000000d0c0a72a4 */ /* 0x000fe4000f8e020a */
[----:B------:R-:W-:Y:S01]  /*0be0*/  PLOP3.LUT P1, PT, PT, PT, UP0, 0x80, 0x0 ;  /* 0x000000000000781c */ /* 0x000fe20003f2f008 */
[----:B-1----:R-:W-:Y:S01]  /*0bf0*/  USHF.L.U32 UR38, UR38, 0x7, URZ ;  /* 0x0000000726267899 */ /* 0x002fe2000800063f */
[----:B------:R-:W-:-:S03]  /*0c00*/  IMAD.U32 R17, RZ, RZ, UR12 ;  /* 0x0000000cff117e24 */ /* 0x000fc6000f8e00ff */
[----:B------:R-:W-:Y:S02]  /*0c10*/  @UP1 UIADD3 UR8, UR38, 0x7f, URZ ;  /* 0x0000007f26081890 */ /* 0x000fe4000fffe03f */
[----:B------:R-:W-:Y:S02]  /*0c20*/  UIADD3 UR7, UR38, 0x7f, URZ ;  /* 0x0000007f26077890 */ /* 0x000fe4000fffe03f */
[----:B------:R-:W-:Y:S01]  /*0c30*/  UIMAD.WIDE.U32 UR8, UR8, UR9, URZ ;  /* 0x00000009080872a5 */ /* 0x000fe2000f8e003f */
[----:B--2---:R-:W-:-:S03]  /*0c40*/  VIADD R18, R0, 0xffffff80 ;  /* 0xffffff8000127836 */ /* 0x004fc60000000000 */
[----:B------:R-:W-:-:S04]  /*0c50*/  @UP1 USHF.R.U32.HI UR7, URZ, UR11, UR9 ;  /* 0x0000000b3f071299 */ /* 0x000fc80008011609 */
[----:B------:R-:W-:-:S04]  /*0c60*/  UIADD3 UR10, UR10, UR7, URZ ;  /* 0x000000070a0a7290 */ /* 0x000fc8000fffe03f */
[----:B------:R-:W-:Y:S01]  /*0c70*/  UIADD3 UR4, UR10, UR4, URZ ;  /* 0x000000040a047290 */ /* 0x000fe2000fffe03f */
[----:B------:R-:W-:Y:S11]  /*0c80*/  @!P1 BRA `(.L_x_962) ;  /* 0x0000000000449947 */ /* 0x000ff60003800000 */
[----:B------:R-:W-:Y:S01]  /*0c90*/  ISETP.LT.AND P0, PT, RZ, UR10, PT ;  /* 0x0000000aff007c0c */ /* 0x000fe2000bf01270 */
[----:B------:R-:W-:-:S12]  /*0ca0*/  UIADD3 UR7, UR10, -0x1, URZ ;  /* 0xffffffff0a077890 */ /* 0x000fd8000fffe03f */
[----:B------:R-:W-:Y:S05]  /*0cb0*/  @P0 BRA `(.L_x_963) ;  /* 0x00000000001c0947 */ /* 0x000fea0003800000 */
[----:B------:R-:W-:Y:S02]  /*0cc0*/  UISETP.NE.AND UP0, UPT, UR5, 0x1, UPT ;  /* 0x000000010500788c */ /* 0x000fe4000bf05270 */
[----:B------:R-:W-:-:S09]  /*0cd0*/  UIADD3 UR7, -UR10, URZ, URZ ;  /* 0x0000003f0a077290 */ /* 0x000fd2000fffe13f */
[----:B------:R-:W-:Y:S02]  /*0ce0*/  @UP0 ULDC.64 UR10, c[0x0][0x9e8] ;  /* 0x00027a00000a0ab9 */ /* 0x000fe40000000a00 */
[----:B------:R-:W-:-:S04]  /*0cf0*/  UIMAD.WIDE.U32 UR8, UR7, UR10, URZ ;  /* 0x0000000a070872a5 */ /* 0x000fc8000f8e003f */
[----:B------:R-:W-:-:S04]  /*0d00*/  @UP0 USHF.R.U32.HI UR7, URZ, UR11, UR9 ;  /* 0x0000000b3f070299 */ /* 0x000fc80008011609 */
[----:B------:R-:W-:Y:S01]  /*0d10*/  ULOP3.LUT UR7, URZ, UR7, URZ, 0x33, !UPT ;  /* 0x000000073f077292 */ /* 0x000fe2000f8e333f */
[----:B------:R-:W-:Y:S11]  /*0d20*/  BRA `(.L_x_964) ;  /* 0x0000000000107947 */ /* 0x000ff60003800000 */
.L_x_963:
[----:B------:R-:W-:-:S11]  /*0d30*/  UISETP.NE.AND UP0, UPT, UR5, 0x1, UPT ;  /* 0x000000010500788c */ /* 0x000fd6000bf05270 */
[----:B------:R-:W-:Y:S02]  /*0d40*/  @UP0 ULDC.64 UR10, c[0x0][0x9e8] ;  /* 0x00027a00000a0ab9 */ /* 0x000fe40000000a00 */
[----:B------:R-:W-:-:S04]  /*0d50*/  UIMAD.WIDE.U32 UR8, UR7, UR10, URZ ;  /* 0x0000000a070872a5 */ /* 0x000fc8000f8e003f */
[----:B------:R-:W-:-:S12]  /*0d60*/  @UP0 USHF.R.U32.HI UR7, URZ, UR11, UR9 ;  /* 0x0000000b3f070299 */ /* 0x000fd80008011609 */
.L_x_964:
[----:B------:R-:W-:-:S04]  /*0d70*/  UIMAD UR7, UR7, UR5, UR5 ;  /* 0x00000005070772a4 */ /* 0x000fc8000f8e0205 */
[----:B------:R-:W-:-:S04]  /*0d80*/  UISETP.LT.AND UP0, UPT, UR4, UR7, UPT ;  /* 0x000000070400728c */ /* 0x000fc8000bf01270 */
[----:B------:R-:W-:-:S12]  /*0d90*/  USEL UR4, UR4, UR7, UP0 ;  /* 0x0000000704047287 */ /* 0x000fd80008000000 */
.L_x_962:
[----:B------:R-:W-:Y:S01]  /*0da0*/  R2UR UR15, R17 ;  /* 0x00000000110f72ca */ /* 0x000fe200000e0000 */
[----:B------:R-:W-:Y:S01]  /*0db0*/  UIADD3 UR10, UR4, 0x3f, URZ ;  /* 0x0000003f040a7890 */ /* 0x000fe2000fffe03f */
[----:B------:R-:W-:Y:S01]  /*0dc0*/  @UP1 ULDC UR8, c[0x0][0x44c] ;  /* 0x0001130000081ab9 */ /* 0x000fe20000000800 */
[----:B------:R-:W-:Y:S02]  /*0dd0*/  @UP1 ULDC UR14, c[0x0][0x450] ;  /* 0x00011400000e1ab9 */ /* 0x000fe40000000800 */
[----:B------:R-:W-:Y:S02]  /*0de0*/  USHF.R.S32.HI UR11, URZ, 0x1f, UR10 ;  /* 0x0000001f3f0b7899 */ /* 0x000fe4000801140a */
[----:B------:R-:W-:Y:S02]  /*0df0*/  UIMAD.WIDE.U32 UR8, UR38, UR8, URZ ;  /* 0x00000008260872a5 */ /* 0x000fe4000f8e003f */
[----:B------:R-:W-:Y:S01]  /*0e00*/  ULEA.HI UR11, UR11, UR10, URZ, 0x6 ;  /* 0x0000000a0b0b7291 */ /* 0x000fe2000f8f303f */
[----:B------:R-:W-:Y:S01]  /*0e10*/  UMOV UR12, UR38 ;  /* 0x00000026000c7c82 */ /* 0x000fe20008000000 */
[----:B------:R-:W-:-:S02]  /*0e20*/  @UP1 USHF.R.U32.HI UR12, URZ, UR14, UR9 ;  /* 0x0000000e3f0c1299 */ /* 0x000fc40008011609 */
[----:B------:R-:W-:Y:S02]  /*0e30*/  UIMAD UR7, UR15, UR13, 0x3f ;  /* 0x0000003f0f0774a4 */ /* 0x000fe4000f8e020d */
[----:B------:R-:W-:Y:S02]  /*0e40*/  USHF.R.S32.HI UR11, URZ, 0x6, UR11 ;  /* 0x000000063f0b7899 */ /* 0x000fe4000801140b */
[----:B------:R-:W-:Y:S02]  /*0e50*/  USHF.R.S32.HI UR4, URZ, 0x1f, UR7 ;  /* 0x0000001f3f047899 */ /* 0x000fe40008011407 */
[----:B------:R-:W-:Y:S02]  /*0e60*/  UIMAD UR42, UR15, UR13, -UR42 ;  /* 0x0000000d0f2a72a4 */ /* 0x000fe4000f8e0a2a */
[----:B------:R-:W-:Y:S02]  /*0e70*/  ULEA.HI UR4, UR4, UR7, URZ, 0x6 ;  /* 0x0000000704047291 */ /* 0x000fe4000f8f303f */
[----:B------:R-:W-:-:S02]  /*0e80*/  UIADD3 UR7, UR42, UR12, URZ ;  /* 0x0000000c2a077290 */ /* 0x000fc4000fffe03f */
[----:B------:R-:W-:Y:S01]  /*0e90*/  USHF.R.S32.HI UR4, URZ, 0x6, UR4 ;  /* 0x000000063f047899 */ /* 0x000fe20008011404 */
[----:B------:R-:W-:-:S03]  /*0ea0*/  ULDC UR8, c[0x0][0x9dc] ;  /* 0x0002770000087ab9 */ /* 0x000fc60000000800 */
[----:B------:R-:W-:-:S04]  /*0eb0*/  UISETP.LT.AND UP0, UPT, UR4, UR11, UPT ;  /* 0x0000000b0400728c */ /* 0x000fc8000bf01270 */
[----:B------:R-:W-:Y:S02]  /*0ec0*/  USEL UR11, UR4, UR11, UP0 ;  /* 0x0000000b040b7287 */ /* 0x000fe40008000000 */
[----:B------:R-:W-:Y:S01]  /*0ed0*/  UIADD3 UR4, UR7, -UR8, URZ ;  /* 0x8000000807047290 */ /* 0x000fe2000fffe03f */
[----:B------:R-:W-:Y:S11]  /*0ee0*/  @!P1 BRA `(.L_x_965) ;  /* 0x0000000000449947 */ /* 0x000ff60003800000 */
[----:B------:R-:W-:-:S06]  /*0ef0*/  UISETP.GT.AND UP0, UPT, UR7, -0x1, UPT ;  /* 0xffffffff0700788c */ /* 0x000fcc000bf04270 */
[----:B------:R-:W-:-:S13]  /*0f00*/  PLOP3.LUT P0, PT, PT, PT, UP0, 0x80, 0x0 ;  /* 0x000000000000781c */ /* 0x000fda0003f0f008 */
[----:B------:R-:W-:Y:S05]  /*0f10*/  @P0 BRA `(.L_x_966) ;  /* 0x00000000001c0947 */ /* 0x000fea0003800000 */
[----:B------:R-:W-:Y:S02]  /*0f20*/  UISETP.NE.AND UP0, UPT, UR5, 0x1, UPT ;  /* 0x000000010500788c */ /* 0x000fe4000bf05270 */
[----:B------:R-:W-:-:S09]  /*0f30*/  ULOP3.LUT UR7, URZ, UR7, URZ, 0x33, !UPT ;  /* 0x000000073f077292 */ /* 0x000fd2000f8e333f */
[----:B------:R-:W-:Y:S02]  /*0f40*/  @UP0 ULDC.64 UR12, c[0x0][0x9e8] ;  /* 0x00027a00000c0ab9 */ /* 0x000fe40000000a00 */
[----:B------:R-:W-:-:S04]  /*0f50*/  UIMAD.WIDE.U32 UR8, UR7, UR12, URZ ;  /* 0x0000000c070872a5 */ /* 0x000fc8000f8e003f */
[----:B------:R-:W-:-:S04]  /*0f60*/  @UP0 USHF.R.U32.HI UR7, URZ, UR13, UR9 ;  /* 0x0000000d3f070299 */ /* 0x000fc80008011609 */
[----:B------:R-:W-:Y:S01]  /*0f70*/  ULOP3.LUT UR7, URZ, UR7, URZ, 0x33, !UPT ;  /* 0x000000073f077292 */ /* 0x000fe2000f8e333f */
[----:B------:R-:W-:Y:S11]  /*0f80*/  BRA `(.L_x_967) ;  /* 0x0000000000107947 */ /* 0x000ff60003800000 */
.L_x_966:
[----:B------:R-:W-:-:S11]  /*0f90*/  UISETP.NE.AND UP0, UPT, UR5, 0x1, UPT ;  /* 0x000000010500788c */ /* 0x000fd6000bf05270 */
[----:B------:R-:W-:Y:S02]  /*0fa0*/  @UP0 ULDC.64 UR12, c[0x0][0x9e8] ;  /* 0x00027a00000c0ab9 */ /* 0x000fe40000000a00 */
[----:B------:R-:W-:-:S04]  /*0fb0*/  UIMAD.WIDE.U32 UR8, UR7, UR12, URZ ;  /* 0x0000000c070872a5 */ /* 0x000fc8000f8e003f */
[----:B------:R-:W-:-:S12]  /*0fc0*/  @UP0 USHF.R.U32.HI UR7, URZ, UR13, UR9 ;  /* 0x0000000d3f070299 */ /* 0x000fd80008011609 */
.L_x_967:
[----:B------:R-:W-:-:S04]  /*0fd0*/  UIMAD UR5, UR7, UR5, URZ ;  /* 0x00000005070572a4 */ /* 0x000fc8000f8e023f */
[----:B------:R-:W-:-:S04]  /*0fe0*/  UISETP.LT.AND UP0, UPT, UR4, UR5, UPT ;  /* 0x000000050400728c */ /* 0x000fc8000bf01270 */
[----:B------:R-:W-:-:S12]  /*0ff0*/  USEL UR4, UR4, UR5, !UP0 ;  /* 0x0000000504047287 */ /* 0x000fd8000c000000 */
.L_x_965:
[----:B------:R-:W-:Y:S02]  /*1000*/  USHF.R.S32.HI UR5, URZ, 0x1f, UR4 ;  /* 0x0000001f3f057899 */ /* 0x000fe40008011404 */
[----:B------:R-:W-:Y:S02]  /*1010*/  USHF.R.U32.HI UR12, URZ, 0x10, UR6 ;  /* 0x000000103f0c7899 */ /* 0x000fe40008011606 */
[----:B------:R-:W-:Y:S02]  /*1020*/  ULEA.HI UR5, UR5, UR4, URZ, 0x6 ;  /* 0x0000000405057291 */ /* 0x000fe4000f8f303f */
[----:B------:R-:W-:Y:S02]  /*1030*/  ULOP3.LUT UR7, UR6, 0xffff, URZ, 0xc0, !UPT ;  /* 0x0000ffff06077892 */ /* 0x000fe4000f8ec03f */
[----:B------:R-:W-:Y:S01]  /*1040*/  USHF.R.S32.HI UR5, URZ, 0x6, UR5 ;  /* 0x000000063f057899 */ /* 0x000fe20008011405 */
[----:B------:R-:W-:-:S03]  /*1050*/  UMOV UR4, URZ ;  /* 0x0000003f00047c82 */ /* 0x000fc60008000000 */
[----:B------:R-:W-:-:S04]  /*1060*/  UISETP.LT.AND UP0, UPT, URZ, UR5, UPT ;  /* 0x000000053f00728c */ /* 0x000fc8000bf01270 */
[----:B------:R-:W-:Y:S02]  /*1070*/  USEL UR10, URZ, UR5, !UP0 ;  /* 0x000000053f0a7287 */ /* 0x000fe4000c000000 */
[----:B------:R-:W-:Y:S02]  /*1080*/  UISETP.NE.AND UP0, UPT, UR12, URZ, UPT ;  /* 0x0000003f0c00728c */ /* 0x000fe4000bf05270 */
[----:B------:R-:W-:-:S06]  /*1090*/  UISETP.GT.AND UP1, UPT, UR11, UR10, UPT ;  /* 0x0000000a0b00728c */ /* 0x000fcc000bf24270 */
[----:B------:R-:W-:-:S03]  /*10a0*/  PLOP3.LUT P0, PT, PT, PT, UP1, 0x80, 0x0 ;  /* 0x000000000000781c */ /* 0x000fc60003f0f018 */
[----:B------:R-:W-:-:S10]  /*10b0*/  @!UP0 ULDC UR12, c[0x0][0x9f0] ;  /* 0x00027c00000c8ab9 */ /* 0x000fd40000000800 */
[----:B------:R-:W-:Y:S05]  /*10c0*/  @!P0 BRA `(.L_x_968) ;  /* 0x0000000000888947 */ /* 0x000fea0003800000 */
[----:B------:R-:W-:Y:S01]  /*10d0*/  IMAD.U32 R3, RZ, RZ, UR12 ;  /* 0x0000000cff037e24 */ /* 0x000fe2000f8e00ff */
[----:B------:R-:W-:-:S04]  /*10e0*/  UIADD3 UR4, UR12, -0x1, UR11 ;  /* 0xffffffff0c047890 */ /* 0x000fc8000fffe00b */
[-C--:B------:R-:W-:Y:S01]  /*10f0*/  IABS R0, R3.reuse ;  /* 0x0000000300007213 */ /* 0x080fe20000000000 */
[----:B------:R-:W-:Y:S01]  /*1100*/  UIADD3 UR6, -UR10, UR4, URZ ;  /* 0x000000040a067290 */ /* 0x000fe2000fffe13f */
[----:B------:R-:W-:Y:S02]  /*1110*/  IABS R5, R3 ;  /* 0x0000000300057213 */ /* 0x000fe40000000000 */
[----:B------:R-:W-:Y:S01]  /*1120*/  R2UR UR13, R0 ;  /* 0x00000000000d72ca */ /* 0x000fe200000e0000 */
[----:B------:R-:W-:Y:S02]  /*1130*/  UMOV UR4, URZ ;  /* 0x0000003f00047c82 */ /* 0x000fe40008000000 */
[----:B------:R-:W-:Y:S01]  /*1140*/  IMAD.U32 R4, RZ, RZ, UR6 ;  /* 0x00000006ff047e24 */ /* 0x000fe2000f8e00ff */
[----:B------:R-:W-:-:S04]  /*1150*/  ULOP3.LUT UR6, UR6, UR12, URZ, 0x3c, !UPT ;  /* 0x0000000c06067292 */ /* 0x000fc8000f8e3c3f */
[----:B------:R-:W-:-:S05]  /*1160*/  IABS R4, R4 ;  /* 0x0000000400047213 */ /* 0x000fca0000000000 */
[----:B------:R-:W1:Y:S01]  /*1170*/  I2F.RP R0, UR13 ;  /* 0x0000000d00007d06 */ /* 0x000e620008209400 */
[----:B------:R-:W-:-:S05]  /*1180*/  IMAD.MOV.U32 R3, RZ, RZ, R4 ;  /* 0x000000ffff037224 */ /* 0x000fca00078e0004 */
[----:B------:R-:W-:Y:S02]  /*1190*/  R2UR UR9, R3 ;  /* 0x00000000030972ca */ /* 0x000fe400000e0000 */
[----:B-1----:R-:W0:Y:S02]  /*11a0*/  MUFU.RCP R0, R0 ;  /* 0x0000000000007308 */ /* 0x002e240000001000 */
[----:B0-----:R-:W-:Y:S02]  /*11b0*/  VIADD R2, R0, 0xffffffe ;  /* 0x0ffffffe00027836 */ /* 0x001fe40000000000 */
        /* <DEDUP_REMOVED lines=19> */
.L_x_968:
[----:B------:R-:W-:Y:S01]  /*12f0*/  UIMAD UR5, UR7, UR4, UR10 ;  /* 0x00000004070572a4 */ /* 0x000fe2000f8e020a */
[----:B------:R-:W-:Y:S01]  /*1300*/  IMAD.U32 R0, RZ, RZ, UR11 ;  /* 0x0000000bff007e24 */ /* 0x000fe2000f8e00ff */
[----:B------:R-:W-:Y:S01]  /*1310*/  PLOP3.LUT P0, PT, PT, PT, PT, 0x80, 0x0 ;  /* 0x000000000000781c */ /* 0x000fe20003f0f070 */
[----:B------:R-:W-:Y:S01]  /*1320*/  IMAD.U32 R3, RZ, RZ, UR4 ;  /* 0x00000004ff037e24 */ /* 0x000fe2000f8e00ff */
[----:B------:R-:W-:Y:S01]  /*1330*/  CS2R R150, SRZ ;  /* 0x0000000000967805 */ /* 0x000fe2000001ff00 */
[----:B0-----:R-:W-:Y:S01]  /*1340*/  IMAD.MOV.U32 R2, RZ, RZ, RZ ;  /* 0x000000ffff027224 */ /* 0x001fe200078e00ff */
[----:B------:R-:W-:Y:S01]  /*1350*/  CS2R R148, SRZ ;  /* 0x0000000000947805 */ /* 0x000fe2000001ff00 */
[----:B------:R-:W-:Y:S01]  /*1360*/  IMAD.U32 R22, RZ, RZ, UR5 ;  /* 0x00000005ff167e24 */ /* 0x000fe2000f8e00ff */
[----:B------:R-:W-:Y:S02]  /*1370*/  VIADDMNMX R0, R3, UR5, R0, PT ;  /* 0x0000000503007c46 */ /* 0x000fe4000b800100 */
[----:B------:R-:W-:-:S02]  /*1380*/  CS2R R146, SRZ ;  /* 0x0000000000927805 */ /* 0x000fc4000001ff00 */
[----:B------:R-:W-:Y:S02]  /*1390*/  CS2R R144, SRZ ;  /* 0x0000000000907805 */ /* 0x000fe4000001ff00 */
[----:B------:R-:W-:Y:S02]  /*13a0*/  CS2R R142, SRZ ;  /* 0x00000000008e7805 */ /* 0x000fe4000001ff00 */
[----:B------:R-:W-:Y:S01]  /*13b0*/  R2UR UR39, R0 ;  /* 0x00000000002772ca */ /* 0x000fe200000e0000 */
[----:B------:R-:W-:Y:S01]  /*13c0*/  IMAD.MOV.U32 R0, RZ, RZ, RZ ;  /* 0x000000ffff007224 */ /* 0x000fe200078e00ff */
        /* <DEDUP_REMOVED lines=11> */
[----:B------:R-:W-:Y:S01]  /*1480*/  UISETP.GT.AND UP0, UPT, UR39, UR5, UPT ;  /* 0x000000052700728c */ /* 0x000fe2000bf04270 */
[----:B------:R-:W-:Y:S02]  /*1490*/  CS2R R118, SRZ ;  /* 0x0000000000767805 */ /* 0x000fe4000001ff00 */
[----:B------:R-:W-:Y:S02]  /*14a0*/  CS2R R116, SRZ ;  /* 0x0000000000747805 */ /* 0x000fe4000001ff00 */
[----:B------:R-:W-:Y:S02]  /*14b0*/  CS2R R114, SRZ ;  /* 0x0000000000727805 */ /* 0x000fe4000001ff00 */
[----:B------:R-:W-:-:S02]  /*14c0*/  CS2R R112, SRZ ;  /* 0x0000000000707805 */ /* 0x000fc4000001ff00 */
[----:B------:R-:W-:Y:S02]  /*14d0*/  CS2R R110, SRZ ;  /* 0x00000000006e7805 */ /* 0x000fe4000001ff00 */
[----:B------:R-:W-:Y:S02]  /*14e0*/  PLOP3.LUT P1, PT, PT, PT, UP0, 0x80, 0x0 ;  /* 0x000000000000781c */ /* 0x000fe40003f2f008 */
        /* <DEDUP_REMOVED lines=42> */
[----:B------:R-:W-:Y:S01]  /*1790*/  CS2R R24, SRZ ;  /* 0x0000000000187805 */ /* 0x000fe2000001ff00 */
[----:B------:R-:W-:Y:S06]  /*17a0*/  @!P1 BRA `(.L_x_969) ;  /* 0x000000b4006c9947 */ /* 0x000fec0003800000 */
[----:B------:R-:W-:Y:S01]  /*17b0*/  SHF.R.S32.HI R23, RZ, 0x1f, R18 ;  /* 0x0000001fff177819 */ /* 0x000fe20000011412 */
[----:B------:R-:W0:Y:S01]  /*17c0*/  S2UR UR7, SR_CgaCtaId ;  /* 0x00000000000779c3 */ /* 0x000e220000008800 */
[----:B------:R-:W-:Y:S02]  /*17d0*/  UMOV UR6, 0x400 ;  /* 0x0000040000067882 */ /* 0x000fe40000000000 */
[----:B------:R-:W-:-:S04]  /*17e0*/  LEA.HI R56, R23, R18, RZ, 0x7 ;  /* 0x0000001217387211 */ /* 0x000fc800078f38ff */
[----:B------:R-:W-:-:S05]  /*17f0*/  SHF.R.S32.HI R57, RZ, 0x7, R56 ;  /* 0x00000007ff397819 */ /* 0x000fca0000011438 */
        /* <DEDUP_REMOVED lines=21> */
[----:B------:R-:W-:Y:S01]  /*1950*/  IMAD.U32 R10, RZ, RZ, UR6 ;  /* 0x00000006ff0a7e24 */ /* 0x000fe2000f8e00ff */
[----:B------:R-:W-:Y:S01]  /*1960*/  MOV R7, UR5 ;  /* 0x0000000500077c02 */ /* 0x000fe20008000f00 */
[----:B------:R-:W-:Y:S02]  /*1970*/  IMAD.U32 R6, RZ, RZ, UR4 ;  /* 0x00000004ff067e24 */ /* 0x000fe4000f8e00ff */
[----:B------:R-:W-:-:S02]  /*1980*/  IMAD.U32 R11, RZ, RZ, UR7 ;  /* 0x00000007ff0b7e24 */ /* 0x000fc4000f8e00ff */
[----:B------:R-:W-:Y:S02]  /*1990*/  IMAD.MOV.U32 R8, RZ, RZ, 0x70 ;  /* 0x00000070ff087424 */ /* 0x000fe400078e00ff */
[----:B------:R-:W-:Y:S02]  /*19a0*/  IMAD.MOV.U32 R12, RZ, RZ, 0x1 ;  /* 0x00000001ff0c7424 */ /* 0x000fe400078e00ff */
[----:B0-----:R-:W-:-:S07]  /*19b0*/  IMAD.MOV.U32 R13, RZ, RZ, RZ ;  /* 0x000000ffff0d7224 */ /* 0x001fce00078e00ff */
[----:B------:R-:W-:-:S07]  /*19c0*/  LEPC R20, `(.L_x_970) ;  /* 0x000000001014794e */ /* 0x000fce0000000000 */
[----:B-1----:R-:W-:Y:S05]  /*19d0*/  CALL.ABS.NOINC R2 ;  /* 0x0000000002007343 */ /* 0x002fea0003c00000 */
.L_x_970:
[----:B------:R-:W-:Y:S02]  /*19e0*/  R2UR UR4, R16 ;  /* 0x00000000100472ca */ /* 0x000fe400000e0000 */
[----:B------:R-:W-:-:S11]  /*19f0*/  SHF.L.U32 R0, RZ, 0x1f, RZ ;  /* 0x0000001fff007819 */ /* 0x000fd600000006ff */
[----:B------:R-:W0:Y:S02]  /*1a00*/  SYNCS.PHASECHK.TRANS64.TRYWAIT P0, [UR4+0x30800], R0 ;  /* 0x03080000ff0075a7 */ /* 0x000e240008000144 */
[----:B0-----:R-:W-:Y:S05]  /*1a10*/  @!P0 BRA `(.L_x_971) ;  /* 0x0000012400688947 */ /* 0x001fea0003800000 */
.L_x_1145:
[----:B------:R-:W2:Y:S02]  /*1a20*/  LDL R2, [R1+0xc] ;  /* 0x00000c0001027983 */ /* 0x000ea40000100800 */
[----:B--2---:R-:W-:-:S13]  /*1a30*/  R2UR UR4, R2 ;  /* 0x00000000020472ca */ /* 0x004fda00000e0000 */
[----:B------:R-:W-:-:S06]  /*1a40*/  ULOP3.LUT UR4, UR4, 0x1, URZ, 0xfc, !UPT ;  /* 0x0000000104047892 */ /* 0x000fcc000f8efc3f */
[----:B------:R-:W-:-:S05]  /*1a50*/  IMAD.U32 R2, RZ, RZ, UR4 ;  /* 0x00000004ff027e24 */ /* 0x000fca000f8e00ff */
[----:B------:R-:W-:-:S13]  /*1a60*/  ISETP.NE.AND P4, PT, R2, 0x3, PT ;  /* 0x000000030200780c */ /* 0x000fda0003f85270 */
[----:B------:R-:W-:Y:S05]  /*1a70*/  @!P4 BRA `(.L_x_972) ;  /* 0x000000000004c947 */ /* 0x000fea0003800000 */
[----:B------:R-:W-:Y:S01]  /*1a80*/  BPT.TRAP 0x1 ;  /* 0x000000040000795c */ /* 0x000fe20000300000 */
.L_x_972:
[----:B------:R-:W-:-:S13]  /*1a90*/  R2UR UR4, R16 ;  /* 0x00000000100472ca */ /* 0x000fda00000e0000 */
[----:B------:R1:W2:Y:S01]  /*1aa0*/  SYNCS.PHASECHK.TRANS64.TRYWAIT P0, [UR4+0x30830], R0 ;  /* 0x03083000ff0075a7 */ /* 0x0002a20008000144 */
[----:B------:R-:W-:Y:S05]  /*1ab0*/  @!P4 BRA `(.L_x_973) ;  /* 0x000000000004c947 */ /* 0x000fea0003800000 */
[----:B------:R-:W-:Y:S01]  /*1ac0*/  BPT.TRAP 0x1 ;  /* 0x000000040000795c */ /* 0x000fe20000300000 */
.L_x_973:
[----:B------:R-:W3:Y:S01]  /*1ad0*/  S2R R2, SR_TID.X ;  /* 0x0000000000027919 */ /* 0x000ee20000002100 */
[----:B------:R-:W-:-:S05]  /*1ae0*/  IMAD.U32 R6, RZ, RZ, UR36 ;  /* 0x00000024ff067e24 */ /* 0x000fca000f8e00ff */
[----:B------:R-:W-:Y:S02]  /*1af0*/  LOP3.LUT R6, R6, 0x10000, RZ, 0xfc, !PT ;  /* 0x0001000006067812 */ /* 0x000fe400078efcff */
[----:B---3--:R-:W-:-:S04]  /*1b00*/  LOP3.LUT R2, R2, 0x7f, RZ, 0xc0, !PT ;  /* 0x0000007f02027812 */ /* 0x008fc800078ec0ff */
[----:B------:R-:W-:Y:S01]  /*1b10*/  ISETP.NE.AND P5, PT, R2, RZ, PT ;  /* 0x000000ff0200720c */ /* 0x000fe20003fa5270 */
[----:B--2---:R-:W-:-:S12]  /*1b20*/  @P0 BRA `(.L_x_974) ;  /* 0x00000000000c0947 */ /* 0x004fd80003800000 */
[----:B------:R-:W-:-:S13]  /*1b30*/  R2UR UR4, R16 ;  /* 0x00000000100472ca */ /* 0x000fda00000e0000 */
[----:B------:R-:W2:Y:S02]  /*1b40*/  SYNCS.PHASECHK.TRANS64.TRYWAIT P0, [UR4+0x30830], R0 ;  /* 0x03083000ff0075a7 */ /* 0x000ea40008000144 */
[----:B--2---:R-:W-:Y:S05]  /*1b50*/  @!P0 BRA `(.L_x_975) ;  /* 0x0000012400348947 */ /* 0x004fea0003800000 */
.L_x_974:
[----:B------:R-:W-:Y:S05]  /*1b60*/  WARPSYNC.ALL ;  /* 0x0000000000007948 */ /* 0x000fea0003800000 */
[----:B------:R-:W-:Y:S01]  /*1b70*/  IMAD.MOV.U32 R7, RZ, RZ, 0x40000040 ;  /* 0x40000040ff077424 */ /* 0x000fe200078e00ff */
[----:B------:R-:W-:Y:S01]  /*1b80*/  R2UR UR14, R16 ;  /* 0x00000000100e72ca */ /* 0x000fe200000e0000 */
[----:B------:R-:W-:Y:S01]  /*1b90*/  WARPGROUP.ARRIVE ;  /* 0x00000000000079c5 */ /* 0x000fe20000000000 */
[----:B------:R-:W-:Y:S01]  /*1ba0*/  R2UR UR8, R6 ;  /* 0x00000000060872ca */ /* 0x000fe200000e0000 */
[----:B------:R-:W-:Y:S01]  /*1bb0*/  UMOV UR11, 0x40000040 ;  /* 0x40000040000b7882 */ /* 0x000fe20000000000 */
[----:B------:R-:W-:Y:S01]  /*1bc0*/  R2UR UR9, R7 ;  /* 0x00000000070972ca */ /* 0x000fe200000e0000 */
[----:B------:R-:W-:Y:S01]  /*1bd0*/  UMOV UR13, 0x40000040 ;  /* 0x40000040000d7882 */ /* 0x000fe20000000000 */
[----:B------:R-:W-:Y:S01]  /*1be0*/  UMOV UR7, 0x40000040 ;  /* 0x4000004000077882 */ /* 0x000fe20000000000 */
[----:B------:R-:W-:Y:S01]  /*1bf0*/  UMOV UR5, UR13 ;  /* 0x0000000d00057c82 */ /* 0x000fe20008000000 */
[----:B------:R-:W-:Y:S01]  /*1c00*/  IMAD.U32 R9, RZ, RZ, UR13 ;  /* 0x0000000dff097e24 */ /* 0x000fe2000f8e00ff */
[----:B------:R-:W-:Y:S01]  /*1c10*/  UMOV UR13, 0x40000040 ;  /* 0x40000040000d7882 */ /* 0x000fe20000000000 */
[----:B------:R-:W-:Y:S01]  /*1c20*/  UMOV UR17, 0x40000040 ;  /* 0x4000004000117882 */ /* 0x000fe20000000000 */
[----:B------:R-:W-:Y:S01]  /*1c30*/  UMOV UR21, 0x40000040 ;  /* 0x4000004000157882 */ /* 0x000fe20000000000 */
[----:B------:R-:W-:Y:S01]  /*1c40*/  UMOV UR25, 0x40000040 ;  /* 0x4000004000197882 */ /* 0x000fe20000000000 */
[----:B------:R-:W-:Y:S01]  /*1c50*/  UIADD3 UR4, UR14, 0x20400, URZ ;  /* 0x000204000e047890 */ /* 0x000fe2000fffe03f */
[----:B0-----:R-:W-:Y:S01]  /*1c60*/  LOP3.LUT R3, R56, 0xffffff80, RZ, 0xc0, !PT ;  /* 0xffffff8038037812 */ /* 0x001fe200078ec0ff */
[----:B------:R-:W-:Y:S01]  /*1c70*/  UMOV UR29, 0x40000040 ;  /* 0x40000040001d7882 */ /* 0x000fe20000000000 */
[----:B------:R-:W-:Y:S01]  /*1c80*/  UMOV UR33, 0x40000040 ;  /* 0x4000004000217882 */ /* 0x000fe20000000000 */
[----:B------:R-:W-:Y:S01]  /*1c90*/  USHF.R.U32.HI UR4, URZ, 0x4, UR4 ;  /* 0x000000043f047899 */ /* 0x000fe20008011604 */
[----:B------:R-:W-:Y:S01]  /*1ca0*/  LEA.HI R23, R23, R18, RZ, 0x2 ;  /* 0x0000001217177211 */ /* 0x000fe200078f10ff */
[----:B------:R-:W-:Y:S01]  /*1cb0*/  UMOV UR37, 0x40000040 ;  /* 0x4000004000257882 */ /* 0x000fe20000000000 */
[----:B------:R-:W-:Y:S01]  /*1cc0*/  UMOV UR41, 0x40000040 ;  /* 0x4000004000297882 */ /* 0x000fe20000000000 */
[----:B------:R-:W-:Y:S01]  /*1cd0*/  ULOP3.LUT UR4, UR4, 0x3fff, URZ, 0xc0, !UPT ;  /* 0x00003fff04047892 */ /* 0x000fe2000f8ec03f */
[C---:B------:R-:W-:Y:S01]  /*1ce0*/  IMAD.IADD R3, R18.reuse, 0x1, -R3 ;  /* 0x0000000112037824 */ /* 0x040fe200078e0a03 */
[----:B------:R-:W-:Y:S01]  /*1cf0*/  UMOV UR45, 0x40000040 ;  /* 0x40000040002d7882 */ /* 0x000fe20000000000 */
[----:B------:R-:W-:Y:S01]  /*1d00*/  UMOV UR49, 0x40000040 ;  /* 0x4000004000317882 */ /* 0x000fe20000000000 */
[----:B------:R-:W-:Y:S01]  /*1d10*/  ULOP3.LUT UR15, UR4, 0x10000, URZ, 0xfc, !UPT ;  /* 0x00010000040f7892 */ /* 0x000fe2000f8efc3f */
[----:B------:R-:W-:Y:S01]  /*1d20*/  LOP3.LUT R23, R23, 0xfffffffc, RZ, 0xc0, !PT ;  /* 0xfffffffc17177812 */ /* 0x000fe200078ec0ff */
[----:B------:R-:W-:Y:S01]  /*1d30*/  UMOV UR53, 0x40000040 ;  /* 0x4000004000357882 */ /* 0x000fe20000000000 */
[----:B-1----:R-:W-:Y:S01]  /*1d40*/  SHF.R.S32.HI R0, RZ, 0x1f, R3 ;  /* 0x0000001fff007819 */ /* 0x002fe20000011403 */
[----:B------:R-:W-:Y:S01]  /*1d50*/  UIADD3 UR6, UR15, 0x2, URZ ;  /* 0x000000020f067890 */ /* 0x000fe2000fffe03f */
[----:B------:R-:W-:Y:S01]  /*1d60*/  LEA.HI R14, R57, R57, RZ, 0x1 ;  /* 0x00000039390e7211 */ /* 0x000fe200078f08ff */
[----:B------:R-:W-:Y:S01]  /*1d70*/  IMAD.IADD R23, R18, 0x1, -R23 ;  /* 0x0000000112177824 */ /* 0x000fe200078e0a17 */
[----:B------:R-:W-:Y:S01]  /*1d80*/  UMOV UR10, UR15 ;  /* 0x0000000f000a7c82 */ /* 0x000fe20008000000 */
[-C--:B------:R-:W-:Y:S01]  /*1d90*/  LEA.HI R2, R0, R3.reuse, RZ, 0x2 ;  /* 0x0000000300027211 */ /* 0x080fe200078f10ff */
[----:B------:R-:W-:Y:S01]  /*1da0*/  HGMMA.64x64x16.F32.BF16 R24, gdesc[UR8], RZ, !UPT, gsb0 ;  /* 0x00e00000081879f0 */ /* 0x000fe2000c0018ff */
[----:B------:R-:W-:Y:S01]  /*1db0*/  R2UR UR10, R6 ;  /* 0x00000000060a72ca */ /* 0x000fe200000e0000 */
[----:B------:R-:W-:Y:S01]  /*1dc0*/  UMOV UR9, 0x40000040 ;  /* 0x4000004000097882 */ /* 0x000fe20000000000 */
[----:B------:R-:W-:Y:S01]  /*1dd0*/  LEA.HI R4, R0, R3, RZ, 0x5 ;  /* 0x0000000300047211 */ /* 0x000fe200078f28ff */
[----:B------:R-:W-:Y:S01]  /*1de0*/  IMAD.U32 R13, RZ, RZ, UR9 ;  /* 0x00000009ff0d7e24 */ /* 0x000fe2000f8e00ff */
[--C-:B------:R-:W-:Y:S01]  /*1df0*/  SHF.R.S32.HI R0, RZ, 0x2, R2.reuse ;  /* 0x00000002ff007819 */ /* 0x100fe20000011402 */
[----:B------:R-:W-:Y:S01]  /*1e00*/  IMAD.U32 R19, RZ, RZ, UR15 ;  /* 0x0000000fff137e24 */ /* 0x000fe2000f8e00ff */
[----:B------:R-:W-:Y:S01]  /*1e10*/  SHF.R.S32.HI R5, RZ, 0x1f, R2 ;  /* 0x0000001fff057819 */ /* 0x000fe20000011402 */
[----:B------:R-:W-:Y:S01]  /*1e20*/  ULEA UR27, UR39, 0xffffffc0, 0x6 ;  /* 0xffffffc0271b7891 */ /* 0x000fe2000f8e303f */
[----:B------:R-:W-:-:S02]  /*1e30*/  SHF.R.S32.HI R4, RZ, 0x5, R4 ;  /* 0x00000005ff047819 */ /* 0x000fc40000011404 */
[-C--:B------:R-:W-:Y:S02]  /*1e40*/  LEA.HI R5, R5, R0.reuse, RZ, 0x3 ;  /* 0x0000000005057211 */ /* 0x080fe400078f18ff */
[----:B------:R-:W-:Y:S01]  /*1e50*/  LOP3.LUT R14, R14, 0x3fffffe, RZ, 0xc0, !PT ;  /* 0x03fffffe0e0e7812 */ /* 0x000fe200078ec0ff */
[----:B------:R-:W-:Y:S01]  /*1e60*/  UIADD3 UR4, UR10, 0x2, URZ ;  /* 0x000000020a047890 */ /* 0x000fe2000fffe03f */
[----:B------:R-:W-:Y:S01]  /*1e70*/  LEA.HI R15, R23, R23, RZ, 0x1 ;  /* 0x00000017170f7211 */ /* 0x000fe200078f08ff */
[----:B------:R-:W-:Y:S01]  /*1e80*/  UIADD3 UR16, UR10, 0x402, URZ ;  /* 0x000004020a107890 */ /* 0x000fe2000fffe03f */
[----:B------:R-:W-:Y:S01]  /*1e90*/  LEA R18, R4, UR38, 0x4 ;  /* 0x0000002604127c11 */ /* 0x000fe2000f8e20ff */
[----:B------:R-:W-:Y:S01]  /*1ea0*/  UIADD3 UR20, UR10, 0x404, URZ ;  /* 0x000004040a147890 */ /* 0x000fe2000fffe03f */
[----:B------:R-:W-:Y:S01]  /*1eb0*/  LOP3.LUT R5, R5, 0xfffffff8, RZ, 0xc0, !PT ;  /* 0xfffffff805057812 */ /* 0x000fe200078ec0ff */
[----:B------:R-:W-:Y:S01]  /*1ec0*/  UIADD3 UR24, UR10, 0x406, URZ ;  /* 0x000004060a187890 */ /* 0x000fe2000fffe03f */
[----:B------:R-:W-:Y:S01]  /*1ed0*/  LOP3.LUT R4, R15, 0x1ffffffe, RZ, 0xc0, !PT ;  /* 0x1ffffffe0f047812 */ /* 0x000fe200078ec0ff */
[----:B------:R-:W-:Y:S01]  /*1ee0*/  UMOV UR12, UR4 ;  /* 0x00000004000c7c82 */ /* 0x000fe20008000000 */
[----:B------:R-:W-:Y:S01]  /*1ef0*/  UIADD3 UR28, UR10, 0x800, URZ ;  /* 0x000008000a1c7890 */ /* 0x000fe2000fffe03f */
[----:B------:R-:W-:Y:S01]  /*1f00*/  IMAD.U32 R8, RZ, RZ, UR12 ;  /* 0x0000000cff087e24 */ /* 0x000fe2000f8e00ff */
[----:B------:R-:W-:Y:S01]  /*1f10*/  UMOV UR4, UR12 ;  /* 0x0000000c00047c82 */ /* 0x000fe20008000000 */
[----:B------:R-:W-:Y:S01]  /*1f20*/  UIADD3 UR12, UR10, 0x400, URZ ;  /* 0x000004000a0c7890 */ /* 0x000fe2000fffe03f */
[----:B------:R-:W-:Y:S01]  /*1f30*/  IADD3 R5, R18, R0, -R5 ;  /* 0x0000000012057210 */ /* 0x000fe20007ffe805 */
[----:B------:R-:W-:Y:S01]  /*1f40*/  UIADD3 UR32, UR10, 0x802, URZ ;  /* 0x000008020a207890 */ /* 0x000fe2000fffe03f */
[----:B------:R-:W-:Y:S01]  /*1f50*/  IMAD.IADD R14, R57, 0x1, -R14 ;  /* 0x00000001390e7824 */ /* 0x000fe200078e0a0e */
[----:B------:R-:W-:Y:S01]  /*1f60*/  UIADD3 UR36, UR10, 0x804, URZ ;  /* 0x000008040a247890 */ /* 0x000fe2000fffe03f */
[----:B------:R-:W-:Y:S01]  /*1f70*/  IADD3 R4, R23, -R4, RZ ;  /* 0x8000000417047210 */ /* 0x000fe20007ffe0ff */
[----:B------:R-:W-:Y:S01]  /*1f80*/  UIADD3 UR40, UR10, 0x806, URZ ;  /* 0x000008060a287890 */ /* 0x000fe2000fffe03f */
[----:B------:R-:W-:Y:S01]  /*1f90*/  IMAD R5, R14, 0x40, R5 ;  /* 0x000000400e057824 */ /* 0x000fe200078e0205 */
[----:B------:R-:W-:Y:S01]  /*1fa0*/  UIADD3 UR44, UR10, 0xc00, URZ ;  /* 0x00000c000a2c7890 */ /* 0x000fe2000fffe03f */
[----:B------:R-:W0:Y:S01]  /*1fb0*/  LDC.64 R56, c[0x0][0x9e0] ;  /* 0x00027800ff387b82 */ /* 0x000e220000000a00 */
[----:B------:R-:W-:Y:S01]  /*1fc0*/  UIADD3 UR48, UR10, 0xc02, URZ ;  /* 0x00000c020a307890 */ /* 0x000fe2000fffe03f */
[----:B------:R-:W-:Y:S01]  /*1fd0*/  IMAD R18, R4, 0x8, R5 ;  /* 0x0000000804127824 */ /* 0x000fe200078e0205 */
[----:B------:R-:W-:Y:S01]  /*1fe0*/  UIADD3 UR52, UR10, 0xc04, URZ ;  /* 0x00000c040a347890 */ /* 0x000fe2000fffe03f */
[----:B------:R-:W-:Y:S01]  /*1ff0*/  R2UR UR11, R17 ;  /* 0x00000000110b72ca */ /* 0x000fe200000e0000 */
[----:B------:R-:W-:Y:S01]  /*2000*/  IMAD.U32 R0, RZ, RZ, UR14 ;  /* 0x0000000eff007e24 */ /* 0x000fe2000f8e00ff */
[----:B------:R-:W-:Y:S01]  /*2010*/  LOP3.LUT R2, R2, 0x7ffffffc, RZ, 0xc0, !PT ;  /* 0x7ffffffc02027812 */ /* 0x000fe200078ec0ff */
[----:B------:R-:W-:-:S02]  /*2020*/  IMAD.MOV.U32 R4, RZ, RZ, R18 ;  /* 0x000000ffff047224 */ /* 0x000fc400078e0012 */
[----:B------:R-:W-:-:S05]  /*2030*/  @!P5 VIADD R0, R0, 0x30840 ;  /* 0x000308400000d836 */ /* 0x000fca0000000000 */
[----:B------:R-:W-:Y:S02]  /*2040*/  @!P5 PRMT R0, RZ, 0x654, R0 ;  /* 0x00000654ff00d816 */ /* 0x000fe40000000000 */
[----:B0-----:R-:W-:Y:S01]  /*2050*/  ISETP.GE.AND P6, PT, R57, 0x1, PT ;  /* 0x000000013900780c */ /* 0x001fe20003fc6270 */
[----:B------:R-:W-:Y:S02]  /*2060*/  WARPGROUP.DEPBAR.LE gsb0, 0x0 ;  /* 0x00008000000079c5 */ /* 0x000fe40000010000 */
[----:B------:R-:W-:-:S06]  /*2070*/  WARPGROUP.ARRIVE ;  /* 0x00000000000079c5 */ /* 0x000fcc0000000000 */
[----:B------:R-:W-:Y:S01]  /*2080*/  HGMMA.64x64x16.F32.BF16 R24, gdesc[UR4], R24, gsb0 ;  /* 0x00e00000041879f0 */ /* 0x000fe20008001818 */
[----:B------:R-:W-:Y:S02]  /*2090*/  UIADD3 UR4, UR10, 0x4, URZ ;  /* 0x000000040a047890 */ /* 0x000fe4000fffe03f */
[----:B------:R-:W-:Y:S01]  /*20a0*/  UIADD3 UR6, UR15, 0x4, URZ ;  /* 0x000000040f067890 */ /* 0x000fe2000fffe03f */
[----:B------:R-:W-:Y:S01]  /*20b0*/  UMOV UR5, UR9 ;  /* 0x0000000900057c82 */ /* 0x000fe20008000000 */
[----:B------:R-:W-:Y:S01]  /*20c0*/  UMOV UR7, 0x40000040 ;  /* 0x4000004000077882 */ /* 0x000fe20000000000 */
[----:B------:R-:W-:Y:S02]  /*20d0*/  UMOV UR9, 0x40000040 ;  /* 0x4000004000097882 */ /* 0x000fe40000000000 */
[----:B------:R-:W-:Y:S02]  /*20e0*/  UMOV UR8, UR4 ;  /* 0x0000000400087c82 */ /* 0x000fe40008000000 */
[----:B------:R-:W-:Y:S01]  /*20f0*/  UMOV UR4, UR8 ;  /* 0x0000000800047c82 */ /* 0x000fe20008000000 */
[----:B------:R-:W-:Y:S01]  /*2100*/  IMAD.U32 R12, RZ, RZ, UR8 ;  /* 0x00000008ff0c7e24 */ /* 0x000fe2000f8e00ff */
[----:B------:R-:W-:-:S02]  /*2110*/  UIADD3 UR8, UR10, 0x6, URZ ;  /* 0x000000060a087890 */ /* 0x000fc4000fffe03f */
[----:B------:R-:W-:Y:S01]  /*2120*/  UIADD3 UR10, UR10, 0xc06, URZ ;  /* 0x00000c060a0a7890 */ /* 0x000fe2000fffe03f */
[----:B------:R-:W-:Y:S02]  /*2130*/  WARPGROUP.DEPBAR.LE gsb0, 0x0 ;  /* 0x00008000000079c5 */ /* 0x000fe40000010000 */
[----:B------:R-:W-:-:S06]  /*2140*/  WARPGROUP.ARRIVE ;  /* 0x00000000000079c5 */ /* 0x000fcc0000000000 */
[----:B------:R-:W-:Y:S01]  /*2150*/  HGMMA.64x64x16.F32.BF16 R24, gdesc[UR4], R24, gsb0 ;  /* 0x00e00000041879f0 */ /* 0x000fe20008001818 */
[----:B------:R-:W-:Y:S01]  /*2160*/  UIADD3 UR6, UR15, 0x6, URZ ;  /* 0x000000060f067890 */ /* 0x000fe2000fffe03f */
[----:B------:R-:W-:Y:S01]  /*2170*/  UMOV UR4, UR8 ;  /* 0x0000000800047c82 */ /* 0x000fe20008000000 */
[----:B------:R-:W-:Y:S01]  /*2180*/  UMOV UR5, UR9 ;  /* 0x0000000900057c82 */ /* 0x000fe20008000000 */
[----:B------:R-:W-:Y:S01]  /*2190*/  UMOV UR7, 0x40000040 ;  /* 0x4000004000077882 */ /* 0x000fe20000000000 */
        /* <DEDUP_REMOVED lines=82> */
[----:B------:R-:W-:Y:S01]  /*26c0*/  UMOV UR5, 0x40000040 ;  /* 0x4000004000057882 */ /* 0x000fe20000000000 */
[----:B------:R-:W-:Y:S01]  /*26d0*/  UMOV UR7, 0x40000040 ;  /* 0x4000004000077882 */ /* 0x000fe20000000000 */
[----:B------:R-:W-:Y:S01]  /*26e0*/  IMAD.U32 R10, RZ, RZ, UR4 ;  /* 0x00000004ff0a7e24 */ /* 0x000fe2000f8e00ff */
[----:B------:R-:W-:Y:S01]  /*26f0*/  ULDC UR10, c[0x0][0x2f0] ;  /* 0x0000bc00000a7ab9 */ /* 0x000fe20000000800 */
[----:B------:R-:W-:Y:S01]  /*2700*/  IMAD.U32 R11, RZ, RZ, UR5 ;  /* 0x00000005ff0b7e24 */ /* 0x000fe2000f8e00ff */
[----:B------:R-:W-:Y:S02]  /*2710*/  WARPGROUP.DEPBAR.LE gsb0, 0x0 ;  /* 0x00008000000079c5 */ /* 0x000fe40000010000 */
[----:B------:R-:W-:-:S06]  /*2720*/  WARPGROUP.ARRIVE ;  /* 0x00000000000079c5 */ /* 0x000fcc0000000000 */
[----:B------:R-:W-:Y:S01]  /*2730*/  HGMMA.64x64x16.F32.BF16 R24, gdesc[UR4], R24, gsb0 ;  /* 0x00e00000041879f0 */ /* 0x000fe20008001818 */
[----:B------:R-:W-:Y:S02]  /*2740*/  ULDC UR4, c[0x0][0x448] ;  /* 0x0001120000047ab9 */ /* 0x000fe40000000800 */
[----:B------:R-:W-:-:S03]  /*2750*/  UISETP.NE.AND UP0, UPT, UR4, 0x1, UPT ;  /* 0x000000010400788c */ /* 0x000fc6000bf05270 */
[----:B------:R-:W-:Y:S02]  /*2760*/  UMOV UR4, 0xffffffc0 ;  /* 0xffffffc000047882 */ /* 0x000fe40000000000 */
[----:B------:R-:W-:Y:S01]  /*2770*/  UIMAD UR4, UR39, UR4, 0x40 ;  /* 0x00000040270474a4 */ /* 0x000fe2000f8e0204 */
[----:B------:R-:W-:Y:S02]  /*2780*/  PLOP3.LUT P0, PT, PT, PT, UP0, 0x80, 0x0 ;  /* 0x000000000000781c */ /* 0x000fe40003f0f008 */
[----:B------:R-:W-:-:S03]  /*2790*/  PLOP3.LUT P1, PT, PT, PT, UP0, 0x80, 0x0 ;  /* 0x000000000000781c */ /* 0x000fc60003f2f008 */
[----:B------:R-:W-:Y:S01]  /*27a0*/  @UP0 ULDC UR5, c[0x0][0x44c] ;  /* 0x0001130000050ab9 */ /* 0x000fe20000000800 */
[----:B------:R-:W-:-:S07]  /*27b0*/  @UP0 ULDC UR6, c[0x0][0x450] ;  /* 0x0001140000060ab9 */ /* 0x000fce0000000800 */
[----:B------:R-:W-:Y:S01]  /*27c0*/  @P0 IMAD.HI.U32 R5, R18, UR5, RZ ;  /* 0x0000000512050c27 */ /* 0x000fe2000f8e00ff */
[----:B------:R-:W-:-:S04]  /*27d0*/  UIADD3 UR5, UR4, 0x1, URZ ;  /* 0x0000000104057890 */ /* 0x000fc8000fffe03f */
[----:B------:R-:W-:Y:S01]  /*27e0*/  @P1 SHF.R.U32.HI R4, RZ, UR6, R5 ;  /* 0x00000006ff041c19 */ /* 0x000fe20008011605 */
[----:B------:R-:W-:Y:S01]  /*27f0*/  IMAD.IADD R5, R3, 0x1, -R2 ;  /* 0x0000000103057824 */ /* 0x000fe200078e0a02 */
[----:B------:R-:W-:Y:S01]  /*2800*/  UIMAD UR6, UR11, UR10, UR4 ;  /* 0x0000000a0b0672a4 */ /* 0x000fe2000f8e0204 */
[----:B------:R-:W-:Y:S01]  /*2810*/  IMAD.U32 R2, RZ, RZ, UR5 ;  /* 0x00000005ff027e24 */ /* 0x000fe2000f8e00ff */
[----:B------:R-:W-:Y:S01]  /*2820*/  ULDC UR5, c[0x0][0x9dc] ;  /* 0x0002770000057ab9 */ /* 0x000fe20000000800 */
[----:B------:R-:W0:Y:S01]  /*2830*/  SHFL.IDX PT, R14, R4, RZ, 0x1c1f ;  /* 0x001c1fff040e7589 */ /* 0x000e2200000e0000 */
[----:B------:R-:W-:Y:S01]  /*2840*/  IMAD.U32 R3, RZ, RZ, UR10 ;  /* 0x0000000aff037e24 */ /* 0x000fe2000f8e00ff */
[----:B------:R-:W-:Y:S01]  /*2850*/  ULOP3.LUT UR7, URZ, UR5, URZ, 0x33, !UPT ;  /* 0x000000053f077292 */ /* 0x000fe2000f8e333f */
[----:B------:R-:W-:-:S04]  /*2860*/  IMAD R2, R5, -0x2, R2 ;  /* 0xfffffffe05027824 */ /* 0x000fc800078e0202 */
[----:B------:R-:W-:Y:S01]  /*2870*/  IMAD R2, R3, UR11, R2 ;  /* 0x0000000b03027c24 */ /* 0x000fe2000f8e0202 */
[----:B------:R-:W-:Y:S01]  /*2880*/  ULDC UR11, c[0x0][0x288] ;  /* 0x0000a200000b7ab9 */ /* 0x000fe20000000800 */
[----:B------:R-:W-:Y:S02]  /*2890*/  IMAD.U32 R20, RZ, RZ, UR7 ;  /* 0x00000007ff147e24 */ /* 0x000fe4000f8e00ff */
[----:B------:R-:W-:-:S04]  /*28a0*/  VIADD R3, R2, -UR11 ;  /* 0x8000000b02037c36 */ /* 0x000fc80008000000 */
[C---:B------:R-:W-:Y:S02]  /*28b0*/  IMAD.IADD R58, R3.reuse, 0x1, R56 ;  /* 0x00000001033a7824 */ /* 0x040fe400078e0238 */
[----:B------:R-:W-:-:S04]  /*28c0*/  VIADD R21, R3, UR7 ;  /* 0x0000000703157c36 */ /* 0x000fc80008000000 */
[----:B0-----:R-:W-:Y:S01]  /*28d0*/  IMAD.IADD R2, R21, 0x1, R14 ;  /* 0x0000000115027824 */ /* 0x001fe200078e020e */
[----:B------:R-:W-:Y:S02]  /*28e0*/  WARPGROUP.DEPBAR.LE gsb0, 0x0 ;  /* 0x00008000000079c5 */ /* 0x000fe40000010000 */
[----:B------:R0:W-:Y:S02]  /*28f0*/  @!P5 SYNCS.ARRIVE.TRANS64.RED.A1T0 RZ, [R0+URZ], RZ ;  /* 0x000000ff00ffd9a7 */ /* 0x0001e4000810043f */
[----:B0-----:R-:W-:-:S04]  /*2900*/  IMAD.U32 R0, RZ, RZ, UR6 ;  /* 0x00000006ff007e24 */ /* 0x001fc8000f8e00ff */
[----:B------:R-:W-:-:S05]  /*2910*/  IMAD R15, R5, -0x2, R0 ;  /* 0xfffffffe050f7824 */ /* 0x000fca00078e0200 */
[----:B------:R-:W-:Y:S01]  /*2920*/  VIADDMNMX R0, R14, R58, R15, PT ;  /* 0x0000003a0e007246 */ /* 0x000fe2000380010f */
[----:B------:R-:W-:Y:S06]  /*2930*/  @!P6 BRA `(.L_x_976) ;  /* 0x00000000005ce947 */ /* 0x000fec0003800000 */
[----:B------:R-:W-:Y:S01]  /*2940*/  R2UR UR5, R17 ;  /* 0x00000000110572ca */ /* 0x000fe200000e0000 */
[----:B------:R-:W-:Y:S01]  /*2950*/  IMAD.U32 R3, RZ, RZ, UR10 ;  /* 0x0000000aff037e24 */ /* 0x000fe2000f8e00ff */
[----:B------:R-:W-:Y:S11]  /*2960*/  BSSY B0, `(.L_x_977) ;  /* 0x0000010000007945 */ /* 0x000ff60003800000 */
[----:B------:R-:W-:-:S04]  /*2970*/  IMAD R3, R3, UR5, R14 ;  /* 0x0000000503037c24 */ /* 0x000fc8000f8e020e */
[----:B------:R-:W-:-:S05]  /*2980*/  VIADD R3, R3, -UR11 ;  /* 0x8000000b03037c36 */ /* 0x000fca0008000000 */
[----:B------:R-:W-:-:S13]  /*2990*/  ISETP.GT.AND P0, PT, R3, -0x1, PT ;  /* 0xffffffff0300780c */ /* 0x000fda0003f04270 */
[----:B------:R-:W-:Y:S05]  /*29a0*/  @P0 BRA `(.L_x_978) ;  /* 0x00000000001c0947 */ /* 0x000fea0003800000 */
[----:B------:R-:W-:Y:S02]  /*29b0*/  ISETP.NE.AND P0, PT, R57, 0x1, PT ;  /* 0x000000013900780c */ /* 0x000fe40003f05270 */
[----:B------:R-:W-:-:S11]  /*29c0*/  LOP3.LUT R3, RZ, R3, RZ, 0x33, !PT ;  /* 0x00000003ff037212 */ /* 0x000fd600078e33ff */
[----:B------:R-:W0:Y:S02]  /*29d0*/  @P0 LDC.64 R60, c[0x0][0x9e8] ;  /* 0x00027a00ff3c0b82 */ /* 0x000e240000000a00 */
[----:B0-----:R-:W-:-:S05]  /*29e0*/  @P0 IMAD.HI.U32 R14, R3, R60, RZ ;  /* 0x0000003c030e0227 */ /* 0x001fca00078e00ff */
[----:B------:R-:W-:-:S04]  /*29f0*/  @P0 SHF.R.U32.HI R3, RZ, R61, R14 ;  /* 0x0000003dff030219 */ /* 0x000fc8000001160e */
[----:B------:R-:W-:Y:S01]  /*2a00*/  LOP3.LUT R3, RZ, R3, RZ, 0x33, !PT ;  /* 0x00000003ff037212 */ /* 0x000fe200078e33ff */
[----:B------:R-:W-:Y:S06]  /*2a10*/  BRA `(.L_x_979) ;  /* 0x0000000000107947 */ /* 0x000fec0003800000 */
.L_x_978:
[----:B------:R-:W-:-:S13]  /*2a20*/  ISETP.NE.AND P0, PT, R57, 0x1, PT ;  /* 0x000000013900780c */ /* 0x000fda0003f05270 */
[----:B------:R-:W0:Y:S02]  /*2a30*/  @P0 LDC.64 R60, c[0x0][0x9e8] ;  /* 0x00027a00ff3c0b82 */ /* 0x000e240000000a00 */
[----:B0-----:R-:W-:-:S05]  /*2a40*/  @P0 IMAD.HI.U32 R14, R3, R60, RZ ;  /* 0x0000003c030e0227 */ /* 0x001fca00078e00ff */
[----:B------:R-:W-:-:S07]  /*2a50*/  @P0 SHF.R.U32.HI R3, RZ, R61, R14 ;  /* 0x0000003dff030219 */ /* 0x000fce000001160e */
.L_x_979:
[----:B------:R-:W-:Y:S05]  /*2a60*/  BSYNC B0 ;  /* 0x0000000000007941 */ /* 0x000fea0003800000 */
.L_x_977:
[----:B------:R-:W-:-:S04]  /*2a70*/  IMAD R14, R3, R57, -UR27 ;  /* 0x8000001b030e7e24 */ /* 0x000fc8000f8e0239 */
[----:B------:R-:W-:-:S05]  /*2a80*/  IMAD R3, R5, -0x2, R14 ;  /* 0xfffffffe05037824 */ /* 0x000fca00078e020e */
[----:B------:R-:W-:Y:S02]  /*2a90*/  VIMNMX R2, R2, R3, !PT ;  /* 0x0000000302027248 */ /* 0x000fe40007fe0100 */
[----:B------:R-:W-:-:S07]  /*2aa0*/  VIADDMNMX R0, R3, R57, R0, PT ;  /* 0x0000003903007246 */ /* 0x000fce0003800100 */
.L_x_976:
[----:B------:R-:W-:Y:S01]  /*2ab0*/  UISETP.GE.AND UP1, UPT, UR4, 0x2, UPT ;  /* 0x000000020400788c */ /* 0x000fe2000bf26270 */
[----:B------:R-:W0:Y:S01]  /*2ac0*/  SHFL.IDX PT, R4, R4, 0x1, 0x1c1f ;  /* 0x003c1f0004047f89 */ /* 0x000e2200000e0000 */
[----:B------:R-:W-:Y:S02]  /*2ad0*/  UISETP.GE.AND UP4, UPT, UR4, 0x9, UPT ;  /* 0x000000090400788c */ /* 0x000fe4000bf86270 */
[----:B------:R-:W-:Y:S02]  /*2ae0*/  UISETP.GE.AND UP2, UPT, UR4, 0x1, UPT ;  /* 0x000000010400788c */ /* 0x000fe4000bf46270 */
[----:B------:R-:W-:Y:S01]  /*2af0*/  PLOP3.LUT P1, PT, PT, PT, UP1, 0x40, 0x0 ;  /* 0x000000000000781c */ /* 0x000fe20003f2e818 */
[----:B------:R-:W-:Y:S01]  /*2b00*/  UP2UR UR26, UPR, URZ, 0x2 ;  /* 0x000000023f1a7883 */ /* 0x000fe20008000000 */
[----:B------:R-:W-:Y:S01]  /*2b10*/  PLOP3.LUT P0, PT, PT, PT, UP4, 0x40, 0x0 ;  /* 0x000000000000781c */ /* 0x000fe20003f0e848 */
[----:B------:R-:W-:Y:S01]  /*2b20*/  UISETP.GE.AND UP1, UPT, UR4, 0x12, UPT ;  /* 0x000000120400788c */ /* 0x000fe2000bf26270 */
[----:B------:R-:W-:Y:S01]  /*2b30*/  ISETP.GT.AND P1, PT, R2, 0x1, P1 ;  /* 0x000000010200780c */ /* 0x000fe20000f24270 */
[----:B------:R-:W-:Y:S01]  /*2b40*/  UISETP.GE.AND UP3, UPT, UR4, 0xa, UPT ;  /* 0x0000000a0400788c */ /* 0x000fe2000bf66270 */
[----:B------:R-:W-:Y:S01]  /*2b50*/  PLOP3.LUT P2, PT, PT, PT, UP2, 0x40, 0x0 ;  /* 0x000000000000781c */ /* 0x000fe20003f4e828 */
[----:B------:R-:W-:Y:S01]  /*2b60*/  UP2UR UR18, UPR, URZ, 0x2 ;  /* 0x000000023f127883 */ /* 0x000fe20008000000 */
[----:B------:R-:W-:Y:S01]  /*2b70*/  ISETP.LT.OR P1, PT, R0, 0x2, P1 ;  /* 0x000000020000780c */ /* 0x000fe20000f21670 */
[----:B------:R-:W-:Y:S01]  /*2b80*/  UP2UR UR23, UPR, URZ, 0x4 ;  /* 0x000000043f177883 */ /* 0x000fe20008000000 */
[C---:B------:R-:W-:Y:S01]  /*2b90*/  ISETP.GT.AND P0, PT, R2.reuse, 0x8, P0 ;  /* 0x000000080200780c */ /* 0x040fe20000704270 */
[----:B------:R-:W-:Y:S01]  /*2ba0*/  UISETP.GE.AND UP2, UPT, UR4, 0x11, UPT ;  /* 0x000000110400788c */ /* 0x000fe2000bf46270 */
[----:B------:R-:W-:Y:S01]  /*2bb0*/  ISETP.GT.AND P2, PT, R2, RZ, P2 ;  /* 0x000000ff0200720c */ /* 0x000fe20001744270 */
[----:B------:R-:W-:Y:S01]  /*2bc0*/  UP2UR UR22, UPR, URZ, 0x10 ;  /* 0x000000103f167883 */ /* 0x000fe20008000000 */
[----:B------:R-:W-:Y:S01]  /*2bd0*/  FSEL R60, R25, -INF , !P1 ;  /* 0xff800000193c7808 */ /* 0x000fe20004800000 */
[----:B------:R-:W-:Y:S01]  /*2be0*/  UP2UR UR15, UPR, URZ, 0x4 ;  /* 0x000000043f0f7883 */ /* 0x000fe20008000000 */
[----:B------:R-:W-:Y:S01]  /*2bf0*/  PLOP3.LUT P1, PT, PT, PT, UP1, 0x40, 0x0 ;  /* 0x000000000000781c */ /* 0x000fe20003f2e818 */
[----:B------:R-:W-:Y:S01]  /*2c00*/  UISETP.GE.AND UP1, UPT, UR4, 0x19, UPT ;  /* 0x000000190400788c */ /* 0x000fe2000bf26270 */
[----:B------:R-:W-:Y:S01]  /*2c10*/  PLOP3.LUT P3, PT, PT, PT, UP3, 0x40, 0x0 ;  /* 0x000000000000781c */ /* 0x000fe20003f6e838 */
[----:B------:R-:W-:Y:S01]  /*2c20*/  UP2UR UR5, UPR, URZ, 0x8 ;  /* 0x000000083f057883 */ /* 0x000fe20008000000 */
[C---:B------:R-:W-:Y:S01]  /*2c30*/  ISETP.LT.OR P0, PT, R0.reuse, 0x9, P0 ;  /* 0x000000090000780c */ /* 0x040fe20000701670 */
[----:B------:R-:W-:Y:S01]  /*2c40*/  UP2UR UR19, UPR, URZ, 0x2 ;  /* 0x000000023f137883 */ /* 0x000fe20008000000 */
[----:B------:R-:W-:Y:S01]  /*2c50*/  ISETP.LT.OR P2, PT, R0, 0x1, P2 ;  /* 0x000000010000780c */ /* 0x000fe20001741670 */
[----:B------:R-:W-:Y:S01]  /*2c60*/  UISETP.GE.AND UP3, UPT, UR4, 0x31, UPT ;  /* 0x000000310400788c */ /* 0x000fe2000bf66270 */
[----:B------:R-:W-:Y:S01]  /*2c70*/  ISETP.GT.AND P3, PT, R2, 0x9, P3 ;  /* 0x000000090200780c */ /* 0x000fe20001f64270 */
[----:B------:R-:W-:Y:S01]  /*2c80*/  UISETP.GE.AND UP4, UPT, UR4, 0x32, UPT ;  /* 0x000000320400788c */ /* 0x000fe2000bf86270 */
[----:B------:R-:W-:Y:S01]  /*2c90*/  FSEL R28, R28, -INF , !P0 ;  /* 0xff8000001c1c7808 */ /* 0x000fe20004000000 */
[----:B------:R-:W-:Y:S01]  /*2ca0*/  UISETP.GE.AND UP5, UPT, UR4, 0x39, UPT ;  /* 0x000000390400788c */ /* 0x000fe2000bfa6270 */
[----:B------:R-:W-:Y:S01]  /*2cb0*/  FSEL R24, R24, -INF , !P2 ;  /* 0xff80000018187808 */ /* 0x000fe20005000000 */
[----:B------:R-:W-:Y:S01]  /*2cc0*/  UISETP.GE.AND UP6, UPT, UR4, 0x3a, UPT ;  /* 0x0000003a0400788c */ /* 0x000fe2000bfc6270 */
[----:B------:R-:W-:Y:S01]  /*2cd0*/  PLOP3.LUT P0, PT, PT, PT, UP1, 0x40, 0x0 ;  /* 0x000000000000781c */ /* 0x000fe20003f0e818 */
[----:B------:R-:W-:Y:S01]  /*2ce0*/  UISETP.GE.AND UP1, UPT, UR4, 0x1a, UPT ;  /* 0x0000001a0400788c */ /* 0x000fe2000bf26270 */
[----:B------:R-:W-:Y:S01]  /*2cf0*/  PLOP3.LUT P2, PT, PT, PT, UP2, 0x40, 0x0 ;  /* 0x000000000000781c */ /* 0x000fe20003f4e828 */
[----:B------:R-:W-:Y:S01]  /*2d00*/  UISETP.GE.AND UP2, UPT, UR4, 0x2a, UPT ;  /* 0x0000002a0400788c */ /* 0x000fe2000bf46270 */
[----:B------:R-:W-:Y:S01]  /*2d10*/  ISETP.LT.OR P3, PT, R0, 0xa, P3 ;  /* 0x0000000a0000780c */ /* 0x000fe20001f61670 */
[----:B------:R-:W-:Y:S01]  /*2d20*/  UP2UR UR6, UPR, URZ, 0x2 ;  /* 0x000000023f067883 */ /* 0x000fe20008000000 */
[----:B------:R-:W-:-:S02]  /*2d30*/  ISETP.GT.AND P2, PT, R2, 0x10, P2 ;  /* 0x000000100200780c */ /* 0x000fc40001744270 */
[----:B------:R-:W-:Y:S02]  /*2d40*/  FSEL R62, R29, -INF , !P3 ;  /* 0xff8000001d3e7808 */ /* 0x000fe40005800000 */
[----:B------:R-:W-:Y:S01]  /*2d50*/  PLOP3.LUT P3, PT, PT, PT, UP1, 0x40, 0x0 ;  /* 0x000000000000781c */ /* 0x000fe20003f6e818 */
[----:B------:R-:W-:Y:S01]  /*2d60*/  UISETP.GE.AND UP1, UPT, UR4, 0x21, UPT ;  /* 0x000000210400788c */ /* 0x000fe2000bf26270 */
[----:B------:R-:W-:Y:S02]  /*2d70*/  ISETP.LT.OR P2, PT, R0, 0x11, P2 ;  /* 0x000000110000780c */ /* 0x000fe40001741670 */
[----:B------:R-:W-:Y:S01]  /*2d80*/  ISETP.GT.AND P1, PT, R2, 0x11, P1 ;  /* 0x000000110200780c */ /* 0x000fe20000f24270 */
[----:B------:R-:W-:Y:S01]  /*2d90*/  UP2UR UR14, UPR, URZ, 0x2 ;  /* 0x000000023f0e7883 */ /* 0x000fe20008000000 */
[----:B------:R-:W-:Y:S02]  /*2da0*/  FSEL R32, R32, -INF , !P2 ;  /* 0xff80000020207808 */ /* 0x000fe40005000000 */
[----:B------:R-:W-:Y:S01]  /*2db0*/  PLOP3.LUT P2, PT, PT, PT, UP1, 0x40, 0x0 ;  /* 0x000000000000781c */ /* 0x000fe20003f4e818 */
[----:B------:R-:W-:Y:S01]  /*2dc0*/  UISETP.GE.AND UP1, UPT, UR4, 0x22, UPT ;  /* 0x000000220400788c */ /* 0x000fe2000bf26270 */
[----:B------:R-:W-:-:S02]  /*2dd0*/  ISETP.LT.OR P1, PT, R0, 0x12, P1 ;  /* 0x000000120000780c */ /* 0x000fc40000f21670 */
[C---:B------:R-:W-:Y:S01]  /*2de0*/  ISETP.GT.AND P0, PT, R2.reuse, 0x18, P0 ;  /* 0x000000180200780c */ /* 0x040fe20000704270 */
[----:B------:R-:W-:Y:S01]  /*2df0*/  UP2UR UR7, UPR, URZ, 0x2 ;  /* 0x000000023f077883 */ /* 0x000fe20008000000 */
[----:B------:R-:W-:Y:S02]  /*2e00*/  ISETP.GT.AND P3, PT, R2, 0x19, P3 ;  /* 0x000000190200780c */ /* 0x000fe40001f64270 */
[----:B------:R-:W-:Y:S02]  /*2e10*/  FSEL R64, R33, -INF , !P1 ;  /* 0xff80000021407808 */ /* 0x000fe40004800000 */
[----:B------:R-:W-:Y:S01]  /*2e20*/  PLOP3.LUT P1, PT, PT, PT, UP1, 0x40, 0x0 ;  /* 0x000000000000781c */ /* 0x000fe20003f2e818 */
[----:B------:R-:W-:Y:S01]  /*2e30*/  UISETP.GE.AND UP1, UPT, UR4, 0x29, UPT ;  /* 0x000000290400788c */ /* 0x000fe2000bf26270 */
[C---:B------:R-:W-:Y:S02]  /*2e40*/  ISETP.LT.OR P0, PT, R0.reuse, 0x19, P0 ;  /* 0x000000190000780c */ /* 0x040fe40000701670 */
[----:B------:R-:W-:-:S02]  /*2e50*/  ISETP.LT.OR P3, PT, R0, 0x1a, P3 ;  /* 0x0000001a0000780c */ /* 0x000fc40001f61670 */
[----:B------:R-:W-:Y:S02]  /*2e60*/  FSEL R36, R36, -INF , !P0 ;  /* 0xff80000024247808 */ /* 0x000fe40004000000 */
[----:B------:R-:W-:Y:S02]  /*2e70*/  FSEL R66, R37, -INF , !P3 ;  /* 0xff80000025427808 */ /* 0x000fe40005800000 */
[----:B------:R-:W-:Y:S02]  /*2e80*/  PLOP3.LUT P0, PT, PT, PT, UP1, 0x40, 0x0 ;  /* 0x000000000000781c */ /* 0x000fe40003f0e818 */
[----:B------:R-:W-:Y:S02]  /*2e90*/  PLOP3.LUT P3, PT, PT, PT, UP2, 0x40, 0x0 ;  /* 0x000000000000781c */ /* 0x000fe40003f6e828 */
[C---:B------:R-:W-:Y:S02]  /*2ea0*/  ISETP.GT.AND P2, PT, R2.reuse, 0x20, P2 ;  /* 0x000000200200780c */ /* 0x040fe40001744270 */
[----:B------:R-:W-:-:S02]  /*2eb0*/  ISETP.GT.AND P1, PT, R2, 0x21, P1 ;  /* 0x000000210200780c */ /* 0x000fc40000f24270 */
[C---:B------:R-:W-:Y:S02]  /*2ec0*/  ISETP.GT.AND P0, PT, R2.reuse, 0x28, P0 ;  /* 0x000000280200780c */ /* 0x040fe40000704270 */
[----:B------:R-:W-:Y:S02]  /*2ed0*/  ISETP.GT.AND P3, PT, R2, 0x29, P3 ;  /* 0x000000290200780c */ /* 0x000fe40001f64270 */
[C---:B------:R-:W-:Y:S02]  /*2ee0*/  ISETP.LT.OR P2, PT, R0.reuse, 0x21, P2 ;  /* 0x000000210000780c */ /* 0x040fe40001741670 */
[C---:B------:R-:W-:Y:S02]  /*2ef0*/  ISETP.LT.OR P1, PT, R0.reuse, 0x22, P1 ;  /* 0x000000220000780c */ /* 0x040fe40000f21670 */
[C---:B------:R-:W-:Y:S02]  /*2f00*/  ISETP.LT.OR P0, PT, R0.reuse, 0x29, P0 ;  /* 0x000000290000780c */ /* 0x040fe40000701670 */
[----:B------:R-:W-:-:S02]  /*2f10*/  ISETP.LT.OR P3, PT, R0, 0x2a, P3 ;  /* 0x0000002a0000780c */ /* 0x000fc40001f61670 */
[----:B------:R-:W-:Y:S02]  /*2f20*/  FSEL R40, R40, -INF , !P2 ;  /* 0xff80000028287808 */ /* 0x000fe40005000000 */
[----:B------:R-:W-:Y:S02]  /*2f30*/  FSEL R68, R41, -INF , !P1 ;  /* 0xff80000029447808 */ /* 0x000fe40004800000 */
[----:B------:R-:W-:Y:S02]  /*2f40*/  FSEL R44, R44, -INF , !P0 ;  /* 0xff8000002c2c7808 */ /* 0x000fe40004000000 */
[----:B------:R-:W-:Y:S02]  /*2f50*/  FSEL R70, R45, -INF , !P3 ;  /* 0xff8000002d467808 */ /* 0x000fe40005800000 */
[----:B------:R-:W-:Y:S02]  /*2f60*/  PLOP3.LUT P2, PT, PT, PT, UP3, 0x40, 0x0 ;  /* 0x000000000000781c */ /* 0x000fe40003f4e838 */
[----:B------:R-:W-:-:S02]  /*2f70*/  PLOP3.LUT P1, PT, PT, PT, UP4, 0x40, 0x0 ;  /* 0x000000000000781c */ /* 0x000fc40003f2e848 */
[----:B------:R-:W-:Y:S02]  /*2f80*/  PLOP3.LUT P0, PT, PT, PT, UP5, 0x40, 0x0 ;  /* 0x000000000000781c */ /* 0x000fe40003f0e858 */
[----:B------:R-:W-:Y:S02]  /*2f90*/  PLOP3.LUT P3, PT, PT, PT, UP6, 0x40, 0x0 ;  /* 0x000000000000781c */ /* 0x000fe40003f6e868 */
[C---:B------:R-:W-:Y:S02]  /*2fa0*/  ISETP.GT.AND P2, PT, R2.reuse, 0x30, P2 ;  /* 0x000000300200780c */ /* 0x040fe40001744270 */
[C---:B------:R-:W-:Y:S02]  /*2fb0*/  ISETP.GT.AND P1, PT, R2.reuse, 0x31, P1 ;  /* 0x000000310200780c */ /* 0x040fe40000f24270 */
[C---:B------:R-:W-:Y:S02]  /*2fc0*/  ISETP.GT.AND P0, PT, R2.reuse, 0x38, P0 ;  /* 0x000000380200780c */ /* 0x040fe40000704270 */
[----:B------:R-:W-:Y:S01]  /*2fd0*/  ISETP.GT.AND P3, PT, R2, 0x39, P3 ;  /* 0x000000390200780c */ /* 0x000fe20001f64270 */
[----:B0-----:R-:W-:Y:S01]  /*2fe0*/  IMAD.IADD R2, R21, 0x1, R4 ;  /* 0x0000000115027824 */ /* 0x001fe200078e0204 */
[----:B------:R-:W-:-:S02]  /*2ff0*/  ISETP.LT.OR P2, PT, R0, 0x31, P2 ;  /* 0x000000310000780c */ /* 0x000fc40001741670 */
[C---:B------:R-:W-:Y:S02]  /*3000*/  ISETP.LT.OR P1, PT, R0.reuse, 0x32, P1 ;  /* 0x000000320000780c */ /* 0x040fe40000f21670 */
[C---:B------:R-:W-:Y:S02]  /*3010*/  ISETP.LT.OR P0, PT, R0.reuse, 0x39, P0 ;  /* 0x000000390000780c */ /* 0x040fe40000701670 */
[----:B------:R-:W-:Y:S02]  /*3020*/  ISETP.LT.OR P3, PT, R0, 0x3a, P3 ;  /* 0x0000003a0000780c */ /* 0x000fe40001f61670 */
[----:B------:R-:W-:Y:S02]  /*3030*/  VIADDMNMX R0, R4, R58, R15, PT ;  /* 0x0000003a04007246 */ /* 0x000fe4000380010f */
[----:B------:R-:W-:Y:S02]  /*3040*/  FSEL R48, R48, -INF , !P2 ;  /* 0xff80000030307808 */ /* 0x000fe40005000000 */
[----:B------:R-:W-:-:S02]  /*3050*/  FSEL R58, R49, -INF , !P1 ;  /* 0xff800000313a7808 */ /* 0x000fc40004800000 */
[----:B------:R-:W-:Y:S02]  /*3060*/  FSEL R52, R52, -INF , !P0 ;  /* 0xff80000034347808 */ /* 0x000fe40004000000 */
[----:B------:R-:W-:Y:S01]  /*3070*/  FSEL R72, R53, -INF , !P3 ;  /* 0xff80000035487808 */ /* 0x000fe20005800000 */
[----:B------:R-:W-:Y:S06]  /*3080*/  @!P6 BRA `(.L_x_980) ;  /* 0x00000000005ce947 */ /* 0x000fec0003800000 */
[----:B------:R-:W-:Y:S01]  /*3090*/  R2UR UR4, R17 ;  /* 0x00000000110472ca */ /* 0x000fe200000e0000 */
[----:B------:R-:W-:Y:S01]  /*30a0*/  IMAD.U32 R3, RZ, RZ, UR10 ;  /* 0x0000000aff037e24 */ /* 0x000fe2000f8e00ff */
[----:B------:R-:W-:Y:S11]  /*30b0*/  BSSY B0, `(.L_x_981) ;  /* 0x0000010000007945 */ /* 0x000ff60003800000 */
[----:B------:R-:W-:-:S05]  /*30c0*/  IMAD R3, R3, UR4, R4 ;  /* 0x0000000403037c24 */ /* 0x000fca000f8e0204 */
[----:B------:R-:W-:-:S04]  /*30d0*/  IADD3 R3, R3, -UR11, RZ ;  /* 0x8000000b03037c10 */ /* 0x000fc8000fffe0ff */
        /* <DEDUP_REMOVED lines=9> */
.L_x_982:
[----:B------:R-:W-:-:S13]  /*3170*/  ISETP.NE.AND P0, PT, R57, 0x1, PT ;  /* 0x000000013900780c */ /* 0x000fda0003f05270 */
[----:B------:R-:W0:Y:S02]  /*3180*/  @P0 LDC.64 R14, c[0x0][0x9e8] ;  /* 0x00027a00ff0e0b82 */ /* 0x000e240000000a00 */
[----:B0-----:R-:W-:-:S05]  /*3190*/  @P0 IMAD.HI.U32 R4, R3, R14, RZ ;  /* 0x0000000e03040227 */ /* 0x001fca00078e00ff */
[----:B------:R-:W-:-:S07]  /*31a0*/  @P0 SHF.R.U32.HI R3, RZ, R15, R4 ;  /* 0x0000000fff030219 */ /* 0x000fce0000011604 */
.L_x_983:
[----:B------:R-:W-:Y:S05]  /*31b0*/  BSYNC B0 ;  /* 0x0000000000007941 */ /* 0x000fea0003800000 */
.L_x_981:
[----:B------:R-:W-:-:S04]  /*31c0*/  IMAD R4, R3, R57, -UR27 ;  /* 0x8000001b03047e24 */ /* 0x000fc8000f8e0239 */
[----:B------:R-:W-:-:S05]  /*31d0*/  IMAD R3, R5, -0x2, R4 ;  /* 0xfffffffe05037824 */ /* 0x000fca00078e0204 */
[----:B------:R-:W-:Y:S02]  /*31e0*/  VIMNMX R2, R2, R3, !PT ;  /* 0x0000000302027248 */ /* 0x000fe40007fe0100 */
[----:B------:R-:W-:-:S07]  /*31f0*/  VIADDMNMX R0, R3, R57, R0, PT ;  /* 0x0000003903007246 */ /* 0x000fce0003800100 */
.L_x_980:
[----:B------:R-:W-:Y:S01]  /*3200*/  FMNMX.FTZ R3, R24, R60, !PT ;  /* 0x0000003c18037209 */ /* 0x000fe20007810000 */
[----:B------:R-:W-:Y:S02]  /*3210*/  UP2UR UR4, UPR, URZ, 0x8 ;  /* 0x000000083f047883 */ /* 0x000fe40008000000 */
[----:B------:R-:W-:Y:S01]  /*3220*/  UISETP.NE.AND UP3, UPT, UR22, URZ, UPT ;  /* 0x0000003f1600728c */ /* 0x000fe2000bf65270 */
[----:B------:R-:W-:Y:S01]  /*3230*/  FMNMX.FTZ R3, R28, R3, !PT ;  /* 0x000000031c037209 */ /* 0x000fe20007810000 */
[----:B------:R-:W-:Y:S02]  /*3240*/  UP2UR UR22, UPR, URZ, 0x10 ;  /* 0x000000103f167883 */ /* 0x000fe40008000000 */
[----:B------:R-:W-:Y:S01]  /*3250*/  UISETP.NE.AND UP4, UPT, UR26, URZ, UPT ;  /* 0x0000003f1a00728c */ /* 0x000fe2000bf85270 */
[----:B------:R-:W-:Y:S01]  /*3260*/  FMNMX.FTZ R3, R62, R3, !PT ;  /* 0x000000033e037209 */ /* 0x000fe20007810000 */
[----:B------:R-:W-:Y:S01]  /*3270*/  UP2UR UR26, UPR, URZ, 0x20 ;  /* 0x000000203f1a7883 */ /* 0x000fe20008000000 */
[----:B------:R-:W-:Y:S01]  /*3280*/  PLOP3.LUT P2, PT, PT, PT, UP3, 0x40, 0x0 ;  /* 0x000000000000781c */ /* 0x000fe20003f4e838 */
[----:B------:R-:W-:Y:S01]  /*3290*/  UISETP.NE.AND UP5, UPT, UR23, URZ, UPT ;  /* 0x0000003f1700728c */ /* 0x000fe2000bfa5270 */
[----:B------:R-:W-:Y:S01]  /*32a0*/  FMNMX.FTZ R3, R32, R3, !PT ;  /* 0x0000000320037209 */ /* 0x000fe20007810000 */
[----:B------:R-:W-:Y:S01]  /*32b0*/  UP2UR UR27, UPR, URZ, 0x1 ;  /* 0x000000013f1b7883 */ /* 0x000fe20008000000 */
[----:B------:R-:W-:Y:S01]  /*32c0*/  PLOP3.LUT P1, PT, PT, PT, UP4, 0x40, 0x0 ;  /* 0x000000000000781c */ /* 0x000fe20003f2e848 */
[----:B------:R-:W-:Y:S01]  /*32d0*/  UISETP.NE.AND UP0, UPT, UR15, URZ, UPT ;  /* 0x0000003f0f00728c */ /* 0x000fe2000bf05270 */
[----:B------:R-:W-:Y:S01]  /*32e0*/  FMNMX.FTZ R3, R64, R3, !PT ;  /* 0x0000000340037209 */ /* 0x000fe20007810000 */
[----:B------:R-:W-:Y:S01]  /*32f0*/  UISETP.NE.AND UP3, UPT, UR18, URZ, UPT ;  /* 0x0000003f1200728c */ /* 0x000fe2000bf65270 */
[----:B------:R-:W-:Y:S01]  /*3300*/  PLOP3.LUT P3, PT, PT, PT, UP5, 0x40, 0x0 ;  /* 0x000000000000781c */ /* 0x000fe20003f6e858 */
[----:B------:R-:W-:Y:S01]  /*3310*/  UISETP.NE.AND UP5, UPT, UR5, URZ, UPT ;  /* 0x0000003f0500728c */ /* 0x000fe2000bfa5270 */
[----:B------:R-:W-:Y:S01]  /*3320*/  FMNMX.FTZ R3, R36, R3, !PT ;  /* 0x0000000324037209 */ /* 0x000fe20007810000 */
[----:B------:R-:W-:Y:S01]  /*3330*/  UISETP.NE.AND UP4, UPT, UR19, URZ, UPT ;  /* 0x0000003f1300728c */ /* 0x000fe2000bf85270 */
[----:B------:R-:W-:Y:S01]  /*3340*/  ISETP.GT.AND P3, PT, R2, RZ, P3 ;  /* 0x000000ff0200720c */ /* 0x000fe20001f64270 */
[----:B------:R-:W-:Y:S01]  /*3350*/  ULDC UR5, c[0x0][0x988] ;  /* 0x0002620000057ab9 */ /* 0x000fe20000000800 */
[----:B------:R-:W-:Y:S01]  /*3360*/  FMNMX.FTZ R3, R66, R3, !PT ;  /* 0x0000000342037209 */ /* 0x000fe20007810000 */
[----:B------:R-:W-:Y:S01]  /*3370*/  UP2UR UR23, UPR, URZ, 0x40 ;  /* 0x000000403f177883 */ /* 0x000fe20008000000 */
[----:B------:R-:W-:Y:S01]  /*3380*/  ISETP.GT.AND P1, PT, R2, 0x1, P1 ;  /* 0x000000010200780c */ /* 0x000fe20000f24270 */
[----:B------:R-:W-:Y:S01]  /*3390*/  UISETP.NE.AND UP6, UPT, UR14, URZ, UPT ;  /* 0x0000003f0e00728c */ /* 0x000fe2000bfc5270 */
[----:B------:R-:W-:-:S02]  /*33a0*/  FMNMX.FTZ R3, R40, R3, !PT ;  /* 0x0000000328037209 */ /* 0x000fc40007810000 */
[----:B------:R-:W-:Y:S02]  /*33b0*/  ISETP.LT.OR P3, PT, R0, 0x1, P3 ;  /* 0x000000010000780c */ /* 0x000fe40001f61670 */
[----:B------:R-:W-:Y:S02]  /*33c0*/  FMNMX.FTZ R3, R68, R3, !PT ;  /* 0x0000000344037209 */ /* 0x000fe40007810000 */
[----:B------:R-:W-:Y:S02]  /*33d0*/  ISETP.LT.OR P1, PT, R0, 0x2, P1 ;  /* 0x000000020000780c */ /* 0x000fe40000f21670 */
[----:B------:R-:W-:Y:S02]  /*33e0*/  FMNMX.FTZ R3, R44, R3, !PT ;  /* 0x000000032c037209 */ /* 0x000fe40007810000 */
[----:B------:R-:W-:Y:S02]  /*33f0*/  ISETP.GT.AND P2, PT, R2, 0x8, P2 ;  /* 0x000000080200780c */ /* 0x000fe40001744270 */
[----:B------:R-:W-:-:S02]  /*3400*/  FMNMX.FTZ R3, R70, R3, !PT ;  /* 0x0000000346037209 */ /* 0x000fc40007810000 */
[----:B------:R-:W-:Y:S02]  /*3410*/  FSEL R26, R26, -INF , !P3 ;  /* 0xff8000001a1a7808 */ /* 0x000fe40005800000 */
[----:B------:R-:W-:Y:S02]  /*3420*/  FMNMX.FTZ R3, R48, R3, !PT ;  /* 0x0000000330037209 */ /* 0x000fe40007810000 */
[----:B------:R-:W-:Y:S01]  /*3430*/  PLOP3.LUT P3, PT, PT, PT, UP0, 0x40, 0x0 ;  /* 0x000000000000781c */ /* 0x000fe20003f6e808 */
[----:B------:R-:W-:Y:S01]  /*3440*/  UISETP.NE.AND UP0, UPT, UR7, URZ, UPT ;  /* 0x0000003f0700728c */ /* 0x000fe2000bf05270 */
[----:B------:R-:W-:Y:S02]  /*3450*/  FMNMX.FTZ R3, R58, R3, !PT ;  /* 0x000000033a037209 */ /* 0x000fe40007810000 */
[----:B------:R-:W-:Y:S02]  /*3460*/  FSEL R27, R27, -INF , !P1 ;  /* 0xff8000001b1b7808 */ /* 0x000fe40004800000 */
[----:B------:R-:W-:-:S02]  /*3470*/  FMNMX.FTZ R3, R52, R3, !PT ;  /* 0x0000000334037209 */ /* 0x000fc40007810000 */
[----:B------:R-:W-:Y:S02]  /*3480*/  ISETP.LT.OR P2, PT, R0, 0x9, P2 ;  /* 0x000000090000780c */ /* 0x000fe40001741670 */
[----:B------:R-:W-:Y:S02]  /*3490*/  FMNMX.FTZ R3, R72, R3, !PT ;  /* 0x0000000348037209 */ /* 0x000fe40007810000 */
[----:B------:R-:W-:Y:S01]  /*34a0*/  PLOP3.LUT P1, PT, PT, PT, UP3, 0x40, 0x0 ;  /* 0x000000000000781c */ /* 0x000fe20003f2e838 */
[----:B------:R-:W-:Y:S01]  /*34b0*/  UISETP.NE.AND UP3, UPT, UR4, URZ, UPT ;  /* 0x0000003f0400728c */ /* 0x000fe2000bf65270 */
[----:B------:R-:W-:Y:S01]  /*34c0*/  FSEL R30, R30, -INF , !P2 ;  /* 0xff8000001e1e7808 */ /* 0x000fe20005000000 */
[----:B------:R-:W0:Y:S01]  /*34d0*/  SHFL.BFLY PT, R4, R3, 0x2, 0x1f ;  /* 0x0c401f0003047f89 */ /* 0x000e2200000e0000 */
[----:B------:R-:W-:Y:S02]  /*34e0*/  ISETP.GT.AND P3, PT, R2, 0x10, P3 ;  /* 0x000000100200780c */ /* 0x000fe40001f64270 */
[----:B------:R-:W-:Y:S01]  /*34f0*/  PLOP3.LUT P2, PT, PT, PT, UP4, 0x40, 0x0 ;  /* 0x000000000000781c */ /* 0x000fe20003f4e848 */
[----:B------:R-:W-:Y:S01]  /*3500*/  UISETP.NE.AND UP4, UPT, UR22, URZ, UPT ;  /* 0x0000003f1600728c */ /* 0x000fe2000bf85270 */
[----:B------:R-:W-:-:S02]  /*3510*/  ISETP.LT.OR P3, PT, R0, 0x11, P3 ;  /* 0x000000110000780c */ /* 0x000fc40001f61670 */
[----:B------:R-:W-:Y:S02]  /*3520*/  ISETP.GT.AND P1, PT, R2, 0x11, P1 ;  /* 0x000000110200780c */ /* 0x000fe40000f24270 */
[----:B------:R-:W-:Y:S02]  /*3530*/  FSEL R34, R34, -INF , !P3 ;  /* 0xff80000022227808 */ /* 0x000fe40005800000 */
[----:B------:R-:W-:Y:S02]  /*3540*/  ISETP.LT.OR P1, PT, R0, 0x12, P1 ;  /* 0x000000120000780c */ /* 0x000fe40000f21670 */
[----:B------:R-:W-:Y:S02]  /*3550*/  ISETP.GT.AND P2, PT, R2, 0x18, P2 ;  /* 0x000000180200780c */ /* 0x000fe40001744270 */
[----:B------:R-:W-:Y:S01]  /*3560*/  PLOP3.LUT P3, PT, PT, PT, UP6, 0x40, 0x0 ;  /* 0x000000000000781c */ /* 0x000fe20003f6e868 */
[----:B------:R-:W-:Y:S01]  /*3570*/  UISETP.NE.AND UP6, UPT, UR23, URZ, UPT ;  /* 0x0000003f1700728c */ /* 0x000fe2000bfc5270 */
[----:B------:R-:W-:-:S02]  /*3580*/  FSEL R35, R35, -INF , !P1 ;  /* 0xff80000023237808 */ /* 0x000fc40004800000 */
[----:B------:R-:W-:Y:S02]  /*3590*/  ISETP.LT.OR P2, PT, R0, 0x19, P2 ;  /* 0x000000190000780c */ /* 0x000fe40001741670 */
[----:B------:R-:W-:Y:S01]  /*35a0*/  PLOP3.LUT P1, PT, PT, PT, UP0, 0x40, 0x0 ;  /* 0x000000000000781c */ /* 0x000fe20003f2e808 */
[----:B------:R-:W-:Y:S01]  /*35b0*/  UISETP.NE.AND UP0, UPT, UR27, URZ, UPT ;  /* 0x0000003f1b00728c */ /* 0x000fe2000bf05270 */
[----:B------:R-:W-:Y:S02]  /*35c0*/  ISETP.GT.AND P3, PT, R2, 0x20, P3 ;  /* 0x000000200200780c */ /* 0x000fe40001f64270 */
[----:B0-----:R-:W-:Y:S02]  /*35d0*/  FMNMX.FTZ R14, R3, R4, !PT ;  /* 0x00000004030e7209 */ /* 0x001fe40007810000 */
[----:B------:R-:W-:Y:S02]  /*35e0*/  FMNMX.FTZ R3, R26, R27, !PT ;  /* 0x0000001b1a037209 */ /* 0x000fe40007810000 */
[----:B------:R-:W-:Y:S01]  /*35f0*/  FSEL R38, R38, -INF , !P2 ;  /* 0xff80000026267808 */ /* 0x000fe20005000000 */
[----:B------:R-:W0:Y:S01]  /*3600*/  SHFL.BFLY PT, R15, R14, 0x1, 0x1f ;  /* 0x0c201f000e0f7f89 */ /* 0x000e2200000e0000 */
[----:B------:R-:W-:-:S02]  /*3610*/  PLOP3.LUT P2, PT, PT, PT, UP1, 0x40, 0x0 ;  /* 0x000000000000781c */ /* 0x000fc40003f4e818 */
[----:B------:R-:W-:Y:S01]  /*3620*/  ISETP.LT.OR P3, PT, R0, 0x21, P3 ;  /* 0x000000210000780c */ /* 0x000fe20001f61670 */
[----:B------:R-:W-:Y:S01]  /*3630*/  @UP0 ULDC UR4, c[0x0][0x450] ;  /* 0x0001140000040ab9 */ /* 0x000fe20000000800 */
[C---:B------:R-:W-:Y:S02]  /*3640*/  ISETP.GT.AND P1, PT, R2.reuse, 0x21, P1 ;  /* 0x000000210200780c */ /* 0x040fe40000f24270 */
[----:B------:R-:W-:Y:S02]  /*3650*/  ISETP.GT.AND P2, PT, R2, 0x28, P2 ;  /* 0x000000280200780c */ /* 0x000fe40001744270 */
[----:B------:R-:W-:Y:S02]  /*3660*/  FSEL R42, R42, -INF , !P3 ;  /* 0xff8000002a2a7808 */ /* 0x000fe40005800000 */
[C---:B------:R-:W-:Y:S02]  /*3670*/  ISETP.LT.OR P1, PT, R0.reuse, 0x22, P1 ;  /* 0x000000220000780c */ /* 0x040fe40000f21670 */
[----:B------:R-:W-:-:S02]  /*3680*/  ISETP.LT.OR P2, PT, R0, 0x29, P2 ;  /* 0x000000290000780c */ /* 0x000fc40001741670 */
[----:B------:R-:W-:Y:S02]  /*3690*/  PLOP3.LUT P3, PT, PT, PT, UP3, 0x40, 0x0 ;  /* 0x000000000000781c */ /* 0x000fe40003f6e838 */
[----:B------:R-:W-:Y:S02]  /*36a0*/  FSEL R43, R43, -INF , !P1 ;  /* 0xff8000002b2b7808 */ /* 0x000fe40004800000 */
[----:B------:R-:W-:Y:S02]  /*36b0*/  FSEL R46, R46, -INF , !P2 ;  /* 0xff8000002e2e7808 */ /* 0x000fe40005000000 */
[----:B------:R-:W-:Y:S02]  /*36c0*/  PLOP3.LUT P1, PT, PT, PT, UP4, 0x40, 0x0 ;  /* 0x000000000000781c */ /* 0x000fe40003f2e848 */
[----:B------:R-:W-:Y:S02]  /*36d0*/  ISETP.GT.AND P3, PT, R2, 0x30, P3 ;  /* 0x000000300200780c */ /* 0x000fe40001f64270 */
[----:B0-----:R-:W-:-:S02]  /*36e0*/  FMNMX.FTZ R4, R14, R15, !PT ;  /* 0x0000000f0e047209 */ /* 0x001fc40007810000 */
[----:B------:R-:W-:Y:S02]  /*36f0*/  FMNMX.FTZ R14, R30, R3, !PT ;  /* 0x000000031e0e7209 */ /* 0x000fe40007810000 */
[C---:B------:R-:W-:Y:S01]  /*3700*/  FSETP.NEU.FTZ.AND P0, PT, R4.reuse, -INF , PT ;  /* 0xff8000000400780b */ /* 0x040fe20003f1d000 */
[----:B------:R-:W-:Y:S01]  /*3710*/  FMUL.FTZ R15, R4, UR5 ;  /* 0x00000005040f7c20 */ /* 0x000fe20008410000 */
[----:B------:R-:W-:Y:S02]  /*3720*/  ISETP.GT.AND P1, PT, R2, 0x31, P1 ;  /* 0x000000310200780c */ /* 0x000fe40000f24270 */
[C---:B------:R-:W-:Y:S02]  /*3730*/  ISETP.LT.OR P3, PT, R0.reuse, 0x31, P3 ;  /* 0x000000310000780c */ /* 0x040fe40001f61670 */
[----:B------:R-:W-:Y:S02]  /*3740*/  FSEL R15, R15, RZ, P0 ;  /* 0x000000ff0f0f7208 */ /* 0x000fe40000000000 */
[----:B------:R-:W-:Y:S01]  /*3750*/  PLOP3.LUT P0, PT, PT, PT, UP5, 0x40, 0x0 ;  /* 0x000000000000781c */ /* 0x000fe20003f0e858 */
[----:B------:R-:W-:Y:S01]  /*3760*/  UISETP.NE.AND UP5, UPT, UR6, URZ, UPT ;  /* 0x0000003f0600728c */ /* 0x000fe2000bfa5270 */
[----:B------:R-:W-:Y:S01]  /*3770*/  ISETP.LT.OR P1, PT, R0, 0x32, P1 ;  /* 0x000000320000780c */ /* 0x000fe20000f21670 */
[--C-:B------:R-:W-:Y:S01]  /*3780*/  FFMA.FTZ R21, R60, UR5, -R15.reuse ;  /* 0x000000053c157c23 */ /* 0x100fe2000801080f */
[----:B------:R-:W-:Y:S01]  /*3790*/  ISETP.GT.AND P0, PT, R2, 0x9, P0 ;  /* 0x000000090200780c */ /* 0x000fe20000704270 */
[--C-:B------:R-:W-:Y:S01]  /*37a0*/  FFMA.FTZ R23, R62, UR5, -R15.reuse ;  /* 0x000000053e177c23 */ /* 0x100fe2000801080f */
[----:B------:R-:W-:Y:S01]  /*37b0*/  FSEL R50, R50, -INF , !P3 ;  /* 0xff80000032327808 */ /* 0x000fe20005800000 */
[--C-:B------:R-:W-:Y:S01]  /*37c0*/  FFMA.FTZ R25, R64, UR5, -R15.reuse ;  /* 0x0000000540197c23 */ /* 0x100fe2000801080f */
[----:B------:R-:W-:Y:S01]  /*37d0*/  ISETP.LT.OR P0, PT, R0, 0xa, P0 ;  /* 0x0000000a0000780c */ /* 0x000fe20000701670 */
[----:B------:R-:W-:Y:S01]  /*37e0*/  MUFU.EX2 R21, R21 ;  /* 0x0000001500157308 */ /* 0x000fe20000000800 */
[----:B------:R-:W-:Y:S01]  /*37f0*/  FSEL R51, R51, -INF , !P1 ;  /* 0xff80000033337808 */ /* 0x000fe20004800000 */
[--C-:B------:R-:W-:Y:S01]  /*3800*/  FFMA.FTZ R29, R66, UR5, -R15.reuse ;  /* 0x00000005421d7c23 */ /* 0x100fe2000801080f */
[----:B------:R-:W-:Y:S01]  /*3810*/  FSEL R31, R31, -INF , !P0 ;  /* 0xff8000001f1f7808 */ /* 0x000fe20004000000 */
[--C-:B------:R-:W-:Y:S01]  /*3820*/  FFMA.FTZ R37, R70, UR5, -R15.reuse ;  /* 0x0000000546257c23 */ /* 0x100fe2000801080f */
[----:B------:R-:W-:Y:S01]  /*3830*/  PLOP3.LUT P0, PT, PT, PT, UP5, 0x40, 0x0 ;  /* 0x000000000000781c */ /* 0x000fe20003f0e858 */
[----:B------:R-:W-:Y:S01]  /*3840*/  UISETP.NE.AND UP5, UPT, UR26, URZ, UPT ;  /* 0x0000003f1a00728c */ /* 0x000fe2000bfa5270 */
[----:B------:R-:W-:Y:S01]  /*3850*/  FMNMX.FTZ R3, R31, R14, !PT ;  /* 0x0000000e1f037209 */ /* 0x000fe20007810000 */
[----:B------:R-:W-:Y:S01]  /*3860*/  MUFU.EX2 R23, R23 ;  /* 0x0000001700177308 */ /* 0x000fe20000000800 */
[----:B------:R-:W-:Y:S01]  /*3870*/  ISETP.GT.AND P0, PT, R2, 0x19, P0 ;  /* 0x000000190200780c */ /* 0x000fe20000704270 */
[----:B------:R-:W-:Y:S01]  /*3880*/  FFMA.FTZ R41, R58, UR5, -R15 ;  /* 0x000000053a297c23 */ /* 0x000fe2000801080f */
[----:B------:R-:W-:Y:S01]  /*3890*/  FMNMX.FTZ R14, R34, R3, !PT ;  /* 0x00000003220e7209 */ /* 0x000fe20007810000 */
[----:B------:R-:W-:Y:S01]  /*38a0*/  @UP0 ULDC UR6, c[0x0][0x44c] ;  /* 0x0001130000060ab9 */ /* 0x000fe20000000800 */
[----:B------:R-:W-:Y:S01]  /*38b0*/  ISETP.LT.OR P0, PT, R0, 0x1a, P0 ;  /* 0x0000001a0000780c */ /* 0x000fe20000701670 */
[----:B------:R-:W-:Y:S01]  /*38c0*/  UIMAD.WIDE.U32 UR6, UR38, UR6, URZ ;  /* 0x00000006260672a5 */ /* 0x000fe2000f8e003f */
[----:B------:R-:W-:Y:S01]  /*38d0*/  FMNMX.FTZ R3, R35, R14, !PT ;  /* 0x0000000e23037209 */ /* 0x000fe20007810000 */
[----:B------:R-:W-:Y:S01]  /*38e0*/  MUFU.EX2 R25, R25 ;  /* 0x0000001900197308 */ /* 0x000fe20000000800 */
[----:B------:R-:W-:Y:S01]  /*38f0*/  FSEL R39, R39, -INF , !P0 ;  /* 0xff80000027277808 */ /* 0x000fe20004000000 */
[----:B------:R-:W-:Y:S01]  /*3900*/  @UP0 USHF.R.U32.HI UR38, URZ, UR4, UR7 ;  /* 0x000000043f260299 */ /* 0x000fe20008011607 */
[----:B------:R-:W-:Y:S01]  /*3910*/  PLOP3.LUT P0, PT, PT, PT, UP2, 0x40, 0x0 ;  /* 0x000000000000781c */ /* 0x000fe20003f0e828 */
[----:B------:R-:W-:Y:S01]  /*3920*/  UIADD3 UR6, UR39, -0x2, URZ ;  /* 0xfffffffe27067890 */ /* 0x000fe2000fffe03f */
[----:B------:R-:W-:Y:S01]  /*3930*/  FMNMX.FTZ R14, R38, R3, !PT ;  /* 0x00000003260e7209 */ /* 0x000fe20007810000 */
[----:B------:R-:W-:Y:S01]  /*3940*/  UIADD3 UR38, UR42, UR38, URZ ;  /* 0x000000262a267290 */ /* 0x000fe2000fffe03f */
[----:B------:R-:W-:Y:S01]  /*3950*/  ISETP.GT.AND P0, PT, R2, 0x29, P0 ;  /* 0x000000290200780c */ /* 0x000fe20000704270 */
[----:B------:R-:W-:Y:S01]  /*3960*/  MUFU.EX2 R29, R29 ;  /* 0x0000001d001d7308 */ /* 0x000fe20000000800 */
[----:B------:R-:W-:-:S02]  /*3970*/  FMNMX.FTZ R3, R39, R14, !PT ;  /* 0x0000000e27037209 */ /* 0x000fc40007810000 */
[----:B------:R-:W-:Y:S01]  /*3980*/  ISETP.LT.OR P0, PT, R0, 0x2a, P0 ;  /* 0x0000002a0000780c */ /* 0x000fe20000701670 */
[----:B------:R-:W-:Y:S01]  /*3990*/  VIADD R56, R56, UR38 ;  /* 0x0000002638387c36 */ /* 0x000fe20008000000 */
[----:B------:R-:W-:Y:S02]  /*39a0*/  FMNMX.FTZ R14, R42, R3, !PT ;  /* 0x000000032a0e7209 */ /* 0x000fe40007810000 */
[----:B------:R-:W-:Y:S01]  /*39b0*/  FSEL R47, R47, -INF , !P0 ;  /* 0xff8000002f2f7808 */ /* 0x000fe20004000000 */
[----:B------:R-:W-:Y:S01]  /*39c0*/  MUFU.EX2 R37, R37 ;  /* 0x0000002500257308 */ /* 0x000fe20000000800 */
[----:B------:R-:W-:Y:S02]  /*39d0*/  PLOP3.LUT P2, PT, PT, PT, UP5, 0x40, 0x0 ;  /* 0x000000000000781c */ /* 0x000fe40003f4e858 */
[----:B------:R-:W-:Y:S02]  /*39e0*/  PLOP3.LUT P0, PT, PT, PT, UP6, 0x40, 0x0 ;  /* 0x000000000000781c */ /* 0x000fe40003f0e868 */
[----:B------:R-:W-:Y:S01]  /*39f0*/  FMNMX.FTZ R3, R43, R14, !PT ;  /* 0x0000000e2b037209 */ /* 0x000fe20007810000 */
[--C-:B------:R-:W-:Y:S01]  /*3a00*/  FFMA.FTZ R14, R24, UR5, -R15.reuse ;  /* 0x00000005180e7c23 */ /* 0x100fe2000801080f */
[----:B------:R-:W-:Y:S01]  /*3a10*/  ISETP.GT.AND P2, PT, R2, 0x38, P2 ;  /* 0x000000380200780c */ /* 0x000fe20001744270 */
[--C-:B------:R-:W-:Y:S01]  /*3a20*/  FFMA.FTZ R24, R32, UR5, -R15.reuse ;  /* 0x0000000520187c23 */ /* 0x100fe2000801080f */
[----:B------:R-:W-:Y:S01]  /*3a30*/  ISETP.GT.AND P0, PT, R2, 0x39, P0 ;  /* 0x000000390200780c */ /* 0x000fe20000704270 */
[--C-:B------:R-:W-:Y:S01]  /*3a40*/  FFMA.FTZ R32, R40, UR5, -R15.reuse ;  /* 0x0000000528207c23 */ /* 0x100fe2000801080f */
[----:B------:R-:W-:Y:S01]  /*3a50*/  FMNMX.FTZ R2, R46, R3, !PT ;  /* 0x000000032e027209 */ /* 0x000fe20007810000 */
[----:B------:R-:W0:Y:S01]  /*3a60*/  MUFU.EX2 R14, R14 ;  /* 0x0000000e000e7308 */ /* 0x000e220000000800 */
[----:B------:R-:W-:Y:S01]  /*3a70*/  ISETP.LT.OR P2, PT, R0, 0x39, P2 ;  /* 0x000000390000780c */ /* 0x000fe20001741670 */
[----:B------:R-:W-:Y:S01]  /*3a80*/  FFMA.FTZ R40, R48, UR5, -R15 ;  /* 0x0000000530287c23 */ /* 0x000fe2000801080f */
[----:B------:R-:W-:-:S02]  /*3a90*/  FMNMX.FTZ R3, R47, R2, !PT ;  /* 0x000000022f037209 */ /* 0x000fc40007810000 */
[----:B------:R-:W-:Y:S02]  /*3aa0*/  ISETP.LT.OR P0, PT, R0, 0x3a, P0 ;  /* 0x0000003a0000780c */ /* 0x000fe40000701670 */
[----:B------:R-:W-:Y:S01]  /*3ab0*/  FMNMX.FTZ R2, R50, R3, !PT ;  /* 0x0000000332027209 */ /* 0x000fe20007810000 */
[----:B------:R-:W1:Y:S01]  /*3ac0*/  MUFU.EX2 R24, R24 ;  /* 0x0000001800187308 */ /* 0x000e620000000800 */
[----:B------:R-:W-:Y:S02]  /*3ad0*/  FSEL R54, R54, -INF , !P2 ;  /* 0xff80000036367808 */ /* 0x000fe40005000000 */
[----:B------:R-:W-:Y:S01]  /*3ae0*/  FMNMX.FTZ R3, R51, R2, !PT ;  /* 0x0000000233037209 */ /* 0x000fe20007810000 */
[--C-:B------:R-:W-:Y:S01]  /*3af0*/  FFMA.FTZ R2, R28, UR5, -R15.reuse ;  /* 0x000000051c027c23 */ /* 0x100fe2000801080f */
[----:B------:R-:W-:Y:S01]  /*3b00*/  FSEL R55, R55, -INF , !P0 ;  /* 0xff80000037377808 */ /* 0x000fe20004000000 */
[--C-:B------:R-:W-:Y:S01]  /*3b10*/  FFMA.FTZ R28, R36, UR5, -R15.reuse ;  /* 0x00000005241c7c23 */ /* 0x100fe2000801080f */
[----:B------:R-:W-:Y:S01]  /*3b20*/  FMNMX.FTZ R0, R54, R3, !PT ;  /* 0x0000000336007209 */ /* 0x000fe20007810000 */
[----:B------:R-:W-:Y:S01]  /*3b30*/  MUFU.EX2 R198, R2 ;  /* 0x0000000200c67308 */ /* 0x000fe20000000800 */
[----:B------:R-:W-:Y:S01]  /*3b40*/  FFMA.FTZ R36, R44, UR5, -R15 ;  /* 0x000000052c247c23 */ /* 0x000fe2000801080f */
[----:B0-----:R-:W-:-:S02]  /*3b50*/  F2FP.BF16.F32.PACK_AB R196, R21, R14 ;  /* 0x0000000e15c4723e */ /* 0x001fc400000010ff */
[----:B------:R-:W-:-:S04]  /*3b60*/  FMNMX.FTZ R0, R55, R0, !PT ;  /* 0x0000000037007209 */ /* 0x000fc80007810000 */
[----:B------:R-:W0:Y:S01]  /*3b70*/  MUFU.EX2 R28, R28 ;  /* 0x0000001c001c7308 */ /* 0x000e220000000800 */
[----:B------:R-:W2:Y:S01]  /*3b80*/  SHFL.BFLY PT, R3, R0, 0x2, 0x1f ;  /* 0x0c401f0000037f89 */ /* 0x000ea200000e0000 */
[----:B-1----:R-:W-:-:S06]  /*3b90*/  F2FP.BF16.F32.PACK_AB R192, R25, R24 ;  /* 0x0000001819c0723e */ /* 0x002fcc00000010ff */
[----:B------:R-:W-:Y:S08]  /*3ba0*/  MUFU.EX2 R32, R32 ;  /* 0x0000002000207308 */ /* 0x000ff00000000800 */
[----:B------:R-:W1:Y:S01]  /*3bb0*/  MUFU.EX2 R36, R36 ;  /* 0x0000002400247308 */ /* 0x000e620000000800 */
[----:B0-----:R-:W-:-:S07]  /*3bc0*/  F2FP.BF16.F32.PACK_AB R194, R29, R28 ;  /* 0x0000001c1dc2723e */ /* 0x001fce00000010ff */
[----:B------:R-:W-:Y:S01]  /*3bd0*/  MUFU.EX2 R40, R40 ;  /* 0x0000002800287308 */ /* 0x000fe20000000800 */
[----:B--2---:R-:W-:Y:S01]  /*3be0*/  FMNMX.FTZ R2, R0, R3, !PT ;  /* 0x0000000300027209 */ /* 0x004fe20007810000 */
[----:B------:R-:W-:-:S04]  /*3bf0*/  FFMA.FTZ R0, R68, UR5, -R15 ;  /* 0x0000000544007c23 */ /* 0x000fc8000801080f */
[----:B------:R-:W0:Y:S02]  /*3c00*/  SHFL.BFLY PT, R3, R2, 0x1, 0x1f ;  /* 0x0c201f0002037f89 */ /* 0x000e2400000e0000 */
[----:B------:R-:W2:Y:S01]  /*3c10*/  MUFU.EX2 R33, R0 ;  /* 0x0000000000217308 */ /* 0x000ea20000000800 */
[----:B-1----:R-:W-:-:S07]  /*3c20*/  F2FP.BF16.F32.PACK_AB R190, R37, R36 ;  /* 0x0000002425be723e */ /* 0x002fce00000010ff */
[----:B------:R-:W1:Y:S01]  /*3c30*/  MUFU.EX2 R41, R41 ;  /* 0x0000002900297308 */ /* 0x000e620000000800 */
[----:B--2---:R-:W-:Y:S02]  /*3c40*/  F2FP.BF16.F32.PACK_AB R188, R33, R32 ;  /* 0x0000002021bc723e */ /* 0x004fe400000010ff */
[----:B0-----:R-:W-:Y:S01]  /*3c50*/  FMNMX.FTZ R3, R2, R3, !PT ;  /* 0x0000000302037209 */ /* 0x001fe20007810000 */
[--C-:B------:R-:W-:Y:S01]  /*3c60*/  FFMA.FTZ R2, R52, UR5, -R15.reuse ;  /* 0x0000000534027c23 */ /* 0x100fe2000801080f */
[----:B------:R-:W-:Y:S01]  /*3c70*/  FFMA.FTZ R15, R72, UR5, -R15 ;  /* 0x00000005480f7c23 */ /* 0x000fe2000801080f */
[----:B-1----:R-:W-:Y:S02]  /*3c80*/  F2FP.BF16.F32.PACK_AB R184, R41, R40 ;  /* 0x0000002829b8723e */ /* 0x002fe400000010ff */
[C---:B------:R-:W-:Y:S01]  /*3c90*/  FMUL.FTZ R0, R3.reuse, UR5 ;  /* 0x0000000503007c20 */ /* 0x040fe20008410000 */
[----:B------:R-:W-:Y:S01]  /*3ca0*/  FSETP.NEU.FTZ.AND P0, PT, R3, -INF , PT ;  /* 0xff8000000300780b */ /* 0x000fe20003f1d000 */
[----:B------:R0:W-:Y:S03]  /*3cb0*/  MUFU.EX2 R45, R15 ;  /* 0x0000000f002d7308 */ /* 0x0001e60000000800 */
[----:B------:R-:W-:-:S05]  /*3cc0*/  FSEL R0, R0, RZ, P0 ;  /* 0x000000ff00007208 */ /* 0x000fca0000000000 */
[--C-:B------:R-:W-:Y:S01]  /*3cd0*/  FFMA.FTZ R26, R26, UR5, -R0.reuse ;  /* 0x000000051a1a7c23 */ /* 0x100fe20008010800 */
[--C-:B------:R-:W-:Y:S01]  /*3ce0*/  FFMA.FTZ R27, R27, UR5, -R0.reuse ;  /* 0x000000051b1b7c23 */ /* 0x100fe20008010800 */
[--C-:B------:R-:W-:Y:S01]  /*3cf0*/  FFMA.FTZ R30, R30, UR5, -R0.reuse ;  /* 0x000000051e1e7c23 */ /* 0x100fe20008010800 */
[--C-:B------:R-:W-:Y:S01]  /*3d00*/  FFMA.FTZ R31, R31, UR5, -R0.reuse ;  /* 0x000000051f1f7c23 */ /* 0x100fe20008010800 */
[----:B0-----:R-:W-:Y:S01]  /*3d10*/  FADD.FTZ R15, R14, R21 ;  /* 0x000000150e0f7221 */ /* 0x001fe20000010000 */
[--C-:B------:R-:W-:Y:S01]  /*3d20*/  FFMA.FTZ R34, R34, UR5, -R0.reuse ;  /* 0x0000000522227c23 */ /* 0x100fe20008010800 */
[----:B------:R-:W-:Y:S01]  /*3d30*/  MUFU.EX2 R26, R26 ;  /* 0x0000001a001a7308 */ /* 0x000fe20000000800 */
[--C-:B------:R-:W-:Y:S01]  /*3d40*/  FFMA.FTZ R35, R35, UR5, -R0.reuse ;  /* 0x0000000523237c23 */ /* 0x100fe20008010800 */
[----:B------:R-:W-:Y:S01]  /*3d50*/  FADD.FTZ R44, R198, R15 ;  /* 0x0000000fc62c7221 */ /* 0x000fe20000010000 */
[--C-:B------:R-:W-:Y:S01]  /*3d60*/  FFMA.FTZ R38, R38, UR5, -R0.reuse ;  /* 0x0000000526267c23 */ /* 0x100fe20008010800 */
[--C-:B------:R-:W-:Y:S01]  /*3d70*/  FFMA.FTZ R39, R39, UR5, -R0.reuse ;  /* 0x0000000527277c23 */ /* 0x100fe20008010800 */
[----:B------:R-:W-:Y:S01]  /*3d80*/  FFMA.FTZ R42, R42, UR5, -R0 ;  /* 0x000000052a2a7c23 */ /* 0x000fe20008010800 */
[----:B------:R-:W-:Y:S01]  /*3d90*/  FADD.FTZ R15, R23, R44 ;  /* 0x0000002c170f7221 */ /* 0x000fe20000010000 */
[--C-:B------:R-:W-:Y:S01]  /*3da0*/  FFMA.FTZ R43, R43, UR5, -R0.reuse ;  /* 0x000000052b2b7c23 */ /* 0x100fe20008010800 */
[----:B------:R-:W0:Y:S01]  /*3db0*/  MUFU.EX2 R27, R27 ;  /* 0x0000001b001b7308 */ /* 0x000e220000000800 */
[--C-:B------:R-:W-:Y:S01]  /*3dc0*/  FFMA.FTZ R46, R46, UR5, -R0.reuse ;  /* 0x000000052e2e7c23 */ /* 0x100fe20008010800 */
[----:B------:R-:W-:Y:S01]  /*3dd0*/  FADD.FTZ R44, R24, R15 ;  /* 0x0000000f182c7221 */ /* 0x000fe20000010000 */
[--C-:B------:R-:W-:Y:S01]  /*3de0*/  FFMA.FTZ R47, R47, UR5, -R0.reuse ;  /* 0x000000052f2f7c23 */ /* 0x100fe20008010800 */
[--C-:B------:R-:W-:Y:S01]  /*3df0*/  FFMA.FTZ R50, R50, UR5, -R0.reuse ;  /* 0x0000000532327c23 */ /* 0x100fe20008010800 */
[----:B------:R-:W-:Y:S01]  /*3e00*/  FFMA.FTZ R51, R51, UR5, -R0 ;  /* 0x0000000533337c23 */ /* 0x000fe20008010800 */
[----:B------:R-:W-:Y:S01]  /*3e10*/  FADD.FTZ R49, R25, R44 ;  /* 0x0000002c19317221 */ /* 0x000fe20000010000 */
[--C-:B------:R-:W-:Y:S01]  /*3e20*/  FFMA.FTZ R54, R54, UR5, -R0.reuse ;  /* 0x0000000536367c23 */ /* 0x100fe20008010800 */
[----:B------:R-:W1:Y:S01]  /*3e30*/  MUFU.EX2 R30, R30 ;  /* 0x0000001e001e7308 */ /* 0x000e620000000800 */
[----:B------:R-:W-:Y:S01]  /*3e40*/  FFMA.FTZ R0, R55, UR5, -R0 ;  /* 0x0000000537007c23 */ /* 0x000fe20008010800 */
[----:B------:R-:W-:Y:S01]  /*3e50*/  FADD.FTZ R48, R28, R49 ;  /* 0x000000311c307221 */ /* 0x000fe20000010000 */
[----:B------:R-:W-:-:S03]  /*3e60*/  F2FP.BF16.F32.PACK_AB R198, R23, R198 ;  /* 0x000000c617c6723e */ /* 0x000fc600000010ff */
[----:B------:R-:W-:Y:S02]  /*3e70*/  FADD.FTZ R49, R29, R48 ;  /* 0x000000301d317221 */ /* 0x000fe40000010000 */
[----:B------:R-:W2:Y:S01]  /*3e80*/  MUFU.EX2 R31, R31 ;  /* 0x0000001f001f7308 */ /* 0x000ea20000000800 */
[----:B0-----:R-:W-:Y:S01]  /*3e90*/  FADD.FTZ R15, R26, R27 ;  /* 0x0000001b1a0f7221 */ /* 0x001fe20000010000 */
[----:B------:R-:W-:Y:S01]  /*3ea0*/  FADD.FTZ R48, R32, R49 ;  /* 0x0000003120307221 */ /* 0x000fe20000010000 */
[----:B------:R-:W-:-:S03]  /*3eb0*/  F2FP.BF16.F32.PACK_AB R197, R27, R26 ;  /* 0x0000001a1bc5723e */ /* 0x000fc600000010ff */
[----:B------:R-:W-:Y:S02]  /*3ec0*/  FADD.FTZ R49, R33, R48 ;  /* 0x0000003021317221 */ /* 0x000fe40000010000 */
        /* <DEDUP_REMOVED lines=9> */
[----:B------:R-:W-:Y:S01]  /*3f60*/  FADD.FTZ R44, R36, R49 ;  /* 0x00000031242c7221 */ /* 0x000fe20000010000 */
[----:B------:R-:W-:-:S03]  /*3f70*/  F2FP.BF16.F32.PACK_AB R193, R35, R34 ;  /* 0x0000002223c1723e */ /* 0x000fc600000010ff */
[----:B------:R-:W-:Y:S02]  /*3f80*/  FADD.FTZ R21, R37, R44 ;  /* 0x0000002c25157221 */ /* 0x000fe40000010000 */
[----:B------:R-:W1:Y:S01]  /*3f90*/  MUFU.EX2 R42, R42 ;  /* 0x0000002a002a7308 */ /* 0x000e620000000800 */
[----:B--2---:R-:W-:Y:S01]  /*3fa0*/  FADD.FTZ R14, R38, R15 ;  /* 0x0000000f260e7221 */ /* 0x004fe20000010000 */
[----:B------:R-:W-:-:S04]  /*3fb0*/  FADD.FTZ R24, R40, R21 ;  /* 0x0000001528187221 */ /* 0x000fc80000010000 */
[----:B------:R-:W-:Y:S02]  /*3fc0*/  FADD.FTZ R21, R41, R24 ;  /* 0x0000001829157221 */ /* 0x000fe40000010000 */
        /* <DEDUP_REMOVED lines=11> */
[----:B-1----:R-:W-:Y:S01]  /*4080*/  FADD.FTZ R24, R2, R21 ;  /* 0x0000001502187221 */ /* 0x002fe20000010000 */
[----:B------:R-:W-:-:S03]  /*4090*/  F2FP.BF16.F32.PACK_AB R186, R45, R2 ;  /* 0x000000022dba723e */ /* 0x000fc600000010ff */
[----:B------:R-:W-:-:S03]  /*40a0*/  FADD.FTZ R15, R45, R24 ;  /* 0x000000182d0f7221 */ /* 0x000fc60000010000 */
[----:B------:R-:W1:Y:S01]  /*40b0*/  MUFU.EX2 R51, R51 ;  /* 0x0000003300337308 */ /* 0x000e620000000800 */
[C---:B--2---:R-:W-:Y:S01]  /*40c0*/  FADD.FTZ R21, R47.reuse, R14 ;  /* 0x0000000e2f157221 */ /* 0x044fe20000010000 */
[----:B------:R-:W-:-:S06]  /*40d0*/  F2FP.BF16.F32.PACK_AB R191, R47, R46 ;  /* 0x0000002e2fbf723e */ /* 0x000fcc00000010ff */
[----:B------:R-:W2:Y:S01]  /*40e0*/  MUFU.EX2 R54, R54 ;  /* 0x0000003600367308 */ /* 0x000ea20000000800 */
[----:B0-----:R-:W-:-:S07]  /*40f0*/  FADD.FTZ R2, R50, R21 ;  /* 0x0000001532027221 */ /* 0x001fce0000010000 */
[----:B------:R-:W0:Y:S01]  /*4100*/  MUFU.EX2 R187, R0 ;  /* 0x0000000000bb7308 */ /* 0x000e220000000800 */
[C---:B-1----:R-:W-:Y:S01]  /*4110*/  FADD.FTZ R21, R51.reuse, R2 ;  /* 0x0000000233157221 */ /* 0x042fe20000010000 */
[----:B------:R-:W-:-:S03]  /*4120*/  F2FP.BF16.F32.PACK_AB R185, R51, R50 ;  /* 0x0000003233b9723e */ /* 0x000fc600000010ff */
[----:B--2---:R-:W-:-:S04]  /*4130*/  FADD.FTZ R14, R54, R21 ;  /* 0x00000015360e7221 */ /* 0x004fc80000010000 */
[C---:B0-----:R-:W-:Y:S01]  /*4140*/  FADD.FTZ R14, R187.reuse, R14 ;  /* 0x0000000ebb0e7221 */ /* 0x041fe20000010000 */
[----:B------:R-:W-:Y:S01]  /*4150*/  F2FP.BF16.F32.PACK_AB R187, R187, R54 ;  /* 0x00000036bbbb723e */ /* 0x000fe200000010ff */
[----:B------:R-:W-:Y:S06]  /*4160*/  @!P6 BRA `(.L_x_984) ;  /* 0x000000000044e947 */ /* 0x000fec0003800000 */
[----:B------:R-:W-:Y:S01]  /*4170*/  ISETP.LT.AND P0, PT, RZ, UR38, PT ;  /* 0x00000026ff007c0c */ /* 0x000fe2000bf01270 */
[----:B------:R-:W-:-:S06]  /*4180*/  UIADD3 UR4, UR38, -0x1, URZ ;  /* 0xffffffff26047890 */ /* 0x000fcc000fffe03f */
[----:B------:R-:W-:-:S06]  /*4190*/  IMAD.U32 R0, RZ, RZ, UR4 ;  /* 0x00000004ff007e24 */ /* 0x000fcc000f8e00ff */
[----:B------:R-:W-:Y:S05]  /*41a0*/  @P0 BRA `(.L_x_985) ;  /* 0x00000000001c0947 */ /* 0x000fea0003800000 */
[----:B------:R-:W-:Y:S01]  /*41b0*/  ISETP.NE.AND P0, PT, R57, 0x1, PT ;  /* 0x000000013900780c */ /* 0x000fe20003f05270 */
[----:B------:R-:W-:-:S12]  /*41c0*/  IMAD R21, RZ, RZ, -UR38 ;  /* 0x80000026ff157e24 */ /* 0x000fd8000f8e02ff */
[----:B------:R-:W0:Y:S02]  /*41d0*/  @P0 LDC.64 R24, c[0x0][0x9e8] ;  /* 0x00027a00ff180b82 */ /* 0x000e240000000a00 */
[----:B0-----:R-:W-:-:S05]  /*41e0*/  @P0 IMAD.HI.U32 R0, R21, R24, RZ ;  /* 0x0000001815000227 */ /* 0x001fca00078e00ff */
[----:B------:R-:W-:-:S04]  /*41f0*/  @P0 SHF.R.U32.HI R21, RZ, R25, R0 ;  /* 0x00000019ff150219 */ /* 0x000fc80000011600 */
[----:B------:R-:W-:Y:S01]  /*4200*/  LOP3.LUT R0, RZ, R21, RZ, 0x33, !PT ;  /* 0x00000015ff007212 */ /* 0x000fe200078e33ff */
[----:B------:R-:W-:Y:S06]  /*4210*/  BRA `(.L_x_986) ;  /* 0x0000000000107947 */ /* 0x000fec0003800000 */
.L_x_985:
[----:B------:R-:W-:-:S13]  /*4220*/  ISETP.NE.AND P0, PT, R57, 0x1, PT ;  /* 0x000000013900780c */ /* 0x000fda0003f05270 */
[----:B------:R-:W0:Y:S02]  /*4230*/  @P0 LDC.64 R24, c[0x0][0x9e8] ;  /* 0x00027a00ff180b82 */ /* 0x000e240000000a00 */
[----:B0-----:R-:W-:-:S05]  /*4240*/  @P0 IMAD.HI.U32 R2, R0, R24, RZ ;  /* 0x0000001800020227 */ /* 0x001fca00078e00ff */
[----:B------:R-:W-:-:S07]  /*4250*/  @P0 SHF.R.U32.HI R0, RZ, R25, R2 ;  /* 0x00000019ff000219 */ /* 0x000fce0000011602 */
.L_x_986:
[----:B------:R-:W-:-:S05]  /*4260*/  IMAD R57, R0, R57, R57 ;  /* 0x0000003900397224 */ /* 0x000fca00078e0239 */
[----:B------:R-:W-:-:S07]  /*4270*/  VIMNMX R56, R56, R57, PT ;  /* 0x0000003938387248 */ /* 0x000fce0003fe0100 */
.L_x_984:
[----:B------:R-:W-:Y:S01]  /*4280*/  R2UR UR4, R22 ;  /* 0x00000000160472ca */ /* 0x000fe200000e0000 */
[----:B------:R-:W-:Y:S01]  /*4290*/  UMOV UR61, URZ ;  /* 0x0000003f003d7c82 */ /* 0x000fe20008000000 */
[----:B------:R-:W-:Y:S01]  /*42a0*/  SHF.R.S32.HI R21, RZ, 0x1f, R56 ;  /* 0x0000001fff157819 */ /* 0x000fe20000011438 */
[----:B------:R-:W-:Y:S01]  /*42b0*/  IMAD.MOV.U32 R0, RZ, RZ, 0x3f800000 ;  /* 0x3f800000ff007424 */ /* 0x000fe200078e00ff */
[----:B------:R-:W-:Y:S01]  /*42c0*/  CS2R R150, SRZ ;  /* 0x0000000000967805 */ /* 0x000fe2000001ff00 */
[----:B------:R-:W-:Y:S01]  /*42d0*/  IMAD.MOV.U32 R2, RZ, RZ, 0x3f800000 ;  /* 0x3f800000ff027424 */ /* 0x000fe200078e00ff */
[----:B------:R-:W-:Y:S02]  /*42e0*/  LEA.HI R21, R21, R56, RZ, 0x6 ;  /* 0x0000003815157211 */ /* 0x000fe400078f30ff */
[----:B------:R-:W-:Y:S02]  /*42f0*/  CS2R R148, SRZ ;  /* 0x0000000000947805 */ /* 0x000fe4000001ff00 */
[----:B------:R-:W-:-:S02]  /*4300*/  CS2R R146, SRZ ;  /* 0x0000000000927805 */ /* 0x000fc4000001ff00 */
[----:B------:R-:W-:Y:S02]  /*4310*/  CS2R R144, SRZ ;  /* 0x0000000000907805 */ /* 0x000fe4000001ff00 */
[----:B------:R-:W-:Y:S02]  /*4320*/  SHF.R.S32.HI R21, RZ, 0x6, R21 ;  /* 0x00000006ff157819 */ /* 0x000fe40000011415 */
[----:B------:R-:W-:Y:S02]  /*4330*/  CS2R R142, SRZ ;  /* 0x00000000008e7805 */ /* 0x000fe4000001ff00 */
[----:B------:R-:W-:Y:S02]  /*4340*/  CS2R R140, SRZ ;  /* 0x00000000008c7805 */ /* 0x000fe4000001ff00 */
[----:B------:R-:W-:Y:S02]  /*4350*/  CS2R R138, SRZ ;  /* 0x00000000008a7805 */ /* 0x000fe4000001ff00 */
[----:B------:R-:W-:Y:S01]  /*4360*/  VIMNMX R21, R21, UR4, !PT ;  /* 0x0000000415157c48 */ /* 0x000fe2000ffe0100 */
[----:B------:R-:W-:Y:S01]  /*4370*/  UMOV UR4, URZ ;  /* 0x0000003f00047c82 */ /* 0x000fe20008000000 */
[----:B------:R-:W-:-:S02]  /*4380*/  CS2R R136, SRZ ;  /* 0x0000000000887805 */ /* 0x000fc4000001ff00 */
[----:B------:R-:W-:Y:S02]  /*4390*/  CS2R R134, SRZ ;  /* 0x0000000000867805 */ /* 0x000fe4000001ff00 */
[----:B------:R-:W-:Y:S02]  /*43a0*/  ISETP.LE.AND P0, PT, R21, UR6, PT ;  /* 0x0000000615007c0c */ /* 0x000fe4000bf03270 */
        /* <DEDUP_REMOVED lines=56> */
[----:B------:R-:W-:Y:S01]  /*4730*/  UMOV UR4, URZ ;  /* 0x0000003f00047c82 */ /* 0x000fe20008000000 */
[----:B------:R-:W-:Y:S01]  /*4740*/  IMAD.MOV.U32 R2, RZ, RZ, 0x3f800000 ;  /* 0x3f800000ff027424 */ /* 0x000fe200078e00ff */
[----:B------:R-:W-:Y:S01]  /*4750*/  UMOV UR7, URZ ;  /* 0x0000003f00077c82 */ /* 0x000fe20008000000 */
[----:B------:R-:W-:Y:S02]  /*4760*/  IMAD.U32 R201, RZ, RZ, UR4 ;  /* 0x00000004ffc97e24 */ /* 0x000fe4000f8e00ff */
[----:B------:R-:W-:Y:S02]  /*4770*/  IMAD.MOV.U32 R0, RZ, RZ, 0x3f800000 ;  /* 0x3f800000ff007424 */ /* 0x000fe400078e00ff */
[----:B------:R-:W-:-:S07]  /*4780*/  IMAD.MOV.U32 R151, RZ, RZ, RZ ;  /* 0x000000ffff977224 */ /* 0x000fce00078e00ff */
.L_x_1004:
[----:B------:R-:W-:Y:S01]  /*4790*/  R2UR UR5, R201 ;  /* 0x00000000c90572ca */ /* 0x000fe200000e0000 */
[----:B------:R-:W-:-:S04]  /*47a0*/  UIADD3 UR4, UR7, 0x1, URZ ;  /* 0x0000000107047890 */ /* 0x000fc8000fffe03f */
[----:B------:R-:W-:-:S04]  /*47b0*/  UISETP.NE.AND UP1, UPT, UR4, 0x2, UPT ;  /* 0x000000020400788c */ /* 0x000fc8000bf25270 */
[----:B------:R-:W-:Y:S02]  /*47c0*/  USEL UR61, URZ, 0x1, UP1 ;  /* 0x000000013f3d7887 */ /* 0x000fe40008800000 */
[----:B------:R-:W-:Y:S02]  /*47d0*/  USEL UR4, UR4, URZ, UP1 ;  /* 0x0000003f04047287 */ /* 0x000fe40008800000 */
[----:B------:R-:W-:Y:S01]  /*47e0*/  ULOP3.LUT UR61, UR5, UR61, URZ, 0x3c, !UPT ;  /* 0x0000003d053d7292 */ /* 0x000fe2000f8e3c3f */
[----:B------:R-:W-:Y:S11]  /*47f0*/  @!P4 BRA `(.L_x_988) ;  /* 0x000000000004c947 */ /* 0x000ff60003800000 */
[----:B------:R-:W-:Y:S01]  /*4800*/  BPT.TRAP 0x1 ;  /* 0x000000040000795c */ /* 0x000fe20000300000 */
.L_x_988:
[----:B------:R-:W-:Y:S01]  /*4810*/  R2UR UR5, R16 ;  /* 0x00000000100572ca */ /* 0x000fe200000e0000 */
[----:B------:R-:W-:-:S05]  /*4820*/  IMAD.U32 R23, RZ, RZ, UR61 ;  /* 0x0000003dff177e24 */ /* 0x000fca000f8e00ff */
[----:B------:R-:W-:-:S07]  /*4830*/  SHF.L.U32 R23, R23, 0x1f, RZ ;  /* 0x0000001f17177819 */ /* 0x000fce00000006ff */
[----:B------:R-:W-:-:S09]  /*4840*/  ULEA UR60, UR4, UR5, 0x3 ;  /* 0x00000005043c7291 */ /* 0x000fd2000f8e183f */
[----:B------:R0:W1:Y:S01]  /*4850*/  SYNCS.PHASECHK.TRANS64.TRYWAIT P0, [UR60+0x30830], R23 ;  /* 0x03083017ff0075a7 */ /* 0x000062000800017c */
[----:B------:R-:W-:Y:S05]  /*4860*/  @!P4 BRA `(.L_x_989) ;  /* 0x000000000004c947 */ /* 0x000fea0003800000 */
[----:B------:R-:W-:Y:S01]  /*4870*/  BPT.TRAP 0x1 ;  /* 0x000000040000795c */ /* 0x000fe20000300000 */
.L_x_989:
[----:B-1----:R-:W-:Y:S05]  /*4880*/  @P0 BRA `(.L_x_990) ;  /* 0x0000000000080947 */ /* 0x002fea0003800000 */
[----:B------:R-:W1:Y:S02]  /*4890*/  SYNCS.PHASECHK.TRANS64.TRYWAIT P0, [UR60+0x30830], R23 ;  /* 0x03083017ff0075a7 */ /* 0x000e64000800017c */
[----:B-1----:R-:W-:Y:S05]  /*48a0*/  @!P0 BRA `(.L_x_991) ;  /* 0x000000f400fc8947 */ /* 0x002fea0003800000 */
.L_x_990:
[----:B------:R-:W-:Y:S01]  /*48b0*/  R2UR UR5, R19 ;  /* 0x00000000130572ca */ /* 0x000fe200000e0000 */
[----:B-1----:R-:W-:Y:S01]  /*48c0*/  WARPGROUP.ARRIVE ;  /* 0x00000000000079c5 */ /* 0x002fe20000000000 */
[----:B------:R-:W-:Y:S01]  /*48d0*/  R2UR UR56, R6 ;  /* 0x00000000063872ca */ /* 0x000fe200000e0000 */
[----:B------:R-:W-:Y:S01]  /*48e0*/  UMOV UR59, 0x40000040 ;  /* 0x40000040003b7882 */ /* 0x000fe20000000000 */
[----:B------:R-:W-:Y:S01]  /*48f0*/  R2UR UR57, R7 ;  /* 0x00000000073972ca */ /* 0x000fe200000e0000 */
[----:B------:R-:W-:Y:S01]  /*4900*/  UMOV UR55, 0x40000040 ;  /* 0x4000004000377882 */ /* 0x000fe20000000000 */
[----:B0-----:R-:W-:Y:S01]  /*4910*/  MOV R23, UR53 ;  /* 0x0000003500177c02 */ /* 0x001fe20008000f00 */
[----:B------:R-:W-:Y:S01]  /*4920*/  UMOV UR11, 0x40000040 ;  /* 0x40000040000b7882 */ /* 0x000fe20000000000 */
[----:B------:R-:W-:Y:S01]  /*4930*/  MOV R200, UR52 ;  /* 0x0000003400c87c02 */ /* 0x000fe20008000f00 */
[----:B------:R-:W-:Y:S01]  /*4940*/  UMOV UR15, 0x40000040 ;  /* 0x40000040000f7882 */ /* 0x000fe20000000000 */
[----:B------:R-:W-:Y:S01]  /*4950*/  R2UR UR52, R8 ;  /* 0x00000000083472ca */ /* 0x000fe200000e0000 */
[----:B------:R-:W-:Y:S01]  /*4960*/  UMOV UR19, 0x40000040 ;  /* 0x4000004000137882 */ /* 0x000fe20000000000 */
[----:B------:R-:W-:Y:S01]  /*4970*/  R2UR UR53, R9 ;  /* 0x00000000093572ca */ /* 0x000fe200000e0000 */
[----:B------:R-:W-:Y:S01]  /*4980*/  ULEA UR5, UR4, UR5, 0xb ;  /* 0x0000000504057291 */ /* 0x000fe2000f8e583f */
[-C--:B------:R-:W-:Y:S01]  /*4990*/  FMUL.FTZ R24, R24, R0.reuse ;  /* 0x0000000018187220 */ /* 0x080fe20000410000 */
[----:B------:R-:W-:Y:S01]  /*49a0*/  UMOV UR23, 0x40000040 ;  /* 0x4000004000177882 */ /* 0x000fe20000000000 */
[----:B------:R-:W-:Y:S01]  /*49b0*/  UMOV UR27, 0x40000040 ;  /* 0x40000040001b7882 */ /* 0x000fe20000000000 */
[----:B------:R-:W-:Y:S01]  /*49c0*/  UIADD3 UR10, UR5, 0x2, URZ ;  /* 0x00000002050a7890 */ /* 0x000fe2000fffe03f */
[-C--:B------:R-:W-:Y:S01]  /*49d0*/  FMUL.FTZ R25, R25, R0.reuse ;  /* 0x0000000019197220 */ /* 0x080fe20000410000 */
[----:B------:R-:W-:Y:S01]  /*49e0*/  UIADD3 UR14, UR5, 0x200, URZ ;  /* 0x00000200050e7890 */ /* 0x000fe2000fffe03f */
[-C--:B------:R-:W-:Y:S01]  /*49f0*/  FMUL.FTZ R28, R28, R0.reuse ;  /* 0x000000001c1c7220 */ /* 0x080fe20000410000 */
[----:B------:R-:W-:Y:S01]  /*4a00*/  UMOV UR58, UR5 ;  /* 0x00000005003a7c82 */ /* 0x000fe20008000000 */
[----:B------:R-:W-:Y:S01]  /*4a10*/  UIADD3 UR18, UR5, 0x202, URZ ;  /* 0x0000020205127890 */ /* 0x000fe2000fffe03f */
[----:B------:R-:W-:Y:S01]  /*4a20*/  HGMMA.64x64x16.F32.BF16 R152, gdesc[UR56], RZ, !UPT, gsb0 ;  /* 0x00e00000389879f0 */ /* 0x000fe2000c0018ff */
[----:B------:R-:W-:Y:S01]  /*4a30*/  UMOV UR54, UR10 ;  /* 0x0000000a00367c82 */ /* 0x000fe20008000000 */
[----:B------:R-:W-:Y:S01]  /*4a40*/  R2UR UR56, R12 ;  /* 0x000000000c3872ca */ /* 0x000fe200000e0000 */
[----:B------:R-:W-:Y:S01]  /*4a50*/  UIADD3 UR10, UR5, 0x4, URZ ;  /* 0x00000004050a7890 */ /* 0x000fe2000fffe03f */
[----:B------:R-:W-:Y:S01]  /*4a60*/  R2UR UR57, R13 ;  /* 0x000000000d3972ca */ /* 0x000fe200000e0000 */
[----:B------:R-:W-:Y:S01]  /*4a70*/  UMOV UR59, 0x40000040 ;  /* 0x40000040003b7882 */ /* 0x000fe20000000000 */
[----:B------:R-:W-:Y:S01]  /*4a80*/  UIADD3 UR22, UR5, 0x204, URZ ;  /* 0x0000020405167890 */ /* 0x000fe2000fffe03f */
[-C--:B------:R-:W-:Y:S01]  /*4a90*/  FMUL.FTZ R29, R29, R0.reuse ;  /* 0x000000001d1d7220 */ /* 0x080fe20000410000 */
[----:B------:R-:W-:Y:S01]  /*4aa0*/  UIADD3 UR26, UR5, 0x206, URZ ;  /* 0x00000206051a7890 */ /* 0x000fe2000fffe03f */
[-C--:B------:R-:W-:Y:S01]  /*4ab0*/  FMUL.FTZ R32, R32, R0.reuse ;  /* 0x0000000020207220 */ /* 0x080fe20000410000 */
        /* <DEDUP_REMOVED lines=73> */
[----:B------:R-:W-:Y:S01]  /*4f50*/  HGMMA.64x64x16.F32.BF16 R152, gdesc[UR52], R152, gsb0 ;  /* 0x00e00000349879f0 */ /* 0x000fe20008001898 */
[----:B------:R-:W-:Y:S01]  /*4f60*/  R2UR UR53, R23 ;  /* 0x00000000173572ca */ /* 0x000fe200000e0000 */
[----:B------:R-:W-:Y:S01]  /*4f70*/  UIADD3 UR54, UR5, 0x604, URZ ;  /* 0x0000060405367890 */ /* 0x000fe2000fffe03f */
[----:B------:R-:W-:Y:S01]  /*4f80*/  R2UR UR52, R200 ;  /* 0x00000000c83472ca */ /* 0x000fe200000e0000 */
[----:B------:R-:W-:Y:S01]  /*4f90*/  UMOV UR55, 0x40000040 ;  /* 0x4000004000377882 */ /* 0x000fe20000000000 */
[----:B------:R-:W-:Y:S01]  /*4fa0*/  UIADD3 UR5, UR5, 0x606, URZ ;  /* 0x0000060605057890 */ /* 0x000fe2000fffe03f */
        /* <DEDUP_REMOVED lines=68> */
[----:B------:R-:W-:Y:S01]  /*53f0*/  HGMMA.64x64x16.F32.BF16 R152, gdesc[UR56], R152, gsb0 ;  /* 0x00e00000389879f0 */ /* 0x000fe20008001898 */
[----:B------:R-:W-:Y:S01]  /*5400*/  R2UR UR56, R10 ;  /* 0x000000000a3872ca */ /* 0x000fe200000e0000 */
[----:B------:R-:W-:Y:S01]  /*5410*/  UMOV UR58, UR5 ;  /* 0x00000005003a7c82 */ /* 0x000fe20008000000 */
[----:B------:R-:W-:Y:S01]  /*5420*/  R2UR UR57, R11 ;  /* 0x000000000b3972ca */ /* 0x000fe200000e0000 */
[----:B------:R-:W-:Y:S01]  /*5430*/  UMOV UR59, 0x40000040 ;  /* 0x40000040003b7882 */ /* 0x000fe20000000000 */
[----:B------:R-:W-:Y:S02]  /*5440*/  WARPGROUP.DEPBAR.LE gsb0, 0x0 ;  /* 0x00008000000079c5 */ /* 0x000fe40000010000 */
[----:B------:R-:W-:-:S06]  /*5450*/  WARPGROUP.ARRIVE ;  /* 0x00000000000079c5 */ /* 0x000fcc0000000000 */
[----:B------:R-:W-:Y:S03]  /*5460*/  HGMMA.64x64x16.F32.BF16 R152, gdesc[UR8], R152, gsb0 ;  /* 0x00e00000089879f0 */ /* 0x000fe60008001898 */
        /* <DEDUP_REMOVED lines=37> */
[----:B------:R-:W-:Y:S05]  /*56c0*/  @!P4 BRA `(.L_x_992) ;  /* 0x000000000004c947 */ /* 0x000fea0003800000 */
[----:B------:R-:W-:Y:S01]  /*56d0*/  BPT.TRAP 0x1 ;  /* 0x000000040000795c */ /* 0x000fe20000300000 */
.L_x_992:
[----:B------:R-:W-:Y:S02]  /*56e0*/  R2UR UR10, R16 ;  /* 0x00000000100a72ca */ /* 0x000fe400000e0000 */
[----:B------:R-:W-:-:S11]  /*56f0*/  R2UR UR5, R201 ;  /* 0x00000000c90572ca */ /* 0x000fd600000e0000 */
[----:B------:R-:W-:Y:S02]  /*5700*/  ULEA UR14, UR7, UR10, 0x3 ;  /* 0x0000000a070e7291 */ /* 0x000fe4000f8e183f */
[----:B------:R-:W-:-:S05]  /*5710*/  IMAD.U32 R0, RZ, RZ, UR5 ;  /* 0x00000005ff007e24 */ /* 0x000fca000f8e00ff */
[----:B------:R-:W-:-:S04]  /*5720*/  SHF.L.U32 R0, R0, 0x1f, RZ ;  /* 0x0000001f00007819 */ /* 0x000fc800000006ff */
[----:B------:R0:W1:Y:S01]  /*5730*/  SYNCS.PHASECHK.TRANS64.TRYWAIT P0, [UR14+0x30850], R0 ;  /* 0x03085000ff0075a7 */ /* 0x000062000800014e */
[----:B------:R-:W-:Y:S05]  /*5740*/  @!P4 BRA `(.L_x_993) ;  /* 0x000000000004c947 */ /* 0x000fea0003800000 */
[----:B------:R-:W-:Y:S01]  /*5750*/  BPT.TRAP 0x1 ;  /* 0x000000040000795c */ /* 0x000fe20000300000 */
.L_x_993:
[----:B-1----:R-:W-:Y:S05]  /*5760*/  @P0 BRA `(.L_x_994) ;  /* 0x0000000000080947 */ /* 0x002fea0003800000 */
[----:B------:R-:W1:Y:S02]  /*5770*/  SYNCS.PHASECHK.TRANS64.TRYWAIT P0, [UR14+0x30850], R0 ;  /* 0x03085000ff0075a7 */ /* 0x000e64000800014e */
[----:B-1----:R-:W-:Y:S05]  /*5780*/  @!P0 BRA `(.L_x_995) ;  /* 0x000000e8005c8947 */ /* 0x002fea0003800000 */
.L_x_994:
[----:B------:R-:W-:Y:S01]  /*5790*/  R2UR UR5, R16 ;  /* 0x00000000100572ca */ /* 0x000fe200000e0000 */
[----:B------:R-:W-:Y:S01]  /*57a0*/  WARPGROUP.ARRIVE ;  /* 0x00000000000079c5 */ /* 0x000fe20000000000 */
[----:B------:R-:W-:Y:S01]  /*57b0*/  UMOV UR11, 0x40000040 ;  /* 0x40000040000b7882 */ /* 0x000fe20000000000 */
[----:B------:R-:W-:Y:S01]  /*57c0*/  PLOP3.LUT P0, PT, PT, PT, UP0, 0x80, 0x0 ;  /* 0x000000000000781c */ /* 0x000fe20003f0f008 */
[----:B------:R-:W-:Y:S01]  /*57d0*/  IMAD.MOV.U32 R2, RZ, RZ, R18 ;  /* 0x000000ffff027224 */ /* 0x000fe200078e0012 */
[----:B------:R-:W-:Y:S01]  /*57e0*/  PLOP3.LUT P1, PT, PT, PT, UP0, 0x80, 0x0 ;  /* 0x000000000000781c */ /* 0x000fe20003f2f008 */
[----:B------:R-:W-:Y:S01]  /*57f0*/  ULDC UR18, c[0x0][0x2f0] ;  /* 0x0000bc0000127ab9 */ /* 0x000fe20000000800 */
[----:B------:R-:W-:Y:S01]  /*5800*/  R2UR UR22, R17 ;  /* 0x00000000111672ca */ /* 0x000fe200000e0000 */
[----:B------:R-:W-:Y:S01]  /*5810*/  ULDC UR19, c[0x0][0x288] ;  /* 0x0000a20000137ab9 */ /* 0x000fe20000000800 */
[----:B------:R-:W-:-:S04]  /*5820*/  R2UR UR15, R20 ;  /* 0x00000000140f72ca */ /* 0x000fc800000e0000 */
[----:B------:R-:W-:-:S04]  /*5830*/  UIADD3 UR5, UR5, 0x400, URZ ;  /* 0x0000040005057890 */ /* 0x000fc8000fffe03f */
[----:B------:R-:W-:-:S04]  /*5840*/  USHF.R.U32.HI UR5, URZ, 0x4, UR5 ;  /* 0x000000043f057899 */ /* 0x000fc80008011605 */
[----:B------:R-:W-:-:S04]  /*5850*/  ULOP3.LUT UR5, UR5, 0x3fff, URZ, 0xc0, !UPT ;  /* 0x00003fff05057892 */ /* 0x000fc8000f8ec03f */
[----:B------:R-:W-:-:S04]  /*5860*/  ULOP3.LUT UR5, UR5, 0x2000000, URZ, 0xfc, !UPT ;  /* 0x0200000005057892 */ /* 0x000fc8000f8efc3f */
[----:B------:R-:W-:Y:S02]  /*5870*/  ULEA UR5, UR7, UR5, 0xb ;  /* 0x0000000507057291 */ /* 0x000fe4000f8e583f */
[----:B------:R-:W-:-:S05]  /*5880*/  USHF.L.U32 UR7, UR6, 0x6, URZ ;  /* 0x0000000606077899 */ /* 0x000fca000800063f */
[----:B------:R-:W-:Y:S02]  /*5890*/  UMOV UR10, UR5 ;  /* 0x00000005000a7c82 */ /* 0x000fe40008000000 */
        /* <DEDUP_REMOVED lines=14> */
[----:B------:R-:W-:Y:S02]  /*5980*/  UMOV UR11, 0x40000040 ;  /* 0x40000040000b7882 */ /* 0x000fe40000000000 */
[----:B------:R-:W-:Y:S02]  /*5990*/  @UP0 ULDC UR5, c[0x0][0x44c] ;  /* 0x0001130000050ab9 */ /* 0x000fe40000000800 */
[----:B01----:R-:W-:Y:S01]  /*59a0*/  @P0 IMAD.HI.U32 R0, R18, UR5, RZ ;  /* 0x0000000512000c27 */ /* 0x003fe2000f8e00ff */
[----:B------:R-:W-:-:S04]  /*59b0*/  @UP0 ULDC UR5, c[0x0][0x450] ;  /* 0x0001140000050ab9 */ /* 0x000fc80000000800 */
[----:B------:R-:W-:Y:S01]  /*59c0*/  @P1 SHF.R.U32.HI R2, RZ, UR5, R0 ;  /* 0x00000005ff021c19 */ /* 0x000fe20008011600 */
[----:B------:R-:W-:Y:S01]  /*59d0*/  UIADD3 UR5, -UR7, 0x1, URZ ;  /* 0x0000000107057890 */ /* 0x000fe2000fffe13f */
[----:B------:R-:W-:-:S04]  /*59e0*/  IMAD.U32 R0, RZ, RZ, UR60 ;  /* 0x0000003cff007e24 */ /* 0x000fc8000f8e00ff */
[----:B------:R-:W-:-:S05]  /*59f0*/  @!P5 VIADD R0, R0, 0x30840 ;  /* 0x000308400000d836 */ /* 0x000fca0000000000 */
[----:B------:R-:W-:Y:S01]  /*5a00*/  @!P5 PRMT R0, RZ, 0x654, R0 ;  /* 0x00000654ff00d816 */ /* 0x000fe20000000000 */
[----:B------:R-:W-:Y:S02]  /*5a10*/  WARPGROUP.DEPBAR.LE gsb0, 0x0 ;  /* 0x00008000000079c5 */ /* 0x000fe40000010000 */
[----:B------:R-:W-:-:S06]  /*5a20*/  WARPGROUP.ARRIVE ;  /* 0x00000000000079c5 */ /* 0x000fcc0000000000 */
[----:B------:R-:W-:Y:S01]  /*5a30*/  HGMMA.64x256x16.F32.BF16 R24, R184, gdesc[UR8].tnspB, R24, gsb0 ;  /* 0x43e00008b8187df0 */ /* 0x000fe20008001818 */
[----:B------:R-:W-:Y:S01]  /*5a40*/  UMOV UR10, UR18 ;  /* 0x00000012000a7c82 */ /* 0x000fe20008000000 */
[----:B------:R-:W-:Y:S01]  /*5a50*/  UMOV UR11, UR19 ;  /* 0x00000013000b7c82 */ /* 0x000fe20008000000 */
[----:B------:R-:W-:Y:S01]  /*5a60*/  IMAD.U32 R188, RZ, RZ, UR10 ;  /* 0x0000000affbc7e24 */ /* 0x000fe2000f8e00ff */
[----:B------:R-:W-:Y:S01]  /*5a70*/  ULDC UR18, c[0x0][0x9e0] ;  /* 0x0002780000127ab9 */ /* 0x000fe20000000800 */
[----:B------:R-:W-:Y:S02]  /*5a80*/  WARPGROUP.DEPBAR.LE gsb0, 0x0 ;  /* 0x00008000000079c5 */ /* 0x000fe40000010000 */
[----:B------:R-:W0:Y:S01]  /*5a90*/  SHFL.IDX PT, R184, R2, RZ, 0x1c1f ;  /* 0x001c1fff02b87589 */ /* 0x000e2200000e0000 */
[----:B------:R-:W-:Y:S01]  /*5aa0*/  IMAD.U32 R186, RZ, RZ, UR5 ;  /* 0x00000005ffba7e24 */ /* 0x000fe2000f8e00ff */
[----:B------:R0:W-:Y:S03]  /*5ab0*/  @!P5 SYNCS.ARRIVE.TRANS64.RED.A1T0 RZ, [R0+URZ], RZ ;  /* 0x000000ff00ffd9a7 */ /* 0x0001e6000810043f */
[----:B------:R-:W-:-:S04]  /*5ac0*/  IMAD R23, R5, -0x2, R186 ;  /* 0xfffffffe05177824 */ /* 0x000fc800078e02ba */
[----:B------:R-:W-:-:S04]  /*5ad0*/  IMAD R23, R188, UR22, R23 ;  /* 0x00000016bc177c24 */ /* 0x000fc8000f8e0217 */
[----:B------:R-:W-:-:S04]  /*5ae0*/  VIADD R23, R23, -UR11 ;  /* 0x8000000b17177c36 */ /* 0x000fc80008000000 */
[C---:B------:R-:W-:Y:S01]  /*5af0*/  VIADD R186, R23.reuse, UR18 ;  /* 0x0000001217ba7c36 */ /* 0x040fe20008000000 */
[----:B------:R-:W-:-:S03]  /*5b00*/  IADD3 R187, R23, UR15, RZ ;  /* 0x0000000f17bb7c10 */ /* 0x000fc6000fffe0ff */
[--C-:B0-----:R-:W-:Y:S02]  /*5b10*/  IMAD.IADD R0, R186, 0x1, R184.reuse ;  /* 0x00000001ba007824 */ /* 0x101fe400078e02b8 */
[----:B------:R-:W-:Y:S01]  /*5b20*/  IMAD.IADD R23, R187, 0x1, R184 ;  /* 0x00000001bb177824 */ /* 0x000fe200078e02b8 */
        /* <DEDUP_REMOVED lines=8> */
[----:B------:R-:W-:Y:S01]  /*5bb0*/  ULDC UR5, c[0x0][0x9e4] ;  /* 0x0002790000057ab9 */ /* 0x000fe20000000800 */
[----:B------:R-:W-:Y:S01]  /*5bc0*/  LOP3.LUT R185, RZ, R185, RZ, 0x33, !PT ;  /* 0x000000b9ffb97212 */ /* 0x000fe200078e33ff */
[----:B------:R-:W-:-:S05]  /*5bd0*/  IMAD.U32 R189, RZ, RZ, UR5 ;  /* 0x00000005ffbd7e24 */ /* 0x000fca000f8e00ff */
[----:B------:R-:W-:-:S13]  /*5be0*/  ISETP.NE.AND P0, PT, R189, 0x1, PT ;  /* 0x00000001bd00780c */ /* 0x000fda0003f05270 */
[----:B------:R-:W0:Y:S02]  /*5bf0*/  @P0 LDC.64 R190, c[0x0][0x9e8] ;  /* 0x00027a00ffbe0b82 */ /* 0x000e240000000a00 */
[----:B0-----:R-:W-:-:S05]  /*5c00*/  @P0 IMAD.HI.U32 R184, R185, R190, RZ ;  /* 0x000000beb9b80227 */ /* 0x001fca00078e00ff */
[----:B------:R-:W-:-:S04]  /*5c10*/  @P0 SHF.R.U32.HI R185, RZ, R191, R184 ;  /* 0x000000bfffb90219 */ /* 0x000fc800000116b8 */
[----:B------:R-:W-:Y:S01]  /*5c20*/  LOP3.LUT R185, RZ, R185, RZ, 0x33, !PT ;  /* 0x000000b9ffb97212 */ /* 0x000fe200078e33ff */
[----:B------:R-:W-:Y:S06]  /*5c30*/  BRA `(.L_x_999) ;  /* 0x0000000000187947 */ /* 0x000fec0003800000 */
.L_x_998:
[----:B------:R-:W-:Y:S02]  /*5c40*/  ULDC UR5, c[0x0][0x9e4] ;  /* 0x0002790000057ab9 */ /* 0x000fe40000000800 */
[----:B------:R-:W-:-:S05]  /*5c50*/  IMAD.U32 R189, RZ, RZ, UR5 ;  /* 0x00000005ffbd7e24 */ /* 0x000fca000f8e00ff */
[----:B------:R-:W-:-:S13]  /*5c60*/  ISETP.NE.AND P0, PT, R189, 0x1, PT ;  /* 0x00000001bd00780c */ /* 0x000fda0003f05270 */
[----:B------:R-:W0:Y:S02]  /*5c70*/  @P0 LDC.64 R190, c[0x0][0x9e8] ;  /* 0x00027a00ffbe0b82 */ /* 0x000e240000000a00 */
[----:B0-----:R-:W-:-:S05]  /*5c80*/  @P0 IMAD.HI.U32 R184, R185, R190, RZ ;  /* 0x000000beb9b80227 */ /* 0x001fca00078e00ff */
[----:B------:R-:W-:-:S07]  /*5c90*/  @P0 SHF.R.U32.HI R185, RZ, R191, R184 ;  /* 0x000000bfffb90219 */ /* 0x000fce00000116b8 */
.L_x_999:
[----:B------:R-:W-:Y:S05]  /*5ca0*/  BSYNC B0 ;  /* 0x0000000000007941 */ /* 0x000fea0003800000 */
.L_x_997:
[----:B------:R-:W-:-:S04]  /*5cb0*/  IMAD R184, R185, R189, -UR7 ;  /* 0x80000007b9b87e24 */ /* 0x000fc8000f8e02bd */
[----:B------:R-:W-:-:S05]  /*5cc0*/  IMAD R184, R5, -0x2, R184 ;  /* 0xfffffffe05b87824 */ /* 0x000fca00078e02b8 */
[----:B------:R-:W-:Y:S02]  /*5cd0*/  VIADDMNMX R0, R184, R189, R0, PT ;  /* 0x000000bdb8007246 */ /* 0x000fe40003800100 */
[----:B------:R-:W-:-:S07]  /*5ce0*/  VIMNMX R23, R23, R184, !PT ;  /* 0x000000b817177248 */ /* 0x000fce0007fe0100 */
.L_x_996:
[----:B------:R-:W-:-:S06]  /*5cf0*/  UISETP.GT.AND UP1, UPT, UR6, -0x1, UPT ;  /* 0xffffffff0600788c */ /* 0x000fcc000bf24270 */
[----:B------:R-:W-:-:S04]  /*5d00*/  PLOP3.LUT P0, PT, PT, PT, UP1, 0x80, 0x0 ;  /* 0x000000000000781c */ /* 0x000fc80003f0f018 */
[C---:B------:R-:W-:Y:S02]  /*5d10*/  ISETP.GT.AND P1, PT, R23.reuse, RZ, P0 ;  /* 0x000000ff1700720c */ /* 0x040fe40000724270 */
[C---:B------:R-:W-:Y:S02]  /*5d20*/  ISETP.GT.AND P3, PT, R23.reuse, 0x1, P0 ;  /* 0x000000011700780c */ /* 0x040fe40000764270 */
[----:B------:R-:W-:Y:S02]  /*5d30*/  ISETP.LT.OR P2, PT, R0, 0x1, P1 ;  /* 0x000000010000780c */ /* 0x000fe40000f41670 */
[C---:B------:R-:W-:Y:S02]  /*5d40*/  ISETP.GT.AND P1, PT, R23.reuse, 0x8, P0 ;  /* 0x000000081700780c */ /* 0x040fe40000724270 */
[----:B------:R-:W-:Y:S02]  /*5d50*/  FSEL R185, R152, -INF , !P2 ;  /* 0xff80000098b97808 */ /* 0x000fe40005000000 */
[----:B------:R-:W-:Y:S01]  /*5d60*/  ISETP.GT.AND P2, PT, R23, 0x9, P0 ;  /* 0x000000091700780c */ /* 0x000fe20000744270 */
[----:B------:R-:W0:Y:S01]  /*5d70*/  SHFL.IDX PT, R152, R2, 0x1, 0x1c1f ;  /* 0x003c1f0002987f89 */ /* 0x000e2200000e0000 */
[----:B------:R-:W-:-:S02]  /*5d80*/  ISETP.LT.OR P3, PT, R0, 0x2, P3 ;  /* 0x000000020000780c */ /* 0x000fc40001f61670 */
[C---:B------:R-:W-:Y:S02]  /*5d90*/  ISETP.LT.OR P1, PT, R0.reuse, 0x9, P1 ;  /* 0x000000090000780c */ /* 0x040fe40000f21670 */
[----:B------:R-:W-:Y:S02]  /*5da0*/  ISETP.LT.OR P2, PT, R0, 0xa, P2 ;  /* 0x0000000a0000780c */ /* 0x000fe40001741670 */
[----:B------:R-:W-:Y:S02]  /*5db0*/  FSEL R153, R153, -INF , !P3 ;  /* 0xff80000099997808 */ /* 0x000fe40005800000 */
[----:B------:R-:W-:Y:S02]  /*5dc0*/  FSEL R156, R156, -INF , !P1 ;  /* 0xff8000009c9c7808 */ /* 0x000fe40004800000 */
[----:B------:R-:W-:Y:S02]  /*5dd0*/  FSEL R157, R157, -INF , !P2 ;  /* 0xff8000009d9d7808 */ /* 0x000fe40005000000 */
[----:B------:R-:W-:-:S02]  /*5de0*/  ISETP.GT.AND P3, PT, R23, 0x10, P0 ;  /* 0x000000101700780c */ /* 0x000fc40000764270 */
[C---:B------:R-:W-:Y:S02]  /*5df0*/  ISETP.GT.AND P1, PT, R23.reuse, 0x11, P0 ;  /* 0x000000111700780c */ /* 0x040fe40000724270 */
[----:B------:R-:W-:Y:S02]  /*5e00*/  ISETP.GT.AND P2, PT, R23, 0x18, P0 ;  /* 0x000000181700780c */ /* 0x000fe40000744270 */
[C---:B------:R-:W-:Y:S02]  /*5e10*/  ISETP.LT.OR P3, PT, R0.reuse, 0x11, P3 ;  /* 0x000000110000780c */ /* 0x040fe40001f61670 */
[C---:B------:R-:W-:Y:S02]  /*5e20*/  ISETP.LT.OR P1, PT, R0.reuse, 0x12, P1 ;  /* 0x000000120000780c */ /* 0x040fe40000f21670 */
[----:B------:R-:W-:Y:S01]  /*5e30*/  ISETP.LT.OR P2, PT, R0, 0x19, P2 ;  /* 0x000000190000780c */ /* 0x000fe20001741670 */
[----:B0-----:R-:W-:Y:S01]  /*5e40*/  IMAD.IADD R2, R187, 0x1, R152 ;  /* 0x00000001bb027824 */ /* 0x001fe200078e0298 */
[----:B------:R-:W-:-:S02]  /*5e50*/  FSEL R160, R160, -INF , !P3 ;  /* 0xff800000a0a07808 */ /* 0x000fc40005800000 */
[----:B------:R-:W-:Y:S02]  /*5e60*/  FSEL R161, R161, -INF , !P1 ;  /* 0xff800000a1a17808 */ /* 0x000fe40004800000 */
[----:B------:R-:W-:Y:S02]  /*5e70*/  FSEL R164, R164, -INF , !P2 ;  /* 0xff800000a4a47808 */ /* 0x000fe40005000000 */
[C---:B------:R-:W-:Y:S02]  /*5e80*/  ISETP.GT.AND P3, PT, R23.reuse, 0x19, P0 ;  /* 0x000000191700780c */ /* 0x040fe40000764270 */
[C---:B------:R-:W-:Y:S02]  /*5e90*/  ISETP.GT.AND P1, PT, R23.reuse, 0x20, P0 ;  /* 0x000000201700780c */ /* 0x040fe40000724270 */
[----:B------:R-:W-:Y:S02]  /*5ea0*/  ISETP.GT.AND P2, PT, R23, 0x21, P0 ;  /* 0x000000211700780c */ /* 0x000fe40000744270 */
        /* <DEDUP_REMOVED lines=11> */
[----:B------:R-:W-:Y:S02]  /*5f60*/  ISETP.LT.OR P2, PT, R0, 0x31, P2 ;  /* 0x000000310000780c */ /* 0x000fe40001741670 */
        /* <DEDUP_REMOVED lines=8> */
[----:B------:R-:W-:Y:S01]  /*5ff0*/  ISETP.LT.OR P2, PT, R0, 0x3a, P2 ;  /* 0x0000003a0000780c */ /* 0x000fe20001741670 */
[----:B------:R-:W-:Y:S01]  /*6000*/  IMAD.IADD R0, R186, 0x1, R152 ;  /* 0x00000001ba007824 */ /* 0x000fe200078e0298 */
[----:B------:R-:W-:Y:S02]  /*6010*/  FSEL R177, R177, -INF , !P3 ;  /* 0xff800000b1b17808 */ /* 0x000fe40005800000 */
[----:B------:R-:W-:Y:S02]  /*6020*/  FSEL R180, R180, -INF , !P1 ;  /* 0xff800000b4b47808 */ /* 0x000fe40004800000 */
[----:B------:R-:W-:Y:S01]  /*6030*/  FSEL R181, R181, -INF , !P2 ;  /* 0xff800000b5b57808 */ /* 0x000fe20005000000 */
        /* <DEDUP_REMOVED lines=17> */
.L_x_1002:
[----:B------:R-:W-:Y:S02]  /*6150*/  ULDC UR5, c[0x0][0x9e4] ;  /* 0x0002790000057ab9 */ /* 0x000fe40000000800 */
[----:B------:R-:W-:-:S05]  /*6160*/  IMAD.U32 R184, RZ, RZ, UR5 ;  /* 0x00000005ffb87e24 */ /* 0x000fca000f8e00ff */
[----:B------:R-:W-:-:S13]  /*6170*/  ISETP.NE.AND P1, PT, R184, 0x1, PT ;  /* 0x00000001b800780c */ /* 0x000fda0003f25270 */
[----:B------:R-:W0:Y:S02]  /*6180*/  @P1 LDC.64 R186, c[0x0][0x9e8] ;  /* 0x00027a00ffba1b82 */ /* 0x000e240000000a00 */
[----:B0-----:R-:W-:-:S05]  /*6190*/  @P1 IMAD.HI.U32 R152, R23, R186, RZ ;  /* 0x000000ba17981227 */ /* 0x001fca00078e00ff */
[----:B------:R-:W-:-:S07]  /*61a0*/  @P1 SHF.R.U32.HI R23, RZ, R187, R152 ;  /* 0x000000bbff171219 */ /* 0x000fce0000011698 */
.L_x_1003:
[----:B------:R-:W-:Y:S05]  /*61b0*/  BSYNC B0 ;  /* 0x0000000000007941 */ /* 0x000fea0003800000 */
.L_x_1001:
[----:B------:R-:W-:-:S04]  /*61c0*/  IMAD R152, R23, R184, -UR7 ;  /* 0x8000000717987e24 */ /* 0x000fc8000f8e02b8 */
[----:B------:R-:W-:-:S05]  /*61d0*/  IMAD R23, R5, -0x2, R152 ;  /* 0xfffffffe05177824 */ /* 0x000fca00078e0298 */
[----:B------:R-:W-:Y:S02]  /*61e0*/  VIADDMNMX R0, R23, R184, R0, PT ;  /* 0x000000b817007246 */ /* 0x000fe40003800100 */
[----:B------:R-:W-:-:S07]  /*61f0*/  VIMNMX R2, R2, R23, !PT ;  /* 0x0000001702027248 */ /* 0x000fce0007fe0100 */
.L_x_1000:
[----:B------:R-:W-:Y:S01]  /*6200*/  FMNMX.FTZ R152, R185, R4, !PT ;  /* 0x00000004b9987209 */ /* 0x000fe20007810000 */
[----:B------:R-:W-:Y:S01]  /*6210*/  ULDC UR5, c[0x0][0x988] ;  /* 0x0002620000057ab9 */ /* 0x000fe20000000800 */
[----:B------:R-:W-:Y:S01]  /*6220*/  ISETP.GT.AND P1, PT, R2, 0x1, P0 ;  /* 0x000000010200780c */ /* 0x000fe20000724270 */
[----:B------:R-:W-:Y:S01]  /*6230*/  UMOV UR7, UR4 ;  /* 0x0000000400077c82 */ /* 0x000fe20008000000 */
[----:B------:R-:W-:Y:S01]  /*6240*/  FMNMX.FTZ R23, R153, R152, !PT ;  /* 0x0000009899177209 */ /* 0x000fe20007810000 */
[----:B------:R-:W-:Y:S01]  /*6250*/  IMAD.U32 R201, RZ, RZ, UR61 ;  /* 0x0000003dffc97e24 */ /* 0x000fe2000f8e00ff */
[----:B------:R-:W-:Y:S02]  /*6260*/  ISETP.LT.OR P1, PT, R0, 0x2, P1 ;  /* 0x000000020000780c */ /* 0x000fe40000f21670 */
[----:B------:R-:W-:Y:S02]  /*6270*/  FMNMX.FTZ R152, R156, R23, !PT ;  /* 0x000000179c987209 */ /* 0x000fe40007810000 */
[----:B------:R-:W-:-:S02]  /*6280*/  FSEL R155, R155, -INF , !P1 ;  /* 0xff8000009b9b7808 */ /* 0x000fc40004800000 */
[----:B------:R-:W-:Y:S02]  /*6290*/  FMNMX.FTZ R23, R157, R152, !PT ;  /* 0x000000989d177209 */ /* 0x000fe40007810000 */
[----:B------:R-:W-:Y:S02]  /*62a0*/  ISETP.GT.AND P1, PT, R2, RZ, P0 ;  /* 0x000000ff0200720c */ /* 0x000fe40000724270 */
[----:B------:R-:W-:Y:S02]  /*62b0*/  FMNMX.FTZ R152, R160, R23, !PT ;  /* 0x00000017a0987209 */ /* 0x000fe40007810000 */
[----:B------:R-:W-:Y:S02]  /*62c0*/  ISETP.LT.OR P1, PT, R0, 0x1, P1 ;  /* 0x000000010000780c */ /* 0x000fe40000f21670 */
[----:B------:R-:W-:Y:S02]  /*62d0*/  FMNMX.FTZ R23, R161, R152, !PT ;  /* 0x00000098a1177209 */ /* 0x000fe40007810000 */
[----:B------:R-:W-:-:S02]  /*62e0*/  ISETP.GT.AND P2, PT, R2, 0x8, P0 ;  /* 0x000000080200780c */ /* 0x000fc40000744270 */
[----:B------:R-:W-:Y:S02]  /*62f0*/  FMNMX.FTZ R152, R164, R23, !PT ;  /* 0x00000017a4987209 */ /* 0x000fe40007810000 */
[----:B------:R-:W-:Y:S02]  /*6300*/  FSEL R154, R154, -INF , !P1 ;  /* 0xff8000009a9a7808 */ /* 0x000fe40004800000 */
        /* <DEDUP_REMOVED lines=18> */
[----:B------:R-:W-:Y:S01]  /*6430*/  ISETP.GT.AND P1, PT, R2, 0x18, P0 ;  /* 0x000000180200780c */ /* 0x000fe20000724270 */
[----:B------:R-:W0:Y:S01]  /*6440*/  SHFL.BFLY PT, R23, R152, 0x2, 0x1f ;  /* 0x0c401f0098177f89 */ /* 0x000e2200000e0000 */
[----:B------:R-:W-:Y:S02]  /*6450*/  ISETP.LT.OR P3, PT, R0, 0x12, P3 ;  /* 0x000000120000780c */ /* 0x000fe40001f61670 */
[----:B------:R-:W-:Y:S02]  /*6460*/  ISETP.GT.AND P2, PT, R2, 0x19, P0 ;  /* 0x000000190200780c */ /* 0x000fe40000744270 */
[----:B------:R-:W-:-:S02]  /*6470*/  ISETP.LT.OR P1, PT, R0, 0x19, P1 ;  /* 0x000000190000780c */ /* 0x000fc40000f21670 */
[----:B------:R-:W-:Y:S02]  /*6480*/  FSEL R163, R163, -INF , !P3 ;  /* 0xff800000a3a37808 */ /* 0x000fe40005800000 */
[----:B------:R-:W-:Y:S02]  /*6490*/  ISETP.GT.AND P3, PT, R2, 0x20, P0 ;  /* 0x000000200200780c */ /* 0x000fe40000764270 */
[----:B------:R-:W-:Y:S02]  /*64a0*/  ISETP.LT.OR P2, PT, R0, 0x1a, P2 ;  /* 0x0000001a0000780c */ /* 0x000fe40001741670 */
[----:B------:R-:W-:Y:S02]  /*64b0*/  FSEL R166, R166, -INF , !P1 ;  /* 0xff800000a6a67808 */ /* 0x000fe40004800000 */
[----:B------:R-:W-:Y:S02]  /*64c0*/  ISETP.LT.OR P3, PT, R0, 0x21, P3 ;  /* 0x000000210000780c */ /* 0x000fe40001f61670 */
[----:B------:R-:W-:-:S02]  /*64d0*/  ISETP.GT.AND P1, PT, R2, 0x21, P0 ;  /* 0x000000210200780c */ /* 0x000fc40000724270 */
[----:B------:R-:W-:Y:S02]  /*64e0*/  FSEL R167, R167, -INF , !P2 ;  /* 0xff800000a7a77808 */ /* 0x000fe40005000000 */
[----:B------:R-:W-:Y:S02]  /*64f0*/  FSEL R170, R170, -INF , !P3 ;  /* 0xff800000aaaa7808 */ /* 0x000fe40005800000 */
[----:B------:R-:W-:Y:S02]  /*6500*/  ISETP.GT.AND P2, PT, R2, 0x28, P0 ;  /* 0x000000280200780c */ /* 0x000fe40000744270 */
[----:B0-----:R-:W-:Y:S02]  /*6510*/  FMNMX.FTZ R184, R152, R23, !PT ;  /* 0x0000001798b87209 */ /* 0x001fe40007810000 */
[----:B------:R-:W-:Y:S02]  /*6520*/  FMNMX.FTZ R152, R154, R3, !PT ;  /* 0x000000039a987209 */ /* 0x000fe40007810000 */
[----:B------:R-:W-:Y:S01]  /*6530*/  ISETP.LT.OR P1, PT, R0, 0x22, P1 ;  /* 0x000000220000780c */ /* 0x000fe20000f21670 */
[----:B------:R-:W0:Y:S01]  /*6540*/  SHFL.BFLY PT, R23, R184, 0x1, 0x1f ;  /* 0x0c201f00b8177f89 */ /* 0x000e2200000e0000 */
[----:B------:R-:W-:-:S02]  /*6550*/  FMNMX.FTZ R187, R155, R152, !PT ;  /* 0x000000989bbb7209 */ /* 0x000fc40007810000 */
[----:B------:R-:W-:Y:S02]  /*6560*/  ISETP.LT.OR P2, PT, R0, 0x29, P2 ;  /* 0x000000290000780c */ /* 0x000fe40001741670 */
[----:B------:R-:W-:Y:S02]  /*6570*/  FMNMX.FTZ R152, R158, R187, !PT ;  /* 0x000000bb9e987209 */ /* 0x000fe40007810000 */
[----:B------:R-:W-:Y:S02]  /*6580*/  FSEL R171, R171, -INF , !P1 ;  /* 0xff800000abab7808 */ /* 0x000fe40004800000 */
[----:B------:R-:W-:Y:S02]  /*6590*/  FMNMX.FTZ R187, R159, R152, !PT ;  /* 0x000000989fbb7209 */ /* 0x000fe40007810000 */
[----:B------:R-:W-:Y:S02]  /*65a0*/  ISETP.GT.AND P1, PT, R2, 0x29, P0 ;  /* 0x000000290200780c */ /* 0x000fe40000724270 */
[----:B------:R-:W-:-:S02]  /*65b0*/  FMNMX.FTZ R152, R162, R187, !PT ;  /* 0x000000bba2987209 */ /* 0x000fc40007810000 */
[----:B------:R-:W-:Y:S02]  /*65c0*/  FSEL R174, R174, -INF , !P2 ;  /* 0xff800000aeae7808 */ /* 0x000fe40005000000 */
[----:B------:R-:W-:Y:S02]  /*65d0*/  FMNMX.FTZ R187, R163, R152, !PT ;  /* 0x00000098a3bb7209 */ /* 0x000fe40007810000 */
[----:B------:R-:W-:Y:S02]  /*65e0*/  ISETP.GT.AND P2, PT, R2, 0x30, P0 ;  /* 0x000000300200780c */ /* 0x000fe40000744270 */
[----:B------:R-:W-:Y:S02]  /*65f0*/  FMNMX.FTZ R152, R166, R187, !PT ;  /* 0x000000bba6987209 */ /* 0x000fe40007810000 */
[----:B------:R-:W-:Y:S02]  /*6600*/  ISETP.LT.OR P1, PT, R0, 0x2a, P1 ;  /* 0x0000002a0000780c */ /* 0x000fe40000f21670 */
[----:B0-----:R-:W-:-:S02]  /*6610*/  FMNMX.FTZ R23, R184, R23, !PT ;  /* 0x00000017b8177209 */ /* 0x001fc40007810000 */
[----:B------:R-:W-:Y:S02]  /*6620*/  FMNMX.FTZ R187, R167, R152, !PT ;  /* 0x00000098a7bb7209 */ /* 0x000fe40007810000 */
[C---:B------:R-:W-:Y:S01]  /*6630*/  FSETP.NEU.FTZ.AND P3, PT, R23.reuse, -INF , PT ;  /* 0xff8000001700780b */ /* 0x040fe20003f7d000 */
[----:B------:R-:W-:Y:S01]  /*6640*/  FMUL.FTZ R184, R23, UR5 ;  /* 0x0000000517b87c20 */ /* 0x000fe20008410000 */
[----:B------:R-:W-:Y:S02]  /*6650*/  FMNMX.FTZ R152, R170, R187, !PT ;  /* 0x000000bbaa987209 */ /* 0x000fe40007810000 */
[----:B------:R-:W-:Y:S02]  /*6660*/  ISETP.LT.OR P2, PT, R0, 0x31, P2 ;  /* 0x000000310000780c */ /* 0x000fe40001741670 */
[----:B------:R-:W-:Y:S02]  /*6670*/  FSEL R200, R184, RZ, P3 ;  /* 0x000000ffb8c87208 */ /* 0x000fe40001800000 */
[----:B------:R-:W-:-:S02]  /*6680*/  FSEL R175, R175, -INF , !P1 ;  /* 0xff800000afaf7808 */ /* 0x000fc40004800000 */
[----:B------:R-:W-:Y:S01]  /*6690*/  ISETP.GT.AND P1, PT, R2, 0x31, P0 ;  /* 0x000000310200780c */ /* 0x000fe20000724270 */
[--C-:B------:R-:W-:Y:S01]  /*66a0*/  FFMA.FTZ R196, R153, UR5, -R200.reuse ;  /* 0x0000000599c47c23 */ /* 0x100fe200080108c8 */
[----:B------:R-:W-:Y:S01]  /*66b0*/  FMNMX.FTZ R153, R171, R152, !PT ;  /* 0x00000098ab997209 */ /* 0x000fe20007810000 */
[--C-:B------:R-:W-:Y:S01]  /*66c0*/  FFMA.FTZ R194, R164, UR5, -R200.reuse ;  /* 0x00000005a4c27c23 */ /* 0x100fe200080108c8 */
[----:B------:R-:W-:Y:S01]  /*66d0*/  FSEL R178, R178, -INF , !P2 ;  /* 0xff800000b2b27808 */ /* 0x000fe20005000000 */
[--C-:B------:R-:W-:Y:S01]  /*66e0*/  FFMA.FTZ R185, R185, UR5, -R200.reuse ;  /* 0x00000005b9b97c23 */ /* 0x100fe200080108c8 */
[----:B------:R-:W-:Y:S01]  /*66f0*/  FMNMX.FTZ R152, R174, R153, !PT ;  /* 0x00000099ae987209 */ /* 0x000fe20007810000 */
[--C-:B------:R-:W-:Y:S01]  /*6700*/  FFMA.FTZ R198, R156, UR5, -R200.reuse ;  /* 0x000000059cc67c23 */ /* 0x100fe200080108c8 */
[----:B------:R-:W-:Y:S01]  /*6710*/  ISETP.GT.AND P2, PT, R2, 0x38, P0 ;  /* 0x000000380200780c */ /* 0x000fe20000744270 */
[----:B------:R-:W-:Y:S01]  /*6720*/  MUFU.EX2 R196, R196 ;  /* 0x000000c400c47308 */ /* 0x000fe20000000800 */
[----:B------:R-:W-:Y:S01]  /*6730*/  ISETP.LT.OR P1, PT, R0, 0x32, P1 ;  /* 0x000000320000780c */ /* 0x000fe20000f21670 */
[--C-:B------:R-:W-:Y:S01]  /*6740*/  FFMA.FTZ R192, R160, UR5, -R200.reuse ;  /* 0x00000005a0c07c23 */ /* 0x100fe200080108c8 */
[----:B------:R-:W-:Y:S01]  /*6750*/  FMNMX.FTZ R153, R175, R152, !PT ;  /* 0x00000098af997209 */ /* 0x000fe20007810000 */
[--C-:B------:R-:W-:Y:S01]  /*6760*/  FFMA.FTZ R188, R168, UR5, -R200.reuse ;  /* 0x00000005a8bc7c23 */ /* 0x100fe200080108c8 */
[----:B------:R-:W-:Y:S01]  /*6770*/  ISETP.GT.AND P0, PT, R2, 0x39, P0 ;  /* 0x000000390200780c */ /* 0x000fe20000704270 */
[--C-:B------:R-:W-:Y:S01]  /*6780*/  FFMA.FTZ R190, R172, UR5, -R200.reuse ;  /* 0x00000005acbe7c23 */ /* 0x100fe200080108c8 */
[----:B------:R-:W-:Y:S01]  /*6790*/  ISETP.LT.OR P2, PT, R0, 0x39, P2 ;  /* 0x000000390000780c */ /* 0x000fe20001741670 */
[----:B------:R-:W-:Y:S01]  /*67a0*/  MUFU.EX2 R185, R185 ;  /* 0x000000b900b97308 */ /* 0x000fe20000000800 */
[----:B------:R-:W-:Y:S01]  /*67b0*/  FSEL R179, R179, -INF , !P1 ;  /* 0xff800000b3b37808 */ /* 0x000fe20004800000 */
[--C-:B------:R-:W-:Y:S01]  /*67c0*/  FFMA.FTZ R184, R176, UR5, -R200.reuse ;  /* 0x00000005b0b87c23 */ /* 0x100fe200080108c8 */
[----:B------:R-:W-:Y:S01]  /*67d0*/  FMNMX.FTZ R2, R178, R153, !PT ;  /* 0x00000099b2027209 */ /* 0x000fe20007810000 */
[--C-:B------:R-:W-:Y:S01]  /*67e0*/  FFMA.FTZ R153, R157, UR5, -R200.reuse ;  /* 0x000000059d997c23 */ /* 0x100fe200080108c8 */
[----:B------:R-:W-:Y:S01]  /*67f0*/  ISETP.LT.OR P0, PT, R0, 0x3a, P0 ;  /* 0x0000003a0000780c */ /* 0x000fe20000701670 */
[--C-:B------:R-:W-:Y:S01]  /*6800*/  FFMA.FTZ R186, R180, UR5, -R200.reuse ;  /* 0x00000005b4ba7c23 */ /* 0x100fe200080108c8 */
[----:B------:R-:W-:Y:S01]  /*6810*/  FSEL R182, R182, -INF , !P2 ;  /* 0xff800000b6b67808 */ /* 0x000fe20005000000 */
[----:B------:R-:W-:Y:S01]  /*6820*/  MUFU.EX2 R198, R198 ;  /* 0x000000c600c67308 */ /* 0x000fe20000000800 */
[----:B------:R-:W-:Y:S01]  /*6830*/  FMNMX.FTZ R157, R179, R2, !PT ;  /* 0x00000002b39d7209 */ /* 0x000fe20007810000 */
[----:B------:R-:W-:Y:S01]  /*6840*/  FFMA.FTZ R181, R181, UR5, -R200 ;  /* 0x00000005b5b57c23 */ /* 0x000fe200080108c8 */
[----:B------:R-:W-:-:S02]  /*6850*/  FSEL R183, R183, -INF , !P0 ;  /* 0xff800000b7b77808 */ /* 0x000fc40004000000 */
[----:B------:R-:W-:Y:S01]  /*6860*/  FMNMX.FTZ R0, R182, R157, !PT ;  /* 0x0000009db6007209 */ /* 0x000fe20007810000 */
[--C-:B------:R-:W-:Y:S01]  /*6870*/  FFMA.FTZ R157, R161, UR5, -R200.reuse ;  /* 0x00000005a19d7c23 */ /* 0x100fe200080108c8 */
[--C-:B------:R-:W-:Y:S01]  /*6880*/  FFMA.FTZ R161, R165, UR5, -R200.reuse ;  /* 0x00000005a5a17c23 */ /* 0x100fe200080108c8 */
[--C-:B------:R-:W-:Y:S01]  /*6890*/  FFMA.FTZ R165, R169, UR5, -R200.reuse ;  /* 0x00000005a9a57c23 */ /* 0x100fe200080108c8 */
[----:B------:R-:W-:Y:S01]  /*68a0*/  FMNMX.FTZ R0, R183, R0, !PT ;  /* 0x00000000b7007209 */ /* 0x000fe20007810000 */
[--C-:B------:R-:W-:Y:S01]  /*68b0*/  FFMA.FTZ R169, R173, UR5, -R200.reuse ;  /* 0x00000005ada97c23 */ /* 0x100fe200080108c8 */
[----:B------:R-:W-:Y:S01]  /*68c0*/  FFMA.FTZ R173, R177, UR5, -R200 ;  /* 0x00000005b1ad7c23 */ /* 0x000fe200080108c8 */
[----:B------:R-:W-:Y:S01]  /*68d0*/  FSEL R177, R23, RZ, P3 ;  /* 0x000000ff17b17208 */ /* 0x000fe20001800000 */
[----:B------:R-:W-:Y:S01]  /*68e0*/  MUFU.EX2 R153, R153 ;  /* 0x0000009900997308 */ /* 0x000fe20000000800 */
[----:B------:R-:W0:Y:S07]  /*68f0*/  SHFL.BFLY PT, R187, R0, 0x2, 0x1f ;  /* 0x0c401f0000bb7f89 */ /* 0x000e2e00000e0000 */
[----:B------:R-:W-:Y:S08]  /*6900*/  MUFU.EX2 R192, R192 ;  /* 0x000000c000c07308 */ /* 0x000ff00000000800 */
[----:B------:R-:W-:Y:S08]  /*6910*/  MUFU.EX2 R157, R157 ;  /* 0x0000009d009d7308 */ /* 0x000ff00000000800 */
[----:B------:R-:W-:Y:S01]  /*6920*/  MUFU.EX2 R194, R194 ;  /* 0x000000c200c27308 */ /* 0x000fe20000000800 */
[----:B0-----:R-:W-:Y:S01]  /*6930*/  FMNMX.FTZ R187, R0, R187, !PT ;  /* 0x000000bb00bb7209 */ /* 0x001fe20007810000 */
[----:B------:R-:W-:-:S04]  /*6940*/  FADD.FTZ R0, -R177, R4 ;  /* 0x00000004b1007221 */ /* 0x000fc80000010100 */
[----:B------:R-:W0:Y:S01]  /*6950*/  SHFL.BFLY PT, R152, R187, 0x1, 0x1f ;  /* 0x0c201f00bb987f89 */ /* 0x000e2200000e0000 */
[----:B------:R-:W-:Y:S01]  /*6960*/  FMUL.FTZ R0, R0, UR5 ;  /* 0x0000000500007c20 */ /* 0x000fe20008410000 */
[----:B------:R-:W-:Y:S08]  /*6970*/  MUFU.EX2 R161, R161 ;  /* 0x000000a100a17308 */ /* 0x000ff00000000800 */
[----:B------:R-:W1:Y:S08]  /*6980*/  MUFU.EX2 R0, R0 ;  /* 0x0000000000007308 */ /* 0x000e700000000800 */
[----:B------:R-:W-:Y:S01]  /*6990*/  MUFU.EX2 R188, R188 ;  /* 0x000000bc00bc7308 */ /* 0x000fe20000000800 */
[----:B0-----:R-:W-:-:S07]  /*69a0*/  FMNMX.FTZ R152, R187, R152, !PT ;  /* 0x00000098bb987209 */ /* 0x001fce0007810000 */
[----:B------:R-:W-:Y:S01]  /*69b0*/  MUFU.EX2 R165, R165 ;  /* 0x000000a500a57308 */ /* 0x000fe20000000800 */
[----:B-1----:R-:W-:Y:S01]  /*69c0*/  FFMA.FTZ R15, R0, R15, R185 ;  /* 0x0000000f000f7223 */ /* 0x002fe200000100b9 */
[C---:B------:R-:W-:Y:S01]  /*69d0*/  FSETP.NEU.FTZ.AND P0, PT, R152.reuse, -INF , PT ;  /* 0xff8000009800780b */ /* 0x040fe20003f1d000 */
[----:B------:R-:W-:Y:S02]  /*69e0*/  FMUL.FTZ R164, R152, UR5 ;  /* 0x0000000598a47c20 */ /* 0x000fe40008410000 */
[----:B------:R-:W-:Y:S01]  /*69f0*/  FADD.FTZ R15, R196, R15 ;  /* 0x0000000fc40f7221 */ /* 0x000fe20000010000 */
[----:B------:R-:W-:Y:S02]  /*6a00*/  FSEL R2, R152, RZ, P0 ;  /* 0x000000ff98027208 */ /* 0x000fe40000000000 */
[----:B------:R-:W-:Y:S01]  /*6a10*/  FSEL R164, R164, RZ, P0 ;  /* 0x000000ffa4a47208 */ /* 0x000fe20000000000 */
[----:B------:R-:W-:Y:S01]  /*6a20*/  MUFU.EX2 R190, R190 ;  /* 0x000000be00be7308 */ /* 0x000fe20000000800 */
[----:B------:R-:W-:Y:S01]  /*6a30*/  ISETP.LT.AND P0, PT, R21, UR6, PT ;  /* 0x0000000615007c0c */ /* 0x000fe2000bf01270 */
[----:B------:R-:W-:Y:S01]  /*6a40*/  FADD.FTZ R2, -R2, R3 ;  /* 0x0000000302027221 */ /* 0x000fe20000010100 */
[----:B------:R-:W-:Y:S01]  /*6a50*/  UIADD3 UR6, UR6, -0x1, URZ ;  /* 0xffffffff06067890 */ /* 0x000fe2000fffe03f */
[--C-:B------:R-:W-:Y:S01]  /*6a60*/  FFMA.FTZ R197, R154, UR5, -R164.reuse ;  /* 0x000000059ac57c23 */ /* 0x100fe200080108a4 */
[--C-:B------:R-:W-:Y:S01]  /*6a70*/  FFMA.FTZ R4, R155, UR5, -R164.reuse ;  /* 0x000000059b047c23 */ /* 0x100fe200080108a4 */
[----:B------:R-:W-:Y:S01]  /*6a80*/  FMUL.FTZ R2, R2, UR5 ;  /* 0x0000000502027c20 */ /* 0x000fe20008410000 */
[--C-:B------:R-:W-:Y:S01]  /*6a90*/  FFMA.FTZ R199, R158, UR5, -R164.reuse ;  /* 0x000000059ec77c23 */ /* 0x100fe200080108a4 */
[--C-:B------:R-:W-:Y:S01]  /*6aa0*/  FFMA.FTZ R154, R159, UR5, -R164.reuse ;  /* 0x000000059f9a7c23 */ /* 0x100fe200080108a4 */
[--C-:B------:R-:W-:Y:S01]  /*6ab0*/  FFMA.FTZ R193, R162, UR5, -R164.reuse ;  /* 0x00000005a2c17c23 */ /* 0x100fe200080108a4 */
[----:B------:R-:W-:Y:S01]  /*6ac0*/  MUFU.EX2 R197, R197 ;  /* 0x000000c500c57308 */ /* 0x000fe20000000800 */
[--C-:B------:R-:W-:Y:S01]  /*6ad0*/  FFMA.FTZ R156, R163, UR5, -R164.reuse ;  /* 0x00000005a39c7c23 */ /* 0x100fe200080108a4 */
[--C-:B------:R-:W-:Y:S01]  /*6ae0*/  FFMA.FTZ R195, R166, UR5, -R164.reuse ;  /* 0x00000005a6c37c23 */ /* 0x100fe200080108a4 */
[--C-:B------:R-:W-:Y:S01]  /*6af0*/  FFMA.FTZ R158, R167, UR5, -R164.reuse ;  /* 0x00000005a79e7c23 */ /* 0x100fe200080108a4 */
[----:B------:R-:W-:Y:S01]  /*6b00*/  FADD.FTZ R162, R198, R15 ;  /* 0x0000000fc6a27221 */ /* 0x000fe20000010000 */
[--C-:B------:R-:W-:Y:S01]  /*6b10*/  FFMA.FTZ R189, R170, UR5, -R164.reuse ;  /* 0x00000005aabd7c23 */ /* 0x100fe200080108a4 */
[--C-:B------:R-:W-:Y:S01]  /*6b20*/  FFMA.FTZ R160, R171, UR5, -R164.reuse ;  /* 0x00000005aba07c23 */ /* 0x100fe200080108a4 */
[----:B------:R-:W-:Y:S01]  /*6b30*/  FFMA.FTZ R174, R174, UR5, -R164 ;  /* 0x00000005aeae7c23 */ /* 0x000fe200080108a4 */
[----:B------:R-:W0:Y:S01]  /*6b40*/  MUFU.EX2 R2, R2 ;  /* 0x0000000200027308 */ /* 0x000e220000000800 */
[----:B------:R-:W-:Y:S01]  /*6b50*/  FADD.FTZ R15, R153, R162 ;  /* 0x000000a2990f7221 */ /* 0x000fe20000010000 */
[--C-:B------:R-:W-:Y:S01]  /*6b60*/  FFMA.FTZ R175, R175, UR5, -R164.reuse ;  /* 0x00000005afaf7c23 */ /* 0x100fe200080108a4 */
[--C-:B------:R-:W-:Y:S01]  /*6b70*/  FFMA.FTZ R178, R178, UR5, -R164.reuse ;  /* 0x00000005b2b27c23 */ /* 0x100fe200080108a4 */
[--C-:B------:R-:W-:Y:S01]  /*6b80*/  FFMA.FTZ R179, R179, UR5, -R164.reuse ;  /* 0x00000005b3b37c23 */ /* 0x100fe200080108a4 */
[----:B------:R-:W-:Y:S01]  /*6b90*/  FADD.FTZ R162, R192, R15 ;  /* 0x0000000fc0a27221 */ /* 0x000fe20000010000 */
[--C-:B------:R-:W-:Y:S01]  /*6ba0*/  FFMA.FTZ R182, R182, UR5, -R164.reuse ;  /* 0x00000005b6b67c23 */ /* 0x100fe200080108a4 */
[----:B------:R-:W-:Y:S01]  /*6bb0*/  FFMA.FTZ R164, R183, UR5, -R164 ;  /* 0x00000005b7a47c23 */ /* 0x000fe200080108a4 */
[----:B------:R-:W1:Y:S01]  /*6bc0*/  MUFU.EX2 R4, R4 ;  /* 0x0000000400047308 */ /* 0x000e620000000800 */
[----:B------:R-:W-:Y:S01]  /*6bd0*/  FADD.FTZ R15, R157, R162 ;  /* 0x000000a29d0f7221 */ /* 0x000fe20000010000 */
[----:B------:R-:W-:Y:S01]  /*6be0*/  IMAD.U32 R155, RZ, RZ, UR14 ;  /* 0x0000000eff9b7e24 */ /* 0x000fe2000f8e00ff */
[----:B------:R-:W-:-:S02]  /*6bf0*/  F2FP.BF16.F32.PACK_AB R196, R196, R185 ;  /* 0x000000b9c4c4723e */ /* 0x000fc400000010ff */
[----:B------:R-:W-:Y:S01]  /*6c00*/  FADD.FTZ R162, R194, R15 ;  /* 0x0000000fc2a27221 */ /* 0x000fe20000010000 */
[----:B------:R-:W-:Y:S01]  /*6c10*/  @!P5 VIADD R155, R155, 0x30860 ;  /* 0x000308609b9bd836 */ /* 0x000fe20000000000 */
[----:B------:R-:W-:Y:S01]  /*6c20*/  F2FP.BF16.F32.PACK_AB R198, R153, R198 ;  /* 0x000000c699c6723e */ /* 0x000fe200000010ff */
[----:B------:R-:W2:Y:S01]  /*6c30*/  MUFU.EX2 R199, R199 ;  /* 0x000000c700c77308 */ /* 0x000ea20000000800 */
[----:B0-----:R-:W-:Y:S01]  /*6c40*/  FFMA.FTZ R3, R2, R14, R197 ;  /* 0x0000000e02037223 */ /* 0x001fe200000100c5 */
[----:B------:R-:W-:Y:S01]  /*6c50*/  FADD.FTZ R15, R161, R162 ;  /* 0x000000a2a10f7221 */ /* 0x000fe20000010000 */
[----:B------:R-:W-:Y:S02]  /*6c60*/  @!P5 PRMT R155, RZ, 0x654, R155 ;  /* 0x00000654ff9bd816 */ /* 0x000fe4000000009b */
[----:B------:R-:W-:Y:S01]  /*6c70*/  F2FP.BF16.F32.PACK_AB R192, R157, R192 ;  /* 0x000000c09dc0723e */ /* 0x000fe200000010ff */
[----:B------:R-:W-:Y:S01]  /*6c80*/  FADD.FTZ R162, R188, R15 ;  /* 0x0000000fbca27221 */ /* 0x000fe20000010000 */
[----:B------:R0:W-:Y:S01]  /*6c90*/  @!P5 SYNCS.ARRIVE.TRANS64.RED.A1T0 RZ, [R155+URZ], RZ ;  /* 0x000000ff9bffd9a7 */ /* 0x0001e2000810043f */
[----:B------:R-:W3:Y:S01]  /*6ca0*/  MUFU.EX2 R154, R154 ;  /* 0x0000009a009a7308 */ /* 0x000ee20000000800 */
[C---:B-1----:R-:W-:Y:S01]  /*6cb0*/  FADD.FTZ R14, R4.reuse, R3 ;  /* 0x00000003040e7221 */ /* 0x042fe20000010000 */
[----:B------:R-:W-:Y:S01]  /*6cc0*/  FADD.FTZ R15, R165, R162 ;  /* 0x000000a2a50f7221 */ /* 0x000fe20000010000 */
[----:B------:R-:W-:Y:S01]  /*6cd0*/  F2FP.BF16.F32.PACK_AB R197, R4, R197 ;  /* 0x000000c504c5723e */ /* 0x000fe200000010ff */
[----:B------:R-:W-:Y:S01]  /*6ce0*/  IMAD.MOV.U32 R4, RZ, RZ, R23 ;  /* 0x000000ffff047224 */ /* 0x000fe200078e0017 */
[----:B------:R-:W-:Y:S01]  /*6cf0*/  F2FP.BF16.F32.PACK_AB R194, R161, R194 ;  /* 0x000000c2a1c2723e */ /* 0x000fe200000010ff */
[----:B------:R-:W-:Y:S01]  /*6d00*/  FADD.FTZ R162, R190, R15 ;  /* 0x0000000fbea27221 */ /* 0x000fe20000010000 */
[----:B------:R-:W-:Y:S01]  /*6d10*/  F2FP.BF16.F32.PACK_AB R188, R165, R188 ;  /* 0x000000bca5bc723e */ /* 0x000fe200000010ff */
        /* <DEDUP_REMOVED lines=26> */
[C---:B---3--:R-:W-:Y:S01]  /*6ec0*/  FADD.FTZ R3, R175.reuse, R3 ;  /* 0x00000003af037221 */ /* 0x048fe20000010000 */
[----:B------:R-:W-:-:S06]  /*6ed0*/  F2FP.BF16.F32.PACK_AB R191, R175, R174 ;  /* 0x000000aeafbf723e */ /* 0x000fcc00000010ff */
[----:B------:R-:W3:Y:S01]  /*6ee0*/  MUFU.EX2 R173, R173 ;  /* 0x000000ad00ad7308 */ /* 0x000ee20000000800 */
[----:B-1----:R-:W-:-:S07]  /*6ef0*/  FADD.FTZ R14, R184, R15 ;  /* 0x0000000fb80e7221 */ /* 0x002fce0000010000 */
[----:B------:R-:W1:Y:S01]  /*6f00*/  MUFU.EX2 R179, R179 ;  /* 0x000000b300b37308 */ /* 0x000e620000000800 */
[----:B--2---:R-:W-:-:S07]  /*6f10*/  FADD.FTZ R3, R178, R3 ;  /* 0x00000003b2037221 */ /* 0x004fce0000010000 */
[----:B------:R-:W2:Y:S01]  /*6f20*/  MUFU.EX2 R186, R186 ;  /* 0x000000ba00ba7308 */ /* 0x000ea20000000800 */
[C---:B---3--:R-:W-:Y:S01]  /*6f30*/  FADD.FTZ R15, R173.reuse, R14 ;  /* 0x0000000ead0f7221 */ /* 0x048fe20000010000 */
[----:B------:R-:W-:-:S06]  /*6f40*/  F2FP.BF16.F32.PACK_AB R184, R173, R184 ;  /* 0x000000b8adb8723e */ /* 0x000fcc00000010ff */
[----:B------:R-:W3:Y:S01]  /*6f50*/  MUFU.EX2 R182, R182 ;  /* 0x000000b600b67308 */ /* 0x000ee20000000800 */
[C---:B-1----:R-:W-:Y:S01]  /*6f60*/  FADD.FTZ R3, R179.reuse, R3 ;  /* 0x00000003b3037221 */ /* 0x042fe20000010000 */
[----:B------:R-:W-:-:S06]  /*6f70*/  F2FP.BF16.F32.PACK_AB R185, R179, R178 ;  /* 0x000000b2b3b9723e */ /* 0x000fcc00000010ff */
[----:B------:R-:W1:Y:S01]  /*6f80*/  MUFU.EX2 R177, R181 ;  /* 0x000000b500b17308 */ /* 0x000e620000000800 */
[----:B--2---:R-:W-:-:S07]  /*6f90*/  FADD.FTZ R14, R186, R15 ;  /* 0x0000000fba0e7221 */ /* 0x004fce0000010000 */
[----:B------:R-:W2:Y:S01]  /*6fa0*/  MUFU.EX2 R164, R164 ;  /* 0x000000a400a47308 */ /* 0x000ea20000000800 */
[----:B---3--:R-:W-:Y:S01]  /*6fb0*/  FADD.FTZ R3, R182, R3 ;  /* 0x00000003b6037221 */ /* 0x008fe20000010000 */
[C---:B-1----:R-:W-:Y:S01]  /*6fc0*/  FADD.FTZ R15, R177.reuse, R14 ;  /* 0x0000000eb10f7221 */ /* 0x042fe20000010000 */
[----:B------:R-:W-:Y:S02]  /*6fd0*/  F2FP.BF16.F32.PACK_AB R186, R177, R186 ;  /* 0x000000bab1ba723e */ /* 0x000fe400000010ff */
[C---:B--2---:R-:W-:Y:S01]  /*6fe0*/  FADD.FTZ R14, R164.reuse, R3 ;  /* 0x00000003a40e7221 */ /* 0x044fe20000010000 */
[----:B------:R-:W-:Y:S01]  /*6ff0*/  F2FP.BF16.F32.PACK_AB R187, R164, R182 ;  /* 0x000000b6a4bb723e */ /* 0x000fe200000010ff */
[----:B------:R-:W-:Y:S01]  /*7000*/  IMAD.MOV.U32 R3, RZ, RZ, R152 ;  /* 0x000000ffff037224 */ /* 0x000fe200078e0098 */
[----:B0-----:R-:W-:Y:S06]  /*7010*/  @P0 BRA `(.L_x_1004) ;  /* 0xffffffd400dc0947 */ /* 0x001fec000383ffff */
[----:B------:R-:W-:Y:S01]  /*7020*/  IMAD.MOV.U32 R3, RZ, RZ, R152 ;  /* 0x000000ffff037224 */ /* 0x000fe200078e0098 */
[----:B------:R-:W-:-:S07]  /*7030*/  MOV R4, R23 ;  /* 0x0000001700047202 */ /* 0x000fce0000000f00 */
.L_x_987:
[----:B------:R-:W0:Y:S01]  /*7040*/  S2UR UR7, SR_CTAID.X ;  /* 0x00000000000779c3 */ /* 0x000e220000002500 */
[----:B------:R-:W-:Y:S01]  /*7050*/  ULDC UR14, c[0x0][0x448] ;  /* 0x00011200000e7ab9 */ /* 0x000fe20000000800 */
[----:B------:R-:W-:Y:S01]  /*7060*/  R2UR UR19, R17 ;  /* 0x00000000111372ca */ /* 0x000fe200000e0000 */
[----:B------:R-:W-:Y:S02]  /*7070*/  UISETP.NE.AND UP0, UPT, UR14, 0x1, UPT ;  /* 0x000000010e00788c */ /* 0x000fe4000bf05270 */
[----:B------:R-:W-:-:S09]  /*7080*/  UIADD3 UR11, -UR11, 0x1, URZ ;  /* 0x000000010b0b7890 */ /* 0x000fd2000fffe13f */
[----:B------:R-:W-:Y:S01]  /*7090*/  @UP0 ULDC UR14, c[0x0][0x44c] ;  /* 0x00011300000e0ab9 */ /* 0x000fe20000000800 */
[----:B------:R-:W-:Y:S02]  /*70a0*/  UIMAD UR11, UR19, UR10, UR11 ;  /* 0x0000000a130b72a4 */ /* 0x000fe4000f8e020b */
[----:B0-----:R-:W-:-:S03]  /*70b0*/  ULEA UR18, UR7, 0x7f, 0x7 ;  /* 0x0000007f07127891 */ /* 0x001fc6000f8e383f */
[----:B------:R-:W-:Y:S01]  /*70c0*/  ULDC UR7, c[0x0][0x9e4] ;  /* 0x0002790000077ab9 */ /* 0x000fe20000000800 */
[----:B------:R-:W-:Y:S02]  /*70d0*/  UIMAD.WIDE.U32 UR14, UR18, UR14, URZ ;  /* 0x0000000e120e72a5 */ /* 0x000fe4000f8e003f */
[----:B------:R-:W-:Y:S01]  /*70e0*/  UISETP.GE.AND UP1, UPT, UR7, 0x1, UPT ;  /* 0x000000010700788c */ /* 0x000fe2000bf26270 */
[----:B------:R-:W-:Y:S01]  /*70f0*/  UMOV UR10, UR18 ;  /* 0x00000012000a7c82 */ /* 0x000fe20008000000 */
[----:B------:R-:W-:Y:S02]  /*7100*/  @UP0 ULDC UR18, c[0x0][0x450] ;  /* 0x0001140000120ab9 */ /* 0x000fe40000000800 */
[----:B------:R-:W-:Y:S02]  /*7110*/  @UP0 USHF.R.U32.HI UR10, URZ, UR18, UR15 ;  /* 0x000000123f0a0299 */ /* 0x000fe4000801160f */
[----:B------:R-:W-:Y:S01]  /*7120*/  PLOP3.LUT P6, PT, PT, PT, UP1, 0x80, 0x0 ;  /* 0x000000000000781c */ /* 0x000fe20003fcf018 */
[----:B------:R-:W-:Y:S01]  /*7130*/  ULDC UR18, c[0x0][0x9dc] ;  /* 0x0002770000127ab9 */ /* 0x000fe20000000800 */
[----:B------:R-:W-:-:S04]  /*7140*/  UIADD3 UR10, UR11, UR10, URZ ;  /* 0x0000000a0b0a7290 */ /* 0x000fc8000fffe03f */
[----:B------:R-:W-:-:S07]  /*7150*/  UIADD3 UR18, UR10, -UR18, URZ ;  /* 0x800000120a127290 */ /* 0x000fce000fffe03f */
[----:B------:R-:W-:Y:S05]  /*7160*/  @!P6 BRA `(.L_x_1005) ;  /* 0x000000000048e947 */ /* 0x000fea0003800000 */
[----:B------:R-:W-:Y:S02]  /*7170*/  UMOV UR19, UR10 ;  /* 0x0000000a00137c82 */ /* 0x000fe40008000000 */
        /* <DEDUP_REMOVED lines=10> */
.L_x_1006:
[----:B------:R-:W-:-:S11]  /*7220*/  UISETP.NE.AND UP1, UPT, UR7, 0x1, UPT ;  /* 0x000000010700788c */ /* 0x000fd6000bf25270 */
[----:B------:R-:W-:Y:S02]  /*7230*/  @UP1 ULDC.64 UR10, c[0x0][0x9e8] ;  /* 0x00027a00000a1ab9 */ /* 0x000fe40000000a00 */
[----:B------:R-:W-:-:S04]  /*7240*/  UIMAD.WIDE.U32 UR14, UR19, UR10, URZ ;  /* 0x0000000a130e72a5 */ /* 0x000fc8000f8e003f */
[----:B------:R-:W-:-:S12]  /*7250*/  @UP1 USHF.R.U32.HI UR19, URZ, UR11, UR15 ;  /* 0x0000000b3f131299 */ /* 0x000fd8000801160f */
.L_x_1007:
[----:B------:R-:W-:-:S04]  /*7260*/  UIMAD UR7, UR19, UR7, URZ ;  /* 0x00000007130772a4 */ /* 0x000fc8000f8e023f */
[----:B------:R-:W-:-:S04]  /*7270*/  UISETP.LT.AND UP1, UPT, UR18, UR7, UPT ;  /* 0x000000071200728c */ /* 0x000fc8000bf21270 */
[----:B------:R-:W-:-:S12]  /*7280*/  USEL UR18, UR18, UR7, !UP1 ;  /* 0x0000000712127287 */ /* 0x000fd8000c800000 */
.L_x_1005:
[----:B------:R-:W-:Y:S01]  /*7290*/  UIADD3 UR18, UR18, 0x3f, URZ ;  /* 0x0000003f12127890 */ /* 0x000fe2000fffe03f */
[----:B------:R-:W-:-:S03]  /*72a0*/  R2UR UR10, R22 ;  /* 0x00000000160a72ca */ /* 0x000fc600000e0000 */
[----:B------:R-:W-:-:S04]  /*72b0*/  USHF.R.S32.HI UR7, URZ, 0x1f, UR18 ;  /* 0x0000001f3f077899 */ /* 0x000fc80008011412 */
[----:B------:R-:W-:-:S04]  /*72c0*/  ULEA.HI UR7, UR7, UR18, URZ, 0x6 ;  /* 0x0000001207077291 */ /* 0x000fc8000f8f303f */
[----:B------:R-:W-:-:S04]  /*72d0*/  USHF.R.S32.HI UR7, URZ, 0x6, UR7 ;  /* 0x000000063f077899 */ /* 0x000fc80008011407 */
[----:B------:R-:W-:-:S04]  /*72e0*/  UISETP.LT.AND UP1, UPT, UR10, UR7, UPT ;  /* 0x000000070a00728c */ /* 0x000fc8000bf21270 */
[----:B------:R-:W-:-:S04]  /*72f0*/  USEL UR10, UR10, UR7, !UP1 ;  /* 0x000000070a0a7287 */ /* 0x000fc8000c800000 */
[----:B------:R-:W-:Y:S02]  /*7300*/  UISETP.GE.AND UP1, UPT, UR6, UR10, UPT ;  /* 0x0000000a0600728c */ /* 0x000fe4000bf26270 */
[----:B------:R-:W-:-:S04]  /*7310*/  IMAD.U32 R200, RZ, RZ, UR10 ;  /* 0x0000000affc87e24 */ /* 0x000fc8000f8e00ff */
[----:B------:R-:W-:-:S13]  /*7320*/  PLOP3.LUT P0, PT, PT, PT, UP1, 0x80, 0x0 ;  /* 0x000000000000781c */ /* 0x000fda0003f0f018 */
[----:B------:R-:W-:Y:S05]  /*7330*/  @!P0 BRA `(.L_x_1008) ;  /* 0x0000001c00388947 */ /* 0x000fea0003800000 */
[----:B------:R-:W-:Y:S01]  /*7340*/  IMAD.MOV.U32 R21, RZ, RZ, R3 ;  /* 0x000000ffff157224 */ /* 0x000fe200078e0003 */
[----:B------:R-:W-:Y:S01]  /*7350*/  UMOV UR60, UR61 ;  /* 0x0000003d003c7c82 */ /* 0x000fe20008000000 */
[----:B------:R-:W-:Y:S02]  /*7360*/  IMAD.MOV.U32 R23, RZ, RZ, R4 ;  /* 0x000000ffff177224 */ /* 0x000fe400078e0004 */
[----:B------:R-:W-:Y:S01]  /*7370*/  IMAD.U32 R201, RZ, RZ, UR6 ;  /* 0x00000006ffc97e24 */ /* 0x000fe2000f8e00ff */
[----:B------:R-:W-:-:S06]  /*7380*/  UMOV UR6, UR4 ;  /* 0x0000000400067c82 */ /* 0x000fcc0008000000 */
.L_x_1017:
[----:B------:R-:W-:-:S04]  /*7390*/  UIADD3 UR4, UR6, 0x1, URZ ;  /* 0x0000000106047890 */ /* 0x000fc8000fffe03f */
[----:B------:R-:W-:-:S04]  /*73a0*/  UISETP.NE.AND UP1, UPT, UR4, 0x2, UPT ;  /* 0x000000020400788c */ /* 0x000fc8000bf25270 */
[----:B------:R-:W-:Y:S02]  /*73b0*/  USEL UR61, URZ, 0x1, UP1 ;  /* 0x000000013f3d7887 */ /* 0x000fe40008800000 */
[----:B------:R-:W-:Y:S02]  /*73c0*/  USEL UR4, UR4, URZ, UP1 ;  /* 0x0000003f04047287 */ /* 0x000fe40008800000 */
[----:B------:R-:W-:Y:S01]  /*73d0*/  ULOP3.LUT UR61, UR60, UR61, URZ, 0x3c, !UPT ;  /* 0x0000003d3c3d7292 */ /* 0x000fe2000f8e3c3f */
[----:B------:R-:W-:Y:S11]  /*73e0*/  @!P4 BRA `(.L_x_1009) ;  /* 0x000000000004c947 */ /* 0x000ff60003800000 */
[----:B------:R-:W-:Y:S01]  /*73f0*/  BPT.TRAP 0x1 ;  /* 0x000000040000795c */ /* 0x000fe20000300000 */
.L_x_1009:
[----:B------:R-:W-:Y:S01]  /*7400*/  R2UR UR5, R16 ;  /* 0x00000000100572ca */ /* 0x000fe200000e0000 */
[----:B------:R-:W-:-:S05]  /*7410*/  IMAD.U32 R3, RZ, RZ, UR61 ;  /* 0x0000003dff037e24 */ /* 0x000fca000f8e00ff */
[----:B------:R-:W-:-:S07]  /*7420*/  SHF.L.U32 R3, R3, 0x1f, RZ ;  /* 0x0000001f03037819 */ /* 0x000fce00000006ff */
[----:B------:R-:W-:-:S09]  /*7430*/  ULEA UR7, UR4, UR5, 0x3 ;  /* 0x0000000504077291 */ /* 0x000fd2000f8e183f */
[----:B------:R0:W1:Y:S01]  /*7440*/  SYNCS.PHASECHK.TRANS64.TRYWAIT P0, [UR7+0x30830], R3 ;  /* 0x03083003ff0075a7 */ /* 0x0000620008000147 */
[----:B------:R-:W-:Y:S05]  /*7450*/  @!P4 BRA `(.L_x_1010) ;  /* 0x000000000004c947 */ /* 0x000fea0003800000 */
[----:B------:R-:W-:Y:S01]  /*7460*/  BPT.TRAP 0x1 ;  /* 0x000000040000795c */ /* 0x000fe20000300000 */
.L_x_1010:
[----:B-1----:R-:W-:Y:S05]  /*7470*/  @P0 BRA `(.L_x_1011) ;  /* 0x0000000000080947 */ /* 0x002fea0003800000 */
[----:B------:R-:W1:Y:S02]  /*7480*/  SYNCS.PHASECHK.TRANS64.TRYWAIT P0, [UR7+0x30830], R3 ;  /* 0x03083003ff0075a7 */ /* 0x000e640008000147 */
[----:B-1----:R-:W-:Y:S05]  /*7490*/  @!P0 BRA `(.L_x_1012) ;  /* 0x000000cc00308947 */ /* 0x002fea0003800000 */
.L_x_1011:
[----:B------:R-:W-:Y:S01]  /*74a0*/  R2UR UR5, R19 ;  /* 0x00000000130572ca */ /* 0x000fe200000e0000 */
[----:B------:R-:W-:Y:S01]  /*74b0*/  WARPGROUP.ARRIVE ;  /* 0x00000000000079c5 */ /* 0x000fe20000000000 */
[----:B------:R-:W-:Y:S01]  /*74c0*/  R2UR UR56, R6 ;  /* 0x00000000063872ca */ /* 0x000fe200000e0000 */
[----:B------:R-:W-:Y:S01]  /*74d0*/  UMOV UR59, 0x40000040 ;  /* 0x40000040003b7882 */ /* 0x000fe20000000000 */
[----:B------:R-:W-:Y:S01]  /*74e0*/  R2UR UR57, R7 ;  /* 0x00000000073972ca */ /* 0x000fe200000e0000 */
[----:B------:R-:W-:Y:S01]  /*74f0*/  UMOV UR11, 0x40000040 ;  /* 0x40000040000b7882 */ /* 0x000fe20000000000 */
[----:B------:R-:W-:Y:S01]  /*7500*/  UMOV UR15, 0x40000040 ;  /* 0x40000040000f7882 */ /* 0x000fe20000000000 */
[----:B------:R-:W-:Y:S01]  /*7510*/  UMOV UR19, 0x40000040 ;  /* 0x4000004000137882 */ /* 0x000fe20000000000 */
[----:B------:R-:W-:Y:S01]  /*7520*/  UMOV UR23, 0x40000040 ;  /* 0x4000004000177882 */ /* 0x000fe20000000000 */
[----:B------:R-:W-:Y:S01]  /*7530*/  UMOV UR27, 0x40000040 ;  /* 0x40000040001b7882 */ /* 0x000fe20000000000 */
[----:B------:R-:W-:Y:S01]  /*7540*/  UMOV UR31, 0x40000040 ;  /* 0x40000040001f7882 */ /* 0x000fe20000000000 */
[----:B------:R-:W-:Y:S01]  /*7550*/  UMOV UR35, 0x40000040 ;  /* 0x4000004000237882 */ /* 0x000fe20000000000 */
[----:B------:R-:W-:Y:S01]  /*7560*/  UMOV UR39, 0x40000040 ;  /* 0x4000004000277882 */ /* 0x000fe20000000000 */
        /* <DEDUP_REMOVED lines=88> */
[----:B------:R-:W-:Y:S01]  /*7af0*/  FMUL.FTZ R149, R149, R0 ;  /* 0x0000000095957220 */ /* 0x000fe20000410000 */
        /* <DEDUP_REMOVED lines=73> */
[----:B------:R-:W-:Y:S01]  /*7f90*/  UIADD3 UR58, UR5, 0x606, URZ ;  /* 0x00000606053a7890 */ /* 0x000fe2000fffe03f */
        /* <DEDUP_REMOVED lines=44> */
.L_x_1013:
[----:B------:R-:W-:Y:S01]  /*8260*/  R2UR UR5, R16 ;  /* 0x00000000100572ca */ /* 0x000fe200000e0000 */
[----:B------:R-:W-:-:S05]  /*8270*/  IMAD.U32 R0, RZ, RZ, UR60 ;  /* 0x0000003cff007e24 */ /* 0x000fca000f8e00ff */
[----:B------:R-:W-:-:S07]  /*8280*/  SHF.L.U32 R0, R0, 0x1f, RZ ;  /* 0x0000001f00007819 */ /* 0x000fce00000006ff */
[----:B------:R-:W-:-:S09]  /*8290*/  ULEA UR14, UR6, UR5, 0x3 ;  /* 0x00000005060e7291 */ /* 0x000fd2000f8e183f */
[----:B------:R2:W3:Y:S01]  /*82a0*/  SYNCS.PHASECHK.TRANS64.TRYWAIT P0, [UR14+0x30850], R0 ;  /* 0x03085000ff0075a7 */ /* 0x0004e2000800014e */
[----:B------:R-:W-:Y:S05]  /*82b0*/  @!P4 BRA `(.L_x_1014) ;  /* 0x000000000004c947 */ /* 0x000fea0003800000 */
[----:B------:R-:W-:Y:S01]  /*82c0*/  BPT.TRAP 0x1 ;  /* 0x000000040000795c */ /* 0x000fe20000300000 */
.L_x_1014:
[----:B---3--:R-:W-:Y:S05]  /*82d0*/  @P0 BRA `(.L_x_1015) ;  /* 0x0000000000080947 */ /* 0x008fea0003800000 */
[----:B------:R-:W3:Y:S02]  /*82e0*/  SYNCS.PHASECHK.TRANS64.TRYWAIT P0, [UR14+0x30850], R0 ;  /* 0x03085000ff0075a7 */ /* 0x000ee4000800014e */
[----:B---3--:R-:W-:Y:S05]  /*82f0*/  @!P0 BRA `(.L_x_1016) ;  /* 0x000000bc00b08947 */ /* 0x008fea0003800000 */
.L_x_1015:
[----:B------:R-:W-:Y:S01]  /*8300*/  R2UR UR5, R16 ;  /* 0x00000000100572ca */ /* 0x000fe200000e0000 */
[----:B------:R-:W-:Y:S01]  /*8310*/  WARPGROUP.ARRIVE ;  /* 0x00000000000079c5 */ /* 0x000fe20000000000 */
[----:B------:R-:W-:Y:S01]  /*8320*/  UMOV UR11, 0x40000040 ;  /* 0x40000040000b7882 */ /* 0x000fe20000000000 */
[----:B0-2---:R-:W-:Y:S01]  /*8330*/  FMNMX.FTZ R0, R152, R23, !PT ;  /* 0x0000001798007209 */ /* 0x005fe20007810000 */
[----:B------:R-:W-:Y:S01]  /*8340*/  ULDC UR15, c[0x0][0x988] ;  /* 0x00026200000f7ab9 */ /* 0x000fe20000000800 */
[----:B------:R-:W-:Y:S01]  /*8350*/  R2UR UR18, R200 ;  /* 0x00000000c81272ca */ /* 0x000fe200000e0000 */
[----:B------:R-:W-:Y:S01]  /*8360*/  UMOV UR60, UR61 ;  /* 0x0000003d003c7c82 */ /* 0x000fe20008000000 */
[----:B-1----:R-:W-:-:S04]  /*8370*/  FMNMX.FTZ R3, R153, R0, !PT ;  /* 0x0000000099037209 */ /* 0x002fc80007810000 */
[----:B------:R-:W-:Y:S02]  /*8380*/  FMNMX.FTZ R0, R156, R3, !PT ;  /* 0x000000039c007209 */ /* 0x000fe40007810000 */
[----:B------:R-:W-:Y:S02]  /*8390*/  UIADD3 UR5, UR5, 0x400, URZ ;  /* 0x0000040005057890 */ /* 0x000fe4000fffe03f */
[----:B------:R-:W-:Y:S02]  /*83a0*/  FMNMX.FTZ R3, R157, R0, !PT ;  /* 0x000000009d037209 */ /* 0x000fe40007810000 */
[----:B------:R-:W-:Y:S02]  /*83b0*/  USHF.R.U32.HI UR5, URZ, 0x4, UR5 ;  /* 0x000000043f057899 */ /* 0x000fe40008011605 */
[----:B------:R-:W-:Y:S02]  /*83c0*/  FMNMX.FTZ R0, R160, R3, !PT ;  /* 0x00000003a0007209 */ /* 0x000fe40007810000 */
[----:B------:R-:W-:-:S02]  /*83d0*/  ULOP3.LUT UR5, UR5, 0x3fff, URZ, 0xc0, !UPT ;  /* 0x00003fff05057892 */ /* 0x000fc4000f8ec03f */
[----:B------:R-:W-:Y:S02]  /*83e0*/  FMNMX.FTZ R3, R161, R0, !PT ;  /* 0x00000000a1037209 */ /* 0x000fe40007810000 */
[----:B------:R-:W-:Y:S02]  /*83f0*/  ULOP3.LUT UR5, UR5, 0x2000000, URZ, 0xfc, !UPT ;  /* 0x0200000005057892 */ /* 0x000fe4000f8efc3f */
[----:B------:R-:W-:Y:S02]  /*8400*/  FMNMX.FTZ R0, R164, R3, !PT ;  /* 0x00000003a4007209 */ /* 0x000fe40007810000 */
[----:B------:R-:W-:Y:S02]  /*8410*/  ULEA UR6, UR6, UR5, 0xb ;  /* 0x0000000506067291 */ /* 0x000fe4000f8e583f */
[----:B------:R-:W-:Y:S01]  /*8420*/  FMNMX.FTZ R3, R165, R0, !PT ;  /* 0x00000000a5037209 */ /* 0x000fe20007810000 */
[----:B------:R-:W-:Y:S01]  /*8430*/  UMOV UR5, UR15 ;  /* 0x0000000f00057c82 */ /* 0x000fe20008000000 */
[----:B------:R-:W-:-:S02]  /*8440*/  R2UR UR15, R201 ;  /* 0x00000000c90f72ca */ /* 0x000fc400000e0000 */
[----:B------:R-:W-:Y:S01]  /*8450*/  FMNMX.FTZ R0, R168, R3, !PT ;  /* 0x00000003a8007209 */ /* 0x000fe20007810000 */
[----:B------:R-:W-:Y:S02]  /*8460*/  UMOV UR10, UR6 ;  /* 0x00000006000a7c82 */ /* 0x000fe40008000000 */
[----:B------:R-:W-:Y:S01]  /*8470*/  HGMMA.64x256x16.F32.BF16 R24, R196, gdesc[UR8].tnspB, R24, gsb0 ;  /* 0x43e00008c4187df0 */ /* 0x000fe20008001818 */
[----:B------:R-:W-:Y:S01]  /*8480*/  UIADD3 UR10, UR6, 0x80, URZ ;  /* 0x00000080060a7890 */ /* 0x000fe2000fffe03f */
[----:B------:R-:W-:Y:S01]  /*8490*/  FMNMX.FTZ R3, R169, R0, !PT ;  /* 0x00000000a9037209 */ /* 0x000fe20007810000 */
[----:B------:R-:W-:-:S03]  /*84a0*/  UMOV UR11, 0x40000040 ;  /* 0x40000040000b7882 */ /* 0x000fc60000000000 */
[----:B------:R-:W-:Y:S02]  /*84b0*/  FMNMX.FTZ R0, R172, R3, !PT ;  /* 0x00000003ac007209 */ /* 0x000fe40007810000 */
[----:B------:R-:W-:Y:S02]  /*84c0*/  UISETP.GT.AND UP1, UPT, UR15, UR18, UPT ;  /* 0x000000120f00728c */ /* 0x000fe4000bf24270 */
[----:B------:R-:W-:-:S04]  /*84d0*/  FMNMX.FTZ R3, R173, R0, !PT ;  /* 0x00000000ad037209 */ /* 0x000fc80007810000 */
[----:B------:R-:W-:Y:S02]  /*84e0*/  FMNMX.FTZ R0, R176, R3, !PT ;  /* 0x00000003b0007209 */ /* 0x000fe40007810000 */
[----:B------:R-:W-:Y:S02]  /*84f0*/  PLOP3.LUT P0, PT, PT, PT, UP1, 0x80, 0x0 ;  /* 0x000000000000781c */ /* 0x000fe40003f0f018 */
[----:B------:R-:W-:-:S04]  /*8500*/  FMNMX.FTZ R3, R177, R0, !PT ;  /* 0x00000000b1037209 */ /* 0x000fc80007810000 */
[----:B------:R-:W-:-:S04]  /*8510*/  FMNMX.FTZ R0, R180, R3, !PT ;  /* 0x00000003b4007209 */ /* 0x000fc80007810000 */
[----:B------:R-:W-:Y:S02]  /*8520*/  FMNMX.FTZ R2, R181, R0, !PT ;  /* 0x00000000b5027209 */ /* 0x000fe40007810000 */
[----:B------:R-:W-:-:S03]  /*8530*/  FMNMX.FTZ R0, R154, R21, !PT ;  /* 0x000000159a007209 */ /* 0x000fc60007810000 */
[----:B------:R-:W0:Y:S01]  /*8540*/  SHFL.BFLY PT, R3, R2, 0x2, 0x1f ;  /* 0x0c401f0002037f89 */ /* 0x000e2200000e0000 */
        /* <DEDUP_REMOVED lines=11> */
[----:B------:R-:W-:Y:S01]  /*8600*/  UMOV UR6, UR4 ;  /* 0x0000000400067c82 */ /* 0x000fe20008000000 */
[----:B------:R-:W-:Y:S02]  /*8610*/  WARPGROUP.DEPBAR.LE gsb0, 0x0 ;  /* 0x00008000000079c5 */ /* 0x000fe40000010000 */
[----:B------:R-:W-:Y:S01]  /*8620*/  WARPGROUP.ARRIVE ;  /* 0x00000000000079c5 */ /* 0x000fe20000000000 */
[----:B0-----:R-:W-:Y:S02]  /*8630*/  FMNMX.FTZ R188, R2, R3, !PT ;  /* 0x0000000302bc7209 */ /* 0x001fe40007810000 */
[----:B------:R-:W-:-:S15]  /*8640*/  FMNMX.FTZ R3, R155, R0, !PT ;  /* 0x000000009b037209 */ /* 0x000fde0007810000 */
[----:B------:R-:W-:-:S03]  /*8650*/  NOP ;  /* 0x0000000000007918 */ /* 0x000fc60000000000 */
[----:B------:R-:W-:Y:S01]  /*8660*/  HGMMA.64x256x16.F32.BF16 R24, R184, gdesc[UR8].tnspB, R24, gsb0 ;  /* 0x43e00008b8187df0 */ /* 0x000fe20008001818 */
[----:B------:R-:W-:Y:S01]  /*8670*/  FMNMX.FTZ R0, R158, R3, !PT ;  /* 0x000000039e007209 */ /* 0x000fe20007810000 */
[----:B------:R-:W0:Y:S03]  /*8680*/  SHFL.BFLY PT, R189, R188, 0x1, 0x1f ;  /* 0x0c201f00bcbd7f89 */ /* 0x000e2600000e0000 */
        /* <DEDUP_REMOVED lines=8> */
[----:B------:R-:W-:Y:S01]  /*8710*/  FMUL.FTZ R189, R4, UR5 ;  /* 0x0000000504bd7c20 */ /* 0x000fe20008410000 */
[----:B------:R-:W-:Y:S01]  /*8720*/  FMNMX.FTZ R2, R174, R3, !PT ;  /* 0x00000003ae027209 */ /* 0x000fe20007810000 */
[----:B------:R-:W-:Y:S02]  /*8730*/  FADD.FTZ R23, -R4, R23 ;  /* 0x0000001704177221 */ /* 0x000fe40000010100 */
[--C-:B------:R-:W-:Y:S01]  /*8740*/  FFMA.FTZ R198, R156, UR5, -R189.reuse ;  /* 0x000000059cc67c23 */ /* 0x100fe200080108bd */
[----:B------:R-:W-:Y:S01]  /*8750*/  FMNMX.FTZ R3, R175, R2, !PT ;  /* 0x00000002af037209 */ /* 0x000fe20007810000 */
[----:B------:R-:W-:Y:S01]  /*8760*/  FMUL.FTZ R188, R23, UR5 ;  /* 0x0000000517bc7c20 */ /* 0x000fe20008410000 */
[--C-:B------:R-:W-:Y:S01]  /*8770*/  FFMA.FTZ R23, R152, UR5, -R189.reuse ;  /* 0x0000000598177c23 */ /* 0x100fe200080108bd */
[--C-:B------:R-:W-:Y:S01]  /*8780*/  FFMA.FTZ R196, R153, UR5, -R189.reuse ;  /* 0x0000000599c47c23 */ /* 0x100fe200080108bd */
[----:B------:R-:W-:Y:S01]  /*8790*/  FMNMX.FTZ R2, R178, R3, !PT ;  /* 0x00000003b2027209 */ /* 0x000fe20007810000 */
[----:B------:R0:W-:Y:S01]  /*87a0*/  MUFU.EX2 R0, R188 ;  /* 0x000000bc00007308 */ /* 0x0001e20000000800 */
[--C-:B------:R-:W-:Y:S01]  /*87b0*/  FFMA.FTZ R153, R157, UR5, -R189.reuse ;  /* 0x000000059d997c23 */ /* 0x100fe200080108bd */
[----:B------:R-:W-:Y:S01]  /*87c0*/  FFMA.FTZ R192, R160, UR5, -R189 ;  /* 0x00000005a0c07c23 */ /* 0x000fe200080108bd */
[----:B------:R-:W-:Y:S01]  /*87d0*/  FMNMX.FTZ R3, R179, R2, !PT ;  /* 0x00000002b3037209 */ /* 0x000fe20007810000 */
[----:B------:R-:W-:-:S02]  /*87e0*/  IMAD.U32 R152, RZ, RZ, UR7 ;  /* 0x00000007ff987e24 */ /* 0x000fc4000f8e00ff */
[--C-:B------:R-:W-:Y:S01]  /*87f0*/  FFMA.FTZ R157, R161, UR5, -R189.reuse ;  /* 0x00000005a19d7c23 */ /* 0x100fe200080108bd */
[--C-:B------:R-:W-:Y:S01]  /*8800*/  FFMA.FTZ R194, R164, UR5, -R189.reuse ;  /* 0x00000005a4c27c23 */ /* 0x100fe200080108bd */
[----:B------:R-:W-:Y:S01]  /*8810*/  FMNMX.FTZ R2, R182, R3, !PT ;  /* 0x00000003b6027209 */ /* 0x000fe20007810000 */
[----:B------:R-:W1:Y:S01]  /*8820*/  MUFU.EX2 R23, R23 ;  /* 0x0000001700177308 */ /* 0x000e620000000800 */
[----:B------:R-:W-:Y:S02]  /*8830*/  @!P5 VIADD R152, R152, 0x30840 ;  /* 0x000308409898d836 */ /* 0x000fe40000000000 */
[--C-:B------:R-:W-:Y:S01]  /*8840*/  FFMA.FTZ R161, R165, UR5, -R189.reuse ;  /* 0x00000005a5a17c23 */ /* 0x100fe200080108bd */
[----:B------:R-:W-:Y:S01]  /*8850*/  FMNMX.FTZ R2, R183, R2, !PT ;  /* 0x00000002b7027209 */ /* 0x000fe20007810000 */
[--C-:B0-----:R-:W-:Y:S01]  /*8860*/  FFMA.FTZ R188, R168, UR5, -R189.reuse ;  /* 0x00000005a8bc7c23 */ /* 0x101fe200080108bd */
[--C-:B------:R-:W-:Y:S01]  /*8870*/  FFMA.FTZ R165, R169, UR5, -R189.reuse ;  /* 0x00000005a9a57c23 */ /* 0x100fe200080108bd */
[----:B------:R-:W-:Y:S01]  /*8880*/  @!P5 PRMT R152, RZ, 0x654, R152 ;  /* 0x00000654ff98d816 */ /* 0x000fe20000000098 */
[--C-:B------:R-:W-:Y:S01]  /*8890*/  FFMA.FTZ R169, R173, UR5, -R189.reuse ;  /* 0x00000005ada97c23 */ /* 0x100fe200080108bd */
[----:B------:R-:W0:Y:S01]  /*88a0*/  SHFL.BFLY PT, R3, R2, 0x2, 0x1f ;  /* 0x0c401f0002037f89 */ /* 0x000e2200000e0000 */
[----:B------:R-:W2:Y:S01]  /*88b0*/  MUFU.EX2 R196, R196 ;  /* 0x000000c400c47308 */ /* 0x000ea20000000800 */
[--C-:B------:R-:W-:Y:S01]  /*88c0*/  FFMA.FTZ R190, R172, UR5, -R189.reuse ;  /* 0x00000005acbe7c23 */ /* 0x100fe200080108bd */
[--C-:B------:R-:W-:Y:S01]  /*88d0*/  FFMA.FTZ R173, R177, UR5, -R189.reuse ;  /* 0x00000005b1ad7c23 */ /* 0x100fe200080108bd */
[----:B------:R-:W-:Y:S01]  /*88e0*/  FFMA.FTZ R181, R181, UR5, -R189 ;  /* 0x00000005b5b57c23 */ /* 0x000fe200080108bd */
[----:B------:R-:W-:-:S04]  /*88f0*/  UIADD3 UR7, UR15, -0x1, URZ ;  /* 0xffffffff0f077890 */ /* 0x000fc8000fffe03f */
[----:B------:R-:W-:Y:S01]  /*8900*/  MUFU.EX2 R198, R198 ;  /* 0x000000c600c67308 */ /* 0x000fe20000000800 */
[----:B-1----:R-:W-:Y:S01]  /*8910*/  FFMA.FTZ R15, R0, R15, R23 ;  /* 0x0000000f000f7223 */ /* 0x002fe20000010017 */
[----:B------:R-:W-:-:S06]  /*8920*/  IMAD.U32 R201, RZ, RZ, UR7 ;  /* 0x00000007ffc97e24 */ /* 0x000fcc000f8e00ff */
[----:B------:R-:W-:Y:S01]  /*8930*/  MUFU.EX2 R153, R153 ;  /* 0x0000009900997308 */ /* 0x000fe20000000800 */
[C---:B--2---:R-:W-:Y:S01]  /*8940*/  FADD.FTZ R15, R196.reuse, R15 ;  /* 0x0000000fc40f7221 */ /* 0x044fe20000010000 */
[----:B------:R-:W-:Y:S01]  /*8950*/  F2FP.BF16.F32.PACK_AB R196, R196, R23 ;  /* 0x00000017c4c4723e */ /* 0x000fe200000010ff */
[----:B------:R-:W-:Y:S01]  /*8960*/  IMAD.MOV.U32 R23, RZ, RZ, R4 ;  /* 0x000000ffff177224 */ /* 0x000fe200078e0004 */
[----:B0-----:R-:W-:-:S04]  /*8970*/  FMNMX.FTZ R3, R2, R3, !PT ;  /* 0x0000000302037209 */ /* 0x001fc80007810000 */
[----:B------:R-:W-:Y:S01]  /*8980*/  MUFU.EX2 R192, R192 ;  /* 0x000000c000c07308 */ /* 0x000fe20000000800 */
[----:B------:R-:W0:Y:S07]  /*8990*/  SHFL.BFLY PT, R2, R3, 0x1, 0x1f ;  /* 0x0c201f0003027f89 */ /* 0x000e2e00000e0000 */
[----:B------:R-:W-:Y:S08]  /*89a0*/  MUFU.EX2 R157, R157 ;  /* 0x0000009d009d7308 */ /* 0x000ff00000000800 */
[----:B------:R-:W-:Y:S08]  /*89b0*/  MUFU.EX2 R194, R194 ;  /* 0x000000c200c27308 */ /* 0x000ff00000000800 */
[----:B------:R-:W-:Y:S01]  /*89c0*/  MUFU.EX2 R161, R161 ;  /* 0x000000a100a17308 */ /* 0x000fe20000000800 */
[----:B0-----:R-:W-:-:S07]  /*89d0*/  FMNMX.FTZ R3, R3, R2, !PT ;  /* 0x0000000203037209 */ /* 0x001fce0007810000 */
[----:B------:R-:W-:Y:S01]  /*89e0*/  MUFU.EX2 R188, R188 ;  /* 0x000000bc00bc7308 */ /* 0x000fe20000000800 */
[C---:B------:R-:W-:Y:S01]  /*89f0*/  FADD.FTZ R2, -R3.reuse, R21 ;  /* 0x0000001503027221 */ /* 0x040fe20000010100 */
[----:B------:R-:W-:-:S03]  /*8a00*/  FMUL.FTZ R156, R3, UR5 ;  /* 0x00000005039c7c20 */ /* 0x000fc60008410000 */
[----:B------:R-:W-:Y:S01]  /*8a10*/  FMUL.FTZ R2, R2, UR5 ;  /* 0x0000000502027c20 */ /* 0x000fe20008410000 */
[--C-:B------:R-:W-:Y:S01]  /*8a20*/  FFMA.FTZ R154, R154, UR5, -R156.reuse ;  /* 0x000000059a9a7c23 */ /* 0x100fe2000801089c */
[--C-:B------:R-:W-:Y:S01]  /*8a30*/  FFMA.FTZ R155, R155, UR5, -R156.reuse ;  /* 0x000000059b9b7c23 */ /* 0x100fe2000801089c */
[--C-:B------:R-:W-:Y:S01]  /*8a40*/  FFMA.FTZ R158, R158, UR5, -R156.reuse ;  /* 0x000000059e9e7c23 */ /* 0x100fe2000801089c */
[--C-:B------:R-:W-:Y:S01]  /*8a50*/  FFMA.FTZ R159, R159, UR5, -R156.reuse ;  /* 0x000000059f9f7c23 */ /* 0x100fe2000801089c */
[----:B------:R0:W-:Y:S01]  /*8a60*/  MUFU.EX2 R197, R154 ;  /* 0x0000009a00c57308 */ /* 0x0001e20000000800 */
        /* <DEDUP_REMOVED lines=12> */
[----:B------:R-:W-:Y:S01]  /*8b30*/  FFMA.FTZ R156, R183, UR5, -R156 ;  /* 0x00000005b79c7c23 */ /* 0x000fe2000801089c */
[----:B0-----:R-:W-:-:S02]  /*8b40*/  IMAD.U32 R154, RZ, RZ, UR14 ;  /* 0x0000000eff9a7e24 */ /* 0x001fc4000f8e00ff */
[----:B------:R-:W0:Y:S02]  /*8b50*/  MUFU.EX2 R155, R155 ;  /* 0x0000009b009b7308 */ /* 0x000e240000000800 */
[----:B------:R-:W-:-:S05]  /*8b60*/  @!P5 VIADD R154, R154, 0x30860 ;  /* 0x000308609a9ad836 */ /* 0x000fca0000000000 */
[----:B------:R-:W-:Y:S01]  /*8b70*/  @!P5 PRMT R154, RZ, 0x654, R154 ;  /* 0x00000654ff9ad816 */ /* 0x000fe2000000009a */
[----:B------:R-:W2:Y:S01]  /*8b80*/  MUFU.EX2 R199, R158 ;  /* 0x0000009e00c77308 */ /* 0x000ea20000000800 */
[----:B-1----:R-:W-:-:S07]  /*8b90*/  FFMA.FTZ R14, R2, R14, R197 ;  /* 0x0000000e020e7223 */ /* 0x002fce00000100c5 */
[----:B------:R-:W1:Y:S01]  /*8ba0*/  MUFU.EX2 R159, R159 ;  /* 0x0000009f009f7308 */ /* 0x000e620000000800 */
[C---:B0-----:R-:W-:Y:S01]  /*8bb0*/  FADD.FTZ R14, R155.reuse, R14 ;  /* 0x0000000e9b0e7221 */ /* 0x041fe20000010000 */
[----:B------:R-:W-:-:S06]  /*8bc0*/  F2FP.BF16.F32.PACK_AB R197, R155, R197 ;  /* 0x000000c59bc5723e */ /* 0x000fcc00000010ff */
[----:B------:R-:W0:Y:S01]  /*8bd0*/  MUFU.EX2 R193, R162 ;  /* 0x000000a200c17308 */ /* 0x000e220000000800 */
[----:B--2---:R-:W-:-:S07]  /*8be0*/  FADD.FTZ R14, R199, R14 ;  /* 0x0000000ec70e7221 */ /* 0x004fce0000010000 */
[----:B------:R-:W2:Y:S01]  /*8bf0*/  MUFU.EX2 R163, R163 ;  /* 0x000000a300a37308 */ /* 0x000ea20000000800 */
[C---:B-1----:R-:W-:Y:S01]  /*8c00*/  FADD.FTZ R14, R159.reuse, R14 ;  /* 0x0000000e9f0e7221 */ /* 0x042fe20000010000 */
[----:B------:R-:W-:-:S06]  /*8c10*/  F2FP.BF16.F32.PACK_AB R199, R159, R199 ;  /* 0x000000c79fc7723e */ /* 0x000fcc00000010ff */
[----:B------:R-:W1:Y:S01]  /*8c20*/  MUFU.EX2 R195, R166 ;  /* 0x000000a600c37308 */ /* 0x000e620000000800 */
[----:B0-----:R-:W-:-:S07]  /*8c30*/  FADD.FTZ R14, R193, R14 ;  /* 0x0000000ec10e7221 */ /* 0x001fce0000010000 */
[----:B------:R-:W0:Y:S01]  /*8c40*/  MUFU.EX2 R167, R167 ;  /* 0x000000a700a77308 */ /* 0x000e220000000800 */
[C---:B--2---:R-:W-:Y:S01]  /*8c50*/  FADD.FTZ R14, R163.reuse, R14 ;  /* 0x0000000ea30e7221 */ /* 0x044fe20000010000 */
[----:B------:R-:W-:-:S06]  /*8c60*/  F2FP.BF16.F32.PACK_AB R193, R163, R193 ;  /* 0x000000c1a3c1723e */ /* 0x000fcc00000010ff */
[----:B------:R-:W-:Y:S01]  /*8c70*/  MUFU.EX2 R165, R165 ;  /* 0x000000a500a57308 */ /* 0x000fe20000000800 */
[----:B-1----:R-:W-:-:S07]  /*8c80*/  FADD.FTZ R14, R195, R14 ;  /* 0x0000000ec30e7221 */ /* 0x002fce0000010000 */
[----:B------:R-:W-:Y:S01]  /*8c90*/  MUFU.EX2 R171, R171 ;  /* 0x000000ab00ab7308 */ /* 0x000fe20000000800 */
[C---:B0-----:R-:W-:Y:S01]  /*8ca0*/  FADD.FTZ R14, R167.reuse, R14 ;  /* 0x0000000ea70e7221 */ /* 0x041fe20000010000 */
[----:B------:R-:W-:-:S06]  /*8cb0*/  F2FP.BF16.F32.PACK_AB R195, R167, R195 ;  /* 0x000000c3a7c3723e */ /* 0x000fcc00000010ff */
        /* <DEDUP_REMOVED lines=9> */
[----:B------:R0:W-:Y:S01]  /*8d50*/  @!P5 SYNCS.ARRIVE.TRANS64.RED.A1T0 RZ, [R152+URZ], RZ ;  /* 0x000000ff98ffd9a7 */ /* 0x0001e2000810043f */
[--C-:B------:R-:W-:Y:S01]  /*8d60*/  FFMA.FTZ R184, R176, UR5, -R189.reuse ;  /* 0x00000005b0b87c23 */ /* 0x100fe200080108bd */
[----:B------:R-:W-:-:S03]  /*8d70*/  FFMA.FTZ R186, R180, UR5, -R189 ;  /* 0x00000005b4ba7c23 */ /* 0x000fc600080108bd */
[----:B------:R-:W1:Y:S01]  /*8d80*/  MUFU.EX2 R189, R170 ;  /* 0x000000aa00bd7308 */ /* 0x000e620000000800 */
[----:B0-----:R-:W-:Y:S01]  /*8d90*/  FADD.FTZ R152, R198, R15 ;  /* 0x0000000fc6987221 */ /* 0x001fe20000010000 */
[----:B------:R0:W-:Y:S01]  /*8da0*/  @!P5 SYNCS.ARRIVE.TRANS64.RED.A1T0 RZ, [R154+URZ], RZ ;  /* 0x000000ff9affd9a7 */ /* 0x0001e2000810043f */
[C---:B------:R-:W-:Y:S02]  /*8db0*/  F2FP.BF16.F32.PACK_AB R198, R153.reuse, R198 ;  /* 0x000000c699c6723e */ /* 0x040fe400000010ff */
[----:B------:R-:W-:-:S03]  /*8dc0*/  FADD.FTZ R15, R153, R152 ;  /* 0x00000098990f7221 */ /* 0x000fc60000010000 */
[----:B------:R-:W-:Y:S01]  /*8dd0*/  MUFU.EX2 R184, R184 ;  /* 0x000000b800b87308 */ /* 0x000fe20000000800 */
[----:B------:R-:W-:Y:S01]  /*8de0*/  FADD.FTZ R152, R192, R15 ;  /* 0x0000000fc0987221 */ /* 0x000fe20000010000 */
[----:B------:R-:W-:-:S03]  /*8df0*/  F2FP.BF16.F32.PACK_AB R192, R157, R192 ;  /* 0x000000c09dc0723e */ /* 0x000fc600000010ff */
[----:B------:R-:W-:-:S03]  /*8e00*/  FADD.FTZ R15, R157, R152 ;  /* 0x000000989d0f7221 */ /* 0x000fc60000010000 */
[----:B------:R-:W2:Y:S01]  /*8e10*/  MUFU.EX2 R185, R178 ;  /* 0x000000b200b97308 */ /* 0x000ea20000000800 */
[----:B-1----:R-:W-:Y:S01]  /*8e20*/  FADD.FTZ R14, R189, R14 ;  /* 0x0000000ebd0e7221 */ /* 0x002fe20000010000 */
[----:B------:R-:W-:Y:S01]  /*8e30*/  F2FP.BF16.F32.PACK_AB R189, R171, R189 ;  /* 0x000000bdabbd723e */ /* 0x000fe200000010ff */
[----:B------:R-:W-:Y:S01]  /*8e40*/  FADD.FTZ R152, R194, R15 ;  /* 0x0000000fc2987221 */ /* 0x000fe20000010000 */
[----:B------:R-:W-:Y:S01]  /*8e50*/  F2FP.BF16.F32.PACK_AB R194, R161, R194 ;  /* 0x000000c2a1c2723e */ /* 0x000fe200000010ff */
[----:B------:R-:W-:Y:S02]  /*8e60*/  FADD.FTZ R14, R171, R14 ;  /* 0x0000000eab0e7221 */ /* 0x000fe40000010000 */
[----:B------:R-:W-:Y:S01]  /*8e70*/  FADD.FTZ R15, R161, R152 ;  /* 0x00000098a10f7221 */ /* 0x000fe20000010000 */
[----:B------:R-:W-:Y:S01]  /*8e80*/  MUFU.EX2 R186, R186 ;  /* 0x000000ba00ba7308 */ /* 0x000fe20000000800 */
[----:B------:R-:W-:Y:S01]  /*8e90*/  FADD.FTZ R14, R191, R14 ;  /* 0x0000000ebf0e7221 */ /* 0x000fe20000010000 */
[----:B------:R-:W-:Y:S01]  /*8ea0*/  F2FP.BF16.F32.PACK_AB R191, R175, R191 ;  /* 0x000000bfafbf723e */ /* 0x000fe200000010ff */
[----:B------:R-:W-:Y:S01]  /*8eb0*/  FADD.FTZ R152, R188, R15 ;  /* 0x0000000fbc987221 */ /* 0x000fe20000010000 */
[----:B------:R-:W-:Y:S01]  /*8ec0*/  F2FP.BF16.F32.PACK_AB R188, R165, R188 ;  /* 0x000000bca5bc723e */ /* 0x000fe200000010ff */
[----:B------:R-:W-:-:S02]  /*8ed0*/  FADD.FTZ R14, R175, R14 ;  /* 0x0000000eaf0e7221 */ /* 0x000fc40000010000 */
[----:B------:R-:W-:Y:S01]  /*8ee0*/  FADD.FTZ R15, R165, R152 ;  /* 0x00000098a50f7221 */ /* 0x000fe20000010000 */
[----:B------:R-:W1:Y:S01]  /*8ef0*/  MUFU.EX2 R187, R182 ;  /* 0x000000b600bb7308 */ /* 0x000e620000000800 */
[----:B--2---:R-:W-:Y:S01]  /*8f00*/  FADD.FTZ R14, R185, R14 ;  /* 0x0000000eb90e7221 */ /* 0x004fe20000010000 */
[----:B------:R-:W-:Y:S01]  /*8f10*/  F2FP.BF16.F32.PACK_AB R185, R179, R185 ;  /* 0x000000b9b3b9723e */ /* 0x000fe200000010ff */
[----:B------:R-:W-:Y:S01]  /*8f20*/  FADD.FTZ R152, R190, R15 ;  /* 0x0000000fbe987221 */ /* 0x000fe20000010000 */
[----:B------:R-:W-:Y:S01]  /*8f30*/  F2FP.BF16.F32.PACK_AB R190, R169, R190 ;  /* 0x000000bea9be723e */ /* 0x000fe200000010ff */
[----:B------:R-:W-:Y:S02]  /*8f40*/  FADD.FTZ R14, R179, R14 ;  /* 0x0000000eb30e7221 */ /* 0x000fe40000010000 */
[----:B------:R-:W-:-:S04]  /*8f50*/  FADD.FTZ R15, R169, R152 ;  /* 0x00000098a90f7221 */ /* 0x000fc80000010000 */
[----:B------:R-:W-:Y:S01]  /*8f60*/  FADD.FTZ R152, R184, R15 ;  /* 0x0000000fb8987221 */ /* 0x000fe20000010000 */
[----:B------:R-:W-:-:S03]  /*8f70*/  F2FP.BF16.F32.PACK_AB R184, R173, R184 ;  /* 0x000000b8adb8723e */ /* 0x000fc600000010ff */
[----:B------:R-:W-:Y:S01]  /*8f80*/  FADD.FTZ R15, R173, R152 ;  /* 0x00000098ad0f7221 */ /* 0x000fe20000010000 */
[----:B-1----:R-:W-:Y:S01]  /*8f90*/  FADD.FTZ R14, R187, R14 ;  /* 0x0000000ebb0e7221 */ /* 0x002fe20000010000 */
[----:B------:R-:W-:Y:S02]  /*8fa0*/  F2FP.BF16.F32.PACK_AB R187, R156, R187 ;  /* 0x000000bb9cbb723e */ /* 0x000fe400000010ff */
[----:B------:R-:W-:Y:S01]  /*8fb0*/  FADD.FTZ R152, R186, R15 ;  /* 0x0000000fba987221 */ /* 0x000fe20000010000 */
[C---:B------:R-:W-:Y:S01]  /*8fc0*/  F2FP.BF16.F32.PACK_AB R186, R21.reuse, R186 ;  /* 0x000000ba15ba723e */ /* 0x040fe200000010ff */
[----:B------:R-:W-:Y:S02]  /*8fd0*/  FADD.FTZ R14, R156, R14 ;  /* 0x0000000e9c0e7221 */ /* 0x000fe40000010000 */
[----:B------:R-:W-:Y:S01]  /*8fe0*/  FADD.FTZ R15, R21, R152 ;  /* 0x00000098150f7221 */ /* 0x000fe20000010000 */
[----:B------:R-:W-:Y:S01]  /*8ff0*/  IMAD.MOV.U32 R21, RZ, RZ, R3 ;  /* 0x000000ffff157224 */ /* 0x000fe200078e0003 */
[----:B0-----:R-:W-:Y:S06]  /*9000*/  @P0 BRA `(.L_x_1017) ;  /* 0xffffffe000e00947 */ /* 0x001fec000383ffff */
[----:B------:R-:W-:-:S05]  /*9010*/  UMOV UR6, UR7 ;  /* 0x0000000700067c82 */ /* 0x000fca0008000000 */
.L_x_1008:
[----:B------:R-:W-:-:S13]  /*9020*/  R2UR UR7, R22 ;  /* 0x00000000160772ca */ /* 0x000fda00000e0000 */
[----:B------:R-:W-:-:S06]  /*9030*/  UISETP.GE.AND UP1, UPT, UR6, UR7, UPT ;  /* 0x000000070600728c */ /* 0x000fcc000bf26270 */
[----:B------:R-:W-:-:S13]  /*9040*/  PLOP3.LUT P0, PT, PT, PT, UP1, 0x80, 0x0 ;  /* 0x000000000000781c */ /* 0x000fda0003f0f018 */
[----:B------:R-:W-:Y:S05]  /*9050*/  @!P0 BRA `(.L_x_1018) ;  /* 0x0000002800148947 */ /* 0x000fea0003800000 */
[----:B------:R-:W-:Y:S01]  /*9060*/  IMAD.MOV.U32 R23, RZ, RZ, R3 ;  /* 0x000000ffff177224 */ /* 0x000fe200078e0003 */
[----:B------:R-:W-:Y:S01]  /*9070*/  UMOV UR7, UR4 ;  /* 0x0000000400077c82 */ /* 0x000fe20008000000 */
[----:B------:R-:W-:Y:S02]  /*9080*/  IMAD.MOV.U32 R21, RZ, RZ, R4 ;  /* 0x000000ffff157224 */ /* 0x000fe400078e0004 */
[----:B------:R-:W-:-:S07]  /*9090*/  IMAD.U32 R200, RZ, RZ, UR61 ;  /* 0x0000003dffc87e24 */ /* 0x000fce000f8e00ff */
.L_x_1035:
        /* <DEDUP_REMOVED lines=8> */
.L_x_1019:
[----:B------:R-:W-:Y:S01]  /*9120*/  R2UR UR5, R16 ;  /* 0x00000000100572ca */ /* 0x000fe200000e0000 */
[----:B------:R-:W-:-:S05]  /*9130*/  IMAD.U32 R3, RZ, RZ, UR61 ;  /* 0x0000003dff037e24 */ /* 0x000fca000f8e00ff */
[----:B------:R-:W-:-:S07]  /*9140*/  SHF.L.U32 R3, R3, 0x1f, RZ ;  /* 0x0000001f03037819 */ /* 0x000fce00000006ff */
[----:B------:R-:W-:-:S09]  /*9150*/  ULEA UR60, UR4, UR5, 0x3 ;  /* 0x00000005043c7291 */ /* 0x000fd2000f8e183f */
[----:B------:R0:W1:Y:S01]  /*9160*/  SYNCS.PHASECHK.TRANS64.TRYWAIT P0, [UR60+0x30830], R3 ;  /* 0x03083003ff0075a7 */ /* 0x000062000800017c */
[----:B------:R-:W-:Y:S05]  /*9170*/  @!P4 BRA `(.L_x_1020) ;  /* 0x000000000004c947 */ /* 0x000fea0003800000 */
[----:B------:R-:W-:Y:S01]  /*9180*/  BPT.TRAP 0x1 ;  /* 0x000000040000795c */ /* 0x000fe20000300000 */
.L_x_1020:
[----:B-1----:R-:W-:Y:S05]  /*9190*/  @P0 BRA `(.L_x_1021) ;  /* 0x0000000000080947 */ /* 0x002fea0003800000 */
[----:B------:R-:W1:Y:S02]  /*91a0*/  SYNCS.PHASECHK.TRANS64.TRYWAIT P0, [UR60+0x30830], R3 ;  /* 0x03083003ff0075a7 */ /* 0x000e64000800017c */
[----:B-1----:R-:W-:Y:S05]  /*91b0*/  @!P0 BRA `(.L_x_1022) ;  /* 0x000000b000188947 */ /* 0x002fea0003800000 */
.L_x_1021:
        /* <DEDUP_REMOVED lines=220> */
.L_x_1023:
[----:B------:R-:W-:Y:S02]  /*9f80*/  R2UR UR10, R16 ;  /* 0x00000000100a72ca */ /* 0x000fe400000e0000 */
[----:B------:R-:W-:-:S11]  /*9f90*/  R2UR UR5, R200 ;  /* 0x00000000c80572ca */ /* 0x000fd600000e0000 */
[----:B------:R-:W-:Y:S02]  /*9fa0*/  ULEA UR14, UR7, UR10, 0x3 ;  /* 0x0000000a070e7291 */ /* 0x000fe4000f8e183f */
[----:B------:R-:W-:-:S05]  /*9fb0*/  IMAD.U32 R0, RZ, RZ, UR5 ;  /* 0x00000005ff007e24 */ /* 0x000fca000f8e00ff */
[----:B------:R-:W-:-:S04]  /*9fc0*/  SHF.L.U32 R0, R0, 0x1f, RZ ;  /* 0x0000001f00007819 */ /* 0x000fc800000006ff */
[----:B------:R2:W3:Y:S01]  /*9fd0*/  SYNCS.PHASECHK.TRANS64.TRYWAIT P0, [UR14+0x30850], R0 ;  /* 0x03085000ff0075a7 */ /* 0x0004e2000800014e */
[----:B------:R-:W-:Y:S05]  /*9fe0*/  @!P4 BRA `(.L_x_1024) ;  /* 0x000000000004c947 */ /* 0x000fea0003800000 */
[----:B------:R-:W-:Y:S01]  /*9ff0*/  BPT.TRAP 0x1 ;  /* 0x000000040000795c */ /* 0x000fe20000300000 */
.L_x_1024:
[----:B---3--:R-:W-:Y:S05]  /*a000*/  @P0 BRA `(.L_x_1025) ;  /* 0x0000000000080947 */ /* 0x008fea0003800000 */
[----:B------:R-:W3:Y:S02]  /*a010*/  SYNCS.PHASECHK.TRANS64.TRYWAIT P0, [UR14+0x30850], R0 ;  /* 0x03085000ff0075a7 */ /* 0x000ee4000800014e */
[----:B---3--:R-:W-:Y:S05]  /*a020*/  @!P0 BRA `(.L_x_1026) ;  /* 0x000000a000948947 */ /* 0x008fea0003800000 */
.L_x_1025:
[----:B------:R-:W-:Y:S01]  /*a030*/  R2UR UR5, R16 ;  /* 0x00000000100572ca */ /* 0x000fe200000e0000 */
[----:B------:R-:W-:Y:S01]  /*a040*/  WARPGROUP.ARRIVE ;  /* 0x00000000000079c5 */ /* 0x000fe20000000000 */
[----:B------:R-:W-:Y:S01]  /*a050*/  UMOV UR11, 0x40000040 ;  /* 0x40000040000b7882 */ /* 0x000fe20000000000 */
[----:B------:R-:W-:Y:S01]  /*a060*/  PLOP3.LUT P0, PT, PT, PT, UP0, 0x80, 0x0 ;  /* 0x000000000000781c */ /* 0x000fe20003f0f008 */
[----:B------:R-:W-:Y:S01]  /*a070*/  ULDC UR18, c[0x0][0x2f0] ;  /* 0x0000bc0000127ab9 */ /* 0x000fe20000000800 */
[----:B------:R-:W-:Y:S01]  /*a080*/  MOV R2, R18 ;  /* 0x0000001200027202 */ /* 0x000fe20000000f00 */
[----:B------:R-:W-:Y:S01]  /*a090*/  ULDC UR19, c[0x0][0x288] ;  /* 0x0000a20000137ab9 */ /* 0x000fe20000000800 */
[----:B------:R-:W-:Y:S02]  /*a0a0*/  R2UR UR22, R17 ;  /* 0x00000000111672ca */ /* 0x000fe400000e0000 */
        /* <DEDUP_REMOVED lines=24> */
[----:B0-2---:R-:W-:Y:S01]  /*a230*/  @P0 IMAD.HI.U32 R0, R18, UR5, RZ ;  /* 0x0000000512000c27 */ /* 0x005fe2000f8e00ff */
[----:B------:R-:W-:-:S04]  /*a240*/  @UP0 ULDC UR5, c[0x0][0x450] ;  /* 0x0001140000050ab9 */ /* 0x000fc80000000800 */
[----:B------:R-:W-:Y:S01]  /*a250*/  @P0 SHF.R.U32.HI R2, RZ, UR5, R0 ;  /* 0x00000005ff020c19 */ /* 0x000fe20008011600 */
[----:B------:R-:W-:Y:S01]  /*a260*/  UIADD3 UR5, -UR7, 0x1, URZ ;  /* 0x0000000107057890 */ /* 0x000fe2000fffe13f */
[----:B------:R-:W-:-:S04]  /*a270*/  IMAD.U32 R0, RZ, RZ, UR60 ;  /* 0x0000003cff007e24 */ /* 0x000fc8000f8e00ff */
[----:B------:R-:W-:Y:S02]  /*a280*/  @!P5 VIADD R0, R0, 0x30840 ;  /* 0x000308400000d836 */ /* 0x000fe40000000000 */
[----:B-1----:R-:W-:-:S03]  /*a290*/  IMAD.U32 R4, RZ, RZ, UR5 ;  /* 0x00000005ff047e24 */ /* 0x002fc6000f8e00ff */
[----:B------:R-:W-:Y:S01]  /*a2a0*/  @!P5 PRMT R0, RZ, 0x654, R0 ;  /* 0x00000654ff00d816 */ /* 0x000fe20000000000 */
[----:B------:R-:W-:Y:S01]  /*a2b0*/  IMAD R3, R5, -0x2, R4 ;  /* 0xfffffffe05037824 */ /* 0x000fe200078e0204 */
[----:B------:R-:W-:Y:S02]  /*a2c0*/  WARPGROUP.DEPBAR.LE gsb0, 0x0 ;  /* 0x00008000000079c5 */ /* 0x000fe40000010000 */
[----:B------:R-:W-:Y:S01]  /*a2d0*/  WARPGROUP.ARRIVE ;  /* 0x00000000000079c5 */ /* 0x000fe20000000000 */
[----:B------:R-:W-:Y:S01]  /*a2e0*/  IMAD.U32 R190, RZ, RZ, UR18 ;  /* 0x00000012ffbe7e24 */ /* 0x000fe2000f8e00ff */
[----:B------:R-:W-:-:S03]  /*a2f0*/  ULDC UR18, c[0x0][0x9e0] ;  /* 0x0002780000127ab9 */ /* 0x000fc60000000800 */
[----:B------:R-:W-:Y:S01]  /*a300*/  IMAD R3, R190, UR22, R3 ;  /* 0x00000016be037c24 */ /* 0x000fe2000f8e0203 */
[----:B------:R-:W-:Y:S03]  /*a310*/  HGMMA.64x256x16.F32.BF16 R24, R184, gdesc[UR8].tnspB, R24, gsb0 ;  /* 0x43e00008b8187df0 */ /* 0x000fe60008001818 */
[----:B------:R-:W-:Y:S01]  /*a320*/  VIADD R3, R3, -UR19 ;  /* 0x8000001303037c36 */ /* 0x000fe20008000000 */
[----:B------:R-:W-:Y:S02]  /*a330*/  WARPGROUP.DEPBAR.LE gsb0, 0x0 ;  /* 0x00008000000079c5 */ /* 0x000fe40000010000 */
[----:B------:R-:W0:Y:S01]  /*a340*/  SHFL.IDX PT, R185, R2, RZ, 0x1c1f ;  /* 0x001c1fff02b97589 */ /* 0x000e2200000e0000 */
[C---:B------:R-:W-:Y:S01]  /*a350*/  VIADD R184, R3.reuse, UR18 ;  /* 0x0000001203b87c36 */ /* 0x040fe20008000000 */
[----:B------:R0:W-:Y:S01]  /*a360*/  @!P5 SYNCS.ARRIVE.TRANS64.RED.A1T0 RZ, [R0+URZ], RZ ;  /* 0x000000ff00ffd9a7 */ /* 0x0001e2000810043f */
[----:B------:R-:W-:-:S02]  /*a370*/  VIADD R186, R3, UR15 ;  /* 0x0000000f03ba7c36 */ /* 0x000fc40008000000 */
[--C-:B0-----:R-:W-:Y:S02]  /*a380*/  IMAD.IADD R0, R184, 0x1, R185.reuse ;  /* 0x00000001b8007824 */ /* 0x101fe400078e02b9 */
[----:B------:R-:W-:Y:S01]  /*a390*/  IMAD.IADD R3, R186, 0x1, R185 ;  /* 0x00000001ba037824 */ /* 0x000fe200078e02b9 */
[----:B------:R-:W-:Y:S06]  /*a3a0*/  @!P6 BRA `(.L_x_1027) ;  /* 0x00000000006ce947 */ /* 0x000fec0003800000 */
[----:B------:R-:W-:Y:S01]  /*a3b0*/  R2UR UR10, R17 ;  /* 0x00000000110a72ca */ /* 0x000fe200000e0000 */
[----:B------:R-:W-:Y:S01]  /*a3c0*/  ULDC UR5, c[0x0][0x288] ;  /* 0x0000a20000057ab9 */ /* 0x000fe20000000800 */
        /* <DEDUP_REMOVED lines=14> */
.L_x_1029:
[----:B------:R-:W-:Y:S02]  /*a4b0*/  ULDC UR5, c[0x0][0x9e4] ;  /* 0x0002790000057ab9 */ /* 0x000fe40000000800 */
[----:B------:R-:W-:-:S05]  /*a4c0*/  IMAD.U32 R187, RZ, RZ, UR5 ;  /* 0x00000005ffbb7e24 */ /* 0x000fca000f8e00ff */
[----:B------:R-:W-:-:S13]  /*a4d0*/  ISETP.NE.AND P0, PT, R187, 0x1, PT ;  /* 0x00000001bb00780c */ /* 0x000fda0003f05270 */
[----:B------:R-:W0:Y:S02]  /*a4e0*/  @P0 LDC.64 R188, c[0x0][0x9e8] ;  /* 0x00027a00ffbc0b82 */ /* 0x000e240000000a00 */
[----:B0-----:R-:W-:-:S05]  /*a4f0*/  @P0 IMAD.HI.U32 R4, R185, R188, RZ ;  /* 0x000000bcb9040227 */ /* 0x001fca00078e00ff */
[----:B------:R-:W-:-:S07]  /*a500*/  @P0 SHF.R.U32.HI R185, RZ, R189, R4 ;  /* 0x000000bdffb90219 */ /* 0x000fce0000011604 */
.L_x_1030:
[----:B------:R-:W-:Y:S05]  /*a510*/  BSYNC B0 ;  /* 0x0000000000007941 */ /* 0x000fea0003800000 */
.L_x_1028:
[----:B------:R-:W-:-:S04]  /*a520*/  IMAD R4, R185, R187, -UR7 ;  /* 0x80000007b9047e24 */ /* 0x000fc8000f8e02bb */
[----:B------:R-:W-:-:S05]  /*a530*/  IMAD R4, R5, -0x2, R4 ;  /* 0xfffffffe05047824 */ /* 0x000fca00078e0204 */
[----:B------:R-:W-:Y:S02]  /*a540*/  VIADDMNMX R0, R4, R187, R0, PT ;  /* 0x000000bb04007246 */ /* 0x000fe40003800100 */
[----:B------:R-:W-:-:S07]  /*a550*/  VIMNMX R3, R3, R4, !PT ;  /* 0x0000000403037248 */ /* 0x000fce0007fe0100 */
.L_x_1027:
[----:B------:R-:W-:Y:S01]  /*a560*/  UISETP.GT.AND UP1, UPT, UR6, -0x1, UPT ;  /* 0xffffffff0600788c */ /* 0x000fe2000bf24270 */
[----:B------:R-:W0:Y:S05]  /*a570*/  SHFL.IDX PT, R185, R2, 0x1, 0x1c1f ;  /* 0x003c1f0002b97f89 */ /* 0x000e2a00000e0000 */
[----:B------:R-:W-:-:S04]  /*a580*/  PLOP3.LUT P0, PT, PT, PT, UP1, 0x80, 0x0 ;  /* 0x000000000000781c */ /* 0x000fc80003f0f018 */
[C---:B------:R-:W-:Y:S02]  /*a590*/  ISETP.GT.AND P1, PT, R3.reuse, RZ, P0 ;  /* 0x000000ff0300720c */ /* 0x040fe40000724270 */
[C---:B------:R-:W-:Y:S02]  /*a5a0*/  ISETP.GT.AND P3, PT, R3.reuse, 0x1, P0 ;  /* 0x000000010300780c */ /* 0x040fe40000764270 */
[----:B------:R-:W-:Y:S02]  /*a5b0*/  ISETP.LT.OR P2, PT, R0, 0x1, P1 ;  /* 0x000000010000780c */ /* 0x000fe40000f41670 */
[C---:B------:R-:W-:Y:S02]  /*a5c0*/  ISETP.GT.AND P1, PT, R3.reuse, 0x8, P0 ;  /* 0x000000080300780c */ /* 0x040fe40000724270 */
[----:B------:R-:W-:Y:S02]  /*a5d0*/  FSEL R152, R152, -INF , !P2 ;  /* 0xff80000098987808 */ /* 0x000fe40005000000 */
[----:B------:R-:W-:-:S02]  /*a5e0*/  ISETP.GT.AND P2, PT, R3, 0x9, P0 ;  /* 0x000000090300780c */ /* 0x000fc40000744270 */
[C---:B------:R-:W-:Y:S02]  /*a5f0*/  ISETP.LT.OR P3, PT, R0.reuse, 0x2, P3 ;  /* 0x000000020000780c */ /* 0x040fe40001f61670 */
[----:B------:R-:W-:Y:S01]  /*a600*/  ISETP.LT.OR P1, PT, R0, 0x9, P1 ;  /* 0x000000090000780c */ /* 0x000fe20000f21670 */
[----:B0-----:R-:W-:Y:S01]  /*a610*/  IMAD.IADD R2, R186, 0x1, R185 ;  /* 0x00000001ba027824 */ /* 0x001fe200078e02b9 */
[----:B------:R-:W-:Y:S02]  /*a620*/  ISETP.LT.OR P2, PT, R0, 0xa, P2 ;  /* 0x0000000a0000780c */ /* 0x000fe40001741670 */
[----:B------:R-:W-:Y:S02]  /*a630*/  FSEL R153, R153, -INF , !P3 ;  /* 0xff80000099997808 */ /* 0x000fe40005800000 */
[----:B------:R-:W-:Y:S02]  /*a640*/  FSEL R156, R156, -INF , !P1 ;  /* 0xff8000009c9c7808 */ /* 0x000fe40004800000 */
[----:B------:R-:W-:-:S02]  /*a650*/  FSEL R157, R157, -INF , !P2 ;  /* 0xff8000009d9d7808 */ /* 0x000fc40005000000 */
[C---:B------:R-:W-:Y:S02]  /*a660*/  ISETP.GT.AND P3, PT, R3.reuse, 0x10, P0 ;  /* 0x000000100300780c */ /* 0x040fe40000764270 */
[C---:B------:R-:W-:Y:S02]  /*a670*/  ISETP.GT.AND P1, PT, R3.reuse, 0x11, P0 ;  /* 0x000000110300780c */ /* 0x040fe40000724270 */
[----:B------:R-:W-:Y:S02]  /*a680*/  ISETP.GT.AND P2, PT, R3, 0x18, P0 ;  /* 0x000000180300780c */ /* 0x000fe40000744270 */
[C---:B------:R-:W-:Y:S02]  /*a690*/  ISETP.LT.OR P3, PT, R0.reuse, 0x11, P3 ;  /* 0x000000110000780c */ /* 0x040fe40001f61670 */
[C---:B------:R-:W-:Y:S02]  /*a6a0*/  ISETP.LT.OR P1, PT, R0.reuse, 0x12, P1 ;  /* 0x000000120000780c */ /* 0x040fe40000f21670 */
[----:B------:R-:W-:-:S02]  /*a6b0*/  ISETP.LT.OR P2, PT, R0, 0x19, P2 ;  /* 0x000000190000780c */ /* 0x000fc40001741670 */
[----:B------:R-:W-:Y:S02]  /*a6c0*/  FSEL R160, R160, -INF , !P3 ;  /* 0xff800000a0a07808 */ /* 0x000fe40005800000 */
[----:B------:R-:W-:Y:S02]  /*a6d0*/  FSEL R161, R161, -INF , !P1 ;  /* 0xff800000a1a17808 */ /* 0x000fe40004800000 */
[----:B------:R-:W-:Y:S02]  /*a6e0*/  FSEL R164, R164, -INF , !P2 ;  /* 0xff800000a4a47808 */ /* 0x000fe40005000000 */
[C---:B------:R-:W-:Y:S02]  /*a6f0*/  ISETP.GT.AND P3, PT, R3.reuse, 0x19, P0 ;  /* 0x000000190300780c */ /* 0x040fe40000764270 */
[C---:B------:R-:W-:Y:S02]  /*a700*/  ISETP.GT.AND P1, PT, R3.reuse, 0x20, P0 ;  /* 0x000000200300780c */ /* 0x040fe40000724270 */
[----:B------:R-:W-:-:S02]  /*a710*/  ISETP.GT.AND P2, PT, R3, 0x21, P0 ;  /* 0x000000210300780c */ /* 0x000fc40000744270 */
[C---:B------:R-:W-:Y:S02]  /*a720*/  ISETP.LT.OR P3, PT, R0.reuse, 0x1a, P3 ;  /* 0x0000001a0000780c */ /* 0x040fe40001f61670 */
[C---:B------:R-:W-:Y:S02]  /*a730*/  ISETP.LT.OR P1, PT, R0.reuse, 0x21, P1 ;  /* 0x000000210000780c */ /* 0x040fe40000f21670 */
        /* <DEDUP_REMOVED lines=40> */
.L_x_1033:
[----:B------:R-:W-:Y:S02]  /*a9c0*/  ULDC UR5, c[0x0][0x9e4] ;  /* 0x0002790000057ab9 */ /* 0x000fe40000000800 */
[----:B------:R-:W-:-:S05]  /*a9d0*/  IMAD.U32 R184, RZ, RZ, UR5 ;  /* 0x00000005ffb87e24 */ /* 0x000fca000f8e00ff */
[----:B------:R-:W-:-:S13]  /*a9e0*/  ISETP.NE.AND P1, PT, R184, 0x1, PT ;  /* 0x00000001b800780c */ /* 0x000fda0003f25270 */
[----:B------:R-:W0:Y:S02]  /*a9f0*/  @P1 LDC.64 R186, c[0x0][0x9e8] ;  /* 0x00027a00ffba1b82 */ /* 0x000e240000000a00 */
[----:B0-----:R-:W-:-:S05]  /*aa00*/  @P1 IMAD.HI.U32 R4, R3, R186, RZ ;  /* 0x000000ba03041227 */ /* 0x001fca00078e00ff */
[----:B------:R-:W-:-:S07]  /*aa10*/  @P1 SHF.R.U32.HI R3, RZ, R187, R4 ;  /* 0x000000bbff031219 */ /* 0x000fce0000011604 */
.L_x_1034:
[----:B------:R-:W-:Y:S05]  /*aa20*/  BSYNC B0 ;  /* 0x0000000000007941 */ /* 0x000fea0003800000 */
.L_x_1032:
[----:B------:R-:W-:-:S04]  /*aa30*/  IMAD R4, R3, R184, -UR7 ;  /* 0x8000000703047e24 */ /* 0x000fc8000f8e02b8 */
[----:B------:R-:W-:-:S05]  /*aa40*/  IMAD R3, R5, -0x2, R4 ;  /* 0xfffffffe05037824 */ /* 0x000fca00078e0204 */
[----:B------:R-:W-:Y:S02]  /*aa50*/  VIADDMNMX R0, R3, R184, R0, PT ;  /* 0x000000b803007246 */ /* 0x000fe40003800100 */
[----:B------:R-:W-:-:S07]  /*aa60*/  VIMNMX R2, R2, R3, !PT ;  /* 0x0000000302027248 */ /* 0x000fce0007fe0100 */
.L_x_1031:
[----:B------:R-:W-:Y:S01]  /*aa70*/  FMNMX.FTZ R4, R152, R21, !PT ;  /* 0x0000001598047209 */ /* 0x000fe20007810000 */
[----:B------:R-:W-:Y:S01]  /*aa80*/  ULDC UR5, c[0x0][0x988] ;  /* 0x0002620000057ab9 */ /* 0x000fe20000000800 */
[----:B------:R-:W-:Y:S01]  /*aa90*/  ISETP.GT.AND P1, PT, R2, 0x1, P0 ;  /* 0x000000010200780c */ /* 0x000fe20000724270 */
[----:B------:R-:W-:Y:S01]  /*aaa0*/  IMAD.U32 R200, RZ, RZ, UR61 ;  /* 0x0000003dffc87e24 */ /* 0x000fe2000f8e00ff */
[----:B------:R-:W-:Y:S02]  /*aab0*/  FMNMX.FTZ R3, R153, R4, !PT ;  /* 0x0000000499037209 */ /* 0x000fe40007810000 */
        /* <DEDUP_REMOVED lines=10> */
[----:B------:R-:W-:Y:S02]  /*ab60*/  ISETP.GT.AND P3, PT, R2, 0x9, P0 ;  /* 0x000000090200780c */ /* 0x000fe40000764270 */
[----:B------:R-:W-:Y:S02]  /*ab70*/  FMNMX.FTZ R3, R165, R4, !PT ;  /* 0x00000004a5037209 */ /* 0x000fe40007810000 */
[----:B------:R-:W-:Y:S02]  /*ab80*/  FSEL R154, R154, -INF , !P1 ;  /* 0xff8000009a9a7808 */ /* 0x000fe40004800000 */
[----:B------:R-:W-:Y:S02]  /*ab90*/  FMNMX.FTZ R4, R168, R3, !PT ;  /* 0x00000003a8047209 */ /* 0x000fe40007810000 */
[----:B------:R-:W-:-:S02]  /*aba0*/  ISETP.LT.OR P2, PT, R0, 0x9, P2 ;  /* 0x000000090000780c */ /* 0x000fc40001741670 */
[----:B------:R-:W-:Y:S02]  /*abb0*/  FMNMX.FTZ R3, R169, R4, !PT ;  /* 0x00000004a9037209 */ /* 0x000fe40007810000 */
[----:B------:R-:W-:Y:S02]  /*abc0*/  ISETP.LT.OR P3, PT, R0, 0xa, P3 ;  /* 0x0000000a0000780c */ /* 0x000fe40001f61670 */
[----:B------:R-:W-:Y:S02]  /*abd0*/  FMNMX.FTZ R4, R172, R3, !PT ;  /* 0x00000003ac047209 */ /* 0x000fe40007810000 */
[----:B------:R-:W-:Y:S02]  /*abe0*/  FSEL R158, R158, -INF , !P2 ;  /* 0xff8000009e9e7808 */ /* 0x000fe40005000000 */
[----:B------:R-:W-:Y:S02]  /*abf0*/  FMNMX.FTZ R3, R173, R4, !PT ;  /* 0x00000004ad037209 */ /* 0x000fe40007810000 */
[----:B------:R-:W-:-:S02]  /*ac00*/  FSEL R159, R159, -INF , !P3 ;  /* 0xff8000009f9f7808 */ /* 0x000fc40005800000 */
[----:B------:R-:W-:Y:S02]  /*ac10*/  FMNMX.FTZ R4, R176, R3, !PT ;  /* 0x00000003b0047209 */ /* 0x000fe40007810000 */
[C---:B------:R-:W-:Y:S02]  /*ac20*/  ISETP.GT.AND P2, PT, R2.reuse, 0x10, P0 ;  /* 0x000000100200780c */ /* 0x040fe40000744270 */
[----:B------:R-:W-:Y:S02]  /*ac30*/  FMNMX.FTZ R3, R177, R4, !PT ;  /* 0x00000004b1037209 */ /* 0x000fe40007810000 */
[----:B------:R-:W-:Y:S02]  /*ac40*/  ISETP.GT.AND P3, PT, R2, 0x11, P0 ;  /* 0x000000110200780c */ /* 0x000fe40000764270 */
[----:B------:R-:W-:Y:S02]  /*ac50*/  FMNMX.FTZ R4, R180, R3, !PT ;  /* 0x00000003b4047209 */ /* 0x000fe40007810000 */
[----:B------:R-:W-:-:S02]  /*ac60*/  ISETP.LT.OR P2, PT, R0, 0x11, P2 ;  /* 0x000000110000780c */ /* 0x000fc40001741670 */
[----:B------:R-:W-:Y:S02]  /*ac70*/  FMNMX.FTZ R3, R181, R4, !PT ;  /* 0x00000004b5037209 */ /* 0x000fe40007810000 */
[----:B------:R-:W-:Y:S02]  /*ac80*/  ISETP.LT.OR P3, PT, R0, 0x12, P3 ;  /* 0x000000120000780c */ /* 0x000fe40001f61670 */
[----:B------:R-:W-:Y:S01]  /*ac90*/  FSEL R162, R162, -INF , !P2 ;  /* 0xff800000a2a27808 */ /* 0x000fe20005000000 */
[----:B------:R-:W0:Y:S01]  /*aca0*/  SHFL.BFLY PT, R4, R3, 0x2, 0x1f ;  /* 0x0c401f0003047f89 */ /* 0x000e2200000e0000 */
[C---:B------:R-:W-:Y:S02]  /*acb0*/  ISETP.GT.AND P1, PT, R2.reuse, 0x18, P0 ;  /* 0x000000180200780c */ /* 0x040fe40000724270 */
[----:B------:R-:W-:Y:S02]  /*acc0*/  FSEL R163, R163, -INF , !P3 ;  /* 0xff800000a3a37808 */ /* 0x000fe40005800000 */
[----:B------:R-:W-:-:S02]  /*acd0*/  ISETP.GT.AND P3, PT, R2, 0x20, P0 ;  /* 0x000000200200780c */ /* 0x000fc40000764270 */
[----:B------:R-:W-:Y:S02]  /*ace0*/  ISETP.GT.AND P2, PT, R2, 0x19, P0 ;  /* 0x000000190200780c */ /* 0x000fe40000744270 */
[C---:B------:R-:W-:Y:S02]  /*acf0*/  ISETP.LT.OR P1, PT, R0.reuse, 0x19, P1 ;  /* 0x000000190000780c */ /* 0x040fe40000f21670 */
[C---:B------:R-:W-:Y:S02]  /*ad00*/  ISETP.LT.OR P3, PT, R0.reuse, 0x21, P3 ;  /* 0x000000210000780c */ /* 0x040fe40001f61670 */
[----:B------:R-:W-:Y:S02]  /*ad10*/  ISETP.LT.OR P2, PT, R0, 0x1a, P2 ;  /* 0x0000001a0000780c */ /* 0x000fe40001741670 */
[----:B------:R-:W-:Y:S02]  /*ad20*/  FSEL R166, R166, -INF , !P1 ;  /* 0xff800000a6a67808 */ /* 0x000fe40004800000 */
[----:B------:R-:W-:-:S02]  /*ad30*/  FSEL R170, R170, -INF , !P3 ;  /* 0xff800000aaaa7808 */ /* 0x000fc40005800000 */
[C---:B------:R-:W-:Y:S02]  /*ad40*/  ISETP.GT.AND P1, PT, R2.reuse, 0x21, P0 ;  /* 0x000000210200780c */ /* 0x040fe40000724270 */
[----:B------:R-:W-:Y:S02]  /*ad50*/  FSEL R167, R167, -INF , !P2 ;  /* 0xff800000a7a77808 */ /* 0x000fe40005000000 */
[----:B------:R-:W-:Y:S02]  /*ad60*/  ISETP.GT.AND P2, PT, R2, 0x28, P0 ;  /* 0x000000280200780c */ /* 0x000fe40000744270 */
[----:B0-----:R-:W-:Y:S02]  /*ad70*/  FMNMX.FTZ R184, R3, R4, !PT ;  /* 0x0000000403b87209 */ /* 0x001fe40007810000 */
[C---:B------:R-:W-:Y:S02]  /*ad80*/  ISETP.LT.OR P1, PT, R0.reuse, 0x22, P1 ;  /* 0x000000220000780c */ /* 0x040fe40000f21670 */
[----:B------:R-:W-:Y:S01]  /*ad90*/  ISETP.LT.OR P2, PT, R0, 0x29, P2 ;  /* 0x000000290000780c */ /* 0x000fe20001741670 */
[----:B------:R-:W0:Y:S01]  /*ada0*/  SHFL.BFLY PT, R185, R184, 0x1, 0x1f ;  /* 0x0c201f00b8b97f89 */ /* 0x000e2200000e0000 */
[----:B------:R-:W-:-:S02]  /*adb0*/  FSEL R171, R171, -INF , !P1 ;  /* 0xff800000abab7808 */ /* 0x000fc40004800000 */
[----:B------:R-:W-:Y:S02]  /*adc0*/  ISETP.GT.AND P1, PT, R2, 0x29, P0 ;  /* 0x000000290200780c */ /* 0x000fe40000724270 */
[----:B------:R-:W-:Y:S02]  /*add0*/  FSEL R174, R174, -INF , !P2 ;  /* 0xff800000aeae7808 */ /* 0x000fe40005000000 */
[----:B------:R-:W-:Y:S02]  /*ade0*/  ISETP.GT.AND P2, PT, R2, 0x30, P0 ;  /* 0x000000300200780c */ /* 0x000fe40000744270 */
[C---:B------:R-:W-:Y:S02]  /*adf0*/  ISETP.LT.OR P1, PT, R0.reuse, 0x2a, P1 ;  /* 0x0000002a0000780c */ /* 0x040fe40000f21670 */
[----:B------:R-:W-:Y:S02]  /*ae00*/  ISETP.LT.OR P2, PT, R0, 0x31, P2 ;  /* 0x000000310000780c */ /* 0x000fe40001741670 */
[----:B------:R-:W-:-:S02]  /*ae10*/  FSEL R175, R175, -INF , !P1 ;  /* 0xff800000afaf7808 */ /* 0x000fc40004800000 */
[----:B------:R-:W-:Y:S02]  /*ae20*/  ISETP.GT.AND P1, PT, R2, 0x31, P0 ;  /* 0x000000310200780c */ /* 0x000fe40000724270 */
[----:B------:R-:W-:Y:S02]  /*ae30*/  FSEL R178, R178, -INF , !P2 ;  /* 0xff800000b2b27808 */ /* 0x000fe40005000000 */
[----:B------:R-:W-:Y:S02]  /*ae40*/  ISETP.GT.AND P2, PT, R2, 0x38, P0 ;  /* 0x000000380200780c */ /* 0x000fe40000744270 */
[----:B------:R-:W-:Y:S02]  /*ae50*/  ISETP.LT.OR P1, PT, R0, 0x32, P1 ;  /* 0x000000320000780c */ /* 0x000fe40000f21670 */
[----:B------:R-:W-:Y:S02]  /*ae60*/  ISETP.GT.AND P0, PT, R2, 0x39, P0 ;  /* 0x000000390200780c */ /* 0x000fe40000704270 */
[----:B0-----:R-:W-:-:S02]  /*ae70*/  FMNMX.FTZ R4, R184, R185, !PT ;  /* 0x000000b9b8047209 */ /* 0x001fc40007810000 */
[----:B------:R-:W-:Y:S02]  /*ae80*/  FMNMX.FTZ R184, R154, R23, !PT ;  /* 0x000000179ab87209 */ /* 0x000fe40007810000 */
[C---:B------:R-:W-:Y:S01]  /*ae90*/  FSETP.NEU.FTZ.AND P3, PT, R4.reuse, -INF , PT ;  /* 0xff8000000400780b */ /* 0x040fe20003f7d000 */
[----:B------:R-:W-:Y:S01]  /*aea0*/  FMUL.FTZ R185, R4, UR5 ;  /* 0x0000000504b97c20 */ /* 0x000fe20008410000 */
[----:B------:R-:W-:Y:S02]  /*aeb0*/  FMNMX.FTZ R3, R155, R184, !PT ;  /* 0x000000b89b037209 */ /* 0x000fe40007810000 */
[----:B------:R-:W-:Y:S02]  /*aec0*/  ISETP.LT.OR P2, PT, R0, 0x39, P2 ;  /* 0x000000390000780c */ /* 0x000fe40001741670 */
[----:B------:R-:W-:Y:S02]  /*aed0*/  FMNMX.FTZ R184, R158, R3, !PT ;  /* 0x000000039eb87209 */ /* 0x000fe40007810000 */
[----:B------:R-:W-:-:S02]  /*aee0*/  FSEL R187, R185, RZ, P3 ;  /* 0x000000ffb9bb7208 */ /* 0x000fc40001800000 */
[----:B------:R-:W-:Y:S02]  /*aef0*/  FMNMX.FTZ R3, R159, R184, !PT ;  /* 0x000000b89f037209 */ /* 0x000fe40007810000 */
[----:B------:R-:W-:Y:S01]  /*af00*/  FSEL R179, R179, -INF , !P1 ;  /* 0xff800000b3b37808 */ /* 0x000fe20004800000 */
[--C-:B------:R-:W-:Y:S01]  /*af10*/  FFMA.FTZ R185, R152, UR5, -R187.reuse ;  /* 0x0000000598b97c23 */ /* 0x100fe200080108bb */
[----:B------:R-:W-:Y:S01]  /*af20*/  FMNMX.FTZ R184, R162, R3, !PT ;  /* 0x00000003a2b87209 */ /* 0x000fe20007810000 */
[--C-:B------:R-:W-:Y:S01]  /*af30*/  FFMA.FTZ R194, R164, UR5, -R187.reuse ;  /* 0x00000005a4c27c23 */ /* 0x100fe200080108bb */
[----:B------:R-:W-:Y:S01]  /*af40*/  ISETP.LT.OR P0, PT, R0, 0x3a, P0 ;  /* 0x0000003a0000780c */ /* 0x000fe20000701670 */
[--C-:B------:R-:W-:Y:S01]  /*af50*/  FFMA.FTZ R196, R153, UR5, -R187.reuse ;  /* 0x0000000599c47c23 */ /* 0x100fe200080108bb */
[----:B------:R-:W-:Y:S01]  /*af60*/  FMNMX.FTZ R3, R163, R184, !PT ;  /* 0x000000b8a3037209 */ /* 0x000fe20007810000 */
[----:B------:R-:W-:Y:S01]  /*af70*/  MUFU.EX2 R185, R185 ;  /* 0x000000b900b97308 */ /* 0x000fe20000000800 */
[----:B------:R-:W-:Y:S01]  /*af80*/  FSEL R182, R182, -INF , !P2 ;  /* 0xff800000b6b67808 */ /* 0x000fe20005000000 */
[--C-:B------:R-:W-:Y:S01]  /*af90*/  FFMA.FTZ R198, R156, UR5, -R187.reuse ;  /* 0x000000059cc67c23 */ /* 0x100fe200080108bb */
[----:B------:R-:W-:Y:S01]  /*afa0*/  FMNMX.FTZ R184, R166, R3, !PT ;  /* 0x00000003a6b87209 */ /* 0x000fe20007810000 */
[--C-:B------:R-:W-:Y:S01]  /*afb0*/  FFMA.FTZ R153, R157, UR5, -R187.reuse ;  /* 0x000000059d997c23 */ /* 0x100fe200080108bb */
[----:B------:R-:W-:Y:S01]  /*afc0*/  FSEL R183, R183, -INF , !P0 ;  /* 0xff800000b7b77808 */ /* 0x000fe20004000000 */
        /* <DEDUP_REMOVED lines=15> */
[----:B------:R-:W-:Y:S01]  /*b0c0*/  R2UR UR7, R22 ;  /* 0x00000000160772ca */ /* 0x000fe200000e0000 */
[--C-:B------:R-:W-:Y:S01]  /*b0d0*/  FFMA.FTZ R186, R180, UR5, -R187.reuse ;  /* 0x00000005b4ba7c23 */ /* 0x100fe200080108bb */
[----:B------:R-:W-:Y:S01]  /*b0e0*/  FMNMX.FTZ R3, R175, R152, !PT ;  /* 0x00000098af037209 */ /* 0x000fe20007810000 */
[----:B------:R-:W-:Y:S01]  /*b0f0*/  MUFU.EX2 R153, R153 ;  /* 0x0000009900997308 */ /* 0x000fe20000000800 */
[----:B------:R-:W-:-:S02]  /*b100*/  FFMA.FTZ R181, R181, UR5, -R187 ;  /* 0x00000005b5b57c23 */ /* 0x000fc400080108bb */
[----:B------:R-:W-:-:S04]  /*b110*/  FMNMX.FTZ R2, R178, R3, !PT ;  /* 0x00000003b2027209 */ /* 0x000fc80007810000 */
[----:B------:R-:W-:Y:S01]  /*b120*/  FMNMX.FTZ R3, R179, R2, !PT ;  /* 0x00000002b3037209 */ /* 0x000fe20007810000 */
[----:B------:R-:W-:Y:S01]  /*b130*/  MUFU.EX2 R192, R192 ;  /* 0x000000c000c07308 */ /* 0x000fe20000000800 */
[----:B------:R-:W-:Y:S01]  /*b140*/  FSEL R2, R4, RZ, P3 ;  /* 0x000000ff04027208 */ /* 0x000fe20001800000 */
[----:B------:R-:W-:Y:S01]  /*b150*/  UISETP.GT.AND UP1, UPT, UR6, UR7, UPT ;  /* 0x000000070600728c */ /* 0x000fe2000bf24270 */
[----:B------:R-:W-:Y:S01]  /*b160*/  FMNMX.FTZ R0, R182, R3, !PT ;  /* 0x00000003b6007209 */ /* 0x000fe20007810000 */
[----:B------:R-:W-:Y:S02]  /*b170*/  UIADD3 UR6, UR6, -0x1, URZ ;  /* 0xffffffff06067890 */ /* 0x000fe4000fffe03f */
[----:B------:R-:W-:Y:S01]  /*b180*/  FADD.FTZ R2, -R2, R21 ;  /* 0x0000001502027221 */ /* 0x000fe20000010100 */
[----:B------:R-:W-:Y:S01]  /*b190*/  FMNMX.FTZ R0, R183, R0, !PT ;  /* 0x00000000b7007209 */ /* 0x000fe20007810000 */
[----:B------:R-:W-:Y:S01]  /*b1a0*/  MUFU.EX2 R157, R157 ;  /* 0x0000009d009d7308 */ /* 0x000fe20000000800 */
[----:B------:R-:W-:Y:S01]  /*b1b0*/  UMOV UR7, UR4 ;  /* 0x0000000400077c82 */ /* 0x000fe20008000000 */
[----:B------:R-:W-:-:S02]  /*b1c0*/  FMUL.FTZ R2, R2, UR5 ;  /* 0x0000000502027c20 */ /* 0x000fc40008410000 */
[----:B------:R-:W0:Y:S04]  /*b1d0*/  SHFL.BFLY PT, R3, R0, 0x2, 0x1f ;  /* 0x0c401f0000037f89 */ /* 0x000e2800000e0000 */
[----:B------:R-:W-:Y:S08]  /*b1e0*/  MUFU.EX2 R194, R194 ;  /* 0x000000c200c27308 */ /* 0x000ff00000000800 */
[----:B------:R-:W-:Y:S08]  /*b1f0*/  MUFU.EX2 R161, R161 ;  /* 0x000000a100a17308 */ /* 0x000ff00000000800 */
[----:B------:R-:W-:Y:S01]  /*b200*/  MUFU.EX2 R188, R188 ;  /* 0x000000bc00bc7308 */ /* 0x000fe20000000800 */
[----:B0-----:R-:W-:-:S07]  /*b210*/  FMNMX.FTZ R3, R0, R3, !PT ;  /* 0x0000000300037209 */ /* 0x001fce0007810000 */
[----:B------:R-:W-:Y:S01]  /*b220*/  MUFU.EX2 R165, R165 ;  /* 0x000000a500a57308 */ /* 0x000fe20000000800 */
[----:B------:R-:W0:Y:S07]  /*b230*/  SHFL.BFLY PT, R0, R3, 0x1, 0x1f ;  /* 0x0c201f0003007f89 */ /* 0x000e2e00000e0000 */
[----:B------:R-:W-:Y:S08]  /*b240*/  MUFU.EX2 R190, R190 ;  /* 0x000000be00be7308 */ /* 0x000ff00000000800 */
[----:B------:R-:W-:Y:S08]  /*b250*/  MUFU.EX2 R169, R169 ;  /* 0x000000a900a97308 */ /* 0x000ff00000000800 */
[----:B------:R-:W-:Y:S01]  /*b260*/  MUFU.EX2 R184, R184 ;  /* 0x000000b800b87308 */ /* 0x000fe20000000800 */
[----:B0-----:R-:W-:-:S04]  /*b270*/  FMNMX.FTZ R3, R3, R0, !PT ;  /* 0x0000000003037209 */ /* 0x001fc80007810000 */
[C---:B------:R-:W-:Y:S01]  /*b280*/  FSETP.NEU.FTZ.AND P0, PT, R3.reuse, -INF , PT ;  /* 0xff8000000300780b */ /* 0x040fe20003f1d000 */
[----:B------:R-:W-:Y:S02]  /*b290*/  FMUL.FTZ R0, R3, UR5 ;  /* 0x0000000503007c20 */ /* 0x000fe40008410000 */
[----:B------:R-:W-:Y:S03]  /*b2a0*/  MUFU.EX2 R173, R173 ;  /* 0x000000ad00ad7308 */ /* 0x000fe60000000800 */
[----:B------:R-:W-:-:S05]  /*b2b0*/  FSEL R164, R0, RZ, P0 ;  /* 0x000000ff00a47208 */ /* 0x000fca0000000000 */
[----:B------:R0:W1:Y:S01]  /*b2c0*/  MUFU.EX2 R0, R2 ;  /* 0x0000000200007308 */ /* 0x0000620000000800 */
[--C-:B------:R-:W-:Y:S01]  /*b2d0*/  FFMA.FTZ R197, R154, UR5, -R164.reuse ;  /* 0x000000059ac57c23 */ /* 0x100fe200080108a4 */
[--C-:B------:R-:W-:Y:S01]  /*b2e0*/  FFMA.FTZ R152, R155, UR5, -R164.reuse ;  /* 0x000000059b987c23 */ /* 0x100fe200080108a4 */
[--C-:B------:R-:W-:Y:S01]  /*b2f0*/  FFMA.FTZ R199, R158, UR5, -R164.reuse ;  /* 0x000000059ec77c23 */ /* 0x100fe200080108a4 */
[--C-:B------:R-:W-:Y:S01]  /*b300*/  FFMA.FTZ R154, R159, UR5, -R164.reuse ;  /* 0x000000059f9a7c23 */ /* 0x100fe200080108a4 */
[--C-:B------:R-:W-:Y:S01]  /*b310*/  FFMA.FTZ R193, R162, UR5, -R164.reuse ;  /* 0x00000005a2c17c23 */ /* 0x100fe200080108a4 */
[--C-:B------:R-:W-:Y:S01]  /*b320*/  FFMA.FTZ R156, R163, UR5, -R164.reuse ;  /* 0x00000005a39c7c23 */ /* 0x100fe200080108a4 */
[--C-:B------:R-:W-:Y:S01]  /*b330*/  FFMA.FTZ R195, R166, UR5, -R164.reuse ;  /* 0x00000005a6c37c23 */ /* 0x100fe200080108a4 */
[----:B------:R-:W-:Y:S01]  /*b340*/  MUFU.EX2 R197, R197 ;  /* 0x000000c500c57308 */ /* 0x000fe20000000800 */
[----:B0-----:R-:W-:Y:S01]  /*b350*/  FSEL R2, R3, RZ, P0 ;  /* 0x000000ff03027208 */ /* 0x001fe20000000000 */
[--C-:B------:R-:W-:Y:S01]  /*b360*/  FFMA.FTZ R158, R167, UR5, -R164.reuse ;  /* 0x00000005a79e7c23 */ /* 0x100fe200080108a4 */
[--C-:B------:R-:W-:Y:S01]  /*b370*/  FFMA.FTZ R189, R170, UR5, -R164.reuse ;  /* 0x00000005aabd7c23 */ /* 0x100fe200080108a4 */
[----:B------:R-:W-:Y:S01]  /*b380*/  FFMA.FTZ R160, R171, UR5, -R164 ;  /* 0x00000005aba07c23 */ /* 0x000fe200080108a4 */
[----:B------:R-:W-:-:S02]  /*b390*/  IMAD.U32 R155, RZ, RZ, UR14 ;  /* 0x0000000eff9b7e24 */ /* 0x000fc4000f8e00ff */
[----:B------:R-:W-:Y:S01]  /*b3a0*/  FADD.FTZ R2, -R2, R23 ;  /* 0x0000001702027221 */ /* 0x000fe20000010100 */
[--C-:B------:R-:W-:Y:S01]  /*b3b0*/  FFMA.FTZ R174, R174, UR5, -R164.reuse ;  /* 0x00000005aeae7c23 */ /* 0x100fe200080108a4 */
[----:B------:R-:W-:Y:S01]  /*b3c0*/  MUFU.EX2 R152, R152 ;  /* 0x0000009800987308 */ /* 0x000fe20000000800 */
[----:B-1----:R-:W-:Y:S01]  /*b3d0*/  FFMA.FTZ R15, R0, R15, R185 ;  /* 0x0000000f000f7223 */ /* 0x002fe200000100b9 */
[----:B------:R-:W-:Y:S01]  /*b3e0*/  FMUL.FTZ R2, R2, UR5 ;  /* 0x0000000502027c20 */ /* 0x000fe20008410000 */
[----:B------:R-:W-:Y:S01]  /*b3f0*/  @!P5 IADD3 R155, R155, 0x30860, RZ ;  /* 0x000308609b9bd810 */ /* 0x000fe20007ffe0ff */
[--C-:B------:R-:W-:Y:S01]  /*b400*/  FFMA.FTZ R175, R175, UR5, -R164.reuse ;  /* 0x00000005afaf7c23 */ /* 0x100fe200080108a4 */
[----:B------:R-:W-:Y:S01]  /*b410*/  FADD.FTZ R15, R196, R15 ;  /* 0x0000000fc40f7221 */ /* 0x000fe20000010000 */
[--C-:B------:R-:W-:Y:S01]  /*b420*/  FFMA.FTZ R178, R178, UR5, -R164.reuse ;  /* 0x00000005b2b27c23 */ /* 0x100fe200080108a4 */
[----:B------:R-:W-:Y:S01]  /*b430*/  @!P5 PRMT R155, RZ, 0x654, R155 ;  /* 0x00000654ff9bd816 */ /* 0x000fe2000000009b */
[----:B------:R-:W0:Y:S01]  /*b440*/  MUFU.EX2 R2, R2 ;  /* 0x0000000200027308 */ /* 0x000e220000000800 */
[----:B------:R-:W-:Y:S01]  /*b450*/  FADD.FTZ R162, R198, R15 ;  /* 0x0000000fc6a27221 */ /* 0x000fe20000010000 */
[--C-:B------:R-:W-:Y:S01]  /*b460*/  FFMA.FTZ R179, R179, UR5, -R164.reuse ;  /* 0x00000005b3b37c23 */ /* 0x100fe200080108a4 */
[----:B------:R1:W-:Y:S01]  /*b470*/  @!P5 SYNCS.ARRIVE.TRANS64.RED.A1T0 RZ, [R155+URZ], RZ ;  /* 0x000000ff9bffd9a7 */ /* 0x0003e2000810043f */
[----:B------:R-:W-:Y:S01]  /*b480*/  FFMA.FTZ R182, R182, UR5, -R164 ;  /* 0x00000005b6b67c23 */ /* 0x000fe200080108a4 */
[----:B------:R-:W-:Y:S01]  /*b490*/  FADD.FTZ R23, R153, R162 ;  /* 0x000000a299177221 */ /* 0x000fe20000010000 */
[----:B------:R-:W-:Y:S01]  /*b4a0*/  FFMA.FTZ R164, R183, UR5, -R164 ;  /* 0x00000005b7a47c23 */ /* 0x000fe200080108a4 */
[----:B------:R-:W-:Y:S01]  /*b4b0*/  PLOP3.LUT P0, PT, PT, PT, UP1, 0x80, 0x0 ;  /* 0x000000000000781c */ /* 0x000fe20003f0f018 */
[----:B------:R-:W2:Y:S01]  /*b4c0*/  MUFU.EX2 R199, R199 ;  /* 0x000000c700c77308 */ /* 0x000ea20000000800 */
[----:B------:R-:W-:Y:S01]  /*b4d0*/  FADD.FTZ R162, R192, R23 ;  /* 0x00000017c0a27221 */ /* 0x000fe20000010000 */
[----:B------:R-:W-:-:S02]  /*b4e0*/  F2FP.BF16.F32.PACK_AB R196, R196, R185 ;  /* 0x000000b9c4c4723e */ /* 0x000fc400000010ff */
[----:B------:R-:W-:Y:S01]  /*b4f0*/  F2FP.BF16.F32.PACK_AB R198, R153, R198 ;  /* 0x000000c699c6723e */ /* 0x000fe200000010ff */
[C---:B------:R-:W-:Y:S01]  /*b500*/  FADD.FTZ R23, R157.reuse, R162 ;  /* 0x000000a29d177221 */ /* 0x040fe20000010000 */
[----:B------:R-:W-:Y:S02]  /*b510*/  F2FP.BF16.F32.PACK_AB R192, R157, R192 ;  /* 0x000000c09dc0723e */ /* 0x000fe400000010ff */
[----:B------:R-:W3:Y:S01]  /*b520*/  MUFU.EX2 R154, R154 ;  /* 0x0000009a009a7308 */ /* 0x000ee20000000800 */
[----:B0-----:R-:W-:Y:S01]  /*b530*/  FFMA.FTZ R15, R2, R14, R197 ;  /* 0x0000000e020f7223 */ /* 0x001fe200000100c5 */
[----:B------:R-:W-:Y:S01]  /*b540*/  FADD.FTZ R162, R194, R23 ;  /* 0x00000017c2a27221 */ /* 0x000fe20000010000 */
[C---:B------:R-:W-:Y:S02]  /*b550*/  F2FP.BF16.F32.PACK_AB R194, R161.reuse, R194 ;  /* 0x000000c2a1c2723e */ /* 0x040fe400000010ff */
[C---:B------:R-:W-:Y:S01]  /*b560*/  FADD.FTZ R14, R152.reuse, R15 ;  /* 0x0000000f980e7221 */ /* 0x040fe20000010000 */
[----:B------:R-:W-:Y:S01]  /*b570*/  FADD.FTZ R23, R161, R162 ;  /* 0x000000a2a1177221 */ /* 0x000fe20000010000 */
[----:B------:R-:W-:Y:S01]  /*b580*/  F2FP.BF16.F32.PACK_AB R197, R152, R197 ;  /* 0x000000c598c5723e */ /* 0x000fe200000010ff */
[----:B------:R-:W0:Y:S01]  /*b590*/  MUFU.EX2 R193, R193 ;  /* 0x000000c100c17308 */ /* 0x000e220000000800 */
[----:B--2---:R-:W-:Y:S01]  /*b5a0*/  FADD.FTZ R15, R199, R14 ;  /* 0x0000000ec70f7221 */ /* 0x004fe20000010000 */
[----:B------:R-:W-:Y:S01]  /*b5b0*/  FADD.FTZ R162, R188, R23 ;  /* 0x00000017bca27221 */ /* 0x000fe20000010000 */
[----:B------:R-:W-:-:S03]  /*b5c0*/  F2FP.BF16.F32.PACK_AB R188, R165, R188 ;  /* 0x000000bca5bc723e */ /* 0x000fc600000010ff */
[----:B------:R-:W-:Y:S02]  /*b5d0*/  FADD.FTZ R23, R165, R162 ;  /* 0x000000a2a5177221 */ /* 0x000fe40000010000 */
[----:B------:R-:W2:Y:S01]  /*b5e0*/  MUFU.EX2 R156, R156 ;  /* 0x0000009c009c7308 */ /* 0x000ea20000000800 */
[----:B---3--:R-:W-:Y:S01]  /*b5f0*/  FADD.FTZ R14, R154, R15 ;  /* 0x0000000f9a0e7221 */ /* 0x008fe20000010000 */
[----:B------:R-:W-:Y:S01]  /*b600*/  FADD.FTZ R162, R190, R23 ;  /* 0x00000017bea27221 */ /* 0x000fe20000010000 */
[C---:B------:R-:W-:Y:S02]  /*b610*/  F2FP.BF16.F32.PACK_AB R190, R169.reuse, R190 ;  /* 0x000000bea9be723e */ /* 0x040fe400000010ff */
[----:B------:R-:W-:Y:S01]  /*b620*/  F2FP.BF16.F32.PACK_AB R199, R154, R199 ;  /* 0x000000c79ac7723e */ /* 0x000fe200000010ff */
[----:B------:R-:W-:Y:S02]  /*b630*/  FADD.FTZ R23, R169, R162 ;  /* 0x000000a2a9177221 */ /* 0x000fe40000010000 */
[----:B------:R-:W3:Y:S01]  /*b640*/  MUFU.EX2 R195, R195 ;  /* 0x000000c300c37308 */ /* 0x000ee20000000800 */
[----:B0-----:R-:W-:-:S07]  /*b650*/  FADD.FTZ R15, R193, R14 ;  /* 0x0000000ec10f7221 */ /* 0x001fce0000010000 */
[----:B------:R-:W0:Y:S01]  /*b660*/  MUFU.EX2 R158, R158 ;  /* 0x0000009e009e7308 */ /* 0x000e220000000800 */
[C---:B--2---:R-:W-:Y:S01]  /*b670*/  FADD.FTZ R14, R156.reuse, R15 ;  /* 0x0000000f9c0e7221 */ /* 0x044fe20000010000 */
[----:B------:R-:W-:-:S06]  /*b680*/  F2FP.BF16.F32.PACK_AB R193, R156, R193 ;  /* 0x000000c19cc1723e */ /* 0x000fcc00000010ff */
[----:B------:R-:W2:Y:S01]  /*b690*/  MUFU.EX2 R189, R189 ;  /* 0x000000bd00bd7308 */ /* 0x000ea20000000800 */
[----:B---3--:R-:W-:-:S07]  /*b6a0*/  FADD.FTZ R15, R195, R14 ;  /* 0x0000000ec30f7221 */ /* 0x008fce0000010000 */
[----:B------:R-:W3:Y:S01]  /*b6b0*/  MUFU.EX2 R160, R160 ;  /* 0x000000a000a07308 */ /* 0x000ee20000000800 */
[C---:B0-----:R-:W-:Y:S01]  /*b6c0*/  FADD.FTZ R14, R158.reuse, R15 ;  /* 0x0000000f9e0e7221 */ /* 0x041fe20000010000 */
[----:B------:R-:W-:-:S06]  /*b6d0*/  F2FP.BF16.F32.PACK_AB R195, R158, R195 ;  /* 0x000000c39ec3723e */ /* 0x000fcc00000010ff */
[----:B------:R-:W0:Y:S01]  /*b6e0*/  MUFU.EX2 R174, R174 ;  /* 0x000000ae00ae7308 */ /* 0x000e220000000800 */
[----:B--2---:R-:W-:Y:S01]  /*b6f0*/  FADD.FTZ R15, R189, R14 ;  /* 0x0000000ebd0f7221 */ /* 0x004fe20000010000 */
[----:B------:R-:W-:Y:S01]  /*b700*/  FADD.FTZ R14, R184, R23 ;  /* 0x00000017b80e7221 */ /* 0x000fe20000010000 */
[----:B------:R-:W-:-:S03]  /*b710*/  F2FP.BF16.F32.PACK_AB R184, R173, R184 ;  /* 0x000000b8adb8723e */ /* 0x000fc600000010ff */
[----:B------:R-:W-:Y:S02]  /*b720*/  FADD.FTZ R23, R173, R14 ;  /* 0x0000000ead177221 */ /* 0x000fe40000010000 */
[----:B------:R-:W2:Y:S01]  /*b730*/  MUFU.EX2 R175, R175 ;  /* 0x000000af00af7308 */ /* 0x000ea20000000800 */
[C---:B---3--:R-:W-:Y:S01]  /*b740*/  FADD.FTZ R15, R160.reuse, R15 ;  /* 0x0000000fa00f7221 */ /* 0x048fe20000010000 */
[----:B------:R-:W-:-:S06]  /*b750*/  F2FP.BF16.F32.PACK_AB R189, R160, R189 ;  /* 0x000000bda0bd723e */ /* 0x000fcc00000010ff */
[----:B-1----:R-:W1:Y:S01]  /*b760*/  MUFU.EX2 R155, R178 ;  /* 0x000000b2009b7308 */ /* 0x002e620000000800 */
[----:B0-----:R-:W-:-:S07]  /*b770*/  FADD.FTZ R15, R174, R15 ;  /* 0x0000000fae0f7221 */ /* 0x001fce0000010000 */
[----:B------:R-:W0:Y:S01]  /*b780*/  MUFU.EX2 R179, R179 ;  /* 0x000000b300b37308 */ /* 0x000e220000000800 */
[C---:B--2---:R-:W-:Y:S01]  /*b790*/  FADD.FTZ R14, R175.reuse, R15 ;  /* 0x0000000faf0e7221 */ /* 0x044fe20000010000 */
[----:B------:R-:W-:-:S06]  /*b7a0*/  F2FP.BF16.F32.PACK_AB R191, R175, R174 ;  /* 0x000000aeafbf723e */ /* 0x000fcc00000010ff */
[----:B------:R-:W2:Y:S01]  /*b7b0*/  MUFU.EX2 R186, R186 ;  /* 0x000000ba00ba7308 */ /* 0x000ea20000000800 */
[----:B-1----:R-:W-:-:S07]  /*b7c0*/  FADD.FTZ R14, R155, R14 ;  /* 0x0000000e9b0e7221 */ /* 0x002fce0000010000 */
[----:B------:R-:W1:Y:S01]  /*b7d0*/  MUFU.EX2 R187, R182 ;  /* 0x000000b600bb7308 */ /* 0x000e620000000800 */
[C---:B0-----:R-:W-:Y:S01]  /*b7e0*/  FADD.FTZ R14, R179.reuse, R14 ;  /* 0x0000000eb30e7221 */ /* 0x041fe20000010000 */
[----:B------:R-:W-:-:S06]  /*b7f0*/  F2FP.BF16.F32.PACK_AB R185, R179, R155 ;  /* 0x0000009bb3b9723e */ /* 0x000fcc00000010ff */
[----:B------:R-:W0:Y:S01]  /*b800*/  MUFU.EX2 R21, R181 ;  /* 0x000000b500157308 */ /* 0x000e220000000800 */
[----:B--2---:R-:W-:Y:S01]  /*b810*/  FADD.FTZ R162, R186, R23 ;  /* 0x00000017baa27221 */ /* 0x004fe20000010000 */
[----:B------:R-:W-:-:S06]  /*b820*/  IMAD.MOV.U32 R23, RZ, RZ, R3 ;  /* 0x000000ffff177224 */ /* 0x000fcc00078e0003 */
[----:B------:R-:W2:Y:S01]  /*b830*/  MUFU.EX2 R164, R164 ;  /* 0x000000a400a47308 */ /* 0x000ea20000000800 */
[----:B-1----:R-:W-:Y:S01]  /*b840*/  FADD.FTZ R14, R187, R14 ;  /* 0x0000000ebb0e7221 */ /* 0x002fe20000010000 */
[C---:B0-----:R-:W-:Y:S01]  /*b850*/  FADD.FTZ R15, R21.reuse, R162 ;  /* 0x000000a2150f7221 */ /* 0x041fe20000010000 */
[----:B------:R-:W-:Y:S01]  /*b860*/  F2FP.BF16.F32.PACK_AB R186, R21, R186 ;  /* 0x000000ba15ba723e */ /* 0x000fe200000010ff */
[----:B------:R-:W-:Y:S02]  /*b870*/  IMAD.MOV.U32 R21, RZ, RZ, R4 ;  /* 0x000000ffff157224 */ /* 0x000fe400078e0004 */
[C---:B--2---:R-:W-:Y:S01]  /*b880*/  FADD.FTZ R14, R164.reuse, R14 ;  /* 0x0000000ea40e7221 */ /* 0x044fe20000010000 */
[----:B------:R-:W-:Y:S01]  /*b890*/  F2FP.BF16.F32.PACK_AB R187, R164, R187 ;  /* 0x000000bba4bb723e */ /* 0x000fe200000010ff */
[----:B------:R-:W-:Y:S06]  /*b8a0*/  @P0 BRA `(.L_x_1035) ;  /* 0xffffffd400fc0947 */ /* 0x000fec000383ffff */
.L_x_1018:
        /* <DEDUP_REMOVED lines=131> */
.L_x_1036:
[----:B------:R-:W-:Y:S01]  /*c0e0*/  R2UR UR6, R16 ;  /* 0x00000000100672ca */ /* 0x000fe200000e0000 */
[----:B------:R-:W-:-:S05]  /*c0f0*/  IMAD.U32 R0, RZ, RZ, UR61 ;  /* 0x0000003dff007e24 */ /* 0x000fca000f8e00ff */
[----:B------:R-:W-:-:S07]  /*c100*/  SHF.L.U32 R0, R0, 0x1f, RZ ;  /* 0x0000001f00007819 */ /* 0x000fce00000006ff */
[----:B------:R-:W-:-:S09]  /*c110*/  ULEA UR7, UR4, UR6, 0x3 ;  /* 0x0000000604077291 */ /* 0x000fd2000f8e183f */
[----:B------:R0:W1:Y:S01]  /*c120*/  SYNCS.PHASECHK.TRANS64.TRYWAIT P0, [UR7+0x30850], R0 ;  /* 0x03085000ff0075a7 */ /* 0x0000620008000147 */
[----:B------:R-:W-:Y:S05]  /*c130*/  @!P4 BRA `(.L_x_1037) ;  /* 0x000000000004c947 */ /* 0x000fea0003800000 */
[----:B------:R-:W-:Y:S01]  /*c140*/  BPT.TRAP 0x1 ;  /* 0x000000040000795c */ /* 0x000fe20000300000 */
.L_x_1037:
[----:B-1----:R-:W-:Y:S05]  /*c150*/  @P0 BRA `(.L_x_1038) ;  /* 0x0000000000080947 */ /* 0x002fea0003800000 */
[----:B------:R-:W1:Y:S02]  /*c160*/  SYNCS.PHASECHK.TRANS64.TRYWAIT P0, [UR7+0x30850], R0 ;  /* 0x03085000ff0075a7 */ /* 0x000e640008000147 */
[----:B-1----:R-:W-:Y:S05]  /*c170*/  @!P0 BRA `(.L_x_1039) ;  /* 0x0000008000588947 */ /* 0x002fea0003800000 */
.L_x_1038:
[----:B------:R-:W-:Y:S01]  /*c180*/  R2UR UR6, R16 ;  /* 0x00000000100672ca */ /* 0x000fe200000e0000 */
[----:B------:R-:W-:Y:S01]  /*c190*/  WARPGROUP.ARRIVE ;  /* 0x00000000000079c5 */ /* 0x000fe20000000000 */
[----:B------:R-:W-:Y:S01]  /*c1a0*/  UMOV UR11, 0x40000040 ;  /* 0x40000040000b7882 */ /* 0x000fe20000000000 */
[----:B01----:R-:W0:Y:S01]  /*c1b0*/  SHFL.BFLY PT, R0, R15, 0x2, 0x1f ;  /* 0x0c401f000f007f89 */ /* 0x003e2200000e0000 */
[----:B------:R-:W-:Y:S02]  /*c1c0*/  IMAD.U32 R11, RZ, RZ, UR7 ;  /* 0x00000007ff0b7e24 */ /* 0x000fe4000f8e00ff */
[----:B------:R-:W-:Y:S01]  /*c1d0*/  IMAD.MOV.U32 R6, RZ, RZ, RZ ;  /* 0x000000ffff067224 */ /* 0x000fe200078e00ff */
[----:B------:R-:W1:Y:S01]  /*c1e0*/  SHFL.BFLY PT, R5, R14, 0x2, 0x1f ;  /* 0x0c401f000e057f89 */ /* 0x000e6200000e0000 */
[----:B------:R-:W-:Y:S02]  /*c1f0*/  @!P5 VIADD R11, R11, 0x30860 ;  /* 0x000308600b0bd836 */ /* 0x000fe40000000000 */
[----:B------:R-:W-:-:S03]  /*c200*/  IMAD.U32 R13, RZ, RZ, UR5 ;  /* 0x00000005ff0d7e24 */ /* 0x000fc6000f8e00ff */
[----:B------:R-:W-:Y:S01]  /*c210*/  UIADD3 UR6, UR6, 0x400, URZ ;  /* 0x0000040006067890 */ /* 0x000fe2000fffe03f */
[----:B------:R-:W-:-:S03]  /*c220*/  @!P5 PRMT R11, RZ, 0x654, R11 ;  /* 0x00000654ff0bd816 */ /* 0x000fc6000000000b */
[----:B------:R-:W-:-:S04]  /*c230*/  USHF.R.U32.HI UR6, URZ, 0x4, UR6 ;  /* 0x000000043f067899 */ /* 0x000fc80008011606 */
[----:B------:R-:W-:-:S04]  /*c240*/  ULOP3.LUT UR6, UR6, 0x3fff, URZ, 0xc0, !UPT ;  /* 0x00003fff06067892 */ /* 0x000fc8000f8ec03f */
[----:B------:R-:W-:Y:S01]  /*c250*/  ULOP3.LUT UR6, UR6, 0x2000000, URZ, 0xfc, !UPT ;  /* 0x0200000006067892 */ /* 0x000fe2000f8efc3f */
[----:B0-----:R-:W-:-:S03]  /*c260*/  FADD.FTZ R0, R0, R15 ;  /* 0x0000000f00007221 */ /* 0x001fc60000010000 */
[----:B------:R-:W-:Y:S01]  /*c270*/  ULEA UR4, UR4, UR6, 0xb ;  /* 0x0000000604047291 */ /* 0x000fe2000f8e583f */
[----:B-1----:R-:W-:-:S03]  /*c280*/  FADD.FTZ R2, R5, R14 ;  /* 0x0000000e05027221 */ /* 0x002fc60000010000 */
[----:B------:R-:W-:Y:S01]  /*c290*/  UIADD3 UR6, UR4, 0x80, URZ ;  /* 0x0000008004067890 */ /* 0x000fe2000fffe03f */
[----:B------:R-:W0:Y:S02]  /*c2a0*/  SHFL.BFLY PT, R5, R0, 0x1, 0x1f ;  /* 0x0c201f0000057f89 */ /* 0x000e2400000e0000 */
[----:B------:R-:W-:Y:S02]  /*c2b0*/  UMOV UR10, UR4 ;  /* 0x00000004000a7c82 */ /* 0x000fe40008000000 */
[----:B------:R-:W-:Y:S01]  /*c2c0*/  HGMMA.64x256x16.F32.BF16 R24, R196, gdesc[UR8].tnspB, R24, gsb0 ;  /* 0x43e00008c4187df0 */ /* 0x000fe20008001818 */
[----:B------:R-:W-:Y:S01]  /*c2d0*/  UMOV UR11, 0x40000040 ;  /* 0x40000040000b7882 */ /* 0x000fe20000000000 */
[----:B------:R-:W-:Y:S01]  /*c2e0*/  UMOV UR10, UR6 ;  /* 0x00000006000a7c82 */ /* 0x000fe20008000000 */
[----:B------:R-:W-:Y:S01]  /*c2f0*/  UIADD3 UR6, UR4, 0x100, URZ ;  /* 0x0000010004067890 */ /* 0x000fe2000fffe03f */
[----:B------:R-:W1:Y:S01]  /*c300*/  SHFL.BFLY PT, R7, R2, 0x1, 0x1f ;  /* 0x0c201f0002077f89 */ /* 0x000e6200000e0000 */
[----:B------:R-:W-:Y:S01]  /*c310*/  UIADD3 UR4, UR4, 0x180, URZ ;  /* 0x0000018004047890 */ /* 0x000fe2000fffe03f */
[----:B0-----:R-:W-:Y:S01]  /*c320*/  FADD.FTZ R10, R0, R5 ;  /* 0x00000005000a7221 */ /* 0x001fe20000010000 */
[----:B------:R-:W-:-:S02]  /*c330*/  IMAD.MOV.U32 R5, RZ, RZ, RZ ;  /* 0x000000ffff057224 */ /* 0x000fc400078e00ff */
[----:B------:R-:W-:Y:S02]  /*c340*/  IMAD.MOV.U32 R0, RZ, RZ, -0x800000 ;  /* 0xff800000ff007424 */ /* 0x000fe400078e00ff */
[----:B------:R-:W-:Y:S01]  /*c350*/  FSETP.NE.FTZ.AND P0, PT, R10, RZ, PT ;  /* 0x000000ff0a00720b */ /* 0x000fe20003f15000 */
[----:B-1----:R-:W-:Y:S01]  /*c360*/  FADD.FTZ R12, R2, R7 ;  /* 0x00000007020c7221 */ /* 0x002fe20000010000 */
[----:B------:R-:W-:Y:S02]  /*c370*/  IMAD.U32 R7, RZ, RZ, UR5 ;  /* 0x00000005ff077e24 */ /* 0x000fe4000f8e00ff */
[----:B------:R-:W-:Y:S02]  /*c380*/  IMAD.MOV.U32 R2, RZ, RZ, -0x800000 ;  /* 0xff800000ff027424 */ /* 0x000fe400078e00ff */
[----:B------:R-:W-:-:S07]  /*c390*/  FSETP.NE.FTZ.AND P1, PT, R12, RZ, PT ;  /* 0x000000ff0c00720b */ /* 0x000fce0003f35000 */
[----:B------:R-:W0:Y:S01]  /*c3a0*/  @P0 MUFU.LG2 R8, R10 ;  /* 0x0000000a00080308 */ /* 0x000e220000000c00 */
[----:B------:R-:W-:-:S07]  /*c3b0*/  @P0 FMUL.FTZ R7, R7, 0.69314718246459960938 ;  /* 0x3f31721807070820 */ /* 0x000fce0000410000 */
[----:B------:R-:W1:Y:S01]  /*c3c0*/  @P1 MUFU.LG2 R9, R12 ;  /* 0x0000000c00091308 */ /* 0x000e620000000c00 */
[----:B------:R-:W-:-:S07]  /*c3d0*/  @P1 FMUL.FTZ R13, R13, 0.69314718246459960938 ;  /* 0x3f3172180d0d1820 */ /* 0x000fce0000410000 */
        /* <DEDUP_REMOVED lines=9> */
[----:B------:R-:W-:Y:S01]  /*c470*/  HGMMA.64x256x16.F32.BF16 R24, R192, gdesc[UR8].tnspB, R24, gsb0 ;  /* 0x43e00008c0187df0 */ /* 0x000fe20008001818 */
[----:B------:R-:W-:Y:S01]  /*c480*/  UMOV UR10, UR6 ;  /* 0x00000006000a7c82 */ /* 0x000fe20008000000 */
[----:B------:R-:W-:Y:S01]  /*c490*/  UMOV UR11, 0x40000040 ;  /* 0x40000040000b7882 */ /* 0x000fe20000000000 */
[----:B------:R-:W-:Y:S02]  /*c4a0*/  WARPGROUP.DEPBAR.LE gsb0, 0x0 ;  /* 0x00008000000079c5 */ /* 0x000fe40000010000 */
[----:B------:R-:W-:-:S15]  /*c4b0*/  WARPGROUP.ARRIVE ;  /* 0x00000000000079c5 */ /* 0x000fde0000000000 */
[----:B------:R-:W-:-:S08]  /*c4c0*/  NOP ;  /* 0x0000000000007918 */ /* 0x000fd00000000000 */
        /* <DEDUP_REMOVED lines=137> */
.L_x_969:
[----:B------:R-:W-:Y:S05]  /*cd60*/  @P0 BRA `(.L_x_1040) ;  /* 0x0000002000640947 */ /* 0x000fea0003800000 */
[----:B------:R-:W2:Y:S01]  /*cd70*/  LDL R3, [R1] ;  /* 0x0000000001037983 */ /* 0x000ea20000100800 */
[----:B------:R-:W0:Y:S01]  /*cd80*/  S2UR UR12, SR_CTAID.Z ;  /* 0x00000000000c79c3 */ /* 0x000e220000002700 */
[----:B------:R-:W-:Y:S01]  /*cd90*/  ULDC.64 UR8, c[0x0][0xbd0] ;  /* 0x0002f40000087ab9 */ /* 0x000fe20000000a00 */
[----:B------:R-:W-:Y:S01]  /*cda0*/  ULDC.64 UR14, c[0x0][0x208] ;  /* 0x00008200000e7ab9 */ /* 0x000fe20000000a00 */
[----:B------:R-:W1:Y:S01]  /*cdb0*/  S2R R22, SR_CTAID.X ;  /* 0x0000000000167919 */ /* 0x000e620000002500 */
[----:B------:R-:W-:Y:S04]  /*cdc0*/  BSSY B0, `(.L_x_1041) ;  /* 0x000014d000007945 */ /* 0x000fe80003800000 */
[----:B------:R-:W3:Y:S08]  /*cdd0*/  LDC.64 R18, c[0x0][0xbd8] ;  /* 0x0002f600ff127b82 */ /* 0x000ef00000000a00 */
[----:B------:R-:W4:Y:S08]  /*cde0*/  S2UR UR11, SR_CTAID.Y ;  /* 0x00000000000b79c3 */ /* 0x000f300000002600 */
[----:B------:R-:W4:Y:S01]  /*cdf0*/  LDC R23, c[0x0][0xc50] ;  /* 0x00031400ff177b82 */ /* 0x000f220000000800 */
[----:B0-----:R-:W-:-:S07]  /*ce00*/  USHF.R.S32.HI UR10, URZ, 0x1f, UR12 ;  /* 0x0000001f3f0a7899 */ /* 0x001fce000801140c */
[----:B------:R-:W0:Y:S08]  /*ce10*/  LDC.64 R20, c[0x0][0xb40] ;  /* 0x0002d000ff147b82 */ /* 0x000e300000000a00 */
[----:B------:R-:W-:Y:S01]  /*ce20*/  BAR.SYNC.DEFER_BLOCKING 0x1, 0x100 ;  /* 0x0044000000007b1d */ /* 0x000fe20000010000 */
[----:B--2---:R-:W-:-:S05]  /*ce30*/  R2UR UR13, R3 ;  /* 0x00000000030d72ca */ /* 0x004fca00000e0000 */
[----:B------:R-:W2:Y:S08]  /*ce40*/  S2R R3, SR_TID.X ;  /* 0x0000000000037919 */ /* 0x000eb00000002100 */
[----:B------:R-:W-:Y:S02]  /*ce50*/  USHF.R.S32.HI UR7, URZ, 0x1f, UR13 ;  /* 0x0000001f3f077899 */ /* 0x000fe4000801140d */
[----:B------:R-:W-:-:S02]  /*ce60*/  UIMAD.WIDE.U32 UR4, UR13, UR8, URZ ;  /* 0x000000080d0472a5 */ /* 0x000fc4000f8e003f */
[----:B------:R-:W-:-:S04]  /*ce70*/  UIMAD UR6, UR7, UR8, URZ ;  /* 0x00000008070672a4 */ /* 0x000fc8000f8e023f */
[----:B------:R-:W-:-:S03]  /*ce80*/  UIMAD UR6, UR13, UR9, UR6 ;  /* 0x000000090d0672a4 */ /* 0x000fc6000f8e0206 */
[----:B------:R-:W-:Y:S01]  /*ce90*/  ULDC.64 UR8, c[0x0][0xb38] ;  /* 0x0002ce0000087ab9 */ /* 0x000fe20000000a00 */
[----:B------:R-:W-:Y:S02]  /*cea0*/  UIADD3 UR6, UR5, UR6, URZ ;  /* 0x0000000605067290 */ /* 0x000fe4000fffe03f */
[----:B------:R-:W-:Y:S01]  /*ceb0*/  UIMAD UR7, UR7, UR8, URZ ;  /* 0x00000008070772a4 */ /* 0x000fe2000f8e023f */
[----:B--2---:R-:W-:-:S05]  /*cec0*/  VIADD R5, R3, 0xffffff80 ;  /* 0xffffff8003057836 */ /* 0x004fca0000000000 */
[----:B------:R-:W-:-:S04]  /*ced0*/  SHF.R.S32.HI R4, RZ, 0x1f, R5 ;  /* 0x0000001fff047819 */ /* 0x000fc80000011405 */
[CC--:B------:R-:W-:Y:S02]  /*cee0*/  LEA.HI R6, R4.reuse, R5.reuse, RZ, 0x7 ;  /* 0x0000000504067211 */ /* 0x0c0fe400078f38ff */
[----:B------:R-:W-:Y:S02]  /*cef0*/  LEA.HI R11, R4, R5, RZ, 0x2 ;  /* 0x00000005040b7211 */ /* 0x000fe400078f10ff */
[----:B------:R-:W-:Y:S02]  /*cf00*/  LOP3.LUT R8, R6, 0xffffff80, RZ, 0xc0, !PT ;  /* 0xffffff8006087812 */ /* 0x000fe400078ec0ff */
[----:B------:R-:W-:-:S03]  /*cf10*/  SHF.R.S32.HI R7, RZ, 0x7, R6 ;  /* 0x00000007ff077819 */ /* 0x000fc60000011406 */
[----:B------:R-:W-:Y:S01]  /*cf20*/  IMAD.IADD R3, R5, 0x1, -R8 ;  /* 0x0000000105037824 */ /* 0x000fe200078e0a08 */
[----:B------:R-:W-:Y:S01]  /*cf30*/  LEA.HI R4, R6, R7, RZ, 0x1 ;  /* 0x0000000706047211 */ /* 0x000fe200078f08ff */
[----:B------:R-:W2:Y:S01]  /*cf40*/  LDC R8, c[0x0][0xbe8] ;  /* 0x0002fa00ff087b82 */ /* 0x000ea20000000800 */
[----:B------:R-:W-:Y:S02]  /*cf50*/  LOP3.LUT R6, R11, 0xfffffffc, RZ, 0xc0, !PT ;  /* 0xfffffffc0b067812 */ /* 0x000fe400078ec0ff */
[----:B------:R-:W-:Y:S02]  /*cf60*/  SHF.R.S32.HI R12, RZ, 0x1f, R3 ;  /* 0x0000001fff0c7819 */ /* 0x000fe40000011403 */
[----:B------:R-:W-:Y:S01]  /*cf70*/  LOP3.LUT R4, R4, 0x3fffffe, RZ, 0xc0, !PT ;  /* 0x03fffffe04047812 */ /* 0x000fe200078ec0ff */
[----:B------:R-:W-:Y:S01]  /*cf80*/  IMAD.IADD R5, R5, 0x1, -R6 ;  /* 0x0000000105057824 */ /* 0x000fe200078e0a06 */
[CC--:B------:R-:W-:Y:S02]  /*cf90*/  LEA.HI R10, R12.reuse, R3.reuse, RZ, 0x2 ;  /* 0x000000030c0a7211 */ /* 0x0c0fe400078f10ff */
[----:B------:R-:W-:Y:S01]  /*cfa0*/  LEA.HI R12, R12, R3, RZ, 0x5 ;  /* 0x000000030c0c7211 */ /* 0x000fe200078f28ff */
[----:B------:R-:W-:Y:S01]  /*cfb0*/  IMAD.IADD R6, R7, 0x1, -R4 ;  /* 0x0000000107067824 */ /* 0x000fe200078e0a04 */
[----:B------:R-:W-:-:S02]  /*cfc0*/  SHF.R.S32.HI R9, RZ, 0x2, R10 ;  /* 0x00000002ff097819 */ /* 0x000fc4000001140a */
[----:B------:R-:W-:Y:S02]  /*cfd0*/  SHF.R.S32.HI R14, RZ, 0x1f, R10 ;  /* 0x0000001fff0e7819 */ /* 0x000fe4000001140a */
[----:B------:R-:W-:Y:S02]  /*cfe0*/  LEA.HI R7, R5, R5, RZ, 0x1 ;  /* 0x0000000505077211 */ /* 0x000fe400078f08ff */
[----:B------:R-:W-:Y:S02]  /*cff0*/  LEA.HI R14, R14, R9, RZ, 0x3 ;  /* 0x000000090e0e7211 */ /* 0x000fe400078f18ff */
[----:B------:R-:W-:Y:S02]  /*d000*/  LOP3.LUT R10, R10, 0x7ffffffc, RZ, 0xc0, !PT ;  /* 0x7ffffffc0a0a7812 */ /* 0x000fe400078ec0ff */
[----:B------:R-:W-:Y:S02]  /*d010*/  LOP3.LUT R14, R14, 0xfffffff8, RZ, 0xc0, !PT ;  /* 0xfffffff80e0e7812 */ /* 0x000fe400078ec0ff */
[----:B--2---:R-:W-:-:S03]  /*d020*/  ISETP.NE.AND P0, PT, R8, 0x1, PT ;  /* 0x000000010800780c */ /* 0x004fc60003f05270 */
[----:B------:R-:W-:Y:S01]  /*d030*/  IMAD.IADD R4, R9, 0x1, -R14 ;  /* 0x0000000109047824 */ /* 0x000fe200078e0a0e */
[----:B------:R-:W-:Y:S02]  /*d040*/  LOP3.LUT R14, R7, 0x1ffffffe, RZ, 0xc0, !PT ;  /* 0x1ffffffe070e7812 */ /* 0x000fe400078ec0ff */
[----:B------:R-:W-:Y:S01]  /*d050*/  SHF.R.S32.HI R7, RZ, 0x5, R12 ;  /* 0x00000005ff077819 */ /* 0x000fe2000001140c */
[----:B---3--:R-:W-:Y:S02]  /*d060*/  IMAD R12, R18, UR10, RZ ;  /* 0x0000000a120c7c24 */ /* 0x008fe4000f8e02ff */
[----:B------:R-:W-:Y:S01]  /*d070*/  IMAD.IADD R16, R5, 0x1, -R14 ;  /* 0x0000000105107824 */ /* 0x000fe200078e0a0e */
[----:B------:R-:W-:Y:S01]  /*d080*/  LEA R7, R7, R4, 0x4 ;  /* 0x0000000407077211 */ /* 0x000fe200078e20ff */
[----:B------:R-:W-:Y:S02]  /*d090*/  IMAD.U32 R5, RZ, RZ, UR5 ;  /* 0x00000005ff057e24 */ /* 0x000fe4000f8e00ff */
[----:B------:R-:W-:Y:S01]  /*d0a0*/  IMAD.U32 R4, RZ, RZ, UR4 ;  /* 0x00000004ff047e24 */ /* 0x000fe2000f8e00ff */
[----:B------:R-:W2:Y:S01]  /*d0b0*/  @P0 LDC R14, c[0x0][0xbec] ;  /* 0x0002fb00ff0e0b82 */ /* 0x000ea20000000800 */
[----:B------:R-:W-:Y:S01]  /*d0c0*/  IMAD R9, R6, 0x40, R7 ;  /* 0x0000004006097824 */ /* 0x000fe200078e0207 */
[----:B------:R-:W-:Y:S01]  /*d0d0*/  UIMAD.WIDE.U32 UR4, UR13, UR8, URZ ;  /* 0x000000080d0472a5 */ /* 0x000fe2000f8e003f */
[----:B------:R-:W-:Y:S01]  /*d0e0*/  IMAD.U32 R5, RZ, RZ, UR6 ;  /* 0x00000006ff057e24 */ /* 0x000fe2000f8e00ff */
[----:B------:R-:W-:Y:S01]  /*d0f0*/  UIMAD UR6, UR13, UR9, UR7 ;  /* 0x000000090d0672a4 */ /* 0x000fe2000f8e0207 */
[----:B------:R-:W-:-:S02]  /*d100*/  IMAD R6, R16, 0x8, R9 ;  /* 0x0000000810067824 */ /* 0x000fc400078e0209 */
[----:B------:R-:W-:Y:S01]  /*d110*/  IMAD R16, RZ, RZ, -UR13 ;  /* 0x8000000dff107e24 */ /* 0x000fe2000f8e02ff */
[----:B------:R-:W3:Y:S01]  /*d120*/  @P0 LDC R152, c[0x0][0xbec] ;  /* 0x0002fb00ff980b82 */ /* 0x000ee20000000800 */
[----:B------:R-:W-:Y:S01]  /*d130*/  UIADD3 UR6, UR5, UR6, URZ ;  /* 0x0000000605067290 */ /* 0x000fe2000fffe03f */
[----:B-1----:R-:W-:Y:S01]  /*d140*/  IMAD R11, R22, 0x80, R6 ;  /* 0x00000080160b7824 */ /* 0x002fe200078e0206 */
[----:B------:R-:W-:Y:S01]  /*d150*/  ULDC.64 UR8, c[0x0][0xb28] ;  /* 0x0002ca0000087ab9 */ /* 0x000fe20000000a00 */
[----:B----4-:R-:W-:Y:S02]  /*d160*/  IMAD R23, R23, R16, UR11 ;  /* 0x0000000b17177e24 */ /* 0x010fe4000f8e0210 */
[----:B------:R-:W-:Y:S02]  /*d170*/  IMAD R15, R19, UR12, R12 ;  /* 0x0000000c130f7c24 */ /* 0x000fe4000f8e020c */
[----:B------:R-:W1:Y:S01]  /*d180*/  @P0 LDC R17, c[0x0][0xbf0] ;  /* 0x0002fc00ff110b82 */ /* 0x000e620000000800 */
[----:B------:R-:W-:Y:S01]  /*d190*/  IMAD.WIDE.U32 R4, R18, UR12, R4 ;  /* 0x0000000c12047c25 */ /* 0x000fe2000f8e0004 */
[----:B------:R-:W-:-:S03]  /*d1a0*/  SHF.R.S32.HI R16, RZ, 0x1f, R23 ;  /* 0x0000001fff107819 */ /* 0x000fc60000011417 */
[----:B------:R-:W-:Y:S02]  /*d1b0*/  IMAD.U32 R7, RZ, RZ, UR5 ;  /* 0x00000005ff077e24 */ /* 0x000fe4000f8e00ff */
[----:B------:R-:W-:Y:S01]  /*d1c0*/  IMAD.U32 R6, RZ, RZ, UR4 ;  /* 0x00000004ff067e24 */ /* 0x000fe2000f8e00ff */
[----:B------:R-:W4:Y:S01]  /*d1d0*/  @P0 LDC R153, c[0x0][0xbf0] ;  /* 0x0002fc00ff990b82 */ /* 0x000f220000000800 */
[----:B--2---:R-:W-:Y:S01]  /*d1e0*/  @P0 IMAD.HI.U32 R12, R11, R14, RZ ;  /* 0x0000000e0b0c0227 */ /* 0x004fe200078e00ff */
[----:B------:R-:W-:-:S03]  /*d1f0*/  ULDC.64 UR4, c[0x0][0xbe0] ;  /* 0x0002f80000047ab9 */ /* 0x000fc60000000a00 */
[----:B------:R-:W-:Y:S01]  /*d200*/  IMAD.U32 R7, RZ, RZ, UR6 ;  /* 0x00000006ff077e24 */ /* 0x000fe2000f8e00ff */
[----:B------:R-:W-:Y:S01]  /*d210*/  ULDC.64 UR6, c[0x0][0xb48] ;  /* 0x0002d20000067ab9 */ /* 0x000fe20000000a00 */
[----:B------:R-:W-:Y:S02]  /*d220*/  IMAD.IADD R5, R5, 0x1, R15 ;  /* 0x0000000105057824 */ /* 0x000fe400078e020f */
[----:B0-----:R-:W-:Y:S02]  /*d230*/  IMAD R14, R20, UR10, RZ ;  /* 0x0000000a140e7c24 */ /* 0x001fe4000f8e02ff */
[----:B---3--:R-:W-:-:S04]  /*d240*/  @P0 IMAD.HI.U32 R152, R11, R152, RZ ;  /* 0x000000980b980227 */ /* 0x008fc800078e00ff */
[----:B------:R-:W-:Y:S01]  /*d250*/  IMAD.MOV.U32 R13, RZ, RZ, R11 ;  /* 0x000000ffff0d7224 */ /* 0x000fe200078e000b */
[----:B-1----:R-:W-:Y:S01]  /*d260*/  @P0 SHF.R.U32.HI R13, RZ, R17, R12 ;  /* 0x00000011ff0d0219 */ /* 0x002fe2000001160c */
[----:B------:R-:W-:Y:S02]  /*d270*/  IMAD R17, R21, UR12, R14 ;  /* 0x0000000c15117c24 */ /* 0x000fe4000f8e020e */
[----:B------:R-:W-:-:S04]  /*d280*/  IMAD.WIDE.U32 R6, R20, UR12, R6 ;  /* 0x0000000c14067c25 */ /* 0x000fc8000f8e0006 */
[----:B------:R-:W-:Y:S01]  /*d290*/  IMAD.MOV.U32 R15, RZ, RZ, R11 ;  /* 0x000000ffff0f7224 */ /* 0x000fe200078e000b */
[----:B----4-:R-:W-:Y:S01]  /*d2a0*/  @P0 SHF.R.U32.HI R15, RZ, R153, R152 ;  /* 0x00000099ff0f0219 */ /* 0x010fe20000011698 */
[----:B------:R-:W-:Y:S02]  /*d2b0*/  IMAD R12, R16, UR4, RZ ;  /* 0x00000004100c7c24 */ /* 0x000fe4000f8e02ff */
[----:B------:R-:W-:-:S04]  /*d2c0*/  IMAD.WIDE.U32 R4, R23, UR4, R4 ;  /* 0x0000000417047c25 */ /* 0x000fc8000f8e0004 */
[----:B------:R-:W-:Y:S01]  /*d2d0*/  IMAD.IADD R7, R7, 0x1, R17 ;  /* 0x0000000107077824 */ /* 0x000fe200078e0211 */
[----:B------:R-:W-:Y:S01]  /*d2e0*/  SHF.R.S32.HI R17, RZ, 0x1f, R13 ;  /* 0x0000001fff117819 */ /* 0x000fe2000001140d */
[----:B------:R-:W-:Y:S01]  /*d2f0*/  IMAD R14, R23, UR5, R12 ;  /* 0x00000005170e7c24 */ /* 0x000fe2000f8e020c */
[----:B------:R-:W-:Y:S01]  /*d300*/  IADD3 R4, P0, R13, R4, RZ ;  /* 0x000000040d047210 */ /* 0x000fe20007f1e0ff */
[----:B------:R-:W-:Y:S01]  /*d310*/  IMAD R16, R16, UR6, RZ ;  /* 0x0000000610107c24 */ /* 0x000fe2000f8e02ff */
[----:B------:R-:W-:Y:S01]  /*d320*/  SHF.R.S32.HI R12, RZ, 0x1f, R15 ;  /* 0x0000001fff0c7819 */ /* 0x000fe2000001140f */
[----:B------:R-:W-:Y:S01]  /*d330*/  IMAD.MOV R13, RZ, RZ, -R13 ;  /* 0x000000ffff0d7224 */ /* 0x000fe200078e0a0d */
[----:B------:R-:W-:Y:S01]  /*d340*/  ULDC.64 UR4, c[0x0][0xb30] ;  /* 0x0002cc0000047ab9 */ /* 0x000fe20000000a00 */
[----:B------:R-:W-:Y:S01]  /*d350*/  IMAD R19, R23, UR7, R16 ;  /* 0x0000000717137c24 */ /* 0x000fe2000f8e0210 */
[----:B------:R-:W-:Y:S01]  /*d360*/  IADD3.X R5, R17, R5, R14, P0, !PT ;  /* 0x0000000511057210 */ /* 0x000fe200007fe40e */
[----:B------:R-:W-:-:S02]  /*d370*/  IMAD.MOV R16, RZ, RZ, -R15 ;  /* 0x000000ffff107224 */ /* 0x000fc400078e0a0f */
[----:B------:R-:W-:Y:S02]  /*d380*/  IMAD R12, R12, UR4, RZ ;  /* 0x000000040c0c7c24 */ /* 0x000fe4000f8e02ff */
[----:B------:R-:W-:Y:S02]  /*d390*/  IMAD R13, R8, R13, R11 ;  /* 0x0000000d080d7224 */ /* 0x000fe400078e020b */
        /* <DEDUP_REMOVED lines=35> */
[-C--:B------:R-:W-:Y:S01]  /*d5d0*/  ISETP.GE.OR P1, PT, R11, R8.reuse, P0 ;  /* 0x000000080b00720c */ /* 0x080fe20000726670 */
[----:B------:R-:W-:Y:S01]  /*d5e0*/  IMAD.IADD R3, R3, 0x1, -R10 ;  /* 0x0000000103037824 */ /* 0x000fe200078e0a0a */
[----:B------:R-:W1:Y:S01]  /*d5f0*/  SHFL.IDX PT, R15, R17, 0x1, 0x1c1f ;  /* 0x003c1f00110f7f89 */ /* 0x000e6200000e0000 */
[-C--:B------:R-:W-:Y:S01]  /*d600*/  ISETP.GE.OR P0, PT, R9, R8.reuse, P0 ;  /* 0x000000080900720c */ /* 0x080fe20000706670 */
[----:B------:R-:W-:Y:S01]  /*d610*/  UPRMT UR4, URZ, 0x654, UR4 ;  /* 0x000006543f047896 */ /* 0x000fe20008000004 */
[----:B------:R-:W-:Y:S01]  /*d620*/  ISETP.GE.AND P2, PT, R11, R8, PT ;  /* 0x000000080b00720c */ /* 0x000fe20003f46270 */
[----:B------:R2:W3:Y:S01]  /*d630*/  SHFL.IDX PT, R4, R6, RZ, 0x1c1f ;  /* 0x001c1fff06047589 */ /* 0x0004e200000e0000 */
[----:B------:R-:W-:-:S03]  /*d640*/  IMAD.SHL.U32 R3, R3, 0x2, RZ ;  /* 0x0000000203037824 */ /* 0x000fc600078e00ff */
[----:B------:R2:W4:Y:S03]  /*d650*/  SHFL.IDX PT, R5, R7, RZ, 0x1c1f ;  /* 0x001c1fff07057589 */ /* 0x00052600000e0000 */
[----:B------:R-:W-:Y:S01]  /*d660*/  SYNCS.ARRIVE.TRANS64.RED.A1T0 RZ, [UR4], RZ ;  /* 0x000000ffffff79a7 */ /* 0x000fe20008100404 */
[----:B0-----:R2:W-:Y:S04]  /*d670*/  @!P1 ST.E desc[UR14][R12.64], R0 ;  /* 0x000000000c009985 */ /* 0x0015e8000c10190e */
[----:B-1----:R2:W-:Y:S01]  /*d680*/  @!P0 ST.E desc[UR14][R14.64], R2 ;  /* 0x000000020e008985 */ /* 0x0025e2000c10190e */
[----:B------:R-:W-:Y:S05]  /*d690*/  @P2 BRA `(.L_x_1042) ;  /* 0x0000000800fc2947 */ /* 0x000fea0003800000 */
[C---:B--2---:R-:W-:Y:S01]  /*d6a0*/  VIADD R0, R3.reuse, 0x8 ;  /* 0x0000000803007836 */ /* 0x044fe20000000000 */
[----:B------:R-:W-:Y:S01]  /*d6b0*/  ULDC UR4, c[0x0][0xac8] ;  /* 0x0002b20000047ab9 */ /* 0x000fe20000000800 */
[C---:B------:R-:W-:Y:S01]  /*d6c0*/  VIADD R2, R3.reuse, 0x10 ;  /* 0x0000001003027836 */ /* 0x040fe20000000000 */
[C---:B------:R-:W-:Y:S01]  /*d6d0*/  ISETP.GE.AND P2, PT, R3.reuse, UR4, PT ;  /* 0x0000000403007c0c */ /* 0x040fe2000bf46270 */
[C---:B------:R-:W-:Y:S01]  /*d6e0*/  VIADD R10, R3.reuse, 0x18 ;  /* 0x00000018030a7836 */ /* 0x040fe20000000000 */
[----:B------:R-:W-:Y:S01]  /*d6f0*/  ISETP.GE.AND P3, PT, R0, UR4, PT ;  /* 0x0000000400007c0c */ /* 0x000fe2000bf66270 */
[C---:B------:R-:W-:Y:S01]  /*d700*/  VIADD R18, R3.reuse, 0x20 ;  /* 0x0000002003127836 */ /* 0x040fe20000000000 */
[----:B------:R-:W-:Y:S01]  /*d710*/  ISETP.GE.AND P4, PT, R2, UR4, PT ;  /* 0x0000000402007c0c */ /* 0x000fe2000bf86270 */
[C---:B------:R-:W-:Y:S01]  /*d720*/  VIADD R19, R3.reuse, 0x28 ;  /* 0x0000002803137836 */ /* 0x040fe20000000000 */
[----:B------:R-:W-:Y:S01]  /*d730*/  ISETP.GE.AND P5, PT, R10, UR4, PT ;  /* 0x000000040a007c0c */ /* 0x000fe2000bfa6270 */
[----:B------:R-:W-:Y:S01]  /*d740*/  ULDC.64 UR6, c[0x0][0x208] ;  /* 0x0000820000067ab9 */ /* 0x000fe20000000a00 */
[----:B------:R-:W-:Y:S01]  /*d750*/  ISETP.GE.AND P0, PT, R18, UR4, PT ;  /* 0x0000000412007c0c */ /* 0x000fe2000bf06270 */
[----:B------:R-:W-:Y:S01]  /*d760*/  VIADD R20, R3, 0x40 ;  /* 0x0000004003147836 */ /* 0x000fe20000000000 */
[----:B------:R-:W-:Y:S01]  /*d770*/  ISETP.GE.AND P1, PT, R19, UR4, PT ;  /* 0x0000000413007c0c */ /* 0x000fe2000bf26270 */
[----:B------:R-:W-:-:S02]  /*d780*/  VIADD R21, R3, 0x48 ;  /* 0x0000004803157836 */ /* 0x000fc40000000000 */
[C---:B------:R-:W-:Y:S02]  /*d790*/  VIADD R22, R3.reuse, 0x50 ;  /* 0x0000005003167836 */ /* 0x040fe40000000000 */
[----:B------:R-:W-:Y:S02]  /*d7a0*/  @!P3 LEA.HI R0, R0, R0, RZ, 0x1 ;  /* 0x000000000000b211 */ /* 0x000fe400078f08ff */
[----:B------:R-:W-:Y:S02]  /*d7b0*/  @!P4 LEA.HI R2, R2, R2, RZ, 0x1 ;  /* 0x000000020202c211 */ /* 0x000fe400078f08ff */
[----:B------:R-:W-:Y:S02]  /*d7c0*/  @!P5 LEA.HI R10, R10, R10, RZ, 0x1 ;  /* 0x0000000a0a0ad211 */ /* 0x000fe400078f08ff */
[----:B------:R-:W-:Y:S01]  /*d7d0*/  @!P3 LOP3.LUT R13, R0, 0xfffffffe, RZ, 0xc0, !PT ;  /* 0xfffffffe000db812 */ /* 0x000fe200078ec0ff */
[C---:B------:R-:W-:Y:S01]  /*d7e0*/  VIADD R0, R3.reuse, 0x30 ;  /* 0x0000003003007836 */ /* 0x040fe20000000000 */
[----:B------:R-:W-:Y:S01]  /*d7f0*/  @!P4 LOP3.LUT R15, R2, 0xfffffffe, RZ, 0xc0, !PT ;  /* 0xfffffffe020fc812 */ /* 0x000fe200078ec0ff */
[C---:B------:R-:W-:Y:S01]  /*d800*/  VIADD R2, R3.reuse, 0x38 ;  /* 0x0000003803027836 */ /* 0x040fe20000000000 */
[----:B------:R-:W-:Y:S01]  /*d810*/  @!P5 LOP3.LUT R17, R10, 0xfffffffe, RZ, 0xc0, !PT ;  /* 0xfffffffe0a11d812 */ /* 0x000fe200078ec0ff */
[----:B---34-:R-:W-:Y:S01]  /*d820*/  @!P2 IMAD.WIDE R10, R3, 0x4, R4 ;  /* 0x00000004030aa825 */ /* 0x018fe200078e0204 */
[----:B------:R-:W-:-:S02]  /*d830*/  ISETP.GE.AND P6, PT, R22, UR4, PT ;  /* 0x0000000416007c0c */ /* 0x000fc4000bfc6270 */
[----:B------:R-:W-:Y:S01]  /*d840*/  @!P0 LEA.HI R18, R18, R18, RZ, 0x1 ;  /* 0x0000001212128211 */ /* 0x000fe200078f08ff */
[--C-:B------:R-:W-:Y:S01]  /*d850*/  @!P3 IMAD.WIDE R12, R13, 0x4, R4.reuse ;  /* 0x000000040d0cb825 */ /* 0x100fe200078e0204 */
[----:B------:R0:W-:Y:S01]  /*d860*/  @!P2 ST.E.64 desc[UR6][R10.64], R24 ;  /* 0x000000180a00a985 */ /* 0x0001e2000c101b06 */
[----:B------:R-:W-:Y:S02]  /*d870*/  ISETP.GE.AND P2, PT, R0, UR4, PT ;  /* 0x0000000400007c0c */ /* 0x000fe4000bf46270 */
[--C-:B------:R-:W-:Y:S01]  /*d880*/  @!P4 IMAD.WIDE R14, R15, 0x4, R4.reuse ;  /* 0x000000040f0ec825 */ /* 0x100fe200078e0204 */
[----:B------:R1:W-:Y:S01]  /*d890*/  @!P3 ST.E.64 desc[UR6][R12.64], R28 ;  /* 0x0000001c0c00b985 */ /* 0x0003e2000c101b06 */
[----:B------:R-:W-:Y:S02]  /*d8a0*/  ISETP.GE.AND P3, PT, R2, UR4, PT ;  /* 0x0000000402007c0c */ /* 0x000fe4000bf66270 */
[----:B------:R-:W-:Y:S01]  /*d8b0*/  @!P5 IMAD.WIDE R16, R17, 0x4, R4 ;  /* 0x000000041110d825 */ /* 0x000fe200078e0204 */
[----:B------:R2:W-:Y:S01]  /*d8c0*/  @!P4 ST.E.64 desc[UR6][R14.64], R32 ;  /* 0x000000200e00c985 */ /* 0x0005e2000c101b06 */
[----:B------:R-:W-:-:S02]  /*d8d0*/  ISETP.GE.AND P4, PT, R20, UR4, PT ;  /* 0x0000000414007c0c */ /* 0x000fc4000bf86270 */
[----:B------:R-:W-:Y:S01]  /*d8e0*/  @!P1 LEA.HI R19, R19, R19, RZ, 0x1 ;  /* 0x0000001313139211 */ /* 0x000fe200078f08ff */
[----:B------:R3:W-:Y:S01]  /*d8f0*/  @!P5 ST.E.64 desc[UR6][R16.64], R36 ;  /* 0x000000241000d985 */ /* 0x0007e2000c101b06 */
[----:B------:R-:W-:Y:S01]  /*d900*/  ISETP.GE.AND P5, PT, R21, UR4, PT ;  /* 0x0000000415007c0c */ /* 0x000fe2000bfa6270 */
[C---:B0-----:R-:W-:Y:S01]  /*d910*/  VIADD R24, R3.reuse, 0x58 ;  /* 0x0000005803187836 */ /* 0x041fe20000000000 */
[----:B------:R-:W-:Y:S01]  /*d920*/  @!P0 LOP3.LUT R11, R18, 0xfffffffe, RZ, 0xc0, !PT ;  /* 0xfffffffe120b8812 */ /* 0x000fe200078ec0ff */
[----:B------:R-:W-:Y:S01]  /*d930*/  VIADD R25, R3, 0x60 ;  /* 0x0000006003197836 */ /* 0x000fe20000000000 */
[----:B------:R-:W-:Y:S02]  /*d940*/  @!P2 LEA.HI R0, R0, R0, RZ, 0x1 ;  /* 0x000000000000a211 */ /* 0x000fe400078f08ff */
[----:B-1----:R-:W-:Y:S01]  /*d950*/  @!P1 LOP3.LUT R13, R19, 0xfffffffe, RZ, 0xc0, !PT ;  /* 0xfffffffe130d9812 */ /* 0x002fe200078ec0ff */
[----:B------:R-:W-:Y:S01]  /*d960*/  @!P0 IMAD.WIDE R10, R11, 0x4, R4 ;  /* 0x000000040b0a8825 */ /* 0x000fe200078e0204 */
[----:B------:R-:W-:-:S02]  /*d970*/  @!P3 LEA.HI R2, R2, R2, RZ, 0x1 ;  /* 0x000000020202b211 */ /* 0x000fc400078f08ff */
[----:B------:R-:W-:Y:S01]  /*d980*/  @!P4 LEA.HI R20, R20, R20, RZ, 0x1 ;  /* 0x000000141414c211 */ /* 0x000fe200078f08ff */
[----:B------:R-:W-:Y:S01]  /*d990*/  @!P1 IMAD.WIDE R12, R13, 0x4, R4 ;  /* 0x000000040d0c9825 */ /* 0x000fe200078e0204 */
[----:B------:R-:W-:Y:S01]  /*d9a0*/  @!P6 LEA.HI R22, R22, R22, RZ, 0x1 ;  /* 0x000000161616e211 */ /* 0x000fe200078f08ff */
[----:B------:R0:W-:Y:S01]  /*d9b0*/  @!P0 ST.E.64 desc[UR6][R10.64], R40 ;  /* 0x000000280a008985 */ /* 0x0001e2000c101b06 */
[----:B------:R-:W-:Y:S02]  /*d9c0*/  @!P5 LEA.HI R21, R21, R21, RZ, 0x1 ;  /* 0x000000151515d211 */ /* 0x000fe400078f08ff */
[----:B--2---:R-:W-:Y:S01]  /*d9d0*/  @!P2 LOP3.LUT R15, R0, 0xfffffffe, RZ, 0xc0, !PT ;  /* 0xfffffffe000fa812 */ /* 0x004fe200078ec0ff */
[----:B------:R1:W-:Y:S01]  /*d9e0*/  @!P1 ST.E.64 desc[UR6][R12.64], R44 ;  /* 0x0000002c0c009985 */ /* 0x0003e2000c101b06 */
[----:B---3--:R-:W-:Y:S01]  /*d9f0*/  @!P3 LOP3.LUT R17, R2, 0xfffffffe, RZ, 0xc0, !PT ;  /* 0xfffffffe0211b812 */ /* 0x008fe200078ec0ff */
[C---:B------:R-:W-:Y:S01]  /*da00*/  VIADD R0, R3.reuse, 0x68 ;  /* 0x0000006803007836 */ /* 0x040fe20000000000 */
[----:B------:R-:W-:Y:S01]  /*da10*/  @!P4 LOP3.LUT R19, R20, 0xfffffffe, RZ, 0xc0, !PT ;  /* 0xfffffffe1413c812 */ /* 0x000fe200078ec0ff */
[----:B------:R-:W-:Y:S01]  /*da20*/  VIADD R20, R3, 0x78 ;  /* 0x0000007803147836 */ /* 0x000fe20000000000 */
[----:B------:R-:W-:-:S02]  /*da30*/  @!P5 LOP3.LUT R21, R21, 0xfffffffe, RZ, 0xc0, !PT ;  /* 0xfffffffe1515d812 */ /* 0x000fc400078ec0ff */
[----:B------:R-:W-:Y:S01]  /*da40*/  @!P6 LOP3.LUT R23, R22, 0xfffffffe, RZ, 0xc0, !PT ;  /* 0xfffffffe1617e812 */ /* 0x000fe200078ec0ff */
        /* <DEDUP_REMOVED lines=23> */
[----:B------:R-:W-:Y:S01]  /*dbc0*/  VIADD R24, R3, 0x90 ;  /* 0x0000009003187836 */ /* 0x000fe20000000000 */
[----:B-1----:R-:W-:Y:S01]  /*dbd0*/  @!P0 LOP3.LUT R13, R25, 0xfffffffe, RZ, 0xc0, !PT ;  /* 0xfffffffe190d8812 */ /* 0x002fe200078ec0ff */
[----:B------:R-:W-:Y:S01]  /*dbe0*/  VIADD R25, R3, 0x98 ;  /* 0x0000009803197836 */ /* 0x000fe20000000000 */
[----:B------:R-:W-:Y:S01]  /*dbf0*/  @!P2 LEA.HI R0, R0, R0, RZ, 0x1 ;  /* 0x000000000000a211 */ /* 0x000fe200078f08ff */
[----:B------:R-:W-:Y:S01]  /*dc00*/  @!P1 IMAD.WIDE R10, R11, 0x4, R4 ;  /* 0x000000040b0a9825 */ /* 0x000fe200078e0204 */
[----:B------:R-:W-:-:S02]  /*dc10*/  @!P5 LEA.HI R20, R20, R20, RZ, 0x1 ;  /* 0x000000141414d211 */ /* 0x000fc400078f08ff */
[----:B------:R-:W-:Y:S01]  /*dc20*/  @!P6 LEA.HI R2, R2, R2, RZ, 0x1 ;  /* 0x000000020202e211 */ /* 0x000fe200078f08ff */
[--C-:B------:R-:W-:Y:S01]  /*dc30*/  @!P0 IMAD.WIDE R12, R13, 0x4, R4.reuse ;  /* 0x000000040d0c8825 */ /* 0x100fe200078e0204 */
[----:B------:R-:W-:Y:S01]  /*dc40*/  @!P3 LEA.HI R22, R22, R22, RZ, 0x1 ;  /* 0x000000161616b211 */ /* 0x000fe200078f08ff */
[----:B------:R0:W-:Y:S01]  /*dc50*/  @!P1 ST.E.64 desc[UR6][R10.64], R68 ;  /* 0x000000440a009985 */ /* 0x0001e2000c101b06 */
[----:B------:R-:W-:Y:S02]  /*dc60*/  @!P4 LEA.HI R21, R21, R21, RZ, 0x1 ;  /* 0x000000151515c211 */ /* 0x000fe400078f08ff */
[----:B--2---:R-:W-:Y:S01]  /*dc70*/  @!P2 LOP3.LUT R15, R0, 0xfffffffe, RZ, 0xc0, !PT ;  /* 0xfffffffe000fa812 */ /* 0x004fe200078ec0ff */
[----:B------:R1:W-:Y:S01]  /*dc80*/  @!P0 ST.E.64 desc[UR6][R12.64], R72 ;  /* 0x000000480c008985 */ /* 0x0003e2000c101b06 */
[----:B---3--:R-:W-:Y:S01]  /*dc90*/  @!P6 LOP3.LUT R17, R2, 0xfffffffe, RZ, 0xc0, !PT ;  /* 0xfffffffe0211e812 */ /* 0x008fe200078ec0ff */
[C---:B------:R-:W-:Y:S01]  /*dca0*/  VIADD R0, R3.reuse, 0xa0 ;  /* 0x000000a003007836 */ /* 0x040fe20000000000 */
[----:B----4-:R-:W-:Y:S01]  /*dcb0*/  @!P5 LOP3.LUT R19, R20, 0xfffffffe, RZ, 0xc0, !PT ;  /* 0xfffffffe1413d812 */ /* 0x010fe200078ec0ff */
[----:B------:R-:W-:Y:S01]  /*dcc0*/  VIADD R2, R3, 0xa8 ;  /* 0x000000a803027836 */ /* 0x000fe20000000000 */
[----:B------:R-:W-:Y:S01]  /*dcd0*/  @!P4 LOP3.LUT R21, R21, 0xfffffffe, RZ, 0xc0, !PT ;  /* 0xfffffffe1515c812 */ /* 0x000fe200078ec0ff */
[C---:B------:R-:W-:Y:S01]  /*dce0*/  VIADD R20, R3.reuse, 0xb0 ;  /* 0x000000b003147836 */ /* 0x040fe20000000000 */
        /* <DEDUP_REMOVED lines=13> */
[----:B------:R-:W-:-:S02]  /*ddc0*/  @!P0 LEA.HI R24, R24, R24, RZ, 0x1 ;  /* 0x0000001818188211 */ /* 0x000fc400078f08ff */
        /* <DEDUP_REMOVED lines=8> */
[----:B0-----:R-:W-:Y:S02]  /*de50*/  @!P0 LOP3.LUT R11, R24, 0xfffffffe, RZ, 0xc0, !PT ;  /* 0xfffffffe180b8812 */ /* 0x001fe400078ec0ff */
[----:B------:R-:W-:Y:S02]  /*de60*/  @!P2 LEA.HI R0, R0, R0, RZ, 0x1 ;  /* 0x000000000000a211 */ /* 0x000fe400078f08ff */
[----:B-1----:R-:W-:Y:S01]  /*de70*/  @!P1 LOP3.LUT R13, R25, 0xfffffffe, RZ, 0xc0, !PT ;  /* 0xfffffffe190d9812 */ /* 0x002fe200078ec0ff */
[--C-:B------:R-:W-:Y:S01]  /*de80*/  @!P0 IMAD.WIDE R10, R11, 0x4, R4.reuse ;  /* 0x000000040b0a8825 */ /* 0x100fe200078e0204 */
[----:B------:R-:W-:Y:S02]  /*de90*/  @!P4 LEA.HI R20, R20, R20, RZ, 0x1 ;  /* 0x000000141414c211 */ /* 0x000fe400078f08ff */
[----:B------:R-:W-:Y:S01]  /*dea0*/  @!P3 LEA.HI R2, R2, R2, RZ, 0x1 ;  /* 0x000000020202b211 */ /* 0x000fe200078f08ff */
[--C-:B------:R-:W-:Y:S01]  /*deb0*/  @!P1 IMAD.WIDE R12, R13, 0x4, R4.reuse ;  /* 0x000000040d0c9825 */ /* 0x100fe200078e0204 */
[----:B--2---:R-:W-:Y:S01]  /*dec0*/  @!P2 LOP3.LUT R15, R0, 0xfffffffe, RZ, 0xc0, !PT ;  /* 0xfffffffe000fa812 */ /* 0x004fe200078ec0ff */
[----:B------:R0:W-:Y:S01]  /*ded0*/  @!P0 ST.E.64 desc[UR6][R10.64], R96 ;  /* 0x000000600a008985 */ /* 0x0001e2000c101b06 */
[----:B------:R-:W-:Y:S01]  /*dee0*/  @!P5 LEA.HI R21, R21, R21, RZ, 0x1 ;  /* 0x000000151515d211 */ /* 0x000fe200078f08ff */
[----:B------:R-:W-:Y:S01]  /*def0*/  VIADD R0, R3, 0xc8 ;  /* 0x000000c803007836 */ /* 0x000fe20000000000 */
[----:B---3--:R-:W-:Y:S01]  /*df00*/  @!P3 LOP3.LUT R17, R2, 0xfffffffe, RZ, 0xc0, !PT ;  /* 0xfffffffe0211b812 */ /* 0x008fe200078ec0ff */
[--C-:B------:R-:W-:Y:S01]  /*df10*/  @!P2 IMAD.WIDE R14, R15, 0x4, R4.reuse ;  /* 0x000000040f0ea825 */ /* 0x100fe200078e0204 */
[----:B------:R-:W-:Y:S01]  /*df20*/  @!P6 LEA.HI R22, R22, R22, RZ, 0x1 ;  /* 0x000000161616e211 */ /* 0x000fe200078f08ff */
[----:B------:R1:W-:Y:S01]  /*df30*/  @!P1 ST.E.64 desc[UR6][R12.64], R100 ;  /* 0x000000640c009985 */ /* 0x0003e2000c101b06 */
[----:B----4-:R-:W-:Y:S01]  /*df40*/  @!P4 LOP3.LUT R19, R20, 0xfffffffe, RZ, 0xc0, !PT ;  /* 0xfffffffe1413c812 */ /* 0x010fe200078ec0ff */
[----:B------:R-:W-:Y:S01]  /*df50*/  VIADD R2, R3, 0xd0 ;  /* 0x000000d003027836 */ /* 0x000fe20000000000 */
[----:B------:R-:W-:Y:S01]  /*df60*/  @!P5 LOP3.LUT R21, R21, 0xfffffffe, RZ, 0xc0, !PT ;  /* 0xfffffffe1515d812 */ /* 0x000fe200078ec0ff */
[----:B------:R2:W-:Y:S01]  /*df70*/  @!P2 ST.E.64 desc[UR6][R14.64], R104 ;  /* 0x000000680e00a985 */ /* 0x0005e2000c101b06 */
[----:B------:R-:W-:Y:S01]  /*df80*/  @!P6 LOP3.LUT R23, R22, 0xfffffffe, RZ, 0xc0, !PT ;  /* 0xfffffffe1617e812 */ /* 0x000fe200078ec0ff */
[----:B------:R-:W-:Y:S01]  /*df90*/  VIADD R20, R3, 0xd8 ;  /* 0x000000d803147836 */ /* 0x000fe20000000000 */
[----:B------:R-:W-:Y:S01]  /*dfa0*/  ISETP.GE.AND P0, PT, R0, UR4, PT ;  /* 0x0000000400007c0c */ /* 0x000fe2000bf06270 */
[----:B0-----:R-:W-:Y:S01]  /*dfb0*/  @!P3 IMAD.WIDE R10, R17, 0x4, R4 ;  /* 0x00000004110ab825 */ /* 0x001fe200078e0204 */
[----:B------:R-:W-:-:S02]  /*dfc0*/  ISETP.GE.AND P1, PT, R2, UR4, PT ;  /* 0x0000000402007c0c */ /* 0x000fc4000bf26270 */
[----:B------:R-:W-:Y:S01]  /*dfd0*/  ISETP.GE.AND P2, PT, R20, UR4, PT ;  /* 0x0000000414007c0c */ /* 0x000fe2000bf46270 */
[--C-:B------:R-:W-:Y:S01]  /*dfe0*/  @!P5 IMAD.WIDE R16, R21, 0x4, R4.reuse ;  /* 0x000000041510d825 */ /* 0x100fe200078e0204 */
[----:B------:R0:W-:Y:S03]  /*dff0*/  @!P3 ST.E.64 desc[UR6][R10.64], R108 ;  /* 0x0000006c0a00b985 */ /* 0x0001e6000c101b06 */
[----:B-1----:R-:W-:-:S04]  /*e000*/  @!P4 IMAD.WIDE R12, R19, 0x4, R4 ;  /* 0x00000004130cc825 */ /* 0x002fc800078e0204 */
[----:B------:R-:W-:Y:S01]  /*e010*/  @!P6 IMAD.WIDE R18, R23, 0x4, R4 ;  /* 0x000000041712e825 */ /* 0x000fe200078e0204 */
[----:B------:R1:W-:Y:S01]  /*e020*/  @!P4 ST.E.64 desc[UR6][R12.64], R112 ;  /* 0x000000700c00c985 */ /* 0x0003e2000c101b06 */
[----:B------:R-:W-:Y:S02]  /*e030*/  @!P0 LEA.HI R0, R0, R0, RZ, 0x1 ;  /* 0x0000000000008211 */ /* 0x000fe400078f08ff */
[C---:B------:R-:W-:Y:S01]  /*e040*/  VIADD R21, R3.reuse, 0xe0 ;  /* 0x000000e003157836 */ /* 0x040fe20000000000 */
[----:B------:R3:W-:Y:S01]  /*e050*/  @!P5 ST.E.64 desc[UR6][R16.64], R116 ;  /* 0x000000741000d985 */ /* 0x0007e2000c101b06 */
[C---:B--2---:R-:W-:Y:S01]  /*e060*/  VIADD R14, R3.reuse, 0xe8 ;  /* 0x000000e8030e7836 */ /* 0x044fe20000000000 */
[----:B------:R-:W-:Y:S01]  /*e070*/  @!P1 LEA.HI R2, R2, R2, RZ, 0x1 ;  /* 0x0000000202029211 */ /* 0x000fe200078f08ff */
[C---:B0-----:R-:W-:Y:S01]  /*e080*/  VIADD R11, R3.reuse, 0xf8 ;  /* 0x000000f8030b7836 */ /* 0x041fe20000000000 */
[----:B------:R0:W-:Y:S01]  /*e090*/  @!P6 ST.E.64 desc[UR6][R18.64], R120 ;  /* 0x000000781200e985 */ /* 0x0001e2000c101b06 */
[----:B------:R-:W-:Y:S01]  /*e0a0*/  VIADD R15, R3, 0xf0 ;  /* 0x000000f0030f7836 */ /* 0x000fe20000000000 */
[----:B------:R-:W-:-:S02]  /*e0b0*/  ISETP.GE.AND P3, PT, R21, UR4, PT ;  /* 0x0000000415007c0c */ /* 0x000fc4000bf66270 */
[----:B------:R-:W-:Y:S02]  /*e0c0*/  ISETP.GE.AND P6, PT, R11, UR4, PT ;  /* 0x000000040b007c0c */ /* 0x000fe4000bfc6270 */
[----:B------:R-:W-:Y:S02]  /*e0d0*/  ISETP.GE.AND P4, PT, R14, UR4, PT ;  /* 0x000000040e007c0c */ /* 0x000fe4000bf86270 */
[----:B------:R-:W-:Y:S02]  /*e0e0*/  ISETP.GE.AND P5, PT, R15, UR4, PT ;  /* 0x000000040f007c0c */ /* 0x000fe4000bfa6270 */
[----:B------:R-:W-:Y:S02]  /*e0f0*/  @!P2 LEA.HI R20, R20, R20, RZ, 0x1 ;  /* 0x000000141414a211 */ /* 0x000fe400078f08ff */
[----:B-1----:R-:W-:-:S03]  /*e100*/  @!P1 LOP3.LUT R13, R2, 0xfffffffe, RZ, 0xc0, !PT ;  /* 0xfffffffe020d9812 */ /* 0x002fc600078ec0ff */
[----:B------:R-:W-:Y:S02]  /*e110*/  @!P3 LEA.HI R21, R21, R21, RZ, 0x1 ;  /* 0x000000151515b211 */ /* 0x000fe400078f08ff */
[----:B------:R-:W-:Y:S02]  /*e120*/  @!P6 LEA.HI R12, R11, R11, RZ, 0x1 ;  /* 0x0000000b0b0ce211 */ /* 0x000fe400078f08ff */
[----:B------:R-:W-:Y:S02]  /*e130*/  @!P4 LEA.HI R14, R14, R14, RZ, 0x1 ;  /* 0x0000000e0e0ec211 */ /* 0x000fe400078f08ff */
[----:B------:R-:W-:Y:S02]  /*e140*/  @!P5 LEA.HI R10, R15, R15, RZ, 0x1 ;  /* 0x0000000f0f0ad211 */ /* 0x000fe400078f08ff */
[----:B------:R-:W-:Y:S02]  /*e150*/  @!P0 LOP3.LUT R11, R0, 0xfffffffe, RZ, 0xc0, !PT ;  /* 0xfffffffe000b8812 */ /* 0x000fe400078ec0ff */
[----:B------:R-:W-:-:S02]  /*e160*/  @!P2 LOP3.LUT R15, R20, 0xfffffffe, RZ, 0xc0, !PT ;  /* 0xfffffffe140fa812 */ /* 0x000fc400078ec0ff */
[----:B---3--:R-:W-:Y:S02]  /*e170*/  @!P3 LOP3.LUT R17, R21, 0xfffffffe, RZ, 0xc0, !PT ;  /* 0xfffffffe1511b812 */ /* 0x008fe400078ec0ff */
[----:B0-----:R-:W-:Y:S01]  /*e180*/  @!P4 LOP3.LUT R19, R14, 0xfffffffe, RZ, 0xc0, !PT ;  /* 0xfffffffe0e13c812 */ /* 0x001fe200078ec0ff */
[--C-:B------:R-:W-:Y:S01]  /*e190*/  @!P2 IMAD.WIDE R14, R15, 0x4, R4.reuse ;  /* 0x000000040f0ea825 */ /* 0x100fe200078e0204 */
[----:B------:R-:W-:Y:S02]  /*e1a0*/  @!P5 LOP3.LUT R21, R10, 0xfffffffe, RZ, 0xc0, !PT ;  /* 0xfffffffe0a15d812 */ /* 0x000fe400078ec0ff */
        /* <DEDUP_REMOVED lines=14> */
.L_x_1042:
[----:B------:R-:W-:Y:S05]  /*e290*/  BSYNC B0 ;  /* 0x0000000000007941 */ /* 0x000fea0003800000 */
.L_x_1041:
[----:B------:R-:W-:Y:S01]  /*e2a0*/  ISETP.GE.AND P0, PT, R9, R8, PT ;  /* 0x000000080900720c */ /* 0x000fe20003f06270 */
[----:B0---4-:R0:W1:Y:S04]  /*e2b0*/  SHFL.IDX PT, R5, R7, 0x1, 0x1c1f ;  /* 0x003c1f0007057f89 */ /* 0x01106800000e0000 */
[----:B---3--:R0:W3:Y:S08]  /*e2c0*/  SHFL.IDX PT, R4, R6, 0x1, 0x1c1f ;  /* 0x003c1f0006047f89 */ /* 0x0080f000000e0000 */
[----:B0-----:R-:W-:Y:S05]  /*e2d0*/  @P0 BRA `(.L_x_961) ;  /* 0x0000005c00300947 */ /* 0x001fea0003800000 */
[C---:B--2---:R-:W-:Y:S01]  /*e2e0*/  VIADD R0, R3.reuse, 0x8 ;  /* 0x0000000803007836 */ /* 0x044fe20000000000 */
[C---:B------:R-:W-:Y:S01]  /*e2f0*/  IADD3 R2, R3.reuse, 0x10, RZ ;  /* 0x0000001003027810 */ /* 0x040fe20007ffe0ff */
[----:B------:R-:W-:Y:S01]  /*e300*/  ULDC UR4, c[0x0][0xac8] ;  /* 0x0002b20000047ab9 */ /* 0x000fe20000000800 */
[C---:B------:R-:W-:Y:S01]  /*e310*/  VIADD R12, R3.reuse, 0x18 ;  /* 0x00000018030c7836 */ /* 0x040fe20000000000 */
[C---:B------:R-:W-:Y:S01]  /*e320*/  ISETP.GE.AND P0, PT, R3.reuse, UR4, PT ;  /* 0x0000000403007c0c */ /* 0x040fe2000bf06270 */
[C---:B------:R-:W-:Y:S01]  /*e330*/  VIADD R13, R3.reuse, 0x20 ;  /* 0x00000020030d7836 */ /* 0x040fe20000000000 */
[----:B------:R-:W-:Y:S01]  /*e340*/  ISETP.GE.AND P1, PT, R0, UR4, PT ;  /* 0x0000000400007c0c */ /* 0x000fe2000bf26270 */
[----:B------:R-:W-:Y:S01]  /*e350*/  ULDC.64 UR6, c[0x0][0x208] ;  /* 0x0000820000067ab9 */ /* 0x000fe20000000a00 */
[----:B------:R-:W-:Y:S01]  /*e360*/  ISETP.GE.AND P2, PT, R2, UR4, PT ;  /* 0x0000000402007c0c */ /* 0x000fe2000bf46270 */
[C---:B------:R-:W-:Y:S01]  /*e370*/  VIADD R14, R3.reuse, 0x38 ;  /* 0x00000038030e7836 */ /* 0x040fe20000000000 */
[----:B------:R-:W-:Y:S01]  /*e380*/  ISETP.GE.AND P5, PT, R12, UR4, PT ;  /* 0x000000040c007c0c */ /* 0x000fe2000bfa6270 */
[----:B------:R-:W-:Y:S01]  /*e390*/  VIADD R15, R3, 0x40 ;  /* 0x00000040030f7836 */ /* 0x000fe20000000000 */
[----:B------:R-:W-:Y:S01]  /*e3a0*/  ISETP.GE.AND P6, PT, R13, UR4, PT ;  /* 0x000000040d007c0c */ /* 0x000fe2000bfc6270 */
[----:B------:R-:W-:-:S02]  /*e3b0*/  VIADD R16, R3, 0x48 ;  /* 0x0000004803107836 */ /* 0x000fc40000000000 */
[----:B------:R-:W-:Y:S01]  /*e3c0*/  VIADD R18, R3, 0x50 ;  /* 0x0000005003127836 */ /* 0x000fe20000000000 */
[----:B------:R-:W-:Y:S01]  /*e3d0*/  ISETP.GE.AND P3, PT, R15, UR4, PT ;  /* 0x000000040f007c0c */ /* 0x000fe2000bf66270 */
[C-C-:B-1-3--:R-:W-:Y:S01]  /*e3e0*/  @!P0 IMAD.WIDE R6, R3.reuse, 0x4, R4.reuse ;  /* 0x0000000403068825 */ /* 0x14afe200078e0204 */
[----:B------:R-:W-:Y:S02]  /*e3f0*/  ISETP.GE.AND P4, PT, R16, UR4, PT ;  /* 0x0000000410007c0c */ /* 0x000fe4000bf86270 */
[----:B------:R-:W-:Y:S01]  /*e400*/  @!P1 LEA.HI R0, R0, R0, RZ, 0x1 ;  /* 0x0000000000009211 */ /* 0x000fe200078f08ff */
[C---:B------:R-:W-:Y:S01]  /*e410*/  VIADD R20, R3.reuse, 0x58 ;  /* 0x0000005803147836 */ /* 0x040fe20000000000 */
[----:B------:R-:W-:Y:S01]  /*e420*/  @!P2 LEA.HI R2, R2, R2, RZ, 0x1 ;  /* 0x000000020202a211 */ /* 0x000fe200078f08ff */
[----:B------:R0:W-:Y:S01]  /*e430*/  @!P0 ST.E.64 desc[UR6][R6.64], R26 ;  /* 0x0000001a06008985 */ /* 0x0001e2000c101b06 */
[----:B------:R-:W-:Y:S01]  /*e440*/  @!P1 LOP3.LUT R9, R0, 0xfffffffe, RZ, 0xc0, !PT ;  /* 0xfffffffe00099812 */ /* 0x000fe200078ec0ff */
[C---:B------:R-:W-:Y:S01]  /*e450*/  VIADD R0, R3.reuse, 0x28 ;  /* 0x0000002803007836 */ /* 0x040fe20000000000 */
[----:B------:R-:W-:Y:S01]  /*e460*/  @!P2 LOP3.LUT R11, R2, 0xfffffffe, RZ, 0xc0, !PT ;  /* 0xfffffffe020ba812 */ /* 0x000fe200078ec0ff */
[----:B------:R-:W-:Y:S01]  /*e470*/  VIADD R2, R3, 0x30 ;  /* 0x0000003003027836 */ /* 0x000fe20000000000 */
[----:B------:R-:W-:Y:S01]  /*e480*/  @!P5 LEA.HI R12, R12, R12, RZ, 0x1 ;  /* 0x0000000c0c0cd211 */ /* 0x000fe200078f08ff */
[----:B------:R-:W-:Y:S01]  /*e490*/  @!P1 IMAD.WIDE R8, R9, 0x4, R4 ;  /* 0x0000000409089825 */ /* 0x000fe200078e0204 */
[----:B------:R-:W-:-:S02]  /*e4a0*/  ISETP.GE.AND P0, PT, R0, UR4, PT ;  /* 0x0000000400007c0c */ /* 0x000fc4000bf06270 */
[----:B------:R-:W-:Y:S01]  /*e4b0*/  @!P6 LEA.HI R13, R13, R13, RZ, 0x1 ;  /* 0x0000000d0d0de211 */ /* 0x000fe200078f08ff */
[--C-:B------:R-:W-:Y:S01]  /*e4c0*/  @!P2 IMAD.WIDE R10, R11, 0x4, R4.reuse ;  /* 0x000000040b0aa825 */ /* 0x100fe200078e0204 */
[----:B------:R1:W-:Y:S01]  /*e4d0*/  @!P1 ST.E.64 desc[UR6][R8.64], R30 ;  /* 0x0000001e08009985 */ /* 0x0003e2000c101b06 */
[----:B------:R-:W-:Y:S02]  /*e4e0*/  ISETP.GE.AND P1, PT, R2, UR4, PT ;  /* 0x0000000402007c0c */ /* 0x000fe4000bf26270 */
[----:B0-----:R-:W-:Y:S01]  /*e4f0*/  @!P5 LOP3.LUT R7, R12, 0xfffffffe, RZ, 0xc0, !PT ;  /* 0xfffffffe0c07d812 */ /* 0x001fe200078ec0ff */
[----:B------:R0:W-:Y:S01]  /*e500*/  @!P2 ST.E.64 desc[UR6][R10.64], R34 ;  /* 0x000000220a00a985 */ /* 0x0001e2000c101b06 */
[----:B------:R-:W-:Y:S02]  /*e510*/  ISETP.GE.AND P2, PT, R14, UR4, PT ;  /* 0x000000040e007c0c */ /* 0x000fe4000bf46270 */
[----:B------:R-:W-:Y:S01]  /*e520*/  @!P4 LEA.HI R16, R16, R16, RZ, 0x1 ;  /* 0x000000101010c211 */ /* 0x000fe200078f08ff */
[----:B------:R-:W-:Y:S01]  /*e530*/  @!P5 IMAD.WIDE R6, R7, 0x4, R4 ;  /* 0x000000040706d825 */ /* 0x000fe200078e0204 */
[----:B------:R-:W-:-:S02]  /*e540*/  @!P0 LEA.HI R0, R0, R0, RZ, 0x1 ;  /* 0x0000000000008211 */ /* 0x000fc400078f08ff */
[----:B------:R-:W-:Y:S01]  /*e550*/  @!P4 LOP3.LUT R19, R16, 0xfffffffe, RZ, 0xc0, !PT ;  /* 0xfffffffe1013c812 */ /* 0x000fe200078ec0ff */
[----:B------:R-:W-:Y:S01]  /*e560*/  VIADD R16, R3, 0x70 ;  /* 0x0000007003107836 */ /* 0x000fe20000000000 */
[----:B------:R2:W-:Y:S01]  /*e570*/  @!P5 ST.E.64 desc[UR6][R6.64], R38 ;  /* 0x000000260600d985 */ /* 0x0005e2000c101b06 */
[----:B-1----:R-:W-:Y:S02]  /*e580*/  @!P6 LOP3.LUT R9, R13, 0xfffffffe, RZ, 0xc0, !PT ;  /* 0xfffffffe0d09e812 */ /* 0x002fe400078ec0ff */
[----:B------:R-:W-:Y:S02]  /*e590*/  @!P1 LEA.HI R2, R2, R2, RZ, 0x1 ;  /* 0x0000000202029211 */ /* 0x000fe400078f08ff */
[----:B------:R-:W-:Y:S01]  /*e5a0*/  @!P2 LEA.HI R14, R14, R14, RZ, 0x1 ;  /* 0x0000000e0e0ea211 */ /* 0x000fe200078f08ff */
[--C-:B------:R-:W-:Y:S01]  /*e5b0*/  @!P6 IMAD.WIDE R8, R9, 0x4, R4.reuse ;  /* 0x000000040908e825 */ /* 0x100fe200078e0204 */
[----:B0-----:R-:W-:Y:S02]  /*e5c0*/  @!P3 LEA.HI R10, R15, R15, RZ, 0x1 ;  /* 0x0000000f0f0ab211 */ /* 0x001fe400078f08ff */
[----:B------:R-:W-:Y:S01]  /*e5d0*/  @!P0 LOP3.LUT R11, R0, 0xfffffffe, RZ, 0xc0, !PT ;  /* 0xfffffffe000b8812 */ /* 0x000fe200078ec0ff */
[----:B------:R-:W-:Y:S01]  /*e5e0*/  VIADD R0, R3, 0x60 ;  /* 0x0000006003007836 */ /* 0x000fe20000000000 */
[----:B------:R-:W-:Y:S01]  /*e5f0*/  @!P1 LOP3.LUT R13, R2, 0xfffffffe, RZ, 0xc0, !PT ;  /* 0xfffffffe020d9812 */ /* 0x000fe200078ec0ff */
[----:B------:R0:W-:Y:S01]  /*e600*/  @!P6 ST.E.64 desc[UR6][R8.64], R42 ;  /* 0x0000002a0800e985 */ /* 0x0001e2000c101b06 */
[----:B------:R-:W-:Y:S01]  /*e610*/  @!P2 LOP3.LUT R15, R14, 0xfffffffe, RZ, 0xc0, !PT ;  /* 0xfffffffe0e0fa812 */ /* 0x000fe200078ec0ff */
[----:B--2---:R-:W-:Y:S01]  /*e620*/  @!P0 IMAD.WIDE R6, R11, 0x4, R4 ;  /* 0x000000040b068825 */ /* 0x004fe200078e0204 */
[----:B------:R-:W-:-:S02]  /*e630*/  @!P3 LOP3.LUT R17, R10, 0xfffffffe, RZ, 0xc0, !PT ;  /* 0xfffffffe0a11b812 */ /* 0x000fc400078ec0ff */
[----:B------:R-:W-:Y:S01]  /*e640*/  ISETP.GE.AND P5, PT, R18, UR4, PT ;  /* 0x0000000412007c0c */ /* 0x000fe2000bfa6270 */
[--C-:B------:R-:W-:Y:S01]  /*e650*/  @!P2 IMAD.WIDE R10, R15, 0x4, R4.reuse ;  /* 0x000000040f0aa825 */ /* 0x100fe200078e0204 */
[----:B------:R-:W-:Y:S01]  /*e660*/  ISETP.GE.AND P6, PT, R20, UR4, PT ;  /* 0x0000000414007c0c */ /* 0x000fe2000bfc6270 */
[----:B------:R1:W-:Y:S02]  /*e670*/  @!P0 ST.E.64 desc[UR6][R6.64], R46 ;  /* 0x0000002e06008985 */ /* 0x0003e4000c101b06 */
[----:B------:R-:W-:-:S04]  /*e680*/  @!P4 IMAD.WIDE R14, R19, 0x4, R4 ;  /* 0x00000004130ec825 */ /* 0x000fc800078e0204 */
[----:B0-----:R-:W-:-:S04]  /*e690*/  @!P1 IMAD.WIDE R8, R13, 0x4, R4 ;  /* 0x000000040d089825 */ /* 0x001fc800078e0204 */
[----:B------:R-:W-:Y:S01]  /*e6a0*/  @!P3 IMAD.WIDE R12, R17, 0x4, R4 ;  /* 0x00000004110cb825 */ /* 0x000fe200078e0204 */
[----:B------:R0:W-:Y:S01]  /*e6b0*/  @!P1 ST.E.64 desc[UR6][R8.64], R50 ;  /* 0x0000003208009985 */ /* 0x0001e2000c101b06 */
[----:B------:R-:W-:Y:S02]  /*e6c0*/  @!P5 LEA.HI R18, R18, R18, RZ, 0x1 ;  /* 0x000000121212d211 */ /* 0x000fe400078f08ff */
[C---:B------:R-:W-:Y:S01]  /*e6d0*/  VIADD R2, R3.reuse, 0x68 ;  /* 0x0000006803027836 */ /* 0x040fe20000000000 */
[----:B------:R2:W-:Y:S01]  /*e6e0*/  @!P2 ST.E.64 desc[UR6][R10.64], R54 ;  /* 0x000000360a00a985 */ /* 0x0005e2000c101b06 */
[C---:B------:R-:W-:Y:S01]  /*e6f0*/  VIADD R17, R3.reuse, 0x78 ;  /* 0x0000007803117836 */ /* 0x040fe20000000000 */
[----:B------:R-:W-:Y:S01]  /*e700*/  ISETP.GE.AND P2, PT, R16, UR4, PT ;  /* 0x0000000410007c0c */ /* 0x000fe2000bf46270 */
[----:B------:R-:W-:Y:S01]  /*e710*/  VIADD R19, R3, 0x80 ;  /* 0x0000008003137836 */ /* 0x000fe20000000000 */
[----:B------:R3:W-:Y:S01]  /*e720*/  @!P3 ST.E.64 desc[UR6][R12.64], R58 ;  /* 0x0000003a0c00b985 */ /* 0x0007e2000c101b06 */
[----:B------:R-:W-:-:S02]  /*e730*/  ISETP.GE.AND P3, PT, R2, UR4, PT ;  /* 0x0000000402007c0c */ /* 0x000fc4000bf66270 */
[----:B------:R-:W-:Y:S01]  /*e740*/  ISETP.GE.AND P1, PT, R17, UR4, PT ;  /* 0x0000000411007c0c */ /* 0x000fe2000bf26270 */
[----:B------:R4:W-:Y:S01]  /*e750*/  @!P4 ST.E.64 desc[UR6][R14.64], R62 ;  /* 0x0000003e0e00c985 */ /* 0x0009e2000c101b06 */
[----:B------:R-:W-:Y:S02]  /*e760*/  ISETP.GE.AND P4, PT, R0, UR4, PT ;  /* 0x0000000400007c0c */ /* 0x000fe4000bf86270 */
[----:B------:R-:W-:Y:S02]  /*e770*/  ISETP.GE.AND P0, PT, R19, UR4, PT ;  /* 0x0000000413007c0c */ /* 0x000fe4000bf06270 */
[----:B------:R-:W-:Y:S02]  /*e780*/  @!P6 LEA.HI R20, R20, R20, RZ, 0x1 ;  /* 0x000000141414e211 */ /* 0x000fe400078f08ff */
[----:B-1----:R-:W-:Y:S01]  /*e790*/  @!P5 LOP3.LUT R7, R18, 0xfffffffe, RZ, 0xc0, !PT ;  /* 0xfffffffe1207d812 */ /* 0x002fe200078ec0ff */
[C---:B------:R-:W-:Y:S01]  /*e7a0*/  VIADD R18, R3.reuse, 0x88 ;  /* 0x0000008803127836 */ /* 0x040fe20000000000 */
[----:B0-----:R-:W-:Y:S01]  /*e7b0*/  @!P6 LOP3.LUT R9, R20, 0xfffffffe, RZ, 0xc0, !PT ;  /* 0xfffffffe1409e812 */ /* 0x001fe200078ec0ff */
[----:B------:R-:W-:Y:S01]  /*e7c0*/  VIADD R20, R3, 0x90 ;  /* 0x0000009003147836 */ /* 0x000fe20000000000 */
[----:B------:R-:W-:Y:S01]  /*e7d0*/  @!P3 LEA.HI R2, R2, R2, RZ, 0x1 ;  /* 0x000000020202b211 */ /* 0x000fe200078f08ff */
        /* <DEDUP_REMOVED lines=13> */
[----:B------:R-:W-:-:S02]  /*e8b0*/  @!P1 LOP3.LUT R17, R17, 0xfffffffe, RZ, 0xc0, !PT ;  /* 0xfffffffe11119812 */ /* 0x000fc400078ec0ff */
[----:B------:R-:W-:Y:S02]  /*e8c0*/  @!P0 LOP3.LUT R19, R19, 0xfffffffe, RZ, 0xc0, !PT ;  /* 0xfffffffe13138812 */ /* 0x000fe400078ec0ff */
        /* <DEDUP_REMOVED lines=15> */
[----:B------:R-:W-:Y:S02]  /*e9c0*/  @!P5 LEA.HI R20, R20, R20, RZ, 0x1 ;  /* 0x000000141414d211 */ /* 0x000fe400078f08ff */
[C---:B------:R-:W-:Y:S01]  /*e9d0*/  VIADD R17, R3.reuse, 0xb0 ;  /* 0x000000b003117836 */ /* 0x040fe20000000000 */
[----:B------:R-:W-:Y:S01]  /*e9e0*/  @!P0 ST.E.64 desc[UR6][R14.64], R90 ;  /* 0x0000005a0e008985 */ /* 0x000fe2000c101b06 */
[----:B------:R-:W-:Y:S01]  /*e9f0*/  ISETP.GE.AND P0, PT, R0, UR4, PT ;  /* 0x0000000400007c0c */ /* 0x000fe2000bf06270 */
[C---:B------:R-:W-:Y:S01]  /*ea00*/  VIADD R19, R3.reuse, 0xb8 ;  /* 0x000000b803137836 */ /* 0x040fe20000000000 */
[----:B0-----:R-:W-:Y:S01]  /*ea10*/  @!P6 LOP3.LUT R7, R18, 0xfffffffe, RZ, 0xc0, !PT ;  /* 0xfffffffe1207e812 */ /* 0x001fe200078ec0ff */
[----:B------:R-:W-:Y:S01]  /*ea20*/  VIADD R18, R3, 0xc0 ;  /* 0x000000c003127836 */ /* 0x000fe20000000000 */
[----:B------:R-:W-:-:S02]  /*ea30*/  ISETP.GE.AND P2, PT, R17, UR4, PT ;  /* 0x0000000411007c0c */ /* 0x000fc4000bf46270 */
[----:B------:R-:W-:Y:S01]  /*ea40*/  ISETP.GE.AND P1, PT, R19, UR4, PT ;  /* 0x0000000413007c0c */ /* 0x000fe2000bf26270 */
[--C-:B------:R-:W-:Y:S01]  /*ea50*/  @!P6 IMAD.WIDE R6, R7, 0x4, R4.reuse ;  /* 0x000000040706e825 */ /* 0x100fe200078e0204 */
[----:B-1----:R-:W-:Y:S02]  /*ea60*/  @!P5 LOP3.LUT R9, R20, 0xfffffffe, RZ, 0xc0, !PT ;  /* 0xfffffffe1409d812 */ /* 0x002fe400078ec0ff */
[----:B------:R-:W-:Y:S01]  /*ea70*/  @!P4 LEA.HI R2, R2, R2, RZ, 0x1 ;  /* 0x000000020202c211 */ /* 0x000fe200078f08ff */
[----:B------:R-:W-:Y:S01]  /*ea80*/  VIADD R20, R3, 0xc8 ;  /* 0x000000c803147836 */ /* 0x000fe20000000000 */
[----:B------:R0:W-:Y:S01]  /*ea90*/  @!P6 ST.E.64 desc[UR6][R6.64], R94 ;  /* 0x0000005e0600e985 */ /* 0x0001e2000c101b06 */
[----:B------:R-:W-:Y:S01]  /*eaa0*/  @!P0 LEA.HI R0, R0, R0, RZ, 0x1 ;  /* 0x0000000000008211 */ /* 0x000fe200078f08ff */
[----:B------:R-:W-:Y:S01]  /*eab0*/  @!P5 IMAD.WIDE R8, R9, 0x4, R4 ;  /* 0x000000040908d825 */ /* 0x000fe200078e0204 */
[----:B------:R-:W-:Y:S02]  /*eac0*/  @!P3 LEA.HI R16, R16, R16, RZ, 0x1 ;  /* 0x000000101010b211 */ /* 0x000fe400078f08ff */
[----:B--2---:R-:W-:Y:S01]  /*ead0*/  @!P0 LOP3.LUT R11, R0, 0xfffffffe, RZ, 0xc0, !PT ;  /* 0xfffffffe000b8812 */ /* 0x004fe200078ec0ff */
[----:B------:R-:W-:Y:S01]  /*eae0*/  VIADD R0, R3, 0xd0 ;  /* 0x000000d003007836 */ /* 0x000fe20000000000 */
[----:B------:R1:W-:Y:S01]  /*eaf0*/  @!P5 ST.E.64 desc[UR6][R8.64], R98 ;  /* 0x000000620800d985 */ /* 0x0003e2000c101b06 */
[----:B------:R-:W-:-:S02]  /*eb00*/  ISETP.GE.AND P5, PT, R18, UR4, PT ;  /* 0x0000000412007c0c */ /* 0x000fc4000bfa6270 */
[----:B------:R-:W-:Y:S02]  /*eb10*/  @!P2 LEA.HI R17, R17, R17, RZ, 0x1 ;  /* 0x000000111111a211 */ /* 0x000fe400078f08ff */
[----:B------:R-:W-:Y:S01]  /*eb20*/  @!P1 LEA.HI R19, R19, R19, RZ, 0x1 ;  /* 0x0000001313139211 */ /* 0x000fe200078f08ff */
[--C-:B0-----:R-:W-:Y:S01]  /*eb30*/  @!P0 IMAD.WIDE R6, R11, 0x4, R4.reuse ;  /* 0x000000040b068825 */ /* 0x101fe200078e0204 */
[----:B------:R-:W-:Y:S02]  /*eb40*/  @!P4 LOP3.LUT R13, R2, 0xfffffffe, RZ, 0xc0, !PT ;  /* 0xfffffffe020dc812 */ /* 0x000fe400078ec0ff */
[----:B------:R-:W-:Y:S01]  /*eb50*/  @!P3 LOP3.LUT R15, R16, 0xfffffffe, RZ, 0xc0, !PT ;  /* 0xfffffffe100fb812 */ /* 0x000fe200078ec0ff */
[----:B------:R-:W-:Y:S01]  /*eb60*/  VIADD R2, R3, 0xd8 ;  /* 0x000000d803027836 */ /* 0x000fe20000000000 */
[----:B------:R-:W-:Y:S01]  /*eb70*/  @!P2 LOP3.LUT R17, R17, 0xfffffffe, RZ, 0xc0, !PT ;  /* 0xfffffffe1111a812 */ /* 0x000fe200078ec0ff */
[----:B------:R0:W-:Y:S01]  /*eb80*/  @!P0 ST.E.64 desc[UR6][R6.64], R102 ;  /* 0x0000006606008985 */ /* 0x0001e2000c101b06 */
[----:B------:R-:W-:Y:S01]  /*eb90*/  ISETP.GE.AND P6, PT, R20, UR4, PT ;  /* 0x0000000414007c0c */ /* 0x000fe2000bfc6270 */
[----:B-1----:R-:W-:Y:S01]  /*eba0*/  @!P4 IMAD.WIDE R8, R13, 0x4, R4 ;  /* 0x000000040d08c825 */ /* 0x002fe200078e0204 */
[----:B------:R-:W-:-:S02]  /*ebb0*/  @!P1 LOP3.LUT R19, R19, 0xfffffffe, RZ, 0xc0, !PT ;  /* 0xfffffffe13139812 */ /* 0x000fc400078ec0ff */
[----:B------:R-:W-:Y:S01]  /*ebc0*/  ISETP.GE.AND P0, PT, R0, UR4, PT ;  /* 0x0000000400007c0c */ /* 0x000fe2000bf06270 */
[--C-:B------:R-:W-:Y:S01]  /*ebd0*/  @!P3 IMAD.WIDE R10, R15, 0x4, R4.reuse ;  /* 0x000000040f0ab825 */ /* 0x100fe200078e0204 */
[----:B------:R1:W-:Y:S01]  /*ebe0*/  @!P4 ST.E.64 desc[UR6][R8.64], R106 ;  /* 0x0000006a0800c985 */ /* 0x0003e2000c101b06 */
[----:B------:R-:W-:Y:S02]  /*ebf0*/  @!P5 LEA.HI R18, R18, R18, RZ, 0x1 ;  /* 0x000000121212d211 */ /* 0x000fe400078f08ff */
[--C-:B------:R-:W-:Y:S01]  /*ec00*/  @!P2 IMAD.WIDE R12, R17, 0x4, R4.reuse ;  /* 0x00000004110ca825 */ /* 0x100fe200078e0204 */
[----:B------:R2:W-:Y:S03]  /*ec10*/  @!P3 ST.E.64 desc[UR6][R10.64], R110 ;  /* 0x0000006e0a00b985 */ /* 0x0005e6000c101b06 */
[----:B------:R-:W-:Y:S01]  /*ec20*/  @!P1 IMAD.WIDE R14, R19, 0x4, R4 ;  /* 0x00000004130e9825 */ /* 0x000fe200078e0204 */
[----:B------:R-:W-:Y:S01]  /*ec30*/  @!P2 ST.E.64 desc[UR6][R12.64], R114 ;  /* 0x000000720c00a985 */ /* 0x000fe2000c101b06 */
[----:B0-----:R-:W-:-:S02]  /*ec40*/  @!P5 LOP3.LUT R7, R18, 0xfffffffe, RZ, 0xc0, !PT ;  /* 0xfffffffe1207d812 */ /* 0x001fc400078ec0ff */
[C---:B------:R-:W-:Y:S01]  /*ec50*/  VIADD R16, R3.reuse, 0xe0 ;  /* 0x000000e003107836 */ /* 0x040fe20000000000 */
[----:B------:R-:W-:Y:S01]  /*ec60*/  @!P1 ST.E.64 desc[UR6][R14.64], R118 ;  /* 0x000000760e009985 */ /* 0x000fe2000c101b06 */
[C---:B------:R-:W-:Y:S01]  /*ec70*/  VIADD R17, R3.reuse, 0xe8 ;  /* 0x000000e803117836 */ /* 0x040fe20000000000 */
[----:B------:R-:W-:Y:S01]  /*ec80*/  ISETP.GE.AND P1, PT, R2, UR4, PT ;  /* 0x0000000402007c0c */ /* 0x000fe2000bf26270 */
[----:B------:R-:W-:Y:S01]  /*ec90*/  VIADD R19, R3, 0xf0 ;  /* 0x000000f003137836 */ /* 0x000fe20000000000 */
[----:B------:R-:W-:Y:S01]  /*eca0*/  ISETP.GE.AND P2, PT, R16, UR4, PT ;  /* 0x0000000410007c0c */ /* 0x000fe2000bf46270 */
[----:B------:R-:W-:Y:S01]  /*ecb0*/  @!P5 IMAD.WIDE R6, R7, 0x4, R4 ;  /* 0x000000040706d825 */ /* 0x000fe200078e0204 */
[----:B------:R-:W-:Y:S02]  /*ecc0*/  @!P6 LEA.HI R20, R20, R20, RZ, 0x1 ;  /* 0x000000141414e211 */ /* 0x000fe400078f08ff */
[----:B------:R-:W-:Y:S01]  /*ecd0*/  ISETP.GE.AND P3, PT, R17, UR4, PT ;  /* 0x0000000411007c0c */ /* 0x000fe2000bf66270 */
[----:B------:R-:W-:Y:S01]  /*ece0*/  VIADD R3, R3, 0xf8 ;  /* 0x000000f803037836 */ /* 0x000fe20000000000 */
[----:B------:R-:W-:Y:S01]  /*ecf0*/  ISETP.GE.AND P4, PT, R19, UR4, PT ;  /* 0x0000000413007c0c */ /* 0x000fe2000bf86270 */
[----:B------:R0:W-:Y:S01]  /*ed00*/  @!P5 ST.E.64 desc[UR6][R6.64], R122 ;  /* 0x0000007a0600d985 */ /* 0x0001e2000c101b06 */
[----:B------:R-:W-:-:S02]  /*ed10*/  @!P0 LEA.HI R0, R0, R0, RZ, 0x1 ;  /* 0x0000000000008211 */ /* 0x000fc400078f08ff */
[----:B-1----:R-:W-:Y:S02]  /*ed20*/  @!P6 LOP3.LUT R9, R20, 0xfffffffe, RZ, 0xc0, !PT ;  /* 0xfffffffe1409e812 */ /* 0x002fe400078ec0ff */
[----:B--2---:R-:W-:Y:S02]  /*ed30*/  @!P0 LOP3.LUT R11, R0, 0xfffffffe, RZ, 0xc0, !PT ;  /* 0xfffffffe000b8812 */ /* 0x004fe400078ec0ff */
[----:B------:R-:W-:Y:S01]  /*ed40*/  @!P1 LEA.HI R2, R2, R2, RZ, 0x1 ;  /* 0x0000000202029211 */ /* 0x000fe200078f08ff */
[--C-:B------:R-:W-:Y:S01]  /*ed50*/  @!P6 IMAD.WIDE R8, R9, 0x4, R4.reuse ;  /* 0x000000040908e825 */ /* 0x100fe200078e0204 */
[----:B------:R-:W-:Y:S02]  /*ed60*/  @!P2 LEA.HI R16, R16, R16, RZ, 0x1 ;  /* 0x000000101010a211 */ /* 0x000fe400078f08ff */
[----:B------:R-:W-:Y:S02]  /*ed70*/  @!P3 LEA.HI R17, R17, R17, RZ, 0x1 ;  /* 0x000000111111b211 */ /* 0x000fe400078f08ff */
[----:B------:R1:W-:Y:S01]  /*ed80*/  @!P6 ST.E.64 desc[UR6][R8.64], R126 ;  /* 0x0000007e0800e985 */ /* 0x0003e2000c101b06 */
[----:B0-----:R-:W-:Y:S01]  /*ed90*/  @!P0 IMAD.WIDE R6, R11, 0x4, R4 ;  /* 0x000000040b068825 */ /* 0x001fe200078e0204 */
[----:B------:R-:W-:-:S02]  /*eda0*/  @!P4 LEA.HI R19, R19, R19, RZ, 0x1 ;  /* 0x000000131313c211 */ /* 0x000fc400078f08ff */
[----:B------:R-:W-:Y:S02]  /*edb0*/  @!P1 LOP3.LUT R13, R2, 0xfffffffe, RZ, 0xc0, !PT ;  /* 0xfffffffe020d9812 */ /* 0x000fe400078ec0ff */
[----:B------:R0:W-:Y:S01]  /*edc0*/  @!P0 ST.E.64 desc[UR6][R6.64], R130 ;  /* 0x0000008206008985 */ /* 0x0001e2000c101b06 */
[----:B------:R-:W-:Y:S02]  /*edd0*/  @!P2 LOP3.LUT R15, R16, 0xfffffffe, RZ, 0xc0, !PT ;  /* 0xfffffffe100fa812 */ /* 0x000fe400078ec0ff */
[----:B------:R-:W-:Y:S02]  /*ede0*/  ISETP.GE.AND P0, PT, R3, UR4, PT ;  /* 0x0000000403007c0c */ /* 0x000fe4000bf06270 */
[----:B------:R-:W-:Y:S01]  /*edf0*/  @!P3 LOP3.LUT R17, R17, 0xfffffffe, RZ, 0xc0, !PT ;  /* 0xfffffffe1111b812 */ /* 0x000fe200078ec0ff */
[----:B------:R-:W-:Y:S01]  /*ee00*/  @!P2 IMAD.WIDE R10, R15, 0x4, R4 ;  /* 0x000000040f0aa825 */ /* 0x000fe200078e0204 */
[----:B------:R-:W-:-:S03]  /*ee10*/  @!P4 LOP3.LUT R19, R19, 0xfffffffe, RZ, 0xc0, !PT ;  /* 0xfffffffe1313c812 */ /* 0x000fc600078ec0ff */
[----:B-1----:R-:W-:-:S04]  /*ee20*/  @!P1 IMAD.WIDE R8, R13, 0x4, R4 ;  /* 0x000000040d089825 */ /* 0x002fc800078e0204 */
[--C-:B------:R-:W-:Y:S01]  /*ee30*/  @!P3 IMAD.WIDE R12, R17, 0x4, R4.reuse ;  /* 0x00000004110cb825 */ /* 0x100fe200078e0204 */
[----:B------:R0:W-:Y:S03]  /*ee40*/  @!P1 ST.E.64 desc[UR6][R8.64], R134 ;  /* 0x0000008608009985 */ /* 0x0001e6000c101b06 */
[----:B------:R-:W-:Y:S01]  /*ee50*/  @!P4 IMAD.WIDE R14, R19, 0x4, R4 ;  /* 0x00000004130ec825 */ /* 0x000fe200078e0204 */
[----:B------:R0:W-:Y:S04]  /*ee60*/  @!P2 ST.E.64 desc[UR6][R10.64], R138 ;  /* 0x0000008a0a00a985 */ /* 0x0001e8000c101b06 */
        /* <DEDUP_REMOVED lines=9> */
.L_x_1040:
        /* <DEDUP_REMOVED lines=8> */
[----:B-1----:R-:W-:Y:S02]  /*ef80*/  IMAD R3, R6, UR4, RZ ;  /* 0x0000000406037c24 */ /* 0x002fe4000f8e02ff */
[----:B------:R-:W-:-:S05]  /*ef90*/  VIADD R0, R0, 0xffffff80 ;  /* 0xffffff8000007836 */ /* 0x000fca0000000000 */
[----:B------:R-:W-:-:S13]  /*efa0*/  ISETP.GE.AND P0, PT, R0, R3, PT ;  /* 0x000000030000720c */ /* 0x000fda0003f06270 */
[----:B------:R-:W-:Y:S05]  /*efb0*/  @P0 BRA `(.L_x_961) ;  /* 0x0000004c00f80947 */ /* 0x000fea0003800000 */
[----:B------:R-:W2:Y:S01]  /*efc0*/  LDL R4, [R1] ;  /* 0x0000000001047983 */ /* 0x000ea20000100800 */
[----:B------:R-:W-:Y:S01]  /*efd0*/  ISETP.NE.AND P0, PT, R6, 0x1, PT ;  /* 0x000000010600780c */ /* 0x000fe20003f05270 */
[----:B------:R-:W-:Y:S01]  /*efe0*/  S2UR UR7, SR_CTAID.Z ;  /* 0x00000000000779c3 */ /* 0x000fe20000002700 */
[----:B------:R-:W-:Y:S01]  /*eff0*/  ULDC.64 UR8, c[0x0][0xbd0] ;  /* 0x0002f40000087ab9 */ /* 0x000fe20000000a00 */
[----:B------:R-:W-:Y:S01]  /*f000*/  IMAD.MOV.U32 R5, RZ, RZ, R0 ;  /* 0x000000ffff057224 */ /* 0x000fe200078e0000 */
[----:B------:R-:W-:-:S05]  /*f010*/  ULDC.64 UR12, c[0x0][0x208] ;  /* 0x00008200000c7ab9 */ /* 0x000fca0000000a00 */
[----:B------:R-:W0:Y:S08]  /*f020*/  LDC.64 R10, c[0x0][0xbd8] ;  /* 0x0002f600ff0a7b82 */ /* 0x000e300000000a00 */
[----:B------:R-:W1:Y:S08]  /*f030*/  @P0 LDC R7, c[0x0][0xbec] ;  /* 0x0002fb00ff070b82 */ /* 0x000e700000000800 */
[----:B------:R-:W3:Y:S08]  /*f040*/  @P0 LDC R9, c[0x0][0xbf0] ;  /* 0x0002fc00ff090b82 */ /* 0x000ef00000000800 */
[----:B------:R-:W4:Y:S08]  /*f050*/  S2UR UR10, SR_CTAID.Y ;  /* 0x00000000000a79c3 */ /* 0x000f300000002600 */
[----:B------:R-:W4:Y:S01]  /*f060*/  LDC R8, c[0x0][0xc50] ;  /* 0x00031400ff087b82 */ /* 0x000f220000000800 */
[----:B--2---:R-:W-:Y:S01]  /*f070*/  R2UR UR11, R4 ;  /* 0x00000000040b72ca */ /* 0x004fe200000e0000 */
[----:B-1----:R-:W-:-:S05]  /*f080*/  @P0 IMAD.HI.U32 R4, R0, R7, RZ ;  /* 0x0000000700040227 */ /* 0x002fca00078e00ff */
[----:B---3--:R-:W-:-:S07]  /*f090*/  @P0 SHF.R.U32.HI R5, RZ, R9, R4 ;  /* 0x00000009ff050219 */ /* 0x008fce0000011604 */
[----:B------:R-:W-:Y:S02]  /*f0a0*/  USHF.R.S32.HI UR6, URZ, 0x1f, UR11 ;  /* 0x0000001f3f067899 */ /* 0x000fe4000801140b */
[----:B------:R-:W-:Y:S01]  /*f0b0*/  IMAD R7, RZ, RZ, -UR11 ;  /* 0x8000000bff077e24 */ /* 0x000fe2000f8e02ff */
[----:B------:R-:W-:Y:S02]  /*f0c0*/  UIMAD.WIDE.U32 UR4, UR11, UR8, URZ ;  /* 0x000000080b0472a5 */ /* 0x000fe4000f8e003f */
[----:B------:R-:W-:Y:S01]  /*f0d0*/  UIMAD UR6, UR6, UR8, URZ ;  /* 0x00000008060672a4 */ /* 0x000fe2000f8e023f */
[----:B----4-:R-:W-:Y:S01]  /*f0e0*/  IMAD R9, R8, R7, UR10 ;  /* 0x0000000a08097e24 */ /* 0x010fe2000f8e0207 */
[----:B------:R-:W-:Y:S01]  /*f0f0*/  USHF.R.S32.HI UR8, URZ, 0x1f, UR7 ;  /* 0x0000001f3f087899 */ /* 0x000fe20008011407 */
[----:B------:R-:W-:Y:S01]  /*f100*/  IADD3 R7, -R5, RZ, RZ ;  /* 0x000000ff05077210 */ /* 0x000fe20007ffe1ff */
[----:B------:R-:W-:Y:S01]  /*f110*/  UIMAD UR6, UR11, UR9, UR6 ;  /* 0x000000090b0672a4 */ /* 0x000fe2000f8e0206 */
[----:B------:R-:W-:Y:S01]  /*f120*/  IMAD.U32 R3, RZ, RZ, UR5 ;  /* 0x00000005ff037e24 */ /* 0x000fe2000f8e00ff */
[----:B------:R-:W-:Y:S01]  /*f130*/  SHF.R.S32.HI R4, RZ, 0x1f, R9 ;  /* 0x0000001fff047819 */ /* 0x000fe20000011409 */
[----:B------:R-:W-:Y:S01]  /*f140*/  IMAD.U32 R2, RZ, RZ, UR4 ;  /* 0x00000004ff027e24 */ /* 0x000fe2000f8e00ff */
[----:B------:R-:W-:Y:S01]  /*f150*/  UIADD3 UR6, UR5, UR6, URZ ;  /* 0x0000000605067290 */ /* 0x000fe2000fffe03f */
[----:B0-----:R-:W-:-:S02]  /*f160*/  IMAD R12, R10, UR8, RZ ;  /* 0x000000080a0c7c24 */ /* 0x001fc4000f8e02ff */
[----:B------:R-:W-:Y:S01]  /*f170*/  ULDC.64 UR4, c[0x0][0xbe0] ;  /* 0x0002f80000047ab9 */ /* 0x000fe20000000a00 */
[----:B------:R-:W-:Y:S02]  /*f180*/  IMAD R7, R6, R7, R0 ;  /* 0x0000000706077224 */ /* 0x000fe400078e0200 */
[----:B------:R-:W-:Y:S02]  /*f190*/  IMAD.U32 R3, RZ, RZ, UR6 ;  /* 0x00000006ff037e24 */ /* 0x000fe4000f8e00ff */
[----:B------:R-:W-:Y:S01]  /*f1a0*/  IMAD R11, R11, UR7, R12 ;  /* 0x000000070b0b7c24 */ /* 0x000fe2000f8e020c */
[----:B------:R-:W-:Y:S01]  /*f1b0*/  SHF.R.S32.HI R0, RZ, 0x1f, R7 ;  /* 0x0000001fff007819 */ /* 0x000fe20000011407 */
[----:B------:R-:W-:-:S04]  /*f1c0*/  IMAD.WIDE.U32 R2, R10, UR7, R2 ;  /* 0x000000070a027c25 */ /* 0x000fc8000f8e0002 */
[----:B------:R-:W-:Y:S02]  /*f1d0*/  IMAD.IADD R3, R11, 0x1, R3 ;  /* 0x000000010b037824 */ /* 0x000fe400078e0203 */
[----:B------:R-:W-:Y:S02]  /*f1e0*/  IMAD R4, R4, UR4, RZ ;  /* 0x0000000404047c24 */ /* 0x000fe4000f8e02ff */
[----:B------:R-:W-:-:S04]  /*f1f0*/  IMAD.WIDE.U32 R2, R9, UR4, R2 ;  /* 0x0000000409027c25 */ /* 0x000fc8000f8e0002 */
[----:B------:R-:W-:Y:S01]  /*f200*/  IMAD R4, R9, UR5, R4 ;  /* 0x0000000509047c24 */ /* 0x000fe2000f8e0204 */
[----:B------:R-:W-:Y:S01]  /*f210*/  SHF.R.S32.HI R9, RZ, 0x1f, R5 ;  /* 0x0000001fff097819 */ /* 0x000fe20000011405 */
[----:B------:R-:W-:Y:S01]  /*f220*/  ULDC.64 UR4, c[0x0][0xbc8] ;  /* 0x0002f20000047ab9 */ /* 0x000fe20000000a00 */
[----:B------:R-:W-:Y:S01]  /*f230*/  IADD3 R2, P0, R5, R2, RZ ;  /* 0x0000000205027210 */ /* 0x000fe20007f1e0ff */
[----:B------:R-:W-:-:S03]  /*f240*/  IMAD R0, R0, UR4, RZ ;  /* 0x0000000400007c24 */ /* 0x000fc6000f8e02ff */
[----:B------:R-:W-:Y:S01]  /*f250*/  IADD3.X R3, R9, R3, R4, P0, !PT ;  /* 0x0000000309037210 */ /* 0x000fe200007fe404 */
[C---:B------:R-:W-:Y:S02]  /*f260*/  IMAD R5, R7.reuse, UR5, R0 ;  /* 0x0000000507057c24 */ /* 0x040fe4000f8e0200 */
[----:B------:R-:W-:Y:S01]  /*f270*/  IMAD.WIDE.U32 R2, R7, UR4, R2 ;  /* 0x0000000407027c25 */ /* 0x000fe2000f8e0002 */
[----:B------:R-:W-:-:S03]  /*f280*/  ULDC.64 UR4, c[0x0][0xba8] ;  /* 0x0002ea0000047ab9 */ /* 0x000fc60000000a00 */
[----:B------:R-:W-:Y:S01]  /*f290*/  IMAD.IADD R3, R3, 0x1, R5 ;  /* 0x0000000103037824 */ /* 0x000fe200078e0205 */
[----:B------:R-:W-:-:S04]  /*f2a0*/  LEA R4, P0, R2, UR4, 0x2 ;  /* 0x0000000402047c11 */ /* 0x000fc8000f8010ff */
[----:B------:R-:W-:Y:S01]  /*f2b0*/  LEA.HI.X R5, R2, UR5, R3, 0x2, P0 ;  /* 0x0000000502057c11 */ /* 0x000fe200080f1403 */
[----:B------:R-:W-:-:S05]  /*f2c0*/  IMAD.MOV.U32 R3, RZ, RZ, -0x800000 ;  /* 0xff800000ff037424 */ /* 0x000fca00078e00ff */
[----:B------:R4:W-:Y:S01]  /*f2d0*/  STG.E desc[UR12][R4.64], R3 ;  /* 0x0000000304007986 */ /* 0x0009e2000c10190c */
[----:B------:R-:W-:Y:S05]  /*f2e0*/  BRA `(.L_x_961) ;  /* 0x0000004c002c7947 */ /* 0x000fea0003800000 */
.L_x_959:
        /* <DEDUP_REMOVED lines=18> */
.L_x_1043:
[----:B------:R-:W-:Y:S01]  /*f410*/  ULDC UR7, c[0x0][0xc50] ;  /* 0x0003140000077ab9 */ /* 0x000fe20000000800 */
[----:B------:R-:W-:Y:S01]  /*f420*/  UMOV UR36, UR6 ;  /* 0x0000000600247c82 */ /* 0x000fe20008000000 */
[----:B------:R-:W-:-:S11]  /*f430*/  UISETP.NE.AND UP0, UPT, UR7, 0x1, UPT ;  /* 0x000000010700788c */ /* 0x000fd6000bf05270 */
[----:B------:R-:W-:Y:S01]  /*f440*/  @UP0 ULDC UR4, c[0x0][0xc54] ;  /* 0x0003150000040ab9 */ /* 0x000fe20000000800 */
[----:B------:R-:W-:Y:S01]  /*f450*/  @UP0 ULDC UR8, c[0x0][0xc58] ;  /* 0x0003160000080ab9 */ /* 0x000fe20000000800 */
[----:B------:R-:W-:-:S04]  /*f460*/  UIMAD.WIDE.U32 UR4, UR6, UR4, URZ ;  /* 0x00000004060472a5 */ /* 0x000fc8000f8e003f */
[----:B------:R-:W-:-:S12]  /*f470*/  @UP0 USHF.R.U32.HI UR36, URZ, UR8, UR5 ;  /* 0x000000083f240299 */ /* 0x000fd80008011605 */
.L_x_1044:
[----:B------:R-:W-:Y:S01]  /*f480*/  ISETP.GE.AND P0, PT, R18, RZ, PT ;  /* 0x000000ff1200720c */ /* 0x000fe20003f06270 */
[----:B------:R-:W-:Y:S01]  /*f490*/  UIADD3 UR44, -UR36, URZ, URZ ;  /* 0x0000003f242c7290 */ /* 0x000fe2000fffe13f */
[----:B------:R-:W-:Y:S02]  /*f4a0*/  IMAD.MOV.U32 R9, RZ, RZ, 0x1 ;  /* 0x00000001ff097424 */ /* 0x000fe400078e00ff */
[----:B------:R-:W-:Y:S01]  /*f4b0*/  IMAD.MOV.U32 R0, RZ, RZ, RZ ;  /* 0x000000ffff007224 */ /* 0x000fe200078e00ff */
[----:B------:R-:W-:Y:S01]  /*f4c0*/  UIMAD UR44, UR7, UR44, UR6 ;  /* 0x0000002c072c72a4 */ /* 0x000fe2000f8e0206 */
[----:B------:R-:W-:-:S07]  /*f4d0*/  IMAD.MOV.U32 R3, RZ, RZ, 0x1 ;  /* 0x00000001ff037424 */ /* 0x000fce00078e00ff */
[----:B------:R-:W-:Y:S05]  /*f4e0*/  @!P0 BRA `(.L_x_1045) ;  /* 0x0000004400e48947 */ /* 0x000fea0003800000 */
[----:B------:R-:W0:Y:S01]  /*f4f0*/  S2UR UR45, SR_CTAID.X ;  /* 0x00000000002d79c3 */ /* 0x000e220000002500 */
[----:B------:R-:W-:Y:S01]  /*f500*/  ULDC.64 UR4, c[0x0][0x418] ;  /* 0x0001060000047ab9 */ /* 0x000fe20000000a00 */
[----:B------:R-:W-:Y:S01]  /*f510*/  ULDC UR6, c[0x0][0x448] ;  /* 0x0001120000067ab9 */ /* 0x000fe20000000800 */
[----:B------:R-:W-:Y:S02]  /*f520*/  UISETP.NE.U32.AND UP0, UPT, UR4, URZ, UPT ;  /* 0x0000003f0400728c */ /* 0x000fe4000bf05070 */
[----:B------:R-:W-:Y:S02]  /*f530*/  UISETP.NE.AND UP1, UPT, UR6, 0x1, UPT ;  /* 0x000000010600788c */ /* 0x000fe4000bf25270 */
[----:B------:R-:W-:Y:S01]  /*f540*/  UISETP.NE.AND.EX UP0, UPT, UR5, URZ, UPT, UP0 ;  /* 0x0000003f0500728c */ /* 0x000fe2000bf05300 */
[----:B------:R-:W-:Y:S02]  /*f550*/  ULDC UR6, c[0x0][0x424] ;  /* 0x0001090000067ab9 */ /* 0x000fe40000000800 */
[----:B------:R-:W-:Y:S01]  /*f560*/  ULDC.64 UR4, c[0x0][0x9e0] ;  /* 0x0002780000047ab9 */ /* 0x000fe20000000a00 */
[----:B------:R-:W-:-:S02]  /*f570*/  USEL UR9, UR6, 0x1, UP0 ;  /* 0x0000000106097887 */ /* 0x000fc40008000000 */
[----:B------:R-:W-:Y:S01]  /*f580*/  UISETP.GE.AND UP0, UPT, UR5, 0x1, UPT ;  /* 0x000000010500788c */ /* 0x000fe2000bf06270 */
[----:B------:R-:W-:Y:S02]  /*f590*/  ULDC UR10, c[0x0][0x288] ;  /* 0x0000a200000a7ab9 */ /* 0x000fe40000000800 */
[----:B------:R-:W-:Y:S01]  /*f5a0*/  @UP1 ULDC UR7, c[0x0][0x44c] ;  /* 0x0001130000071ab9 */ /* 0x000fe20000000800 */
[----:B------:R-:W-:Y:S01]  /*f5b0*/  ULDC UR12, c[0x0][0x2f0] ;  /* 0x0000bc00000c7ab9 */ /* 0x000fe20000000800 */
[----:B------:R-:W-:Y:S01]  /*f5c0*/  UIADD3 UR11, -UR10, 0x1, URZ ;  /* 0x000000010a0b7890 */ /* 0x000fe2000fffe13f */
[----:B------:R-:W-:Y:S01]  /*f5d0*/  PLOP3.LUT P1, PT, PT, PT, UP0, 0x80, 0x0 ;  /* 0x000000000000781c */ /* 0x000fe20003f2f008 */
[----:B------:R-:W-:Y:S01]  /*f5e0*/  UIMAD UR13, UR9, UR12, 0x3f ;  /* 0x0000003f090d74a4 */ /* 0x000fe2000f8e020c */
[----:B------:R-:W-:Y:S01]  /*f5f0*/  @UP1 ULDC UR14, c[0x0][0x450] ;  /* 0x00011400000e1ab9 */ /* 0x000fe20000000800 */
[----:B------:R-:W-:Y:S02]  /*f600*/  UIMAD UR11, UR9, UR12, UR11 ;  /* 0x0000000c090b72a4 */ /* 0x000fe4000f8e020b */
[----:B0-----:R-:W-:-:S04]  /*f610*/  USHF.L.U32 UR45, UR45, 0x7, URZ ;  /* 0x000000072d2d7899 */ /* 0x001fc8000800063f */
[----:B------:R-:W-:-:S04]  /*f620*/  UIADD3 UR8, UR45, 0x7f, URZ ;  /* 0x0000007f2d087890 */ /* 0x000fc8000fffe03f */
[----:B------:R-:W-:-:S04]  /*f630*/  UIMAD.WIDE.U32 UR6, UR8, UR7, URZ ;  /* 0x00000007080672a5 */ /* 0x000fc8000f8e003f */
[----:B------:R-:W-:Y:S02]  /*f640*/  @UP1 USHF.R.U32.HI UR8, URZ, UR14, UR7 ;  /* 0x0000000e3f081299 */ /* 0x000fe40008011607 */
[----:B------:R-:W-:Y:S02]  /*f650*/  USHF.R.S32.HI UR7, URZ, 0x1f, UR13 ;  /* 0x0000001f3f077899 */ /* 0x000fe4000801140d */
[----:B------:R-:W-:Y:S02]  /*f660*/  UIADD3 UR6, UR11, UR8, URZ ;  /* 0x000000080b067290 */ /* 0x000fe4000fffe03f */
[----:B------:R-:W-:Y:S02]  /*f670*/  ULEA.HI UR7, UR7, UR13, URZ, 0x6 ;  /* 0x0000000d07077291 */ /* 0x000fe4000f8f303f */
[----:B------:R-:W-:Y:S02]  /*f680*/  UIADD3 UR4, UR6, UR4, URZ ;  /* 0x0000000406047290 */ /* 0x000fe4000fffe03f */
[----:B------:R-:W-:Y:S01]  /*f690*/  USHF.R.S32.HI UR43, URZ, 0x6, UR7 ;  /* 0x000000063f2b7899 */ /* 0x000fe20008011407 */
        /* <DEDUP_REMOVED lines=11> */
.L_x_1047:
[----:B------:R-:W-:-:S11]  /*f750*/  UISETP.NE.AND UP0, UPT, UR5, 0x1, UPT ;  /* 0x000000010500788c */ /* 0x000fd6000bf05270 */
[----:B------:R-:W-:Y:S02]  /*f760*/  @UP0 ULDC.64 UR14, c[0x0][0x9e8] ;  /* 0x00027a00000e0ab9 */ /* 0x000fe40000000a00 */
[----:B------:R-:W-:-:S04]  /*f770*/  UIMAD.WIDE.U32 UR6, UR8, UR14, URZ ;  /* 0x0000000e080672a5 */ /* 0x000fc8000f8e003f */
[----:B------:R-:W-:-:S12]  /*f780*/  @UP0 USHF.R.U32.HI UR8, URZ, UR15, UR7 ;  /* 0x0000000f3f080299 */ /* 0x000fd80008011607 */
.L_x_1048:
[----:B------:R-:W-:-:S04]  /*f790*/  UIMAD UR8, UR8, UR5, UR5 ;  /* 0x00000005080872a4 */ /* 0x000fc8000f8e0205 */
[----:B------:R-:W-:-:S04]  /*f7a0*/  UISETP.LT.AND UP0, UPT, UR4, UR8, UPT ;  /* 0x000000080400728c */ /* 0x000fc8000bf01270 */
[----:B------:R-:W-:-:S12]  /*f7b0*/  USEL UR4, UR4, UR8, UP0 ;  /* 0x0000000804047287 */ /* 0x000fd80008000000 */
.L_x_1046:
[----:B------:R-:W-:Y:S01]  /*f7c0*/  UIADD3 UR4, UR4, 0x3f, URZ ;  /* 0x0000003f04047890 */ /* 0x000fe2000fffe03f */
[----:B------:R-:W-:Y:S01]  /*f7d0*/  @UP1 ULDC UR6, c[0x0][0x44c] ;  /* 0x0001130000061ab9 */ /* 0x000fe20000000800 */
[----:B------:R-:W-:Y:S02]  /*f7e0*/  @UP1 ULDC UR11, c[0x0][0x450] ;  /* 0x00011400000b1ab9 */ /* 0x000fe40000000800 */
[----:B------:R-:W-:Y:S02]  /*f7f0*/  USHF.R.S32.HI UR8, URZ, 0x1f, UR4 ;  /* 0x0000001f3f087899 */ /* 0x000fe40008011404 */
[----:B------:R-:W-:Y:S02]  /*f800*/  UIMAD.WIDE.U32 UR6, UR45, UR6, URZ ;  /* 0x000000062d0672a5 */ /* 0x000fe4000f8e003f */
[----:B------:R-:W-:Y:S02]  /*f810*/  ULEA.HI UR8, UR8, UR4, URZ, 0x6 ;  /* 0x0000000408087291 */ /* 0x000fe4000f8f303f */
[----:B------:R-:W-:Y:S01]  /*f820*/  UIMAD UR9, UR9, UR12, -UR10 ;  /* 0x0000000c090972a4 */ /* 0x000fe2000f8e0a0a */
[----:B------:R-:W-:Y:S01]  /*f830*/  UMOV UR4, UR45 ;  /* 0x0000002d00047c82 */ /* 0x000fe20008000000 */
[----:B------:R-:W-:-:S02]  /*f840*/  USHF.R.S32.HI UR42, URZ, 0x6, UR8 ;  /* 0x000000063f2a7899 */ /* 0x000fc40008011408 */
[----:B------:R-:W-:Y:S02]  /*f850*/  @UP1 USHF.R.U32.HI UR4, URZ, UR11, UR7 ;  /* 0x0000000b3f041299 */ /* 0x000fe40008011607 */
[----:B------:R-:W-:Y:S02]  /*f860*/  UISETP.LT.AND UP0, UPT, UR43, UR42, UPT ;  /* 0x0000002a2b00728c */ /* 0x000fe4000bf01270 */
[----:B------:R-:W-:Y:S01]  /*f870*/  UIADD3 UR4, UR9, UR4, URZ ;  /* 0x0000000409047290 */ /* 0x000fe2000fffe03f */
[----:B------:R-:W-:Y:S01]  /*f880*/  ULDC UR8, c[0x0][0x9dc] ;  /* 0x0002770000087ab9 */ /* 0x000fe20000000800 */
        /* <DEDUP_REMOVED lines=13> */
.L_x_1050:
[----:B------:R-:W-:-:S11]  /*f960*/  UISETP.NE.AND UP0, UPT, UR5, 0x1, UPT ;  /* 0x000000010500788c */ /* 0x000fd6000bf05270 */
[----:B------:R-:W-:Y:S02]  /*f970*/  @UP0 ULDC.64 UR10, c[0x0][0x9e8] ;  /* 0x00027a00000a0ab9 */ /* 0x000fe40000000a00 */
[----:B------:R-:W-:-:S04]  /*f980*/  UIMAD.WIDE.U32 UR6, UR4, UR10, URZ ;  /* 0x0000000a040672a5 */ /* 0x000fc8000f8e003f */
[----:B------:R-:W-:-:S12]  /*f990*/  @UP0 USHF.R.U32.HI UR4, URZ, UR11, UR7 ;  /* 0x0000000b3f040299 */ /* 0x000fd80008011607 */
.L_x_1051:
[----:B------:R-:W-:-:S04]  /*f9a0*/  UIMAD UR4, UR4, UR5, URZ ;  /* 0x00000005040472a4 */ /* 0x000fc8000f8e023f */
[----:B------:R-:W-:-:S04]  /*f9b0*/  UISETP.LT.AND UP0, UPT, UR8, UR4, UPT ;  /* 0x000000040800728c */ /* 0x000fc8000bf01270 */
[----:B------:R-:W-:-:S12]  /*f9c0*/  USEL UR8, UR8, UR4, !UP0 ;  /* 0x0000000408087287 */ /* 0x000fd8000c000000 */
.L_x_1049:
        /* <DEDUP_REMOVED lines=20> */
[----:B------:R-:W-:-:S05]  /*fb10*/  IMAD.MOV R3, RZ, RZ, -R3 ;  /* 0x000000ffff037224 */ /* 0x000fca00078e0a03 */
[----:B------:R-:W-:-:S05]  /*fb20*/  R2UR UR9, R3 ;  /* 0x00000000030972ca */ /* 0x000fca00000e0000 */
[----:B------:R-:W0:Y:S08]  /*fb30*/  I2F.RP R0, UR11 ;  /* 0x0000000b00007d06 */ /* 0x000e300008209400 */
[----:B0-----:R-:W0:Y:S02]  /*fb40*/  MUFU.RCP R0, R0 ;  /* 0x0000000000007308 */ /* 0x001e240000001000 */
[----:B0-----:R-:W-:Y:S01]  /*fb50*/  VIADD R2, R0, 0xffffffe ;  /* 0x0ffffffe00027836 */ /* 0x001fe20000000000 */
[----:B------:R-:W-:Y:S01]  /*fb60*/  IABS R0, UR6 ;  /* 0x0000000600007c13 */ /* 0x000fe20008000000 */
[----:B------:R-:W-:-:S03]  /*fb70*/  ULOP3.LUT UR6, UR6, UR10, URZ, 0x3c, !UPT ;  /* 0x0000000a06067292 */ /* 0x000fc6000f8e3c3f */
[----:B------:R-:W-:Y:S01]  /*fb80*/  R2UR UR8, R0 ;  /* 0x00000000000872ca */ /* 0x000fe200000e0000 */
[----:B------:R-:W0:Y:S02]  /*fb90*/  F2I.FTZ.U32.TRUNC.NTZ R2, R2 ;  /* 0x0000000200027305 */ /* 0x000e24000021f000 */
[----:B0-----:R-:W-:-:S13]  /*fba0*/  R2UR UR5, R2 ;  /* 0x00000000020572ca */ /* 0x001fda00000e0000 */
[----:B------:R-:W-:-:S04]  /*fbb0*/  UIADD3 UR7, URZ, -UR5, URZ ;  /* 0x800000053f077290 */ /* 0x000fc8000fffe03f */
[----:B------:R-:W-:-:S04]  /*fbc0*/  UIMAD UR7, UR7, UR11, URZ ;  /* 0x0000000b070772a4 */ /* 0x000fc8000f8e023f */
[----:B------:R-:W-:-:S04]  /*fbd0*/  UIMAD.WIDE.U32 UR4, UR5, UR7, UR4 ;  /* 0x00000007050472a5 */ /* 0x000fc8000f8e0004 */
[----:B------:R-:W-:-:S04]  /*fbe0*/  UIMAD.WIDE.U32 UR4, UR5, UR8, URZ ;  /* 0x00000008050472a5 */ /* 0x000fc8000f8e003f */
[----:B------:R-:W-:-:S04]  /*fbf0*/  UIMAD UR4, UR5, UR9, UR8 ;  /* 0x00000009050472a4 */ /* 0x000fc8000f8e0208 */
[----:B------:R-:W-:-:S11]  /*fc00*/  UISETP.GT.U32.AND UP1, UPT, UR11, UR4, UPT ;  /* 0x000000040b00728c */ /* 0x000fd6000bf24070 */
[----:B------:R-:W-:Y:S02]  /*fc10*/  @!UP1 UIADD3 UR4, UR4, -UR11, URZ ;  /* 0x8000000b04049290 */ /* 0x000fe4000fffe03f */
[----:B------:R-:W-:Y:S02]  /*fc20*/  @!UP1 UIADD3 UR5, UR5, 0x1, URZ ;  /* 0x0000000105059890 */ /* 0x000fe4000fffe03f */
[----:B------:R-:W-:Y:S02]  /*fc30*/  UISETP.GE.U32.AND UP0, UPT, UR4, UR11, UPT ;  /* 0x0000000b0400728c */ /* 0x000fe4000bf06070 */
[----:B------:R-:W-:-:S09]  /*fc40*/  UISETP.GE.AND UP1, UPT, UR6, URZ, UPT ;  /* 0x0000003f0600728c */ /* 0x000fd2000bf26270 */
[----:B------:R-:W-:Y:S02]  /*fc50*/  @UP0 UIADD3 UR5, UR5, 0x1, URZ ;  /* 0x0000000105050890 */ /* 0x000fe4000fffe03f */
[----:B------:R-:W-:Y:S02]  /*fc60*/  UISETP.NE.AND UP0, UPT, UR10, URZ, UPT ;  /* 0x0000003f0a00728c */ /* 0x000fe4000bf05270 */
[----:B------:R-:W-:-:S09]  /*fc70*/  @!UP1 UIADD3 UR5, -UR5, URZ, URZ ;  /* 0x0000003f05059290 */ /* 0x000fd2000fffe13f */
[----:B------:R-:W-:-:S07]  /*fc80*/  @!UP0 ULOP3.LUT UR5, URZ, UR10, URZ, 0x33, !UPT ;  /* 0x0000000a3f058292 */ /* 0x000fce000f8e333f */
[----:B------:R-:W-:-:S05]  /*fc90*/  UMOV UR41, UR5 ;  /* 0x0000000500297c82 */ /* 0x000fca0008000000 */
.L_x_1052:
[----:B------:R-:W-:Y:S01]  /*fca0*/  UIMAD UR39, UR44, UR41, UR40 ;  /* 0x000000292c2772a4 */ /* 0x000fe2000f8e0228 */
[----:B------:R-:W-:Y:S02]  /*fcb0*/  IMAD.U32 R0, RZ, RZ, UR12 ;  /* 0x0000000cff007e24 */ /* 0x000fe4000f8e00ff */
[----:B------:R-:W-:-:S03]  /*fcc0*/  IMAD.MOV.U32 R9, RZ, RZ, 0x1 ;  /* 0x00000001ff097424 */ /* 0x000fc600078e00ff */
[----:B------:R-:W-:-:S05]  /*fcd0*/  IMAD.U32 R3, RZ, RZ, UR39 ;  /* 0x00000027ff037e24 */ /* 0x000fca000f8e00ff */
[----:B------:R-:W-:Y:S01]  /*fce0*/  VIADDMNMX R17, R3, UR41, R0, PT ;  /* 0x0000002903117c46 */ /* 0x000fe2000b800100 */
[----:B------:R-:W-:Y:S02]  /*fcf0*/  IMAD.MOV.U32 R0, RZ, RZ, RZ ;  /* 0x000000ffff007224 */ /* 0x000fe400078e00ff */
[----:B------:R-:W-:Y:S01]  /*fd00*/  IMAD.MOV.U32 R3, RZ, RZ, 0x1 ;  /* 0x00000001ff037424 */ /* 0x000fe200078e00ff */
[----:B------:R-:W-:Y:S01]  /*fd10*/  ISETP.GT.AND P0, PT, R17, UR39, PT ;  /* 0x0000002711007c0c */ /* 0x000fe2000bf04270 */
[----:B------:R0:W-:-:S12]  /*fd20*/  STL [R1+0x8], R17 ;  /* 0x0000081101007387 */ /* 0x0001d80000100800 */
[----:B0-----:R-:W-:Y:S05]  /*fd30*/  @!P0 BRA `(.L_x_1045) ;  /* 0x0000003c00d08947 */ /* 0x001fea0003800000 */
        /* <DEDUP_REMOVED lines=23> */
.L_x_1053:
        /* <DEDUP_REMOVED lines=20> */
.L_x_1055:
        /* <DEDUP_REMOVED lines=15> */
.L_x_1054:
        /* <DEDUP_REMOVED lines=8> */
[----:B------:R-:W-:Y:S01]  /*10160*/  VIADD R17, R17, 0xffffffff ;  /* 0xffffffff11117836 */ /* 0x000fe20000000000 */
        /* <DEDUP_REMOVED lines=12> */
.L_x_1147:
        /* <DEDUP_REMOVED lines=8> */
.L_x_1150:
[----:B------:R-:W-:Y:S05]  /*102b0*/  @!P6 BRA `(.L_x_1057) ;  /* 0x000000040020e947 */ /* 0x000fea0003800000 */
[----:B------:R-:W-:Y:S01]  /*102c0*/  IMAD.MOV.U32 R16, RZ, RZ, R18 ;  /* 0x000000ffff107224 */ /* 0x000fe200078e0012 */
[----:B------:R-:W-:Y:S06]  /*102d0*/  @!P1 BRA `(.L_x_1059) ;  /* 0x00000000004c9947 */ /* 0x000fec0003800000 */
[----:B------:R-:W1:Y:S01]  /*102e0*/  LDC R6, c[0x0][0x43c] ;  /* 0x00010f00ff067b82 */ /* 0x000e620000000800 */
[----:B0-----:R-:W-:Y:S01]  /*102f0*/  IMAD.MOV.U32 R0, RZ, RZ, R17 ;  /* 0x000000ffff007224 */ /* 0x001fe200078e0011 */
[----:B------:R-:W-:Y:S01]  /*10300*/  ULDC.64 UR4, c[0x0][0x428] ;  /* 0x00010a0000047ab9 */ /* 0x000fe20000000a00 */
[----:B------:R-:W-:Y:S01]  /*10310*/  ULDC.64 UR6, c[0x0][0x208] ;  /* 0x0000820000067ab9 */ /* 0x000fe20000000a00 */
[----:B------:R-:W-:-:S04]  /*10320*/  IMAD R7, R19, UR4, RZ ;  /* 0x0000000413077c24 */ /* 0x000fc8000f8e02ff */
[----:B------:R-:W-:Y:S01]  /*10330*/  IMAD R7, R18, UR5, R7 ;  /* 0x0000000512077c24 */ /* 0x000fe2000f8e0207 */
[----:B-1----:R-:W-:-:S13]  /*10340*/  ISETP.NE.AND P0, PT, R6, 0x1, PT ;  /* 0x000000010600780c */ /* 0x002fda0003f05270 */
[----:B------:R-:W0:Y:S02]  /*10350*/  @P0 LDC.64 R4, c[0x0][0x440] ;  /* 0x00011000ff040b82 */ /* 0x000e240000000a00 */
[----:B0-----:R-:W-:-:S05]  /*10360*/  @P0 IMAD.HI.U32 R4, R17, R4, RZ ;  /* 0x0000000411040227 */ /* 0x001fca00078e00ff */
[----:B------:R-:W-:-:S04]  /*10370*/  @P0 SHF.R.U32.HI R0, RZ, R5, R4 ;  /* 0x00000005ff000219 */ /* 0x000fc80000011604 */
[--C-:B------:R-:W-:Y:S01]  /*10380*/  SHF.R.S32.HI R5, RZ, 0x1f, R0.reuse ;  /* 0x0000001fff057819 */ /* 0x100fe20000011400 */
[----:B------:R-:W-:-:S04]  /*10390*/  IMAD.MOV.U32 R4, RZ, RZ, R0 ;  /* 0x000000ffff047224 */ /* 0x000fc800078e0000 */
[----:B------:R-:W-:-:S04]  /*103a0*/  IMAD.WIDE.U32 R4, R18, UR4, R4 ;  /* 0x0000000412047c25 */ /* 0x000fc8000f8e0004 */
[----:B------:R-:W-:Y:S01]  /*103b0*/  IMAD.IADD R5, R5, 0x1, R7 ;  /* 0x0000000105057824 */ /* 0x000fe200078e0207 */
[----:B------:R-:W-:-:S04]  /*103c0*/  LEA R2, P0, R4, R2, 0x2 ;  /* 0x0000000204027211 */ /* 0x000fc800078010ff */
[----:B------:R-:W-:-:S05]  /*103d0*/  LEA.HI.X R3, R4, R3, R5, 0x2, P0 ;  /* 0x0000000304037211 */ /* 0x000fca00000f1405 */
[----:B------:R1:W5:Y:S01]  /*103e0*/  LDG.E R16, desc[UR6][R2.64] ;  /* 0x0000000602107981 */ /* 0x000362000c1e1900 */
[----:B------:R-:W-:-:S04]  /*103f0*/  IMAD.MOV R0, RZ, RZ, -R0 ;  /* 0x000000ffff007224 */ /* 0x000fc800078e0a00 */
[----:B------:R-:W-:-:S07]  /*10400*/  IMAD R17, R6, R0, R17 ;  /* 0x0000000006117224 */ /* 0x000fce00078e0211 */
.L_x_1059:
[----:B0-----:R-:W-:Y:S01]  /*10410*/  IMAD.MOV.U32 R0, RZ, RZ, 0x1 ;  /* 0x00000001ff007424 */ /* 0x001fe200078e00ff */
[----:B------:R-:W1:Y:S04]  /*10420*/  S2R R8, SR_TID.X ;  /* 0x0000000000087919 */ /* 0x000e680000002100 */
[----:B------:R-:W-:-:S04]  /*10430*/  SHF.L.U32 R0, R0, 0x1f, RZ ;  /* 0x0000001f00007819 */ /* 0x000fc800000006ff */
[----:B------:R-:W0:Y:S01]  /*10440*/  SYNCS.PHASECHK.TRANS64.TRYWAIT P0, [UR38+0x30840], R0 ;  /* 0x03084000ff0075a7 */ /* 0x000e220008000166 */
[----:B-1----:R-:W-:-:S04]  /*10450*/  LOP3.LUT R2, R8, 0x7f, RZ, 0xc0, !PT ;  /* 0x0000007f08027812 */ /* 0x002fc800078ec0ff */
[----:B------:R-:W-:Y:S01]  /*10460*/  ISETP.NE.AND P1, PT, R2, RZ, PT ;  /* 0x000000ff0200720c */ /* 0x000fe20003f25270 */
[----:B0-----:R-:W-:-:S12]  /*10470*/  @!P0 BRA `(.L_x_1060) ;  /* 0x0000003c00f08947 */ /* 0x001fd80003800000 */
.L_x_1151:
[----:B------:R-:W-:Y:S05]  /*10480*/  @P1 BRA `(.L_x_1061) ;  /* 0x0000000000181947 */ /* 0x000fea0003800000 */
[----:B------:R-:W1:Y:S01]  /*10490*/  S2R R2, SR_TID.X ;  /* 0x0000000000027919 */ /* 0x000e620000002100 */
[----:B0-----:R-:W-:-:S04]  /*104a0*/  IMAD.MOV.U32 R0, RZ, RZ, 0x8000 ;  /* 0x00008000ff007424 */ /* 0x001fc800078e00ff */
[----:B------:R2:W-:Y:S01]  /*104b0*/  SYNCS.ARRIVE.TRANS64 RZ, [UR38+0x30830], R0 ;  /* 0x03083000ffff79a7 */ /* 0x0005e20008000026 */
[----:B-1----:R-:W-:-:S13]  /*104c0*/  LOP3.LUT P0, RZ, R2, 0x1f, RZ, 0xc0, !PT ;  /* 0x0000001f02ff7812 */ /* 0x002fda000780c0ff */
[----:B--2---:R-:W-:Y:S05]  /*104d0*/  @!P0 BRA `(.L_x_1061) ;  /* 0x0000000000048947 */ /* 0x004fea0003800000 */
[----:B------:R-:W-:Y:S01]  /*104e0*/  BPT.TRAP 0x1 ;  /* 0x000000040000795c */ /* 0x000fe20000300000 */
.L_x_1061:
        /* <DEDUP_REMOVED lines=10> */
[----:B------:R-:W-:Y:S01]  /*10590*/  USHF.L.U32 UR11, UR11, 0x6, URZ ;  /* 0x000000060b0b7899 */ /* 0x000fe2000800063f */
        /* <DEDUP_REMOVED lines=26> */
.L_x_1057:
        /* <DEDUP_REMOVED lines=22> */
.L_x_1062:
[----:B------:R-:W1:Y:S01]  /*108a0*/  LDC R6, c[0x0][0x448] ;  /* 0x00011200ff067b82 */ /* 0x000e620000000800 */
[----:B------:R-:W2:Y:S01]  /*108b0*/  S2R R11, SR_TID.X ;  /* 0x00000000000b7919 */ /* 0x000ea20000002100 */
[----:B------:R-:W-:Y:S01]  /*108c0*/  USHF.R.S32.HI UR4, URZ, 0x1f, UR36 ;  /* 0x0000001f3f047899 */ /* 0x000fe20008011424 */
[----:B------:R-:W-:Y:S01]  /*108d0*/  ULDC.64 UR8, c[0x0][0x2d8] ;  /* 0x0000b60000087ab9 */ /* 0x000fe20000000a00 */
[----:B------:R-:W3:Y:S02]  /*108e0*/  S2R R10, SR_CTAID.Z ;  /* 0x00000000000a7919 */ /* 0x000ee40000002700 */
[----:B------:R-:W-:Y:S02]  /*108f0*/  UIMAD UR6, UR4, UR8, URZ ;  /* 0x00000008040672a4 */ /* 0x000fe4000f8e023f */
[----:B------:R-:W-:Y:S02]  /*10900*/  UIMAD.WIDE.U32 UR4, UR36, UR8, URZ ;  /* 0x00000008240472a5 */ /* 0x000fe4000f8e003f */
[----:B------:R-:W-:-:S04]  /*10910*/  UIMAD UR6, UR36, UR9, UR6 ;  /* 0x00000009240672a4 */ /* 0x000fc8000f8e0206 */
[----:B------:R-:W-:Y:S01]  /*10920*/  UIADD3 UR5, UR5, UR6, URZ ;  /* 0x0000000605057290 */ /* 0x000fe2000fffe03f */
[----:B-1----:R-:W-:Y:S02]  /*10930*/  ISETP.NE.AND P0, PT, R6, 0x1, PT ;  /* 0x000000010600780c */ /* 0x002fe40003f05270 */
[C---:B--2---:R-:W-:Y:S01]  /*10940*/  LOP3.LUT R9, R11.reuse, 0x7f, RZ, 0xc0, !PT ;  /* 0x0000007f0b097812 */ /* 0x044fe200078ec0ff */
[----:B------:R-:W-:-:S10]  /*10950*/  IMAD.SHL.U32 R3, R11, 0x10, RZ ;  /* 0x000000100b037824 */ /* 0x000fd400078e00ff */
[----:B------:R-:W1:Y:S01]  /*10960*/  @P0 LDC R5, c[0x0][0x44c] ;  /* 0x00011300ff050b82 */ /* 0x000e620000000800 */
[----:B0-----:R-:W-:Y:S01]  /*10970*/  SHF.R.U32.HI R0, RZ, 0x3, R9 ;  /* 0x00000003ff007819 */ /* 0x001fe20000011609 */
[----:B------:R-:W-:-:S03]  /*10980*/  IMAD.SHL.U32 R9, R9, 0x8, RZ ;  /* 0x0000000809097824 */ /* 0x000fc600078e00ff */
[----:B------:R-:W-:-:S03]  /*10990*/  LOP3.LUT R3, R0, 0x70, R3, 0xf8, !PT ;  /* 0x0000007000037812 */ /* 0x000fc600078ef803 */
[----:B------:R-:W0:Y:S02]  /*109a0*/  @P0 LDC R7, c[0x0][0x450] ;  /* 0x00011400ff070b82 */ /* 0x000e240000000800 */
[----:B------:R-:W-:-:S06]  /*109b0*/  VIADD R4, R3, UR45 ;  /* 0x0000002d03047c36 */ /* 0x000fcc0008000000 */
[----:B------:R-:W2:Y:S01]  /*109c0*/  LDC.64 R2, c[0x0][0x2e0] ;  /* 0x0000b800ff027b82 */ /* 0x000ea20000000a00 */
[----:B-1----:R-:W-:-:S04]  /*109d0*/  @P0 IMAD.HI.U32 R8, R4, R5, RZ ;  /* 0x0000000504080227 */ /* 0x002fc800078e00ff */
[----:B------:R-:W-:Y:S01]  /*109e0*/  IMAD.MOV.U32 R5, RZ, RZ, R4 ;  /* 0x000000ffff057224 */ /* 0x000fe200078e0004 */
[----:B0-----:R-:W-:Y:S02]  /*109f0*/  @P0 SHF.R.U32.HI R5, RZ, R7, R8 ;  /* 0x00000007ff050219 */ /* 0x001fe40000011608 */
[----:B---3--:R-:W-:-:S05]  /*10a00*/  SHF.R.S32.HI R7, RZ, 0x1f, R10 ;  /* 0x0000001fff077819 */ /* 0x008fca000001140a */
[----:B--2---:R-:W-:-:S04]  /*10a10*/  IMAD R8, R7, R2, RZ ;  /* 0x0000000207087224 */ /* 0x004fc800078e02ff */
[C---:B------:R-:W-:Y:S01]  /*10a20*/  IMAD R7, R10.reuse, R3, R8 ;  /* 0x000000030a077224 */ /* 0x040fe200078e0208 */
[----:B------:R-:W-:Y:S01]  /*10a30*/  SHF.R.S32.HI R8, RZ, 0x1f, R5 ;  /* 0x0000001fff087819 */ /* 0x000fe20000011405 */
[----:B------:R-:W-:Y:S01]  /*10a40*/  IMAD.WIDE.U32 R2, R10, R2, UR4 ;  /* 0x000000040a027e25 */ /* 0x000fe2000f8e0002 */
[----:B------:R-:W-:-:S03]  /*10a50*/  ULDC.64 UR4, c[0x0][0x2d0] ;  /* 0x0000b40000047ab9 */ /* 0x000fc60000000a00 */
[----:B------:R-:W-:Y:S02]  /*10a60*/  IMAD.IADD R3, R3, 0x1, R7 ;  /* 0x0000000103037824 */ /* 0x000fe400078e0207 */
[----:B------:R-:W-:Y:S02]  /*10a70*/  IMAD.MOV R7, RZ, RZ, -R5 ;  /* 0x000000ffff077224 */ /* 0x000fe400078e0a05 */
[----:B------:R-:W-:Y:S02]  /*10a80*/  IMAD R8, R8, UR4, RZ ;  /* 0x0000000408087c24 */ /* 0x000fe4000f8e02ff */
[----:B------:R-:W-:Y:S02]  /*10a90*/  IMAD R4, R6, R7, R4 ;  /* 0x0000000706047224 */ /* 0x000fe400078e0204 */
[C---:B------:R-:W-:Y:S02]  /*10aa0*/  IMAD R7, R5.reuse, UR5, R8 ;  /* 0x0000000505077c24 */ /* 0x040fe4000f8e0208 */
[----:B------:R-:W-:Y:S01]  /*10ab0*/  IMAD.WIDE.U32 R2, R5, UR4, R2 ;  /* 0x0000000405027c25 */ /* 0x000fe2000f8e0002 */
[----:B------:R-:W-:Y:S01]  /*10ac0*/  SHF.R.S32.HI R5, RZ, 0x1f, R4 ;  /* 0x0000001fff057819 */ /* 0x000fe20000011404 */
[----:B------:R-:W-:-:S02]  /*10ad0*/  ULDC.64 UR4, c[0x0][0x2c8] ;  /* 0x0000b20000047ab9 */ /* 0x000fc40000000a00 */
[----:B------:R-:W-:Y:S02]  /*10ae0*/  IMAD.IADD R3, R3, 0x1, R7 ;  /* 0x0000000103037824 */ /* 0x000fe400078e0207 */
[----:B------:R-:W-:Y:S02]  /*10af0*/  IMAD R5, R5, UR4, RZ ;  /* 0x0000000405057c24 */ /* 0x000fe4000f8e02ff */
[----:B------:R-:W-:-:S04]  /*10b00*/  IMAD.WIDE.U32 R2, R4, UR4, R2 ;  /* 0x0000000404027c25 */ /* 0x000fc8000f8e0002 */
[----:B------:R-:W-:Y:S01]  /*10b10*/  IMAD R5, R4, UR5, R5 ;  /* 0x0000000504057c24 */ /* 0x000fe2000f8e0205 */
[----:B------:R-:W-:Y:S02]  /*10b20*/  ULDC.64 UR4, c[0x0][0x280] ;  /* 0x0000a00000047ab9 */ /* 0x000fe40000000a00 */
[----:B------:R-:W-:Y:S01]  /*10b30*/  LEA R8, P0, R2, UR4, 0x1 ;  /* 0x0000000402087c11 */ /* 0x000fe2000f8008ff */
[----:B------:R-:W-:Y:S01]  /*10b40*/  IMAD.IADD R7, R3, 0x1, R5 ;  /* 0x0000000103077824 */ /* 0x000fe200078e0205 */
[----:B------:R-:W-:-:S04]  /*10b50*/  ULDC UR4, c[0x0][0x2b8] ;  /* 0x0000ae0000047ab9 */ /* 0x000fc80000000800 */
[----:B------:R-:W-:Y:S01]  /*10b60*/  LEA.HI.X R7, R2, UR5, R7, 0x1, P0 ;  /* 0x0000000502077c11 */ /* 0x000fe200080f0c07 */
[----:B------:R-:W-:-:S05]  /*10b70*/  IMAD.SHL.U32 R2, R11, 0x8, RZ ;  /* 0x000000080b027824 */ /* 0x000fca00078e00ff */
[C---:B------:R-:W-:Y:S02]  /*10b80*/  LOP3.LUT R3, R2.reuse, 0x1c0, RZ, 0xc0, !PT ;  /* 0x000001c002037812 */ /* 0x040fe400078ec0ff */
[----:B------:R-:W-:Y:S02]  /*10b90*/  LOP3.LUT R10, R2, 0x38, RZ, 0xc0, !PT ;  /* 0x00000038020a7812 */ /* 0x000fe400078ec0ff */
[----:B------:R-:W-:Y:S02]  /*10ba0*/  LOP3.LUT R3, R3, 0x38, R2, 0xf8, !PT ;  /* 0x0000003803037812 */ /* 0x000fe400078ef802 */
[C---:B------:R-:W-:Y:S02]  /*10bb0*/  LOP3.LUT R2, R10.reuse, 0x40, RZ, 0xfc, !PT ;  /* 0x000000400a027812 */ /* 0x040fe400078efcff */
[----:B------:R-:W-:Y:S02]  /*10bc0*/  ISETP.GE.AND P4, PT, R10, UR4, PT ;  /* 0x000000040a007c0c */ /* 0x000fe4000bf86270 */
[----:B------:R-:W-:-:S02]  /*10bd0*/  ISETP.GE.AND P2, PT, R2, UR4, PT ;  /* 0x0000000402007c0c */ /* 0x000fc4000bf46270 */
[----:B------:R-:W-:-:S04]  /*10be0*/  LOP3.LUT R2, R10, 0x80, RZ, 0xfc, !PT ;  /* 0x000000800a027812 */ /* 0x000fc800078efcff */
[----:B------:R-:W-:Y:S02]  /*10bf0*/  ISETP.GE.AND P1, PT, R2, UR4, PT ;  /* 0x0000000402007c0c */ /* 0x000fe4000bf26270 */
[----:B------:R-:W-:-:S04]  /*10c00*/  LOP3.LUT R2, R10, 0xc0, RZ, 0xfc, !PT ;  /* 0x000000c00a027812 */ /* 0x000fc800078efcff */
[----:B------:R-:W-:Y:S01]  /*10c10*/  ISETP.GE.AND P0, PT, R2, UR4, PT ;  /* 0x0000000402007c0c */ /* 0x000fe2000bf06270 */
[----:B------:R-:W-:Y:S01]  /*10c20*/  UMOV UR4, 0xffffffff ;  /* 0xffffffff00047882 */ /* 0x000fe20000000000 */
[----:B------:R-:W-:-:S04]  /*10c30*/  LOP3.LUT R2, R3, 0x38, R11, 0x78, !PT ;  /* 0x0000003803027812 */ /* 0x000fc800078e780b */
[----:B------:R-:W-:Y:S01]  /*10c40*/  LOP3.LUT R9, R2, 0x200, R9, 0xf8, !PT ;  /* 0x0000020002097812 */ /* 0x000fe200078ef809 */
[----:B------:R-:W-:Y:S06]  /*10c50*/  BRA.DIV UR4, `(.L_x_1063) ;  /* 0x0000003a04107947 */ /* 0x000fec000b800000 */
[----:B------:R-:W0:Y:S01]  /*10c60*/  SHFL.IDX PT, R2, R7, RZ, 0x181f ;  /* 0x00181fff07027589 */ /* 0x000e2200000e0000 */
[----:B------:R-:W-:Y:S01]  /*10c70*/  ULDC UR4, c[0x0][0x288] ;  /* 0x0000a20000047ab9 */ /* 0x000fe20000000800 */
[----:B------:R-:W-:Y:S01]  /*10c80*/  VIADD R0, R0, UR45 ;  /* 0x0000002d00007c36 */ /* 0x000fe20008000000 */
[----:B------:R-:W-:Y:S01]  /*10c90*/  ULDC.64 UR6, c[0x0][0x208] ;  /* 0x0000820000067ab9 */ /* 0x000fe20000000a00 */
[----:B------:R-:W1:Y:S01]  /*10ca0*/  SHFL.IDX PT, R14, R8, RZ, 0x181f ;  /* 0x00181fff080e7589 */ /* 0x000e6200000e0000 */
[----:B------:R-:W-:Y:S02]  /*10cb0*/  IMAD R6, R6, UR4, RZ ;  /* 0x0000000406067c24 */ /* 0x000fe4000f8e02ff */
[C---:B------:R-:W-:Y:S01]  /*10cc0*/  VIADD R11, R0.reuse, 0x10 ;  /* 0x00000010000b7836 */ /* 0x040fe20000000000 */
[----:B------:R-:W-:Y:S02]  /*10cd0*/  SHFL.IDX PT, R5, R7, 0x1, 0x181f ;  /* 0x00381f0007057f89 */ /* 0x000fe400000e0000 */
[----:B------:R-:W-:-:S02]  /*10ce0*/  ISETP.GE.AND P3, PT, R0, R6, PT ;  /* 0x000000060000720c */ /* 0x000fc40003f66270 */
[----:B------:R-:W2:Y:S11]  /*10cf0*/  SHFL.IDX PT, R4, R8, 0x1, 0x181f ;  /* 0x00381f0008047f89 */ /* 0x000eb600000e0000 */
[----:B------:R-:W-:Y:S01]  /*10d00*/  @!P3 LEA R21, R9, UR38, 0x1 ;  /* 0x000000260915bc11 */ /* 0x000fe2000f8e08ff */
[----:B0-----:R-:W-:-:S02]  /*10d10*/  IMAD.MOV.U32 R3, RZ, RZ, R2 ;  /* 0x000000ffff037224 */ /* 0x001fc400078e0002 */
[----:B-1----:R-:W-:Y:S02]  /*10d20*/  IMAD.MOV.U32 R2, RZ, RZ, R14 ;  /* 0x000000ffff027224 */ /* 0x002fe400078e000e */
[----:B------:R-:W-:Y:S02]  /*10d30*/  SHFL.IDX PT, R14, R8, 0x7, 0x181f ;  /* 0x00f81f00080e7f89 */ /* 0x000fe400000e0000 */
[----:B------:R-:W-:-:S05]  /*10d40*/  @!P3 IMAD.WIDE.U32 R2, R10, 0x2, R2 ;  /* 0x000000020a02b825 */ /* 0x000fca00078e0002 */
[----:B------:R-:W-:Y:S04]  /*10d50*/  @!P3 LDGSTS.E.BYPASS.LTC128B.128 [R21+0x10400], desc[UR6][R2.64], !P4 ;  /* 0x104000000215bfae */ /* 0x000fe8000e101d46 */
[----:B------:R-:W-:Y:S04]  /*10d60*/  @!P3 LDGSTS.E.BYPASS.LTC128B.128 [R21+0x14400], desc[UR6][R2.64+0x80], !P2 ;  /* 0x144000800215bfae */ /* 0x000fe8000d101d46 */
[----:B------:R-:W-:Y:S04]  /*10d70*/  @!P3 LDGSTS.E.BYPASS.LTC128B.128 [R21+0x18400], desc[UR6][R2.64+0x100], !P1 ;  /* 0x184001000215bfae */ /* 0x000fe8000c901d46 */
[----:B------:R0:W-:Y:S01]  /*10d80*/  @!P3 LDGSTS.E.BYPASS.LTC128B.128 [R21+0x1c400], desc[UR6][R2.64+0x180], !P0 ;  /* 0x1c4001800215bfae */ /* 0x0001e2000c101d46 */
[----:B------:R-:W-:-:S02]  /*10d90*/  ISETP.GE.AND P3, PT, R11, R6, PT ;  /* 0x000000060b00720c */ /* 0x000fc40003f66270 */
[----:B------:R-:W-:Y:S01]  /*10da0*/  IADD3 R11, R0, 0x20, RZ ;  /* 0x00000020000b7810 */ /* 0x000fe20007ffe0ff */
[----:B0-----:R-:W-:Y:S10]  /*10db0*/  SHFL.IDX PT, R3, R7, 0x2, 0x181f ;  /* 0x00581f0007037f89 */ /* 0x001ff400000e0000 */
[----:B--2---:R-:W-:Y:S01]  /*10dc0*/  @!P3 IMAD.WIDE.U32 R4, R10, 0x2, R4 ;  /* 0x000000020a04b825 */ /* 0x004fe200078e0004 */
[----:B------:R-:W-:Y:S01]  /*10dd0*/  @!P3 LEA R20, R9, UR38, 0x1 ;  /* 0x000000260914bc11 */ /* 0x000fe2000f8e08ff */
[----:B------:R-:W0:Y:S04]  /*10de0*/  SHFL.IDX PT, R2, R8, 0x2, 0x181f ;  /* 0x00581f0008027f89 */ /* 0x000e2800000e0000 */
[----:B------:R-:W-:Y:S04]  /*10df0*/  @!P3 LDGSTS.E.BYPASS.LTC128B.128 [R20+0x10c00], desc[UR6][R4.64], !P4 ;  /* 0x10c000000414bfae */ /* 0x000fe8000e101d46 */
[----:B------:R-:W-:Y:S04]  /*10e00*/  @!P3 LDGSTS.E.BYPASS.LTC128B.128 [R20+0x14c00], desc[UR6][R4.64+0x80], !P2 ;  /* 0x14c000800414bfae */ /* 0x000fe8000d101d46 */
[----:B------:R-:W-:Y:S04]  /*10e10*/  @!P3 LDGSTS.E.BYPASS.LTC128B.128 [R20+0x18c00], desc[UR6][R4.64+0x100], !P1 ;  /* 0x18c001000414bfae */ /* 0x000fe8000c901d46 */
[----:B------:R1:W-:Y:S01]  /*10e20*/  @!P3 LDGSTS.E.BYPASS.LTC128B.128 [R20+0x1cc00], desc[UR6][R4.64+0x180], !P0 ;  /* 0x1cc001800414bfae */ /* 0x0003e2000c101d46 */
[----:B------:R-:W-:Y:S01]  /*10e30*/  ISETP.GE.AND P3, PT, R11, R6, PT ;  /* 0x000000060b00720c */ /* 0x000fe20003f66270 */
[----:B------:R-:W-:-:S02]  /*10e40*/  VIADD R11, R0, 0x30 ;  /* 0x00000030000b7836 */ /* 0x000fc40000000000 */
[----:B-1----:R-:W-:Y:S10]  /*10e50*/  SHFL.IDX PT, R5, R7, 0x3, 0x181f ;  /* 0x00781f0007057f89 */ /* 0x002ff400000e0000 */
[----:B0-----:R-:W-:Y:S01]  /*10e60*/  @!P3 IMAD.WIDE.U32 R2, R10, 0x2, R2 ;  /* 0x000000020a02b825 */ /* 0x001fe200078e0002 */
        /* <DEDUP_REMOVED lines=32> */
[----:B------:R1:W-:Y:S04]  /*11070*/  @!P3 LDGSTS.E.BYPASS.LTC128B.128 [R20+0x12c00], desc[UR6][R4.64], !P4 ;  /* 0x12c000000414bfae */ /* 0x0003e8000e101d46 */
[----:B------:R1:W-:Y:S04]  /*11080*/  @!P3 LDGSTS.E.BYPASS.LTC128B.128 [R20+0x16c00], desc[UR6][R4.64+0x80], !P2 ;  /* 0x16c000800414bfae */ /* 0x0003e8000d101d46 */
[----:B------:R1:W-:Y:S04]  /*11090*/  @!P3 LDGSTS.E.BYPASS.LTC128B.128 [R20+0x1ac00], desc[UR6][R4.64+0x100], !P1 ;  /* 0x1ac001000414bfae */ /* 0x0003e8000c901d46 */
[----:B------:R1:W-:Y:S01]  /*110a0*/  @!P3 LDGSTS.E.BYPASS.LTC128B.128 [R20+0x1ec00], desc[UR6][R4.64+0x180], !P0 ;  /* 0x1ec001800414bfae */ /* 0x0003e2000c101d46 */
[----:B------:R-:W-:-:S03]  /*110b0*/  ISETP.GE.AND P3, PT, R11, R6, PT ;  /* 0x000000060b00720c */ /* 0x000fc60003f66270 */
[----:B------:R-:W2:Y:S10]  /*110c0*/  SHFL.IDX PT, R7, R7, 0x7, 0x181f ;  /* 0x00f81f0007077f89 */ /* 0x000eb400000e0000 */
[----:B0-----:R-:W-:Y:S01]  /*110d0*/  @!P3 IMAD.WIDE.U32 R2, R10, 0x2, R2 ;  /* 0x000000020a02b825 */ /* 0x001fe200078e0002 */
[----:B------:R-:W-:-:S05]  /*110e0*/  @!P3 LEA R21, R9, UR38, 0x1 ;  /* 0x000000260915bc11 */ /* 0x000fca000f8e08ff */
[----:B------:R1:W-:Y:S04]  /*110f0*/  @!P3 LDGSTS.E.BYPASS.LTC128B.128 [R21+0x13400], desc[UR6][R2.64], !P4 ;  /* 0x134000000215bfae */ /* 0x0003e8000e101d46 */
[----:B------:R1:W-:Y:S04]  /*11100*/  @!P3 LDGSTS.E.BYPASS.LTC128B.128 [R21+0x17400], desc[UR6][R2.64+0x80], !P2 ;  /* 0x174000800215bfae */ /* 0x0003e8000d101d46 */
[----:B------:R1:W-:Y:S04]  /*11110*/  @!P3 LDGSTS.E.BYPASS.LTC128B.128 [R21+0x1b400], desc[UR6][R2.64+0x100], !P1 ;  /* 0x1b4001000215bfae */ /* 0x0003e8000c901d46 */
[----:B--2---:R1:W-:Y:S02]  /*11120*/  @!P3 LDGSTS.E.BYPASS.LTC128B.128 [R21+0x1f400], desc[UR6][R2.64+0x180], !P0 ;  /* 0x1f4001800215bfae */ /* 0x0043e4000c101d46 */
.L_x_1168:
[----:B-1----:R-:W-:Y:S01]  /*11130*/  VIADD R3, R0, 0x70 ;  /* 0x0000007000037836 */ /* 0x002fe20000000000 */
        /* <DEDUP_REMOVED lines=15> */
.L_x_1065:
[----:B------:R-:W-:Y:S05]  /*11230*/  BSYNC B0 ;  /* 0x0000000000007941 */ /* 0x000fea0003800000 */
.L_x_1064:
[----:B------:R-:W-:Y:S01]  /*11240*/  NOP ;  /* 0x0000000000007918 */ /* 0x000fe20000000000 */
[----:B------:R-:W-:Y:S01]  /*11250*/  SYNCS.ARRIVE.TRANS64.RED.A0T1 RZ, [UR38+0x30800], RZ ;  /* 0x030800ffffff79a7 */ /* 0x000fe20008200426 */
[----:B------:R-:W-:Y:S01]  /*11260*/  IMAD.MOV.U32 R2, RZ, RZ, 0x1 ;  /* 0x00000001ff027424 */ /* 0x000fe200078e00ff */
[----:B------:R-:W-:Y:S04]  /*11270*/  ARRIVES.LDGSTSBAR.64.TRANSCNT [UR38+0x30800] ;  /* 0x03080000ff0079b0 */ /* 0x000fe80008000aa6 */
[----:B------:R-:W-:Y:S01]  /*11280*/  SHF.L.U32 R2, R2, 0x1f, RZ ;  /* 0x0000001f02027819 */ /* 0x000fe200000006ff */
[----:B------:R-:W-:Y:S01]  /*11290*/  NOP ;  /* 0x0000000000007918 */ /* 0x000fe20000000000 */
[----:B------:R-:W2:Y:S01]  /*112a0*/  LDL.LU R3, [R1+0x8] ;  /* 0x0000080001037983 */ /* 0x000ea20000300800 */
[----:B------:R-:W-:Y:S01]  /*112b0*/  SYNCS.ARRIVE.TRANS64.A1T0 RZ, [UR38+0x30800], RZ ;  /* 0x030800ffffff79a7 */ /* 0x000fe20008100026 */
[----:B------:R-:W1:Y:S01]  /*112c0*/  SYNCS.PHASECHK.TRANS64.TRYWAIT P0, [UR38+0x30820], R2 ;  /* 0x03082002ff0075a7 */ /* 0x000e620008000166 */
[----:B--2---:R-:W-:-:S05]  /*112d0*/  VIADD R0, R3, 0xfffffffe ;  /* 0xfffffffe03007836 */ /* 0x004fca0000000000 */
[----:B------:R-:W-:Y:S01]  /*112e0*/  ISETP.GE.AND P1, PT, R0, UR39, PT ;  /* 0x0000002700007c0c */ /* 0x000fe2000bf26270 */
[----:B-1----:R-:W-:-:S12]  /*112f0*/  @!P0 BRA `(.L_x_1066) ;  /* 0x0000003c002c8947 */ /* 0x002fd80003800000 */
.L_x_1169:
[----:B0-----:R-:W-:Y:S02]  /*11300*/  IMAD.MOV.U32 R9, RZ, RZ, 0x1 ;  /* 0x00000001ff097424 */ /* 0x001fe400078e00ff */
[----:B------:R-:W-:Y:S01]  /*11310*/  IMAD.MOV.U32 R8, RZ, RZ, RZ ;  /* 0x000000ffff087224 */ /* 0x000fe200078e00ff */
[----:B------:R-:W-:Y:S06]  /*11320*/  @!P1 BRA `(.L_x_1067) ;  /* 0x0000002000f09947 */ /* 0x000fec0003800000 */
[----:B------:R-:W-:Y:S01]  /*11330*/  UIADD3 UR4, UR44, 0x1, URZ ;  /* 0x000000012c047890 */ /* 0x000fe2000fffe03f */
[----:B------:R-:W0:Y:S01]  /*11340*/  S2R R4, SR_TID.X ;  /* 0x0000000000047919 */ /* 0x000e220000002100 */
[----:B------:R-:W-:Y:S01]  /*11350*/  ULOP3.LUT UR5, URZ, UR42, URZ, 0x33, !UPT ;  /* 0x0000002a3f057292 */ /* 0x000fe2000f8e333f */
[----:B------:R-:W-:Y:S01]  /*11360*/  IMAD.MOV.U32 R9, RZ, RZ, 0x1 ;  /* 0x00000001ff097424 */ /* 0x000fe200078e00ff */
[----:B------:R-:W-:-:S04]  /*11370*/  UIMAD UR4, UR4, UR41, URZ ;  /* 0x00000029040472a4 */ /* 0x000fc8000f8e023f */
[----:B-1----:R-:W-:Y:S01]  /*11380*/  IMAD.U32 R3, RZ, RZ, UR5 ;  /* 0x00000005ff037e24 */ /* 0x002fe2000f8e00ff */
[----:B------:R-:W-:Y:S01]  /*11390*/  ULOP3.LUT UR5, URZ, UR39, URZ, 0x33, !UPT ;  /* 0x000000273f057292 */ /* 0x000fe2000f8e333f */
[----:B------:R-:W-:Y:S01]  /*113a0*/  LOP3.LUT R2, RZ, UR4, RZ, 0x33, !PT ;  /* 0x00000004ff027c12 */ /* 0x000fe2000f8e33ff */
[----:B------:R-:W-:-:S03]  /*113b0*/  ULOP3.LUT UR4, URZ, UR43, URZ, 0x33, !UPT ;  /* 0x0000002b3f047292 */ /* 0x000fc6000f8e333f */
[----:B------:R-:W-:Y:S01]  /*113c0*/  VIADDMNMX R2, R2, -UR40, R3, !PT ;  /* 0x8000002802027c46 */ /* 0x000fe2000f800103 */
[----:B------:R-:W-:-:S03]  /*113d0*/  IMAD.MOV.U32 R3, RZ, RZ, 0x2 ;  /* 0x00000002ff037424 */ /* 0x000fc600078e00ff */
[----:B------:R-:W-:-:S04]  /*113e0*/  VIMNMX R2, R2, UR4, !PT ;  /* 0x0000000402027c48 */ /* 0x000fc8000ffe0100 */
[----:B------:R-:W-:-:S05]  /*113f0*/  VIADDMNMX R3, R2, R3, UR5, !PT ;  /* 0x0000000502037e46 */ /* 0x000fca000f800103 */
[----:B------:R-:W-:-:S05]  /*11400*/  VIADD R5, R3, 0xfffffffe ;  /* 0xfffffffe03057836 */ /* 0x000fca0000000000 */
[-C--:B------:R-:W-:Y:S02]  /*11410*/  ISETP.NE.AND P0, PT, R5, R2.reuse, PT ;  /* 0x000000020500720c */ /* 0x080fe40003f05270 */
[----:B------:R-:W-:Y:S02]  /*11420*/  LOP3.LUT R2, RZ, R2, RZ, 0x33, !PT ;  /* 0x00000002ff027212 */ /* 0x000fe400078e33ff */
[----:B0-----:R-:W-:Y:S01]  /*11430*/  LOP3.LUT R10, R4, 0x1f, RZ, 0xc0, !PT ;  /* 0x0000001f040a7812 */ /* 0x001fe200078ec0ff */
[----:B------:R-:W-:Y:S02]  /*11440*/  IMAD.MOV.U32 R4, RZ, RZ, R16 ;  /* 0x000000ffff047224 */ /* 0x000fe400078e0010 */
[----:B------:R-:W-:-:S05]  /*11450*/  IMAD.IADD R3, R3, 0x1, R2 ;  /* 0x0000000103037824 */ /* 0x000fca00078e0202 */
[----:B------:R-:W-:Y:S01]  /*11460*/  LOP3.LUT R12, R3, 0x1, RZ, 0xc0, !PT ;  /* 0x00000001030c7812 */ /* 0x000fe200078ec0ff */
[----:B------:R-:W-:Y:S06]  /*11470*/  @!P0 BRA `(.L_x_1068) ;  /* 0x0000001400c88947 */ /* 0x000fec0003800000 */
[----:B------:R-:W-:Y:S01]  /*11480*/  BSSY B0, `(.L_x_1068) ;  /* 0x0000171000007945 */ /* 0x000fe20003800000 */
[----:B------:R-:W-:Y:S01]  /*11490*/  IADD3 R6, R3, -R12, RZ ;  /* 0x8000000c03067210 */ /* 0x000fe20007ffe0ff */
[----:B------:R-:W-:Y:S02]  /*114a0*/  IMAD.MOV.U32 R7, RZ, RZ, 0x1 ;  /* 0x00000001ff077424 */ /* 0x000fe400078e00ff */
[----:B------:R-:W-:-:S07]  /*114b0*/  IMAD.MOV.U32 R4, RZ, RZ, R16 ;  /* 0x000000ffff047224 */ /* 0x000fce00078e0010 */
.L_x_1107:
[----:B------:R-:W2:Y:S01]  /*114c0*/  LDL R2, [R1] ;  /* 0x0000000001027983 */ /* 0x000ea20000100800 */
[----:B------:R-:W-:Y:S01]  /*114d0*/  VIADD R6, R6, 0xfffffffe ;  /* 0xfffffffe06067836 */ /* 0x000fe20000000000 */
[----:B------:R-:W-:Y:S04]  /*114e0*/  BSSY B1, `(.L_x_1069) ;  /* 0x00000b3000017945 */ /* 0x000fe80003800000 */
[----:B------:R-:W-:Y:S02]  /*114f0*/  ISETP.NE.AND P2, PT, R6, RZ, PT ;  /* 0x000000ff0600720c */ /* 0x000fe40003f45270 */
[----:B--2---:R-:W-:-:S13]  /*11500*/  ISETP.NE.AND P0, PT, R2, RZ, PT ;  /* 0x000000ff0200720c */ /* 0x004fda0003f05270 */
[----:B------:R-:W-:Y:S05]  /*11510*/  @!P0 BRA `(.L_x_1070) ;  /* 0x0000000800bc8947 */ /* 0x000fea0003800000 */
[----:B------:R-:W2:Y:S01]  /*11520*/  LDL R2, [R1+0x4] ;  /* 0x0000040001027983 */ /* 0x000ea20000100800 */
[----:B------:R-:W-:Y:S01]  /*11530*/  IMAD.MOV.U32 R9, RZ, RZ, R0 ;  /* 0x000000ffff097224 */ /* 0x000fe200078e0000 */
        /* <DEDUP_REMOVED lines=11> */
[----:B------:R-:W-:-:S03]  /*115f0*/  IMAD R4, R18, UR5, R5 ;  /* 0x0000000512047c24 */ /* 0x000fc6000f8e0205 */
[--C-:B------:R-:W-:Y:S01]  /*11600*/  SHF.R.S32.HI R3, RZ, 0x1f, R2.reuse ;  /* 0x0000001fff037819 */ /* 0x100fe20000011402 */
[--C-:B------:R-:W-:Y:S02]  /*11610*/  IMAD.MOV R5, RZ, RZ, -R2.reuse ;  /* 0x000000ffff057224 */ /* 0x100fe400078e0a02 */
[----:B------:R-:W-:Y:S01]  /*11620*/  IMAD.WIDE.U32 R2, R18, UR4, R2 ;  /* 0x0000000412027c25 */ /* 0x000fe2000f8e0002 */
[----:B------:R-:W-:-:S03]  /*11630*/  ULDC.64 UR4, c[0x0][0x418] ;  /* 0x0001060000047ab9 */ /* 0x000fc60000000a00 */
[----:B------:R-:W-:Y:S01]  /*11640*/  IMAD.IADD R3, R4, 0x1, R3 ;  /* 0x0000000104037824 */ /* 0x000fe200078e0203 */
[----:B------:R-:W-:Y:S01]  /*11650*/  LEA R4, P0, R2, UR4, 0x2 ;  /* 0x0000000402047c11 */ /* 0x000fe2000f8010ff */
[----:B------:R-:W-:-:S03]  /*11660*/  IMAD R9, R9, R5, R0 ;  /* 0x0000000509097224 */ /* 0x000fc600078e0200 */
[----:B------:R-:W-:-:S05]  /*11670*/  LEA.HI.X R5, R2, UR5, R3, 0x2, P0 ;  /* 0x0000000502057c11 */ /* 0x000fca00080f1403 */
[----:B------:R0:W5:Y:S04]  /*11680*/  LDG.E R4, desc[UR6][R4.64] ;  /* 0x0000000604047981 */ /* 0x000168000c1e1900 */
.L_x_1071:
[----:B------:R-:W1:Y:S01]  /*11690*/  S2R R2, SR_TID.X ;  /* 0x0000000000027919 */ /* 0x000e620000002100 */
[----:B------:R-:W-:Y:S01]  /*116a0*/  BSSY B2, `(.L_x_1072) ;  /* 0x0000006000027945 */ /* 0x000fe20003800000 */
[----:B-1----:R-:W-:Y:S02]  /*116b0*/  LOP3.LUT R3, R2, 0x7f, RZ, 0xc0, !PT ;  /* 0x0000007f02037812 */ /* 0x002fe400078ec0ff */
[----:B------:R-:W-:Y:S02]  /*116c0*/  SHF.L.U32 R2, R7, 0x1f, RZ ;  /* 0x0000001f07027819 */ /* 0x000fe400000006ff */
[----:B------:R-:W-:Y:S02]  /*116d0*/  ISETP.NE.AND P1, PT, R3, RZ, PT ;  /* 0x000000ff0300720c */ /* 0x000fe40003f25270 */
[----:B------:R-:W1:Y:S02]  /*116e0*/  SYNCS.PHASECHK.TRANS64.TRYWAIT P0, [UR38+0x30848], R2 ;  /* 0x03084802ff0075a7 */ /* 0x000e640008000166 */
[----:B-1----:R-:W-:Y:S09]  /*116f0*/  @!P0 BRA `(.L_x_1073) ;  /* 0x0000003800448947 */ /* 0x002ff20003800000 */
.L_x_1170:
[----:B------:R-:W-:Y:S05]  /*11700*/  BSYNC B2 ;  /* 0x0000000000027941 */ /* 0x000fea0003800000 */
.L_x_1072:
[----:B------:R-:W-:Y:S04]  /*11710*/  BSSY B2, `(.L_x_1074) ;  /* 0x0000007000027945 */ /* 0x000fe80003800000 */
[----:B------:R-:W-:Y:S05]  /*11720*/  @P1 BRA `(.L_x_1075) ;  /* 0x0000000000141947 */ /* 0x000fea0003800000 */
[----:B------:R-:W-:Y:S01]  /*11730*/  ISETP.NE.AND P0, PT, R10, RZ, PT ;  /* 0x000000ff0a00720c */ /* 0x000fe20003f05270 */
[----:B-1----:R-:W-:-:S04]  /*11740*/  IMAD.MOV.U32 R3, RZ, RZ, 0x8000 ;  /* 0x00008000ff037424 */ /* 0x002fc800078e00ff */
[----:B------:R2:W-:Y:S08]  /*11750*/  SYNCS.ARRIVE.TRANS64 RZ, [UR38+0x30838], R3 ;  /* 0x03083803ffff79a7 */ /* 0x0005f00008000026 */
[----:B--2---:R-:W-:Y:S05]  /*11760*/  @!P0 BRA `(.L_x_1075) ;  /* 0x0000000000048947 */ /* 0x004fea0003800000 */
[----:B------:R-:W-:Y:S01]  /*11770*/  BPT.TRAP 0x1 ;  /* 0x000000040000795c */ /* 0x000fe20000300000 */
.L_x_1075:
[----:B------:R-:W-:Y:S05]  /*11780*/  BSYNC B2 ;  /* 0x0000000000027941 */ /* 0x000fea0003800000 */
.L_x_1074:
[----:B------:R-:W-:Y:S01]  /*11790*/  IMAD.MOV.U32 R14, RZ, RZ, RZ ;  /* 0x000000ffff0e7224 */ /* 0x000fe200078e00ff */
[----:B------:R-:W-:Y:S01]  /*117a0*/  ULDC.64 UR4, c[0x0][0x198] ;  /* 0x0000660000047ab9 */ /* 0x000fe20000000a00 */
[----:B------:R-:W-:Y:S01]  /*117b0*/  PLOP3.LUT P0, PT, PT, PT, PT, 0x80, 0x0 ;  /* 0x000000000000781c */ /* 0x000fe20003f0f070 */
[----:B------:R-:W-:Y:S01]  /*117c0*/  UIADD3 UR4, UP0, UR4, 0x370, URZ ;  /* 0x0000037004047890 */ /* 0x000fe2000ff1e03f */
[----:B-1----:R-:W-:Y:S01]  /*117d0*/  IMAD.SHL.U32 R3, R9, 0x40, RZ ;  /* 0x0000004009037824 */ /* 0x002fe200078e00ff */
[----:B------:R-:W-:Y:S01]  /*117e0*/  R2UR UR34, R14 ;  /* 0x000000000e2272ca */ /* 0x000fe200000e0000 */
[----:B------:R-:W-:Y:S02]  /*117f0*/  UIADD3 UR32, UR38, 0x28400, URZ ;  /* 0x0002840026207890 */ /* 0x000fe4000fffe03f */
[----:B------:R-:W-:Y:S02]  /*11800*/  UIADD3 UR33, UR38, 0x30838, URZ ;  /* 0x0003083826217890 */ /* 0x000fe4000fffe03f */
[----:B------:R-:W-:Y:S01]  /*11810*/  UIADD3.X UR5, URZ, UR5, URZ, UP0, !UPT ;  /* 0x000000053f057290 */ /* 0x000fe200087fe43f */
[----:B------:R-:W-:Y:S01]  /*11820*/  UMOV UR6, 0x0 ;  /* 0x0000000000067882 */ /* 0x000fe20000000000 */
[----:B------:R-:W-:-:S10]  /*11830*/  UMOV UR7, 0x14f00000 ;  /* 0x14f0000000077882 */ /* 0x000fd40000000000 */
.L_x_1076:
[----:B------:R-:W-:-:S13]  /*11840*/  @P0 ELECT P3, URZ, PT ;  /* 0x00000000003f082f */ /* 0x000fda0003860000 */
[----:B-----5:R-:W-:Y:S02]  /*11850*/  @P3 R2UR UR37, R4 ;  /* 0x00000000042532ca */ /* 0x020fe400000e0000 */
        /* <DEDUP_REMOVED lines=11> */
.L_x_1077:
        /* <DEDUP_REMOVED lines=15> */
.L_x_1078:
        /* <DEDUP_REMOVED lines=15> */
.L_x_1079:
        /* <DEDUP_REMOVED lines=12> */
.L_x_1171:
[----:B------:R-:W-:Y:S05]  /*11bb0*/  BSYNC B2 ;  /* 0x0000000000027941 */ /* 0x000fea0003800000 */
.L_x_1080:
        /* <DEDUP_REMOVED lines=9> */
.L_x_1083:
[----:B------:R-:W-:Y:S05]  /*11c50*/  BSYNC B2 ;  /* 0x0000000000027941 */ /* 0x000fea0003800000 */
.L_x_1082:
[----:B------:R-:W-:Y:S01]  /*11c60*/  R2UR UR6, R2 ;  /* 0x00000000020672ca */ /* 0x000fe200000e0000 */
[----:B------:R-:W-:Y:S01]  /*11c70*/  ULDC.64 UR4, c[0x0][0x198] ;  /* 0x0000660000047ab9 */ /* 0x000fe20000000a00 */
[----:B------:R-:W-:Y:S01]  /*11c80*/  R2UR UR7, R3 ;  /* 0x00000000030772ca */ /* 0x000fe200000e0000 */
[----:B------:R-:W-:Y:S01]  /*11c90*/  UIADD3 UR4, UP0, UR4, 0x470, URZ ;  /* 0x0000047004047890 */ /* 0x000fe2000ff1e03f */
[----:B------:R-:W-:Y:S01]  /*11ca0*/  R2UR UR10, R14 ;  /* 0x000000000e0a72ca */ /* 0x000fe200000e0000 */
[----:B------:R-:W-:Y:S01]  /*11cb0*/  IMAD.SHL.U32 R14, R17, 0x40, RZ ;  /* 0x00000040110e7824 */ /* 0x000fe200078e00ff */
[----:B------:R-:W-:Y:S01]  /*11cc0*/  PLOP3.LUT P0, PT, PT, PT, PT, 0x80, 0x0 ;  /* 0x000000000000781c */ /* 0x000fe20003f0f070 */
[----:B------:R-:W-:Y:S02]  /*11cd0*/  UIADD3 UR8, UR38, 0x400, URZ ;  /* 0x0000040026087890 */ /* 0x000fe4000fffe03f */
[----:B------:R-:W-:Y:S02]  /*11ce0*/  UIADD3 UR9, UR38, 0x30850, URZ ;  /* 0x0003085026097890 */ /* 0x000fe4000fffe03f */
[----:B------:R-:W-:-:S12]  /*11cf0*/  UIADD3.X UR5, URZ, UR5, URZ, UP0, !UPT ;  /* 0x000000053f057290 */ /* 0x000fd800087fe43f */
.L_x_1084:
        /* <DEDUP_REMOVED lines=13> */
.L_x_1085:
        /* <DEDUP_REMOVED lines=13> */
.L_x_1086:
        /* <DEDUP_REMOVED lines=13> */
.L_x_1087:
        /* <DEDUP_REMOVED lines=10> */
.L_x_1070:
[----:B------:R-:W-:Y:S05]  /*12010*/  BSYNC B1 ;  /* 0x0000000000017941 */ /* 0x000fea0003800000 */
.L_x_1069:
        /* <DEDUP_REMOVED lines=28> */
.L_x_1090:
[----:B------:R-:W1:Y:S01]  /*121e0*/  S2R R2, SR_TID.X ;  /* 0x0000000000027919 */ /* 0x000e620000002100 */
[----:B------:R-:W-:Y:S01]  /*121f0*/  BSSY B2, `(.L_x_1091) ;  /* 0x0000006000027945 */ /* 0x000fe20003800000 */
[----:B-1----:R-:W-:Y:S02]  /*12200*/  LOP3.LUT R3, R2, 0x7f, RZ, 0xc0, !PT ;  /* 0x0000007f02037812 */ /* 0x002fe400078ec0ff */
[----:B------:R-:W-:Y:S02]  /*12210*/  SHF.L.U32 R2, R9, 0x1f, RZ ;  /* 0x0000001f09027819 */ /* 0x000fe400000006ff */
[----:B------:R-:W-:Y:S02]  /*12220*/  ISETP.NE.AND P1, PT, R3, RZ, PT ;  /* 0x000000ff0300720c */ /* 0x000fe40003f25270 */
[----:B------:R-:W1:Y:S02]  /*12230*/  SYNCS.PHASECHK.TRANS64.TRYWAIT P0, [UR38+0x30840], R2 ;  /* 0x03084002ff0075a7 */ /* 0x000e640008000166 */
[----:B-1----:R-:W-:Y:S09]  /*12240*/  @!P0 BRA `(.L_x_1092) ;  /* 0x0000002c00a08947 */ /* 0x002ff20003800000 */
.L_x_1172:
[----:B------:R-:W-:Y:S05]  /*12250*/  BSYNC B2 ;  /* 0x0000000000027941 */ /* 0x000fea0003800000 */
.L_x_1091:
[----:B------:R-:W-:Y:S04]  /*12260*/  BSSY B2, `(.L_x_1093) ;  /* 0x0000007000027945 */ /* 0x000fe80003800000 */
[----:B------:R-:W-:Y:S05]  /*12270*/  @P1 BRA `(.L_x_1094) ;  /* 0x0000000000141947 */ /* 0x000fea0003800000 */
[----:B------:R-:W-:Y:S01]  /*12280*/  ISETP.NE.AND P0, PT, R10, RZ, PT ;  /* 0x000000ff0a00720c */ /* 0x000fe20003f05270 */
[----:B-1----:R-:W-:-:S04]  /*12290*/  IMAD.MOV.U32 R2, RZ, RZ, 0x8000 ;  /* 0x00008000ff027424 */ /* 0x002fc800078e00ff */
[----:B------:R2:W-:Y:S08]  /*122a0*/  SYNCS.ARRIVE.TRANS64 RZ, [UR38+0x30830], R2 ;  /* 0x03083002ffff79a7 */ /* 0x0005f00008000026 */
[----:B--2---:R-:W-:Y:S05]  /*122b0*/  @!P0 BRA `(.L_x_1094) ;  /* 0x0000000000048947 */ /* 0x004fea0003800000 */
[----:B------:R-:W-:Y:S01]  /*122c0*/  BPT.TRAP 0x1 ;  /* 0x000000040000795c */ /* 0x000fe20000300000 */
.L_x_1094:
[----:B------:R-:W-:Y:S05]  /*122d0*/  BSYNC B2 ;  /* 0x0000000000027941 */ /* 0x000fea0003800000 */
.L_x_1093:
        /* <DEDUP_REMOVED lines=11> */
.L_x_1095:
        /* <DEDUP_REMOVED lines=14> */
.L_x_1096:
        /* <DEDUP_REMOVED lines=14> */
.L_x_1097:
        /* <DEDUP_REMOVED lines=14> */
.L_x_1098:
        /* <DEDUP_REMOVED lines=12> */
.L_x_1173:
[----:B------:R-:W-:Y:S05]  /*126f0*/  BSYNC B2 ;  /* 0x0000000000027941 */ /* 0x000fea0003800000 */
.L_x_1099:
        /* <DEDUP_REMOVED lines=9> */
.L_x_1102:
[----:B------:R-:W-:Y:S05]  /*12790*/  BSYNC B2 ;  /* 0x0000000000027941 */ /* 0x000fea0003800000 */
.L_x_1101:
        /* <DEDUP_REMOVED lines=10> */
.L_x_1103:
        /* <DEDUP_REMOVED lines=13> */
.L_x_1104:
        /* <DEDUP_REMOVED lines=13> */
.L_x_1105:
        /* <DEDUP_REMOVED lines=13> */
.L_x_1106:
        /* <DEDUP_REMOVED lines=10> */
.L_x_1089:
[----:B------:R-:W-:Y:S05]  /*12b50*/  BSYNC B1 ;  /* 0x0000000000017941 */ /* 0x000fea0003800000 */
.L_x_1088:
[----:B------:R-:W-:Y:S01]  /*12b60*/  IADD3 R0, R0, -0x2, RZ ;  /* 0xfffffffe00007810 */ /* 0x000fe20007ffe0ff */
[----:B------:R-:W-:Y:S01]  /*12b70*/  IMAD.MOV.U32 R7, RZ, RZ, R9 ;  /* 0x000000ffff077224 */ /* 0x000fe200078e0009 */
[----:B------:R-:W-:Y:S06]  /*12b80*/  @P2 BRA `(.L_x_1107) ;  /* 0xffffffe8004c2947 */ /* 0x000fec000383ffff */
[----:B------:R-:W-:Y:S05]  /*12b90*/  BSYNC B0 ;  /* 0x0000000000007941 */ /* 0x000fea0003800000 */
.L_x_1068:
[----:B------:R-:W-:Y:S01]  /*12ba0*/  ISETP.NE.AND P0, PT, R12, RZ, PT ;  /* 0x000000ff0c00720c */ /* 0x000fe20003f05270 */
[----:B------:R-:W-:-:S12]  /*12bb0*/  BSSY B0, `(.L_x_1067) ;  /* 0x00000b3000007945 */ /* 0x000fd80003800000 */
[----:B------:R-:W-:Y:S05]  /*12bc0*/  @!P0 BRA `(.L_x_1108) ;  /* 0x0000000800c48947 */ /* 0x000fea0003800000 */
[----:B------:R-:W2:Y:S01]  /*12bd0*/  LDL R2, [R1] ;  /* 0x0000000001027983 */ /* 0x000ea20000100800 */
[----:B------:R-:W-:Y:S01]  /*12be0*/  IMAD.MOV.U32 R8, RZ, RZ, 0x1 ;  /* 0x00000001ff087424 */ /* 0x000fe200078e00ff */
        /* <DEDUP_REMOVED lines=25> */
.L_x_1109:
[----:B------:R-:W1:Y:S01]  /*12d80*/  S2R R2, SR_TID.X ;  /* 0x0000000000027919 */ /* 0x000e620000002100 */
[----:B------:R-:W-:Y:S01]  /*12d90*/  BSSY B1, `(.L_x_1110) ;  /* 0x0000006000017945 */ /* 0x000fe20003800000 */
[----:B-1----:R-:W-:Y:S02]  /*12da0*/  LOP3.LUT R3, R2, 0x7f, RZ, 0xc0, !PT ;  /* 0x0000007f02037812 */ /* 0x002fe400078ec0ff */
[----:B------:R-:W-:Y:S02]  /*12db0*/  SHF.L.U32 R2, R9, 0x1f, RZ ;  /* 0x0000001f09027819 */ /* 0x000fe400000006ff */
[----:B------:R-:W-:Y:S02]  /*12dc0*/  ISETP.NE.AND P1, PT, R3, RZ, PT ;  /* 0x000000ff0300720c */ /* 0x000fe40003f25270 */
[----:B------:R-:W1:Y:S02]  /*12dd0*/  SYNCS.PHASECHK.TRANS64.TRYWAIT P0, [UR38+0x30848], R2 ;  /* 0x03084802ff0075a7 */ /* 0x000e640008000166 */
[----:B-1----:R-:W-:Y:S09]  /*12de0*/  @!P0 BRA `(.L_x_1111) ;  /* 0x0000002000e88947 */ /* 0x002ff20003800000 */
.L_x_1174:
[----:B------:R-:W-:Y:S05]  /*12df0*/  BSYNC B1 ;  /* 0x0000000000017941 */ /* 0x000fea0003800000 */
.L_x_1110:
[----:B------:R-:W-:Y:S04]  /*12e00*/  BSSY B1, `(.L_x_1112) ;  /* 0x0000007000017945 */ /* 0x000fe80003800000 */
[----:B------:R-:W-:Y:S05]  /*12e10*/  @P1 BRA `(.L_x_1113) ;  /* 0x0000000000141947 */ /* 0x000fea0003800000 */
[----:B------:R-:W-:Y:S01]  /*12e20*/  ISETP.NE.AND P0, PT, R10, RZ, PT ;  /* 0x000000ff0a00720c */ /* 0x000fe20003f05270 */
[----:B-1----:R-:W-:-:S04]  /*12e30*/  IMAD.MOV.U32 R3, RZ, RZ, 0x8000 ;  /* 0x00008000ff037424 */ /* 0x002fc800078e00ff */
[----:B------:R2:W-:Y:S08]  /*12e40*/  SYNCS.ARRIVE.TRANS64 RZ, [UR38+0x30838], R3 ;  /* 0x03083803ffff79a7 */ /* 0x0005f00008000026 */
[----:B--2---:R-:W-:Y:S05]  /*12e50*/  @!P0 BRA `(.L_x_1113) ;  /* 0x0000000000048947 */ /* 0x004fea0003800000 */
[----:B------:R-:W-:Y:S01]  /*12e60*/  BPT.TRAP 0x1 ;  /* 0x000000040000795c */ /* 0x000fe20000300000 */
.L_x_1113:
[----:B------:R-:W-:Y:S05]  /*12e70*/  BSYNC B1 ;  /* 0x0000000000017941 */ /* 0x000fea0003800000 */
.L_x_1112:
[----:B0-----:R-:W-:Y:S01]  /*12e80*/  IMAD.MOV.U32 R5, RZ, RZ, RZ ;  /* 0x000000ffff057224 */ /* 0x001fe200078e00ff */
        /* <DEDUP_REMOVED lines=10> */
.L_x_1114:
        /* <DEDUP_REMOVED lines=14> */
.L_x_1115:
        /* <DEDUP_REMOVED lines=14> */
.L_x_1116:
        /* <DEDUP_REMOVED lines=14> */
.L_x_1117:
        /* <DEDUP_REMOVED lines=11> */
.L_x_1175:
[----:B------:R-:W-:Y:S05]  /*13280*/  BSYNC B1 ;  /* 0x0000000000017941 */ /* 0x000fea0003800000 */
.L_x_1118:
        /* <DEDUP_REMOVED lines=9> */
.L_x_1121:
[----:B------:R-:W-:Y:S05]  /*13320*/  BSYNC B1 ;  /* 0x0000000000017941 */ /* 0x000fea0003800000 */
.L_x_1120:
        /* <DEDUP_REMOVED lines=10> */
.L_x_1122:
        /* <DEDUP_REMOVED lines=13> */
.L_x_1123:
        /* <DEDUP_REMOVED lines=13> */
.L_x_1124:
        /* <DEDUP_REMOVED lines=13> */
.L_x_1125:
        /* <DEDUP_REMOVED lines=8> */
[----:B------:R-:W-:Y:S01]  /*136c0*/  IMAD.MOV.U32 R17, RZ, RZ, R0 ;  /* 0x000000ffff117224 */ /* 0x000fe200078e0000 */
[----:B------:R-:W-:-:S07]  /*136d0*/  MOV R16, R4 ;  /* 0x0000000400107202 */ /* 0x000fce0000000f00 */
.L_x_1108:
[----:B------:R-:W-:Y:S05]  /*136e0*/  BSYNC B0 ;  /* 0x0000000000007941 */ /* 0x000fea0003800000 */
.L_x_1067:
[----:B------:R-:W2:Y:S01]  /*136f0*/  LDL.LU R0, [R1] ;  /* 0x0000000001007983 */ /* 0x000ea20000300800 */
[----:B------:R-:W-:Y:S01]  /*13700*/  BSSY B0, `(.L_x_1126) ;  /* 0x0000051000007945 */ /* 0x000fe20003800000 */
[----:B--2---:R-:W-:-:S13]  /*13710*/  ISETP.NE.AND P0, PT, R0, RZ, PT ;  /* 0x000000ff0000720c */ /* 0x004fda0003f05270 */
[----:B------:R-:W-:Y:S05]  /*13720*/  @!P0 BRA `(.L_x_1127) ;  /* 0x0000000400388947 */ /* 0x000fea0003800000 */
[----:B------:R-:W0:Y:S01]  /*13730*/  S2R R0, SR_TID.X ;  /* 0x0000000000007919 */ /* 0x000e220000002100 */
[----:B-1----:R-:W-:Y:S01]  /*13740*/  LEA R3, R8, UR38, 0x3 ;  /* 0x0000002608037c11 */ /* 0x002fe2000f8e18ff */
[----:B------:R-:W-:Y:S01]  /*13750*/  BSSY B1, `(.L_x_1128) ;  /* 0x0000006000017945 */ /* 0x000fe20003800000 */
[----:B0-----:R-:W-:Y:S02]  /*13760*/  LOP3.LUT R2, R0, 0x7f, RZ, 0xc0, !PT ;  /* 0x0000007f00027812 */ /* 0x001fe400078ec0ff */
[----:B------:R-:W-:Y:S02]  /*13770*/  SHF.L.U32 R0, R9, 0x1f, RZ ;  /* 0x0000001f09007819 */ /* 0x000fe400000006ff */
[----:B------:R-:W-:Y:S02]  /*13780*/  ISETP.NE.AND P1, PT, R2, RZ, PT ;  /* 0x000000ff0200720c */ /* 0x000fe40003f25270 */
[----:B------:R-:W0:Y:S02]  /*13790*/  SYNCS.PHASECHK.TRANS64.TRYWAIT P0, [R3+URZ+0x30860], R0 ;  /* 0x03086000030075a7 */ /* 0x000e24000800017f */
[----:B0-----:R-:W-:Y:S09]  /*137a0*/  @!P0 BRA `(.L_x_1129) ;  /* 0x0000001800a88947 */ /* 0x001ff20003800000 */
.L_x_1176:
[----:B------:R-:W-:Y:S05]  /*137b0*/  BSYNC B1 ;  /* 0x0000000000017941 */ /* 0x000fea0003800000 */
.L_x_1128:
[----:B------:R-:W-:Y:S04]  /*137c0*/  BSSY B1, `(.L_x_1130) ;  /* 0x0000008000017945 */ /* 0x000fe80003800000 */
[----:B------:R-:W-:Y:S05]  /*137d0*/  @P1 BRA `(.L_x_1131) ;  /* 0x0000000000181947 */ /* 0x000fea0003800000 */
[----:B------:R-:W1:Y:S01]  /*137e0*/  S2R R2, SR_TID.X ;  /* 0x0000000000027919 */ /* 0x000e620000002100 */
[----:B0-----:R-:W-:-:S04]  /*137f0*/  IMAD.MOV.U32 R0, RZ, RZ, 0x8000 ;  /* 0x00008000ff007424 */ /* 0x001fc800078e00ff */
[----:B------:R2:W-:Y:S01]  /*13800*/  SYNCS.ARRIVE.TRANS64 RZ, [R3+URZ+0x30850], R0 ;  /* 0x0308500003ff79a7 */ /* 0x0005e2000800003f */
[----:B-1----:R-:W-:-:S13]  /*13810*/  LOP3.LUT P0, RZ, R2, 0x1f, RZ, 0xc0, !PT ;  /* 0x0000001f02ff7812 */ /* 0x002fda000780c0ff */
[----:B--2---:R-:W-:Y:S05]  /*13820*/  @!P0 BRA `(.L_x_1131) ;  /* 0x0000000000048947 */ /* 0x004fea0003800000 */
[----:B------:R-:W-:Y:S01]  /*13830*/  BPT.TRAP 0x1 ;  /* 0x000000040000795c */ /* 0x000fe20000300000 */
.L_x_1131:
[----:B------:R-:W-:Y:S05]  /*13840*/  BSYNC B1 ;  /* 0x0000000000017941 */ /* 0x000fea0003800000 */
.L_x_1130:
[----:B------:R-:W-:Y:S01]  /*13850*/  R2UR UR4, R8 ;  /* 0x00000000080472ca */ /* 0x000fe200000e0000 */
[----:B------:R-:W-:Y:S01]  /*13860*/  ULDC.64 UR6, c[0x0][0x198] ;  /* 0x0000660000067ab9 */ /* 0x000fe20000000a00 */
[----:B------:R-:W-:Y:S01]  /*13870*/  R2UR UR9, R3 ;  /* 0x00000000030972ca */ /* 0x000fe200000e0000 */
[----:B------:R-:W-:Y:S01]  /*13880*/  UIADD3 UR6, UP0, UR6, 0x470, URZ ;  /* 0x0000047006067890 */ /* 0x000fe2000ff1e03f */
[----:B------:R-:W-:Y:S01]  /*13890*/  PLOP3.LUT P0, PT, PT, PT, PT, 0x80, 0x0 ;  /* 0x000000000000781c */ /* 0x000fe20003f0f070 */
[----:B------:R-:W-:Y:S01]  /*138a0*/  IMAD.SHL.U32 R17, R17, 0x40, RZ ;  /* 0x0000004011117824 */ /* 0x000fe200078e00ff */
[----:B------:R-:W-:Y:S01]  /*138b0*/  UMOV UR14, 0x0 ;  /* 0x00000000000e7882 */ /* 0x000fe20000000000 */
[----:B------:R-:W-:Y:S01]  /*138c0*/  UIADD3.X UR7, URZ, UR7, URZ, UP0, !UPT ;  /* 0x000000073f077290 */ /* 0x000fe200087fe43f */
[----:B------:R-:W-:Y:S01]  /*138d0*/  UMOV UR15, 0x14f00000 ;  /* 0x14f00000000f7882 */ /* 0x000fe20000000000 */
[----:B------:R-:W-:-:S04]  /*138e0*/  UMOV UR10, URZ ;  /* 0x0000003f000a7c82 */ /* 0x000fc80008000000 */
[----:B------:R-:W-:Y:S02]  /*138f0*/  ULEA UR4, UR4, UR38, 0xf ;  /* 0x0000002604047291 */ /* 0x000fe4000f8e783f */
[----:B------:R-:W-:Y:S02]  /*13900*/  UIADD3 UR9, UR9, 0x30850, URZ ;  /* 0x0003085009097890 */ /* 0x000fe4000fffe03f */
[----:B------:R-:W-:-:S12]  /*13910*/  UIADD3 UR8, UR4, 0x400, URZ ;  /* 0x0000040004087890 */ /* 0x000fd8000fffe03f */
.L_x_1132:
        /* <DEDUP_REMOVED lines=8> */
[----:B------:R-:W-:Y:S01]  /*139a0*/  PLOP3.LUT P0, PT, PT, PT, PT, 0x80, 0x0 ;  /* 0x000000000000781c */ /* 0x000fe20003f0f070 */
[----:B------:R-:W-:Y:S01]  /*139b0*/  UIADD3 UR8, UR4, 0x2400, URZ ;  /* 0x0000240004087890 */ /* 0x000fe2000fffe03f */
[----:B------:R-:W-:Y:S01]  /*139c0*/  UMOV UR14, 0x0 ;  /* 0x00000000000e7882 */ /* 0x000fe20000000000 */
[----:B------:R-:W-:Y:S01]  /*139d0*/  UMOV UR15, 0x14f00000 ;  /* 0x14f00000000f7882 */ /* 0x000fe20000000000 */
[----:B------:R-:W-:-:S09]  /*139e0*/  UMOV UR10, 0x40 ;  /* 0x00000040000a7882 */ /* 0x000fd20000000000 */
.L_x_1133:
        /* <DEDUP_REMOVED lines=13> */
.L_x_1134:
        /* <DEDUP_REMOVED lines=10> */
[----:B------:R-:W-:Y:S02]  /*13b60*/  UMOV UR5, 0x14f00000 ;  /* 0x14f0000000057882 */ /* 0x000fe40000000000 */
[----:B------:R-:W-:Y:S01]  /*13b70*/  UMOV UR4, 0x0 ;  /* 0x0000000000047882 */ /* 0x000fe20000000000 */
[----:B------:R-:W-:-:S08]  /*13b80*/  UMOV UR10, 0xc0 ;  /* 0x000000c0000a7882 */ /* 0x000fd00000000000 */
.L_x_1135:
        /* <DEDUP_REMOVED lines=8> */
.L_x_1127:
[----:B------:R-:W-:Y:S05]  /*13c10*/  BSYNC B0 ;  /* 0x0000000000007941 */ /* 0x000fea0003800000 */
.L_x_1126:
[----:B0-----:R-:W-:Y:S02]  /*13c20*/  VIADD R0, R8, 0x1 ;  /* 0x0000000108007836 */ /* 0x001fe40000000000 */
[----:B-1----:R-:W-:-:S03]  /*13c30*/  IMAD.MOV.U32 R3, RZ, RZ, RZ ;  /* 0x000000ffff037224 */ /* 0x002fc600078e00ff */
[----:B------:R-:W-:-:S04]  /*13c40*/  ISETP.NE.AND P0, PT, R0, 0x2, PT ;  /* 0x000000020000780c */ /* 0x000fc80003f05270 */
[----:B------:R-:W-:Y:S02]  /*13c50*/  SEL R2, RZ, 0x1, P0 ;  /* 0x00000001ff027807 */ /* 0x000fe40000000000 */
[----:B------:R-:W-:Y:S02]  /*13c60*/  SEL R0, R0, RZ, P0 ;  /* 0x000000ff00007207 */ /* 0x000fe40000000000 */
[----:B------:R-:W-:-:S07]  /*13c70*/  LOP3.LUT R9, R9, R2, RZ, 0x3c, !PT ;  /* 0x0000000209097212 */ /* 0x000fce00078e3cff */
.L_x_1045:
[----:B------:R-:W0:Y:S01]  /*13c80*/  S2R R5, SR_CgaCtaId ;  /* 0x0000000000057919 */ /* 0x000e220000008800 */
[----:B------:R-:W-:Y:S02]  /*13c90*/  MOV R2, 0x400 ;  /* 0x0000040000027802 */ /* 0x000fe40000000f00 */
[----:B------:R-:W-:Y:S02]  /*13ca0*/  SHF.L.U32 R3, R3, 0x1f, RZ ;  /* 0x0000001f03037819 */ /* 0x000fe400000006ff */
[----:B0-----:R-:W-:-:S04]  /*13cb0*/  LEA R2, R5, R2, 0x18 ;  /* 0x0000000205027211 */ /* 0x001fc800078ec0ff */
[----:B------:R-:W0:Y:S02]  /*13cc0*/  SYNCS.PHASECHK.TRANS64.TRYWAIT P0, [R2+URZ+0x30820], R3 ;  /* 0x03082003020075a7 */ /* 0x000e24000800017f */
[----:B0-----:R-:W-:Y:S05]  /*13cd0*/  @!P0 BRA `(.L_x_1136) ;  /* 0x0000001400708947 */ /* 0x001fea0003800000 */
.L_x_1177:
[----:B------:R-:W-:-:S03]  /*13ce0*/  UMOV UR4, 0xffffffff ;  /* 0xffffffff00047882 */ /* 0x000fc60000000000 */
[----:B------:R-:W-:Y:S05]  /*13cf0*/  BRA.DIV UR4, `(.L_x_1137) ;  /* 0x00000016047c7947 */ /* 0x000fea000b800000 */
[----:B0-----:R-:W0:Y:S02]  /*13d00*/  S2R R3, SR_TID.X ;  /* 0x0000000000037919 */ /* 0x001e240000002100 */
[----:B0-----:R-:W-:-:S04]  /*13d10*/  SHF.R.U32.HI R3, RZ, 0x5, R3 ;  /* 0x00000005ff037819 */ /* 0x001fc80000011603 */
[----:B------:R-:W-:-:S05]  /*13d20*/  LOP3.LUT R3, R3, 0x3, RZ, 0xc0, !PT ;  /* 0x0000000303037812 */ /* 0x000fca00078ec0ff */
[----:B------:R0:W1:Y:S02]  /*13d30*/  SHFL.IDX PT, R14, R3, RZ, 0x1f ;  /* 0x00001fff030e7589 */ /* 0x00006400000e0000 */
.L_x_1180:
[----:B-1----:R-:W-:-:S13]  /*13d40*/  ISETP.NE.AND P0, PT, R14, RZ, PT ;  /* 0x000000ff0e00720c */ /* 0x002fda0003f05270 */
[----:B------:R-:W-:Y:S05]  /*13d50*/  @P0 BRA `(.L_x_961) ;  /* 0x0000000000900947 */ /* 0x000fea0003800000 */
[----:B------:R-:W-:-:S03]  /*13d60*/  UMOV UR4, 0xffffffff ;  /* 0xffffffff00047882 */ /* 0x000fc60000000000 */
[----:B------:R-:W-:Y:S05]  /*13d70*/  BRA.DIV UR4, `(.L_x_1138) ;  /* 0x0000001604907947 */ /* 0x000fea000b800000 */
[----:B------:R-:W-:-:S13]  /*13d80*/  ELECT P6, URZ, PT ;  /* 0x00000000003f782f */ /* 0x000fda00038c0000 */
.L_x_1183:
[----:B------:R-:W-:Y:S05]  /*13d90*/  @!P6 BRA `(.L_x_961) ;  /* 0x000000000080e947 */ /* 0x000fea0003800000 */
[----:B0-----:R-:W2:Y:S02]  /*13da0*/  LDL R3, [R1+0xc] ;  /* 0x00000c0001037983 */ /* 0x001ea40000100800 */
[----:B--2---:R-:W-:-:S13]  /*13db0*/  R2UR UR4, R3 ;  /* 0x00000000030472ca */ /* 0x004fda00000e0000 */
[----:B------:R-:W-:-:S06]  /*13dc0*/  ULOP3.LUT UR4, UR4, 0x2, URZ, 0xfc, !UPT ;  /* 0x0000000204047892 */ /* 0x000fcc000f8efc3f */
[----:B------:R-:W-:-:S05]  /*13dd0*/  IMAD.U32 R3, RZ, RZ, UR4 ;  /* 0x00000004ff037e24 */ /* 0x000fca000f8e00ff */
[----:B------:R-:W-:-:S13]  /*13de0*/  ISETP.NE.AND P2, PT, R3, 0x3, PT ;  /* 0x000000030300780c */ /* 0x000fda0003f45270 */
[----:B------:R-:W-:Y:S05]  /*13df0*/  @!P2 BRA `(.L_x_1139) ;  /* 0x000000000004a947 */ /* 0x000fea0003800000 */
[----:B------:R-:W-:Y:S01]  /*13e00*/  BPT.TRAP 0x1 ;  /* 0x000000040000795c */ /* 0x000fe20000300000 */
.L_x_1139:
[----:B------:R-:W-:Y:S01]  /*13e10*/  VIADD R7, R2, 0x30840 ;  /* 0x0003084002077836 */ /* 0x000fe20000000000 */
[----:B------:R-:W-:Y:S01]  /*13e20*/  SHF.L.U32 R5, R9, 0x1f, RZ ;  /* 0x0000001f09057819 */ /* 0x000fe200000006ff */
[C---:B------:R-:W-:Y:S02]  /*13e30*/  VIADD R3, R0.reuse, 0x1 ;  /* 0x0000000100037836 */ /* 0x040fe40000000000 */
[----:B------:R-:W-:-:S03]  /*13e40*/  IMAD R6, R0, 0x8, R7 ;  /* 0x0000000800067824 */ /* 0x000fc600078e0207 */
[C---:B------:R-:W-:Y:S01]  /*13e50*/  ISETP.NE.AND P1, PT, R3.reuse, 0x2, PT ;  /* 0x000000020300780c */ /* 0x040fe20003f25270 */
[----:B------:R-:W0:Y:S03]  /*13e60*/  SYNCS.PHASECHK.TRANS64.TRYWAIT P0, [R6+URZ], R5 ;  /* 0x00000005060075a7 */ /* 0x000e26000800017f */
[----:B------:R-:W-:Y:S02]  /*13e70*/  SEL R4, RZ, 0x1, P1 ;  /* 0x00000001ff047807 */ /* 0x000fe40000800000 */
[----:B------:R-:W-:Y:S02]  /*13e80*/  SEL R8, R3, RZ, P1 ;  /* 0x000000ff03087207 */ /* 0x000fe40000800000 */
[----:B------:R-:W-:-:S03]  /*13e90*/  LOP3.LUT R4, R9, R4, RZ, 0x3c, !PT ;  /* 0x0000000409047212 */ /* 0x000fc600078e3cff */
[----:B------:R-:W-:Y:S01]  /*13ea0*/  IMAD R3, R8, 0x8, R7 ;  /* 0x0000000808037824 */ /* 0x000fe200078e0207 */
[----:B------:R-:W-:Y:S01]  /*13eb0*/  SHF.L.U32 R4, R4, 0x1f, RZ ;  /* 0x0000001f04047819 */ /* 0x000fe200000006ff */
[----:B0-----:R-:W-:Y:S06]  /*13ec0*/  @!P0 BRA `(.L_x_1140) ;  /* 0x00000014005c8947 */ /* 0x001fec0003800000 */
.L_x_1184:
[----:B------:R-:W1:Y:S02]  /*13ed0*/  SYNCS.PHASECHK.TRANS64.TRYWAIT P0, [R3+URZ], R4 ;  /* 0x00000004030075a7 */ /* 0x000e64000800017f */
[----:B-1----:R-:W-:Y:S05]  /*13ee0*/  @!P0 BRA `(.L_x_1141) ;  /* 0x0000001400688947 */ /* 0x002fea0003800000 */
.L_x_1185:
[----:B------:R-:W-:Y:S05]  /*13ef0*/  @!P2 BRA `(.L_x_1142) ;  /* 0x000000000004a947 */ /* 0x000fea0003800000 */
[----:B------:R-:W-:Y:S01]  /*13f00*/  BPT.TRAP 0x1 ;  /* 0x000000040000795c */ /* 0x000fe20000300000 */
.L_x_1142:
[----:B-1----:R-:W-:-:S04]  /*13f10*/  VIADD R3, R2, 0x30860 ;  /* 0x0003086002037836 */ /* 0x002fc80000000000 */
[----:B------:R-:W-:-:S04]  /*13f20*/  IMAD R0, R0, 0x8, R3 ;  /* 0x0000000800007824 */ /* 0x000fc800078e0203 */
[----:B------:R-:W1:Y:S02]  /*13f30*/  SYNCS.PHASECHK.TRANS64.TRYWAIT P0, [R0+URZ], R5 ;  /* 0x00000005000075a7 */ /* 0x000e64000800017f */
[----:B-1----:R-:W-:Y:S05]  /*13f40*/  @!P0 BRA `(.L_x_1143) ;  /* 0x0000001400648947 */ /* 0x002fea0003800000 */
.L_x_1186:
[----:B------:R-:W-:-:S07]  /*13f50*/  IMAD R3, R8, 0x8, R3 ;  /* 0x0000000808037824 */ /* 0x000fce00078e0203 */
.L_x_1144:
[----:B--2---:R2:W3:Y:S02]  /*13f60*/  SYNCS.PHASECHK.TRANS64.TRYWAIT P0, [R3+URZ], R4 ;  /* 0x00000004030075a7 */ /* 0x0044e4000800017f */
[----:B---3--:R-:W-:Y:S05]  /*13f70*/  @!P0 NANOSLEEP.SYNCS 0x989680 ;  /* 0x009896800000895d */ /* 0x008fea0003900000 */
[----:B------:R-:W3:Y:S02]  /*13f80*/  @!P0 SYNCS.PHASECHK.TRANS64 P0, [R3+URZ], R4 ;  /* 0x00000004030085a7 */ /* 0x000ee4000800007f */
[----:B---3--:R-:W-:Y:S05]  /*13f90*/  @!P0 BRA `(.L_x_1144) ;  /* 0xfffffffc00f08947 */ /* 0x008fea000383ffff */
.L_x_961:
[----:B------:R-:W-:Y:S05]  /*13fa0*/  BSYNC B6 ;  /* 0x0000000000067941 */ /* 0x000fea0003800000 */
.L_x_958:
[----:B------:R-:W-:Y:S05]  /*13fb0*/  EXIT ;  /* 0x000000000000794d */ /* 0x000fea0003800000 */
.L_x_971:
[----:B------:R-:W-:-:S13]  /*13fc0*/  R2UR UR4, R16 ;  /* 0x00000000100472ca */ /* 0x000fda00000e0000 */
[----:B0-----:R-:W-:-:S04]  /*13fd0*/  IMAD.U32 R3, RZ, RZ, UR4 ;  /* 0x00000004ff037e24 */ /* 0x001fc8000f8e00ff */
[----:B------:R0:W1:Y:S03]  /*13fe0*/  SYNCS.PHASECHK.TRANS64.TRYWAIT P0, [R3+URZ+0x30800], R0 ;  /* 0x03080000030075a7 */ /* 0x000066000800017f */
[----:B-1----:R-:W-:Y:S05]  /*13ff0*/  @!P0 NANOSLEEP.SYNCS 0x989680 ;  /* 0x009896800000895d */ /* 0x002fea0003900000 */
[----:B------:R-:W1:Y:S02]  /*14000*/  @!P0 SYNCS.PHASECHK.TRANS64 P0, [R3+URZ+0x30800], R0 ;  /* 0x03080000030085a7 */ /* 0x000e64000800007f */
[----:B-1----:R-:W-:Y:S05]  /*14010*/  @!P0 BRA `(.L_x_971) ;  /* 0xfffffffc00e88947 */ /* 0x002fea000383ffff */
[----:B------:R-:W-:Y:S05]  /*14020*/  BRA `(.L_x_1145) ;  /* 0xfffffed8007c7947 */ /* 0x000fea000383ffff */
.L_x_975:
[----:B------:R-:W-:-:S13]  /*14030*/  R2UR UR4, R16 ;  /* 0x00000000100472ca */ /* 0x000fda00000e0000 */
[----:B0-----:R-:W-:-:S04]  /*14040*/  IMAD.U32 R3, RZ, RZ, UR4 ;  /* 0x00000004ff037e24 */ /* 0x001fc8000f8e00ff */
[----:B------:R0:W2:Y:S03]  /*14050*/  SYNCS.PHASECHK.TRANS64.TRYWAIT P0, [R3+URZ+0x30830], R0 ;  /* 0x03083000030075a7 */ /* 0x0000a6000800017f */
[----:B--2---:R-:W-:Y:S05]  /*14060*/  @!P0 NANOSLEEP.SYNCS 0x989680 ;  /* 0x009896800000895d */ /* 0x004fea0003900000 */
[----:B------:R-:W2:Y:S02]  /*14070*/  @!P0 SYNCS.PHASECHK.TRANS64 P0, [R3+URZ+0x30830], R0 ;  /* 0x03083000030085a7 */ /* 0x000ea4000800007f */
[----:B--2---:R-:W-:Y:S05]  /*14080*/  @!P0 BRA `(.L_x_975) ;  /* 0xfffffffc00e88947 */ /* 0x004fea000383ffff */
[----:B------:R-:W-:Y:S05]  /*14090*/  BRA `(.L_x_974) ;  /* 0xfffffed800b07947 */ /* 0x000fea000383ffff */
.L_x_991:
[----:B-1----:R-:W-:-:S04]  /*140a0*/  IMAD.U32 R152, RZ, RZ, UR60 ;  /* 0x0000003cff987e24 */ /* 0x002fc8000f8e00ff */
[----:B------:R1:W2:Y:S03]  /*140b0*/  SYNCS.PHASECHK.TRANS64.TRYWAIT P0, [R152+URZ+0x30830], R23 ;  /* 0x03083017980075a7 */ /* 0x0002a6000800017f */
[----:B--2---:R-:W-:Y:S05]  /*140c0*/  @!P0 NANOSLEEP.SYNCS 0x989680 ;  /* 0x009896800000895d */ /* 0x004fea0003900000 */
[----:B------:R-:W2:Y:S02]  /*140d0*/  @!P0 SYNCS.PHASECHK.TRANS64 P0, [R152+URZ+0x30830], R23 ;  /* 0x03083017980085a7 */ /* 0x000ea4000800007f */
[----:B--2---:R-:W-:Y:S05]  /*140e0*/  @!P0 BRA `(.L_x_991) ;  /* 0xfffffffc00ec8947 */ /* 0x004fea000383ffff */
[----:B------:R-:W-:Y:S05]  /*140f0*/  BRA `(.L_x_990) ;  /* 0xffffff0400ec7947 */ /* 0x000fea000383ffff */
.L_x_995:
[----:B-1----:R-:W-:-:S04]  /*14100*/  IMAD.U32 R23, RZ, RZ, UR14 ;  /* 0x0000000eff177e24 */ /* 0x002fc8000f8e00ff */
[----:B------:R1:W2:Y:S03]  /*14110*/  SYNCS.PHASECHK.TRANS64.TRYWAIT P0, [R23+URZ+0x30850], R0 ;  /* 0x03085000170075a7 */ /* 0x0002a6000800017f */
[----:B--2---:R-:W-:Y:S05]  /*14120*/  @!P0 NANOSLEEP.SYNCS 0x989680 ;  /* 0x009896800000895d */ /* 0x004fea0003900000 */
[----:B------:R-:W2:Y:S02]  /*14130*/  @!P0 SYNCS.PHASECHK.TRANS64 P0, [R23+URZ+0x30850], R0 ;  /* 0x03085000170085a7 */ /* 0x000ea4000800007f */
[----:B--2---:R-:W-:Y:S05]  /*14140*/  @!P0 BRA `(.L_x_995) ;  /* 0xfffffffc00ec8947 */ /* 0x004fea000383ffff */
[----:B------:R-:W-:Y:S05]  /*14150*/  BRA `(.L_x_994) ;  /* 0xffffff14008c7947 */ /* 0x000fea000383ffff */
.L_x_1012:
[----:B-1----:R-:W-:-:S04]  /*14160*/  IMAD.U32 R4, RZ, RZ, UR7 ;  /* 0x00000007ff047e24 */ /* 0x002fc8000f8e00ff */
[----:B------:R1:W2:Y:S03]  /*14170*/  SYNCS.PHASECHK.TRANS64.TRYWAIT P0, [R4+URZ+0x30830], R3 ;  /* 0x03083003040075a7 */ /* 0x0002a6000800017f */
[----:B--2---:R-:W-:Y:S05]  /*14180*/  @!P0 NANOSLEEP.SYNCS 0x989680 ;  /* 0x009896800000895d */ /* 0x004fea0003900000 */
[----:B------:R-:W2:Y:S02]  /*14190*/  @!P0 SYNCS.PHASECHK.TRANS64 P0, [R4+URZ+0x30830], R3 ;  /* 0x03083003040085a7 */ /* 0x000ea4000800007f */
[----:B--2---:R-:W-:Y:S05]  /*141a0*/  @!P0 BRA `(.L_x_1012) ;  /* 0xfffffffc00ec8947 */ /* 0x004fea000383ffff */
[----:B------:R-:W-:Y:S05]  /*141b0*/  BRA `(.L_x_1011) ;  /* 0xffffff3000b87947 */ /* 0x000fea000383ffff */
.L_x_1016:
[----:B01----:R-:W-:-:S04]  /*141c0*/  MOV R3, UR14 ;  /* 0x0000000e00037c02 */ /* 0x003fc80008000f00 */
[----:B------:R0:W1:Y:S03]  /*141d0*/  SYNCS.PHASECHK.TRANS64.TRYWAIT P0, [R3+URZ+0x30850], R0 ;  /* 0x03085000030075a7 */ /* 0x000066000800017f */
[----:B-1----:R-:W-:Y:S05]  /*141e0*/  @!P0 NANOSLEEP.SYNCS 0x989680 ;  /* 0x009896800000895d */ /* 0x002fea0003900000 */
[----:B------:R-:W1:Y:S02]  /*141f0*/  @!P0 SYNCS.PHASECHK.TRANS64 P0, [R3+URZ+0x30850], R0 ;  /* 0x03085000030085a7 */ /* 0x000e64000800007f */
[----:B-1----:R-:W-:Y:S05]  /*14200*/  @!P0 BRA `(.L_x_1016) ;  /* 0xfffffffc00ec8947 */ /* 0x002fea000383ffff */
[----:B------:R-:W-:Y:S05]  /*14210*/  BRA `(.L_x_1015) ;  /* 0xffffff4000387947 */ /* 0x000fea000383ffff */
.L_x_1022:
[----:B-1----:R-:W-:-:S04]  /*14220*/  IMAD.U32 R4, RZ, RZ, UR60 ;  /* 0x0000003cff047e24 */ /* 0x002fc8000f8e00ff */
[----:B------:R1:W2:Y:S03]  /*14230*/  SYNCS.PHASECHK.TRANS64.TRYWAIT P0, [R4+URZ+0x30830], R3 ;  /* 0x03083003040075a7 */ /* 0x0002a6000800017f */
[----:B--2---:R-:W-:Y:S05]  /*14240*/  @!P0 NANOSLEEP.SYNCS 0x989680 ;  /* 0x009896800000895d */ /* 0x004fea0003900000 */
[----:B------:R-:W2:Y:S02]  /*14250*/  @!P0 SYNCS.PHASECHK.TRANS64 P0, [R4+URZ+0x30830], R3 ;  /* 0x03083003040085a7 */ /* 0x000ea4000800007f */
[----:B--2---:R-:W-:Y:S05]  /*14260*/  @!P0 BRA `(.L_x_1022) ;  /* 0xfffffffc00ec8947 */ /* 0x004fea000383ffff */
[----:B------:R-:W-:Y:S05]  /*14270*/  BRA `(.L_x_1021) ;  /* 0xffffff4c00d07947 */ /* 0x000fea000383ffff */
.L_x_1026:
[----:B01----:R-:W-:-:S04]  /*14280*/  IMAD.U32 R3, RZ, RZ, UR14 ;  /* 0x0000000eff037e24 */ /* 0x003fc8000f8e00ff */
[----:B------:R0:W1:Y:S03]  /*14290*/  SYNCS.PHASECHK.TRANS64.TRYWAIT P0, [R3+URZ+0x30850], R0 ;  /* 0x03085000030075a7 */ /* 0x000066000800017f */
[----:B-1----:R-:W-:Y:S05]  /*142a0*/  @!P0 NANOSLEEP.SYNCS 0x989680 ;  /* 0x009896800000895d */ /* 0x002fea0003900000 */
[----:B------:R-:W1:Y:S02]  /*142b0*/  @!P0 SYNCS.PHASECHK.TRANS64 P0, [R3+URZ+0x30850], R0 ;  /* 0x03085000030085a7 */ /* 0x000e64000800007f */
[----:B-1----:R-:W-:Y:S05]  /*142c0*/  @!P0 BRA `(.L_x_1026) ;  /* 0xfffffffc00ec8947 */ /* 0x002fea000383ffff */
[----:B------:R-:W-:Y:S05]  /*142d0*/  BRA `(.L_x_1025) ;  /* 0xffffff5c00547947 */ /* 0x000fea000383ffff */
.L_x_1039:
[----:B-1----:R-:W-:-:S04]  /*142e0*/  IMAD.U32 R5, RZ, RZ, UR7 ;  /* 0x00000007ff057e24 */ /* 0x002fc8000f8e00ff */
[----:B------:R1:W2:Y:S03]  /*142f0*/  SYNCS.PHASECHK.TRANS64.TRYWAIT P0, [R5+URZ+0x30850], R0 ;  /* 0x03085000050075a7 */ /* 0x0002a6000800017f */
[----:B--2---:R-:W-:Y:S05]  /*14300*/  @!P0 NANOSLEEP.SYNCS 0x989680 ;  /* 0x009896800000895d */ /* 0x004fea0003900000 */
[----:B------:R-:W2:Y:S02]  /*14310*/  @!P0 SYNCS.PHASECHK.TRANS64 P0, [R5+URZ+0x30850], R0 ;  /* 0x03085000050085a7 */ /* 0x000ea4000800007f */
[----:B--2---:R-:W-:Y:S05]  /*14320*/  @!P0 BRA `(.L_x_1039) ;  /* 0xfffffffc00ec8947 */ /* 0x004fea000383ffff */
[----:B------:R-:W-:Y:S05]  /*14330*/  BRA `(.L_x_1038) ;  /* 0xffffff7c00907947 */ /* 0x000fea000383ffff */
.L_x_1056:
[----:B------:R-:W-:Y:S02]  /*14340*/  IMAD.MOV.U32 R13, RZ, RZ, R0 ;  /* 0x000000ffff0d7224 */ /* 0x000fe400078e0000 */
[----:B------:R-:W-:Y:S02]  /*14350*/  IMAD.MOV.U32 R12, RZ, RZ, RZ ;  /* 0x000000ffff0c7224 */ /* 0x000fe400078e00ff */
[----:B------:R-:W-:Y:S02]  /*14360*/  IMAD.MOV.U32 R11, RZ, RZ, 0x1f ;  /* 0x0000001fff0b7424 */ /* 0x000fe400078e00ff */
[----:B------:R-:W-:-:S07]  /*14370*/  IMAD.MOV.U32 R15, RZ, RZ, -0x1 ;  /* 0xffffffffff0f7424 */ /* 0x000fce00078e00ff */
[----:B------:R-:W-:Y:S05]  /*14380*/  WARPSYNC.COLLECTIVE R15, `(.L_x_1146) ;  /* 0x000000000f087348 */ /* 0x000fea0003c00000 */
[----:B------:R0:W1:Y:S02]  /*14390*/  SHFL.IDX P6, R14, R13, R12, R11 ;  /* 0x0000000c0d0e7389 */ /* 0x00006400000c000b */
[----:B01----:R-:W-:Y:S01]  /*143a0*/  ENDCOLLECTIVE ;  /* 0x000000000000791b */ /* 0x003fe20003800000 */
.L_x_1146:
[----:B------:R-:W-:Y:S05]  /*143b0*/  BRA `(.L_x_1147) ;  /* 0xffffffbc009c7947 */ /* 0x000fea000383ffff */
.L_x_1058:
[----:B------:R-:W-:Y:S01]  /*143c0*/  BSSY B0, `(.L_x_1148) ;  /* 0x0000006000007945 */ /* 0x000fe20003800000 */
[----:B------:R-:W-:-:S07]  /*143d0*/  IMAD.MOV.U32 R15, RZ, RZ, -0x1 ;  /* 0xffffffffff0f7424 */ /* 0x000fce00078e00ff */
[----:B0-----:R-:W-:Y:S05]  /*143e0*/  WARPSYNC.COLLECTIVE R15, `(.L_x_1149) ;  /* 0x000000000f0c7348 */ /* 0x001fea0003c00000 */
[----:B------:R-:W-:Y:S02]  /*143f0*/  ELECT P6, UR62, PT ;  /* 0x00000000003e782f */ /* 0x000fe400038c0000 */
[----:B------:R-:W-:Y:S01]  /*14400*/  MOV R14, UR62 ;  /* 0x0000003e000e7c02 */ /* 0x000fe20008000f00 */
[----:B0-----:R-:W-:Y:S10]  /*14410*/  ENDCOLLECTIVE ;  /* 0x000000000000791b */ /* 0x001ff40003800000 */
.L_x_1149:
[----:B------:R-:W-:Y:S05]  /*14420*/  BSYNC B0 ;  /* 0x0000000000007941 */ /* 0x000fea0003800000 */
.L_x_1148:
[----:B------:R-:W-:Y:S05]  /*14430*/  BRA `(.L_x_1150) ;  /* 0xffffffbc009c7947 */ /* 0x000fea000383ffff */
.L_x_1060:
[----:B0-----:R-:W-:-:S04]  /*14440*/  IMAD.U32 R3, RZ, RZ, UR38 ;  /* 0x00000026ff037e24 */ /* 0x001fc8000f8e00ff */
[----:B------:R0:W1:Y:S03]  /*14450*/  SYNCS.PHASECHK.TRANS64.TRYWAIT P0, [R3+URZ+0x30840], R0 ;  /* 0x03084000030075a7 */ /* 0x000066000800017f */
[----:B-1----:R-:W-:Y:S05]  /*14460*/  @!P0 NANOSLEEP.SYNCS 0x989680 ;  /* 0x009896800000895d */ /* 0x002fea0003900000 */
[----:B------:R-:W1:Y:S02]  /*14470*/  @!P0 SYNCS.PHASECHK.TRANS64 P0, [R3+URZ+0x30840], R0 ;  /* 0x03084000030085a7 */ /* 0x000e64000800007f */
[----:B-1----:R-:W-:Y:S05]  /*14480*/  @!P0 BRA `(.L_x_1060) ;  /* 0xfffffffc00ec8947 */ /* 0x002fea000383ffff */
[----:B------:R-:W-:Y:S05]  /*14490*/  BRA `(.L_x_1151) ;  /* 0xffffffbc00f87947 */ /* 0x000fea000383ffff */
.L_x_1063:
[----:B------:R-:W-:Y:S02]  /*144a0*/  IMAD.MOV.U32 R13, RZ, RZ, R7 ;  /* 0x000000ffff0d7224 */ /* 0x000fe400078e0007 */
[----:B------:R-:W-:Y:S02]  /*144b0*/  IMAD.MOV.U32 R12, RZ, RZ, RZ ;  /* 0x000000ffff0c7224 */ /* 0x000fe400078e00ff */
[----:B------:R-:W-:Y:S02]  /*144c0*/  IMAD.MOV.U32 R11, RZ, RZ, 0x181f ;  /* 0x0000181fff0b7424 */ /* 0x000fe400078e00ff */
[----:B------:R-:W-:Y:S02]  /*144d0*/  IMAD.MOV.U32 R15, RZ, RZ, -0x1 ;  /* 0xffffffffff0f7424 */ /* 0x000fe400078e00ff */
[----:B------:R-:W-:-:S07]  /*144e0*/  VIADD R0, R0, UR45 ;  /* 0x0000002d00007c36 */ /* 0x000fce0008000000 */
[----:B------:R-:W-:Y:S05]  /*144f0*/  WARPSYNC.COLLECTIVE R15, `(.L_x_1152) ;  /* 0x000000000f087348 */ /* 0x000fea0003c00000 */
[----:B------:R0:W1:Y:S02]  /*14500*/  SHFL.IDX P6, R14, R13, R12, R11 ;  /* 0x0000000c0d0e7389 */ /* 0x00006400000c000b */
[----:B01----:R-:W-:Y:S01]  /*14510*/  ENDCOLLECTIVE ;  /* 0x000000000000791b */ /* 0x003fe20003800000 */
.L_x_1152:
[----:B------:R-:W-:Y:S02]  /*14520*/  VIADD R5, R0, 0x10 ;  /* 0x0000001000057836 */ /* 0x000fe40000000000 */
[----:B------:R-:W-:Y:S02]  /*14530*/  IMAD.MOV.U32 R13, RZ, RZ, R8 ;  /* 0x000000ffff0d7224 */ /* 0x000fe400078e0008 */
[----:B------:R-:W-:-:S07]  /*14540*/  IMAD.MOV.U32 R2, RZ, RZ, R14 ;  /* 0x000000ffff027224 */ /* 0x000fce00078e000e */
[----:B------:R-:W-:Y:S05]  /*14550*/  WARPSYNC.COLLECTIVE R15, `(.L_x_1153) ;  /* 0x000000000f087348 */ /* 0x000fea0003c00000 */
[----:B------:R0:W1:Y:S02]  /*14560*/  SHFL.IDX P6, R14, R13, R12, R11 ;  /* 0x0000000c0d0e7389 */ /* 0x00006400000c000b */
[----:B01----:R-:W-:Y:S01]  /*14570*/  ENDCOLLECTIVE ;  /* 0x000000000000791b */ /* 0x003fe20003800000 */
.L_x_1153:
[----:B------:R-:W-:Y:S01]  /*14580*/  ULDC UR4, c[0x0][0x288] ;  /* 0x0000a20000047ab9 */ /* 0x000fe20000000800 */
[----:B------:R-:W-:Y:S01]  /*14590*/  IMAD.MOV.U32 R3, RZ, RZ, R2 ;  /* 0x000000ffff037224 */ /* 0x000fe200078e0002 */
[----:B------:R-:W-:Y:S01]  /*145a0*/  ULDC.64 UR6, c[0x0][0x208] ;  /* 0x0000820000067ab9 */ /* 0x000fe20000000a00 */
[----:B------:R-:W-:-:S05]  /*145b0*/  IMAD R6, R6, UR4, RZ ;  /* 0x0000000406067c24 */ /* 0x000fca000f8e02ff */
[----:B------:R-:W-:Y:S01]  /*145c0*/  ISETP.GE.AND P3, PT, R0, R6, PT ;  /* 0x000000060000720c */ /* 0x000fe20003f66270 */
[----:B------:R-:W-:Y:S02]  /*145d0*/  IMAD.MOV.U32 R13, RZ, RZ, R7 ;  /* 0x000000ffff0d7224 */ /* 0x000fe400078e0007 */
[----:B------:R-:W-:-:S10]  /*145e0*/  IMAD.MOV.U32 R12, RZ, RZ, 0x1 ;  /* 0x00000001ff0c7424 */ /* 0x000fd400078e00ff */
[----:B------:R-:W-:Y:S02]  /*145f0*/  @!P3 LEA R21, R9, UR38, 0x1 ;  /* 0x000000260915bc11 */ /* 0x000fe4000f8e08ff */
        /* <DEDUP_REMOVED lines=13> */
.L_x_1154:
[----:B------:R-:W-:Y:S01]  /*146d0*/  VIADD R3, R0, 0x20 ;  /* 0x0000002000037836 */ /* 0x000fe20000000000 */
[----:B------:R-:W-:Y:S01]  /*146e0*/  @!P3 LEA R20, R9, UR38, 0x1 ;  /* 0x000000260914bc11 */ /* 0x000fe2000f8e08ff */
[----:B------:R-:W-:Y:S02]  /*146f0*/  IMAD.MOV.U32 R13, RZ, RZ, R8 ;  /* 0x000000ffff0d7224 */ /* 0x000fe400078e0008 */
[----:B------:R-:W-:-:S07]  /*14700*/  IMAD.MOV.U32 R5, RZ, RZ, R14 ;  /* 0x000000ffff057224 */ /* 0x000fce00078e000e */
[----:B------:R-:W-:Y:S05]  /*14710*/  WARPSYNC.COLLECTIVE R15, `(.L_x_1155) ;  /* 0x000000000f087348 */ /* 0x000fea0003c00000 */
[----:B------:R0:W1:Y:S02]  /*14720*/  SHFL.IDX P6, R14, R13, R12, R11 ;  /* 0x0000000c0d0e7389 */ /* 0x00006400000c000b */
[----:B01----:R-:W-:Y:S01]  /*14730*/  ENDCOLLECTIVE ;  /* 0x000000000000791b */ /* 0x003fe20003800000 */
.L_x_1155:
[----:B------:R-:W-:Y:S01]  /*14740*/  ULDC.64 UR4, c[0x0][0x208] ;  /* 0x0000820000047ab9 */ /* 0x000fe20000000a00 */
[----:B------:R-:W-:Y:S02]  /*14750*/  IMAD.MOV.U32 R13, RZ, RZ, R7 ;  /* 0x000000ffff0d7224 */ /* 0x000fe400078e0007 */
[----:B------:R-:W-:Y:S02]  /*14760*/  IMAD.MOV.U32 R12, RZ, RZ, 0x2 ;  /* 0x00000002ff0c7424 */ /* 0x000fe400078e00ff */
[----:B------:R-:W-:-:S04]  /*14770*/  IMAD.MOV.U32 R4, RZ, RZ, R14 ;  /* 0x000000ffff047224 */ /* 0x000fc800078e000e */
        /* <DEDUP_REMOVED lines=12> */
.L_x_1156:
[----:B------:R-:W-:Y:S01]  /*14840*/  VIADD R5, R0, 0x30 ;  /* 0x0000003000057836 */ /* 0x000fe20000000000 */
[----:B------:R-:W-:Y:S01]  /*14850*/  @!P3 LEA R21, R9, UR38, 0x1 ;  /* 0x000000260915bc11 */ /* 0x000fe2000f8e08ff */
[----:B------:R-:W-:Y:S02]  /*14860*/  IMAD.MOV.U32 R13, RZ, RZ, R8 ;  /* 0x000000ffff0d7224 */ /* 0x000fe400078e0008 */
[----:B------:R-:W-:-:S07]  /*14870*/  IMAD.MOV.U32 R3, RZ, RZ, R14 ;  /* 0x000000ffff037224 */ /* 0x000fce00078e000e */
[----:B------:R-:W-:Y:S05]  /*14880*/  WARPSYNC.COLLECTIVE R15, `(.L_x_1157) ;  /* 0x000000000f087348 */ /* 0x000fea0003c00000 */
[----:B------:R0:W1:Y:S02]  /*14890*/  SHFL.IDX P6, R14, R13, R12, R11 ;  /* 0x0000000c0d0e7389 */ /* 0x00006400000c000b */
[----:B01----:R-:W-:Y:S01]  /*148a0*/  ENDCOLLECTIVE ;  /* 0x000000000000791b */ /* 0x003fe20003800000 */
.L_x_1157:
        /* <DEDUP_REMOVED lines=16> */
.L_x_1158:
[----:B------:R-:W-:Y:S01]  /*149b0*/  VIADD R3, R0, 0x40 ;  /* 0x0000004000037836 */ /* 0x000fe20000000000 */
[----:B------:R-:W-:Y:S01]  /*149c0*/  @!P3 LEA R20, R9, UR38, 0x1 ;  /* 0x000000260914bc11 */ /* 0x000fe2000f8e08ff */
[----:B------:R-:W-:Y:S02]  /*149d0*/  IMAD.MOV.U32 R13, RZ, RZ, R8 ;  /* 0x000000ffff0d7224 */ /* 0x000fe400078e0008 */
[----:B------:R-:W-:-:S07]  /*149e0*/  IMAD.MOV.U32 R5, RZ, RZ, R14 ;  /* 0x000000ffff057224 */ /* 0x000fce00078e000e */
[----:B------:R-:W-:Y:S05]  /*149f0*/  WARPSYNC.COLLECTIVE R15, `(.L_x_1159) ;  /* 0x000000000f087348 */ /* 0x000fea0003c00000 */
[----:B------:R0:W1:Y:S02]  /*14a00*/  SHFL.IDX P6, R14, R13, R12, R11 ;  /* 0x0000000c0d0e7389 */ /* 0x00006400000c000b */
[----:B01----:R-:W-:Y:S01]  /*14a10*/  ENDCOLLECTIVE ;  /* 0x000000000000791b */ /* 0x003fe20003800000 */
.L_x_1159:
        /* <DEDUP_REMOVED lines=16> */
.L_x_1160:
[----:B------:R-:W-:Y:S01]  /*14b20*/  VIADD R5, R0, 0x50 ;  /* 0x0000005000057836 */ /* 0x000fe20000000000 */
[----:B------:R-:W-:Y:S01]  /*14b30*/  @!P3 LEA R21, R9, UR38, 0x1 ;  /* 0x000000260915bc11 */ /* 0x000fe2000f8e08ff */
[----:B------:R-:W-:Y:S02]  /*14b40*/  IMAD.MOV.U32 R13, RZ, RZ, R8 ;  /* 0x000000ffff0d7224 */ /* 0x000fe400078e0008 */
[----:B------:R-:W-:-:S07]  /*14b50*/  IMAD.MOV.U32 R3, RZ, RZ, R14 ;  /* 0x000000ffff037224 */ /* 0x000fce00078e000e */
[----:B------:R-:W-:Y:S05]  /*14b60*/  WARPSYNC.COLLECTIVE R15, `(.L_x_1161) ;  /* 0x000000000f087348 */ /* 0x000fea0003c00000 */
[----:B------:R0:W1:Y:S02]  /*14b70*/  SHFL.IDX P6, R14, R13, R12, R11 ;  /* 0x0000000c0d0e7389 */ /* 0x00006400000c000b */
[----:B01----:R-:W-:Y:S01]  /*14b80*/  ENDCOLLECTIVE ;  /* 0x000000000000791b */ /* 0x003fe20003800000 */
.L_x_1161:
        /* <DEDUP_REMOVED lines=16> */
.L_x_1162:
[----:B------:R-:W-:Y:S01]  /*14c90*/  VIADD R3, R0, 0x60 ;  /* 0x0000006000037836 */ /* 0x000fe20000000000 */
[----:B------:R-:W-:Y:S01]  /*14ca0*/  @!P3 LEA R20, R9, UR38, 0x1 ;  /* 0x000000260914bc11 */ /* 0x000fe2000f8e08ff */
[----:B------:R-:W-:Y:S02]  /*14cb0*/  IMAD.MOV.U32 R13, RZ, RZ, R8 ;  /* 0x000000ffff0d7224 */ /* 0x000fe400078e0008 */
[----:B------:R-:W-:-:S07]  /*14cc0*/  IMAD.MOV.U32 R5, RZ, RZ, R14 ;  /* 0x000000ffff057224 */ /* 0x000fce00078e000e */
[----:B------:R-:W-:Y:S05]  /*14cd0*/  WARPSYNC.COLLECTIVE R15, `(.L_x_1163) ;  /* 0x000000000f087348 */ /* 0x000fea0003c00000 */
[----:B------:R0:W1:Y:S02]  /*14ce0*/  SHFL.IDX P6, R14, R13, R12, R11 ;  /* 0x0000000c0d0e7389 */ /* 0x00006400000c000b */
[----:B01----:R-:W-:Y:S01]  /*14cf0*/  ENDCOLLECTIVE ;  /* 0x000000000000791b */ /* 0x003fe20003800000 */
.L_x_1163:
        /* <DEDUP_REMOVED lines=16> */
.L_x_1164:
[----:B------:R-:W-:Y:S01]  /*14e00*/  @!P3 LEA R21, R9, UR38, 0x1 ;  /* 0x000000260915bc11 */ /* 0x000fe2000f8e08ff */
[----:B------:R-:W-:Y:S02]  /*14e10*/  IMAD.MOV.U32 R13, RZ, RZ, R8 ;  /* 0x000000ffff0d7224 */ /* 0x000fe400078e0008 */
[----:B------:R-:W-:-:S07]  /*14e20*/  IMAD.MOV.U32 R3, RZ, RZ, R14 ;  /* 0x000000ffff037224 */ /* 0x000fce00078e000e */
[----:B------:R-:W-:Y:S05]  /*14e30*/  WARPSYNC.COLLECTIVE R15, `(.L_x_1165) ;  /* 0x000000000f087348 */ /* 0x000fea0003c00000 */
[----:B------:R0:W1:Y:S02]  /*14e40*/  SHFL.IDX P6, R14, R13, R12, R11 ;  /* 0x0000000c0d0e7389 */ /* 0x00006400000c000b */
[----:B01----:R-:W-:Y:S01]  /*14e50*/  ENDCOLLECTIVE ;  /* 0x000000000000791b */ /* 0x003fe20003800000 */
.L_x_1165:
        /* <DEDUP_REMOVED lines=15> */
.L_x_1166:
[----:B------:R-:W-:Y:S02]  /*14f50*/  IMAD.MOV.U32 R13, RZ, RZ, R8 ;  /* 0x000000ffff0d7224 */ /* 0x000fe400078e0008 */
[----:B------:R-:W-:-:S07]  /*14f60*/  IMAD.MOV.U32 R7, RZ, RZ, R14 ;  /* 0x000000ffff077224 */ /* 0x000fce00078e000e */
[----:B------:R-:W-:Y:S05]  /*14f70*/  WARPSYNC.COLLECTIVE R15, `(.L_x_1167) ;  /* 0x000000000f087348 */ /* 0x000fea0003c00000 */
[----:B------:R0:W1:Y:S02]  /*14f80*/  SHFL.IDX P6, R14, R13, R12, R11 ;  /* 0x0000000c0d0e7389 */ /* 0x00006400000c000b */
[----:B01----:R-:W-:Y:S01]  /*14f90*/  ENDCOLLECTIVE ;  /* 0x000000000000791b */ /* 0x003fe20003800000 */
.L_x_1167:
[----:B------:R-:W-:Y:S05]  /*14fa0*/  BRA `(.L_x_1168) ;  /* 0xffffffc000607947 */ /* 0x000fea000383ffff */
.L_x_1066:
[----:B-1----:R-:W-:-:S04]  /*14fb0*/  IMAD.U32 R3, RZ, RZ, UR38 ;  /* 0x00000026ff037e24 */ /* 0x002fc8000f8e00ff */
[----:B------:R1:W2:Y:S03]  /*14fc0*/  SYNCS.PHASECHK.TRANS64.TRYWAIT P0, [R3+URZ+0x30820], R2 ;  /* 0x03082002030075a7 */ /* 0x0002a6000800017f */
[----:B--2---:R-:W-:Y:S05]  /*14fd0*/  @!P0 NANOSLEEP.SYNCS 0x989680 ;  /* 0x009896800000895d */ /* 0x004fea0003900000 */
[----:B------:R-:W2:Y:S02]  /*14fe0*/  @!P0 SYNCS.PHASECHK.TRANS64 P0, [R3+URZ+0x30820], R2 ;  /* 0x03082002030085a7 */ /* 0x000ea4000800007f */
[----:B--2---:R-:W-:Y:S05]  /*14ff0*/  @!P0 BRA `(.L_x_1066) ;  /* 0xfffffffc00ec8947 */ /* 0x004fea000383ffff */
[----:B------:R-:W-:Y:S05]  /*15000*/  BRA `(.L_x_1169) ;  /* 0xffffffc000bc7947 */ /* 0x000fea000383ffff */
.L_x_1073:
[----:B-1----:R-:W-:-:S04]  /*15010*/  IMAD.U32 R3, RZ, RZ, UR38 ;  /* 0x00000026ff037e24 */ /* 0x002fc8000f8e00ff */
[----:B------:R1:W2:Y:S03]  /*15020*/  SYNCS.PHASECHK.TRANS64.TRYWAIT P0, [R3+URZ+0x30848], R2 ;  /* 0x03084802030075a7 */ /* 0x0002a6000800017f */
[----:B--2---:R-:W-:Y:S05]  /*15030*/  @!P0 NANOSLEEP.SYNCS 0x989680 ;  /* 0x009896800000895d */ /* 0x004fea0003900000 */
[----:B------:R-:W2:Y:S02]  /*15040*/  @!P0 SYNCS.PHASECHK.TRANS64 P0, [R3+URZ+0x30848], R2 ;  /* 0x03084802030085a7 */ /* 0x000ea4000800007f */
[----:B--2---:R-:W-:Y:S05]  /*15050*/  @!P0 BRA `(.L_x_1073) ;  /* 0xfffffffc00ec8947 */ /* 0x004fea000383ffff */
[----:B------:R-:W-:Y:S05]  /*15060*/  BRA `(.L_x_1170) ;  /* 0xffffffc400a47947 */ /* 0x000fea000383ffff */
.L_x_1081:
[----:B0-----:R-:W-:-:S04]  /*15070*/  IMAD.U32 R3, RZ, RZ, UR38 ;  /* 0x00000026ff037e24 */ /* 0x001fc8000f8e00ff */
[----:B------:R0:W1:Y:S03]  /*15080*/  SYNCS.PHASECHK.TRANS64.TRYWAIT P0, [R3+URZ+0x30860], R2 ;  /* 0x03086002030075a7 */ /* 0x000066000800017f */
[----:B-1----:R-:W-:Y:S05]  /*15090*/  @!P0 NANOSLEEP.SYNCS 0x989680 ;  /* 0x009896800000895d */ /* 0x002fea0003900000 */
[----:B------:R-:W1:Y:S02]  /*150a0*/  @!P0 SYNCS.PHASECHK.TRANS64 P0, [R3+URZ+0x30860], R2 ;  /* 0x03086002030085a7 */ /* 0x000e64000800007f */
[----:B-1----:R-:W-:Y:S05]  /*150b0*/  @!P0 BRA `(.L_x_1081) ;  /* 0xfffffffc00ec8947 */ /* 0x002fea000383ffff */
[----:B------:R-:W-:Y:S05]  /*150c0*/  BRA `(.L_x_1171) ;  /* 0xffffffc800b87947 */ /* 0x000fea000383ffff */
.L_x_1092:
[----:B-1----:R-:W-:-:S04]  /*150d0*/  IMAD.U32 R3, RZ, RZ, UR38 ;  /* 0x00000026ff037e24 */ /* 0x002fc8000f8e00ff */
[----:B------:R1:W2:Y:S03]  /*150e0*/  SYNCS.PHASECHK.TRANS64.TRYWAIT P0, [R3+URZ+0x30840], R2 ;  /* 0x03084002030075a7 */ /* 0x0002a6000800017f */
[----:B--2---:R-:W-:Y:S05]  /*150f0*/  @!P0 NANOSLEEP.SYNCS 0x989680 ;  /* 0x009896800000895d */ /* 0x004fea0003900000 */
[----:B------:R-:W2:Y:S02]  /*15100*/  @!P0 SYNCS.PHASECHK.TRANS64 P0, [R3+URZ+0x30840], R2 ;  /* 0x03084002030085a7 */ /* 0x000ea4000800007f */
[----:B--2---:R-:W-:Y:S05]  /*15110*/  @!P0 BRA `(.L_x_1092) ;  /* 0xfffffffc00ec8947 */ /* 0x004fea000383ffff */
[----:B------:R-:W-:Y:S05]  /*15120*/  BRA `(.L_x_1172) ;  /* 0xffffffd000487947 */ /* 0x000fea000383ffff */
.L_x_1100:
[----:B0-----:R-:W-:-:S04]  /*15130*/  IMAD.U32 R3, RZ, RZ, UR38 ;  /* 0x00000026ff037e24 */ /* 0x001fc8000f8e00ff */
[----:B------:R0:W1:Y:S03]  /*15140*/  SYNCS.PHASECHK.TRANS64.TRYWAIT P0, [R3+URZ+0x30868], R2 ;  /* 0x03086802030075a7 */ /* 0x000066000800017f */
[----:B-1----:R-:W-:Y:S05]  /*15150*/  @!P0 NANOSLEEP.SYNCS 0x989680 ;  /* 0x009896800000895d */ /* 0x002fea0003900000 */
[----:B------:R-:W1:Y:S02]  /*15160*/  @!P0 SYNCS.PHASECHK.TRANS64 P0, [R3+URZ+0x30868], R2 ;  /* 0x03086802030085a7 */ /* 0x000e64000800007f */
[----:B-1----:R-:W-:Y:S05]  /*15170*/  @!P0 BRA `(.L_x_1100) ;  /* 0xfffffffc00ec8947 */ /* 0x002fea000383ffff */
[----:B------:R-:W-:Y:S05]  /*15180*/  BRA `(.L_x_1173) ;  /* 0xffffffd400587947 */ /* 0x000fea000383ffff */
.L_x_1111:
[----:B-1----:R-:W-:-:S04]  /*15190*/  IMAD.U32 R3, RZ, RZ, UR38 ;  /* 0x00000026ff037e24 */ /* 0x002fc8000f8e00ff */
[----:B------:R1:W2:Y:S03]  /*151a0*/  SYNCS.PHASECHK.TRANS64.TRYWAIT P0, [R3+URZ+0x30848], R2 ;  /* 0x03084802030075a7 */ /* 0x0002a6000800017f */
[----:B--2---:R-:W-:Y:S05]  /*151b0*/  @!P0 NANOSLEEP.SYNCS 0x989680 ;  /* 0x009896800000895d */ /* 0x004fea0003900000 */
[----:B------:R-:W2:Y:S02]  /*151c0*/  @!P0 SYNCS.PHASECHK.TRANS64 P0, [R3+URZ+0x30848], R2 ;  /* 0x03084802030085a7 */ /* 0x000ea4000800007f */
[----:B--2---:R-:W-:Y:S05]  /*151d0*/  @!P0 BRA `(.L_x_1111) ;  /* 0xfffffffc00ec8947 */ /* 0x004fea000383ffff */
[----:B------:R-:W-:Y:S05]  /*151e0*/  BRA `(.L_x_1174) ;  /* 0xffffffdc00007947 */ /* 0x000fea000383ffff */
.L_x_1119:
[----:B0-----:R-:W-:-:S04]  /*151f0*/  IMAD.U32 R3, RZ, RZ, UR38 ;  /* 0x00000026ff037e24 */ /* 0x001fc8000f8e00ff */
[----:B------:R0:W1:Y:S03]  /*15200*/  SYNCS.PHASECHK.TRANS64.TRYWAIT P0, [R3+URZ+0x30860], R2 ;  /* 0x03086002030075a7 */ /* 0x000066000800017f */
[----:B-1----:R-:W-:Y:S05]  /*15210*/  @!P0 NANOSLEEP.SYNCS 0x989680 ;  /* 0x009896800000895d */ /* 0x002fea0003900000 */
[----:B------:R-:W1:Y:S02]  /*15220*/  @!P0 SYNCS.PHASECHK.TRANS64 P0, [R3+URZ+0x30860], R2 ;  /* 0x03086002030085a7 */ /* 0x000e64000800007f */
[----:B-1----:R-:W-:Y:S05]  /*15230*/  @!P0 BRA `(.L_x_1119) ;  /* 0xfffffffc00ec8947 */ /* 0x002fea000383ffff */
[----:B------:R-:W-:Y:S05]  /*15240*/  BRA `(.L_x_1175) ;  /* 0xffffffe0000c7947 */ /* 0x000fea000383ffff */
.L_x_1129:
[----:B0-----:R0:W1:Y:S02]  /*15250*/  SYNCS.PHASECHK.TRANS64.TRYWAIT P0, [R3+URZ+0x30860], R0 ;  /* 0x03086000030075a7 */ /* 0x001064000800017f */
[----:B-1----:R-:W-:Y:S05]  /*15260*/  @!P0 NANOSLEEP.SYNCS 0x989680 ;  /* 0x009896800000895d */ /* 0x002fea0003900000 */
[----:B------:R-:W1:Y:S02]  /*15270*/  @!P0 SYNCS.PHASECHK.TRANS64 P0, [R3+URZ+0x30860], R0 ;  /* 0x03086000030085a7 */ /* 0x000e64000800007f */
[----:B-1----:R-:W-:Y:S05]  /*15280*/  @!P0 BRA `(.L_x_1129) ;  /* 0xfffffffc00f08947 */ /* 0x002fea000383ffff */
[----:B------:R-:W-:Y:S05]  /*15290*/  BRA `(.L_x_1176) ;  /* 0xffffffe400447947 */ /* 0x000fea000383ffff */
.L_x_1136:
[----:B0-----:R0:W1:Y:S02]  /*152a0*/  SYNCS.PHASECHK.TRANS64.TRYWAIT P0, [R2+URZ+0x30820], R3 ;  /* 0x03082003020075a7 */ /* 0x001064000800017f */
[----:B-1----:R-:W-:Y:S05]  /*152b0*/  @!P0 NANOSLEEP.SYNCS 0x989680 ;  /* 0x009896800000895d */ /* 0x002fea0003900000 */
[----:B------:R-:W1:Y:S02]  /*152c0*/  @!P0 SYNCS.PHASECHK.TRANS64 P0, [R2+URZ+0x30820], R3 ;  /* 0x03082003020085a7 */ /* 0x000e64000800007f */
[----:B-1----:R-:W-:Y:S05]  /*152d0*/  @!P0 BRA `(.L_x_1136) ;  /* 0xfffffffc00f08947 */ /* 0x002fea000383ffff */
[----:B------:R-:W-:Y:S05]  /*152e0*/  BRA `(.L_x_1177) ;  /* 0xffffffe8007c7947 */ /* 0x000fea000383ffff */
.L_x_1137:
        /* <DEDUP_REMOVED lines=11> */
.L_x_1179:
[----:B------:R-:W-:Y:S05]  /*153a0*/  BSYNC B0 ;  /* 0x0000000000007941 */ /* 0x000fea0003800000 */
.L_x_1178:
[----:B------:R-:W-:Y:S05]  /*153b0*/  BRA `(.L_x_1180) ;  /* 0xffffffe800607947 */ /* 0x000fea000383ffff */
.L_x_1138:
[----:B------:R-:W-:Y:S01]  /*153c0*/  BSSY B0, `(.L_x_1181) ;  /* 0x0000006000007945 */ /* 0x000fe20003800000 */
[----:B------:R-:W-:-:S07]  /*153d0*/  IMAD.MOV.U32 R15, RZ, RZ, -0x1 ;  /* 0xffffffffff0f7424 */ /* 0x000fce00078e00ff */
[----:B0-----:R-:W-:Y:S05]  /*153e0*/  WARPSYNC.COLLECTIVE R15, `(.L_x_1182) ;  /* 0x000000000f0c7348 */ /* 0x001fea0003c00000 */
[----:B------:R-:W-:Y:S02]  /*153f0*/  ELECT P6, UR62, PT ;  /* 0x00000000003e782f */ /* 0x000fe400038c0000 */
[----:B------:R-:W-:Y:S01]  /*15400*/  MOV R14, UR62 ;  /* 0x0000003e000e7c02 */ /* 0x000fe20008000f00 */
[----:B0-----:R-:W-:Y:S10]  /*15410*/  ENDCOLLECTIVE ;  /* 0x000000000000791b */ /* 0x001ff40003800000 */
.L_x_1182:
[----:B------:R-:W-:Y:S05]  /*15420*/  BSYNC B0 ;  /* 0x0000000000007941 */ /* 0x000fea0003800000 */
.L_x_1181:
[----:B------:R-:W-:Y:S05]  /*15430*/  BRA `(.L_x_1183) ;  /* 0xffffffe800547947 */ /* 0x000fea000383ffff */
.L_x_1140:
[----:B0-----:R0:W1:Y:S02]  /*15440*/  SYNCS.PHASECHK.TRANS64.TRYWAIT P0, [R6+URZ], R5 ;  /* 0x00000005060075a7 */ /* 0x001064000800017f */
[----:B-1----:R-:W-:Y:S05]  /*15450*/  @!P0 NANOSLEEP.SYNCS 0x989680 ;  /* 0x009896800000895d */ /* 0x002fea0003900000 */
[----:B------:R-:W1:Y:S02]  /*15460*/  @!P0 SYNCS.PHASECHK.TRANS64 P0, [R6+URZ], R5 ;  /* 0x00000005060085a7 */ /* 0x000e64000800007f */
[----:B-1----:R-:W-:Y:S05]  /*15470*/  @!P0 BRA `(.L_x_1140) ;  /* 0xfffffffc00f08947 */ /* 0x002fea000383ffff */
[----:B------:R-:W-:Y:S05]  /*15480*/  BRA `(.L_x_1184) ;  /* 0xffffffe800907947 */ /* 0x000fea000383ffff */
.L_x_1141:
[----:B-1----:R1:W2:Y:S02]  /*15490*/  SYNCS.PHASECHK.TRANS64.TRYWAIT P0, [R3+URZ], R4 ;  /* 0x00000004030075a7 */ /* 0x0022a4000800017f */
[----:B--2---:R-:W-:Y:S05]  /*154a0*/  @!P0 NANOSLEEP.SYNCS 0x989680 ;  /* 0x009896800000895d */ /* 0x004fea0003900000 */
[----:B------:R-:W2:Y:S02]  /*154b0*/  @!P0 SYNCS.PHASECHK.TRANS64 P0, [R3+URZ], R4 ;  /* 0x00000004030085a7 */ /* 0x000ea4000800007f */
[----:B--2---:R-:W-:Y:S05]  /*154c0*/  @!P0 BRA `(.L_x_1141) ;  /* 0xfffffffc00f08947 */ /* 0x004fea000383ffff */
[----:B------:R-:W-:Y:S05]  /*154d0*/  BRA `(.L_x_1185) ;  /* 0xffffffe800847947 */ /* 0x000fea000383ffff */
.L_x_1143:
[----:B-1----:R1:W2:Y:S02]  /*154e0*/  SYNCS.PHASECHK.TRANS64.TRYWAIT P0, [R0+URZ], R5 ;  /* 0x00000005000075a7 */ /* 0x0022a4000800017f */
[----:B--2---:R-:W-:Y:S05]  /*154f0*/  @!P0 NANOSLEEP.SYNCS 0x989680 ;  /* 0x009896800000895d */ /* 0x004fea0003900000 */
[----:B------:R-:W2:Y:S02]  /*15500*/  @!P0 SYNCS.PHASECHK.TRANS64 P0, [R0+URZ], R5 ;  /* 0x00000005000085a7 */ /* 0x000ea4000800007f */
[----:B--2---:R-:W-:Y:S05]  /*15510*/  @!P0 BRA `(.L_x_1143) ;  /* 0xfffffffc00f08947 */ /* 0x004fea000383ffff */
[----:B------:R-:W-:Y:S05]  /*15520*/  BRA `(.L_x_1186) ;  /* 0xffffffe800887947 */ /* 0x000fea000383ffff */
.L_x_1187:
        /* <DEDUP_REMOVED lines=13> */
.L_x_3203:


//--------------------- .text._ZN7cutlass13device_kernelIN5flash11enable_sm90INS1_16FlashAttnFwdSm90INS1_25CollectiveMainloopFwdSm90ILi2EN4cute5tupleIJNS5_1CILi1EEES8_S8_EEENS6_IJNS7_ILi128EEENS7_ILi64EEENS7_ILi256EEEEEELi256ENS_10bfloat16_tEfNS_4arch4Sm90ELb0ELb1ELb0ELb1ELb0ELb0ELb0ELb1ELb1ELb1ELb1ELb0EEENS1_21CollectiveEpilogueFwdINS6_IJSA_SC_SB_EEES9_SE_SG_Li256ELb1ELb1ELb1ELb0EEENS1_36VarlenDynamicPersistentTileSchedulerILi128ELi64ELi256ELi128ELb1ELb1ELb1ELb1ELb0ELb1EEEEEEEEEvNT_6ParamsE --------------------------
	.section	.text._ZN7cutlass13device_kernelIN5flash11enable_sm90INS1_16FlashAttnFwdSm90INS1_25CollectiveMainloopFwdSm90ILi2EN4cute5tupleIJNS5_1CILi1EEES8_S8_EEENS6_IJNS7_ILi128EEENS7_ILi64EEENS7_ILi256EEEEEELi256ENS_10bfloat16_tEfNS_4arch4Sm90ELb0ELb1ELb0ELb1ELb0ELb0ELb0ELb1ELb1ELb1ELb1ELb0EEENS1_21CollectiveEpilogueFwdINS6_IJSA_SC_SB_EEES9_SE_SG_Li256ELb1ELb1ELb1ELb0EEENS1_36VarlenDynamicPersistentTileSchedulerILi128ELi64ELi256ELi128ELb1ELb1ELb1ELb1ELb0ELb1EEEEEEEEEvNT_6ParamsE,"ax",@progbits
	.align	128
.text._ZN7cutlass13device_kernelIN5flash11enable_sm90INS1_16FlashAttnFwdSm90INS1_25CollectiveMainloopFwdSm90ILi2EN4cute5tupleIJNS5_1CILi1EEES8_S8_EEENS6_IJNS7_ILi128EEENS7_ILi64EEENS7_ILi256EEEEEELi256ENS_10bfloat16_tEfNS_4arch4Sm90ELb0ELb1ELb0ELb1ELb0ELb0ELb0ELb1ELb1ELb1ELb1ELb0EEENS1_21CollectiveEpilogueFwdINS6_IJSA_SC_SB_EEES9_SE_SG_Li256ELb1ELb1ELb1ELb0EEENS1_36VarlenDynamicPersistentTileSchedulerILi128ELi64ELi256ELi128ELb1ELb1ELb1ELb1ELb0ELb1EEEEEEEEEvNT_6ParamsE:
        .type           _ZN7cutlass13device_kernelIN5flash11enable_sm90INS1_16FlashAttnFwdSm90INS1_25CollectiveMainloopFwdSm90ILi2EN4cute5tupleIJNS5_1CILi1EEES8_S8_EEENS6_IJNS7_ILi128EEENS7_ILi64EEENS7_ILi256EEEEEELi256ENS_10bfloat16_tEfNS_4arch4Sm90ELb0ELb1ELb0ELb1ELb0ELb0ELb0ELb1ELb1ELb1ELb1ELb0EEENS1_21CollectiveEpilogueFwdINS6_IJSA_SC_SB_EEES9_SE_SG_Li256ELb1ELb1ELb1ELb0EEENS1_36VarlenDynamicPersistentTileSchedulerILi128ELi64ELi256ELi128ELb1ELb1ELb1ELb1ELb0ELb1EEEEEEEEEvNT_6ParamsE,@function
        .size           _ZN7cutlass13device_kernelIN5flash11enable_sm90INS1_16FlashAttnFwdSm90INS1_25CollectiveMainloopFwdSm90ILi2EN4cute5tupleIJNS5_1CILi1EEES8_S8_EEENS6_IJNS7_ILi128EEENS7_ILi64EEENS7_ILi256EEEEEELi256ENS_10bfloat16_tEfNS_4arch4Sm90ELb0ELb1ELb0ELb1ELb0ELb0ELb0ELb1ELb1ELb1ELb1ELb0EEENS1_21CollectiveEpilogueFwdINS6_IJSA_SC_SB_EEES9_SE_SG_Li256ELb1ELb1ELb1ELb0EEENS1_36VarlenDynamicPersistentTileSchedulerILi128ELi64ELi256ELi128ELb1ELb1ELb1ELb1ELb0ELb1EEEEEEEEEvNT_6ParamsE,(.L_x_3204 - _ZN7cutlass13device_kernelIN5flash11enable_sm90INS1_16FlashAttnFwdSm90INS1_25CollectiveMainloopFwdSm90ILi2EN4cute5tupleIJNS5_1CILi1EEES8_S8_EEENS6_IJNS7_ILi128EEENS7_ILi64EEENS7_ILi256EEEEEELi256ENS_10bfloat16_tEfNS_4arch4Sm90ELb0ELb1ELb0ELb1ELb0ELb0ELb0ELb1ELb1ELb1ELb1ELb0EEENS1_21CollectiveEpilogueFwdINS6_IJSA_SC_SB_EEES9_SE_SG_Li256ELb1ELb1ELb1ELb0EEENS1_36VarlenDynamicPersistentTileSchedulerILi128ELi64ELi256ELi128ELb1ELb1ELb1ELb1ELb0ELb1EEEEEEEEEvNT_6ParamsE)
        .other          _ZN7cutlass13device_kernelIN5flash11enable_sm90INS1_16FlashAttnFwdSm90INS1_25CollectiveMainloopFwdSm90ILi2EN4cute5tupleIJNS5_1CILi1EEES8_S8_EEENS6_IJNS7_ILi128EEENS7_ILi64EEENS7_ILi256EEEEEELi256ENS_10bfloat16_tEfNS_4arch4Sm90ELb0ELb1ELb0ELb1ELb0ELb0ELb0ELb1ELb1ELb1ELb1ELb0EEENS1_21CollectiveEpilogueFwdINS6_IJSA_SC_SB_EEES9_SE_SG_Li256ELb1ELb1ELb1ELb0EEENS1_36VarlenDynamicPersistentTileSchedulerILi128ELi64ELi256ELi128ELb1ELb1ELb1ELb1ELb0ELb1EEEEEEEEEvNT_6ParamsE,@"STO_CUDA_ENTRY STV_DEFAULT"
_ZN7cutlass13device_kernelIN5flash11enable_sm90INS1_16FlashAttnFwdSm90INS1_25CollectiveMainloopFwdSm90ILi2EN4cute5tupleIJNS5_1CILi1EEES8_S8_EEENS6_IJNS7_ILi128EEENS7_ILi64EEENS7_ILi256EEEEEELi256ENS_10bfloat16_tEfNS_4arch4Sm90ELb0ELb1ELb0ELb1ELb0ELb0ELb0ELb1ELb1ELb1ELb1ELb0EEENS1_21CollectiveEpilogueFwdINS6_IJSA_SC_SB_EEES9_SE_SG_Li256ELb1ELb1ELb1ELb0EEENS1_36VarlenDynamicPersistentTileSchedulerILi128ELi64ELi256ELi128ELb1ELb1ELb1ELb1ELb0ELb1EEEEEEEEEvNT_6ParamsE:
        /* <DEDUP_REMOVED lines=18> */
.L_x_1189:
[----:B------:R-:W-:Y:S05]  /*0120*/  BSYNC B0 ;  /* 0x0000000000007941 */ /* 0x000fea0003800000 */
.L_x_1188:
        /* <DEDUP_REMOVED lines=41> */
.L_x_1190:
        /* <DEDUP_REMOVED lines=22> */
.L_x_1191:
        /* <DEDUP_REMOVED lines=18> */
.L_x_1192:
        /* <DEDUP_REMOVED lines=22> */
.L_x_1193:
        /* <DEDUP_REMOVED lines=22> */
.L_x_1194:
        /* <DEDUP_REMOVED lines=8> */
.L_x_1196:
        /* <DEDUP_REMOVED lines=16> */
[----:B------:R-:W-:Y:S01]  /*0a80*/  R2UR UR5, R9 ;  /* 0x00000000090572ca */ /* 0x000fe200000e0000 */
[----:B------:R-:W-:Y:S01]  /*0a90*/  UMOV UR38, URZ ;  /* 0x0000003f00267c82 */ /* 0x000fe20008000000 */
[----:B------:R-:W-:Y:S01]  /*0aa0*/  R2UR UR7, R10 ;  /* 0x000000000a0772ca */ /* 0x000fe200000e0000 */
[----:B------:R-:W-:Y:S01]  /*0ab0*/  UMOV UR36, URZ ;  /* 0x0000003f00247c82 */ /* 0x000fe20008000000 */
[----:B------:R-:W-:Y:S02]  /*0ac0*/  SHF.R.S32.HI R3, RZ, 0x1f, R6 ;  /* 0x0000001fff037819 */ /* 0x000fe40000011406 */
[----:B------:R-:W-:Y:S02]  /*0ad0*/  R2UR UR6, R11 ;  /* 0x000000000b0672ca */ /* 0x000fe400000e0000 */
[----:B0-----:R-:W-:-:S02]  /*0ae0*/  LEA.HI R2, R3, R6, RZ, 0x5 ;  /* 0x0000000603027211 */ /* 0x001fc400078f28ff */
[----:B------:R-:W-:-:S03]  /*0af0*/  LEA.HI R4, R3, R6, RZ, 0x2 ;  /* 0x0000000603047211 */ /* 0x000fc600078f10ff */
[----:B------:R-:W-:Y:S01]  /*0b00*/  IMAD.SHL.U32 R7, R2, 0x20, RZ ;  /* 0x0000002002077824 */ /* 0x000fe200078e00ff */
[----:B------:R-:W-:-:S05]  /*0b10*/  LOP3.LUT R13, R4, 0xfffffffc, RZ, 0xc0, !PT ;  /* 0xfffffffc040d7812 */ /* 0x000fca00078ec0ff */
[----:B------:R-:W-:Y:S01]  /*0b20*/  IMAD.IADD R13, R6, 0x1, -R13 ;  /* 0x00000001060d7824 */ /* 0x000fe200078e0a0d */
[----:B--2---:R-:W-:Y:S02]  /*0b30*/  R2UR UR4, R0 ;  /* 0x00000000000472ca */ /* 0x004fe400000e0000 */
[CC--:B------:R-:W-:Y:S02]  /*0b40*/  LEA.HI R0, R3.reuse, R6.reuse, RZ, 0x7 ;  /* 0x0000000603007211 */ /* 0x0c0fe400078f38ff */
[----:B------:R-:W-:Y:S02]  /*0b50*/  LEA.HI R3, R3, R6, RZ, 0x4 ;  /* 0x0000000603037211 */ /* 0x000fe400078f20ff */
[----:B------:R-:W-:Y:S02]  /*0b60*/  LOP3.LUT R233, R0, 0xffffff80, RZ, 0xc0, !PT ;  /* 0xffffff8000e97812 */ /* 0x000fe400078ec0ff */
[----:B------:R-:W-:Y:S02]  /*0b70*/  SHF.R.S32.HI R2, RZ, 0x4, R3 ;  /* 0x00000004ff027819 */ /* 0x000fe40000011403 */
[C---:B------:R-:W-:Y:S01]  /*0b80*/  LOP3.LUT R5, R3.reuse, 0x3fffff0, RZ, 0xc0, !PT ;  /* 0x03fffff003057812 */ /* 0x040fe200078ec0ff */
[C---:B------:R-:W-:Y:S01]  /*0b90*/  IMAD.IADD R233, R6.reuse, 0x1, -R233 ;  /* 0x0000000106e97824 */ /* 0x040fe200078e0ae9 */
[----:B------:R-:W-:Y:S01]  /*0ba0*/  LEA.HI R4, R3, R2, RZ, 0x1 ;  /* 0x0000000203047211 */ /* 0x000fe200078f08ff */
[----:B------:R-:W-:Y:S01]  /*0bb0*/  ULOP3.LUT UR8, UR4, 0x1, URZ, 0xfc, !UPT ;  /* 0x0000000104087892 */ /* 0x000fe2000f8efc3f */
[----:B------:R-:W-:Y:S01]  /*0bc0*/  SHF.R.S32.HI R3, RZ, 0x7, R0 ;  /* 0x00000007ff037819 */ /* 0x000fe20000011400 */
[----:B------:R-:W-:Y:S01]  /*0bd0*/  IMAD.IADD R5, R6, 0x1, -R5 ;  /* 0x0000000106057824 */ /* 0x000fe200078e0a05 */
[----:B------:R-:W-:Y:S01]  /*0be0*/  SHF.R.S32.HI R8, RZ, 0x1f, R233 ;  /* 0x0000001fff087819 */ /* 0x000fe200000114e9 */
[----:B------:R-:W-:Y:S01]  /*0bf0*/  UMOV UR4, URZ ;  /* 0x0000003f00047c82 */ /* 0x000fe20008000000 */
[----:B------:R-:W-:Y:S01]  /*0c00*/  LOP3.LUT R6, R7, 0xfffffc00, RZ, 0xc0, !PT ;  /* 0xfffffc0007067812 */ /* 0x000fe200078ec0ff */
[----:B------:R-:W-:Y:S01]  /*0c10*/  IMAD.U32 R232, RZ, RZ, UR4 ;  /* 0x00000004ffe87e24 */ /* 0x000fe2000f8e00ff */
[----:B------:R-:W-:-:S02]  /*0c20*/  LEA.HI R9, R8, R233, RZ, 0x2 ;  /* 0x000000e908097211 */ /* 0x000fc400078f10ff */
[----:B------:R-:W-:Y:S01]  /*0c30*/  LEA.HI R0, R0, R3, RZ, 0x1 ;  /* 0x0000000300007211 */ /* 0x000fe200078f08ff */
[----:B------:R-:W-:Y:S01]  /*0c40*/  IMAD R6, R5, 0x40, R6 ;  /* 0x0000004005067824 */ /* 0x000fe200078e0206 */
[--C-:B------:R-:W-:Y:S02]  /*0c50*/  SHF.R.S32.HI R10, RZ, 0x2, R9.reuse ;  /* 0x00000002ff0a7819 */ /* 0x100fe40000011409 */
[----:B------:R-:W-:Y:S02]  /*0c60*/  SHF.R.S32.HI R11, RZ, 0x1f, R9 ;  /* 0x0000001fff0b7819 */ /* 0x000fe40000011409 */
[----:B------:R-:W-:Y:S02]  /*0c70*/  LOP3.LUT R7, R4, 0x1ffffffe, RZ, 0xc0, !PT ;  /* 0x1ffffffe04077812 */ /* 0x000fe400078ec0ff */
[----:B------:R-:W-:Y:S02]  /*0c80*/  LEA.HI R11, R11, R10, RZ, 0x3 ;  /* 0x0000000a0b0b7211 */ /* 0x000fe400078f18ff */
[----:B------:R-:W-:Y:S01]  /*0c90*/  LEA.HI R8, R8, R233, RZ, 0x5 ;  /* 0x000000e908087211 */ /* 0x000fe200078f28ff */
[----:B------:R-:W-:Y:S01]  /*0ca0*/  IMAD.IADD R7, R2, 0x1, -R7 ;  /* 0x0000000102077824 */ /* 0x000fe200078e0a07 */
[----:B------:R-:W-:-:S02]  /*0cb0*/  LOP3.LUT R11, R11, 0xfffffff8, RZ, 0xc0, !PT ;  /* 0xfffffff80b0b7812 */ /* 0x000fc400078ec0ff */
[----:B------:R-:W-:Y:S02]  /*0cc0*/  LOP3.LUT R0, R0, 0x3fffffe, RZ, 0xc0, !PT ;  /* 0x03fffffe00007812 */ /* 0x000fe400078ec0ff */
[----:B------:R-:W-:Y:S01]  /*0cd0*/  LOP3.LUT R4, R9, 0x7ffffffc, RZ, 0xc0, !PT ;  /* 0x7ffffffc09047812 */ /* 0x000fe200078ec0ff */
[----:B------:R-:W-:Y:S01]  /*0ce0*/  IMAD.IADD R11, R10, 0x1, -R11 ;  /* 0x000000010a0b7824 */ /* 0x000fe200078e0a0b */
[----:B------:R-:W-:Y:S01]  /*0cf0*/  SHF.R.S32.HI R8, RZ, 0x5, R8 ;  /* 0x00000005ff087819 */ /* 0x000fe20000011408 */
[----:B------:R-:W-:Y:S01]  /*0d00*/  IMAD.IADD R0, R3, 0x1, -R0 ;  /* 0x0000000103007824 */ /* 0x000fe200078e0a00 */
[----:B------:R-:W-:Y:S01]  /*0d10*/  LEA.HI R2, R13, R13, RZ, 0x1 ;  /* 0x0000000d0d027211 */ /* 0x000fe200078f08ff */
[----:B------:R-:W-:Y:S02]  /*0d20*/  IMAD.IADD R4, R233, 0x1, -R4 ;  /* 0x00000001e9047824 */ /* 0x000fe400078e0a04 */
[----:B------:R-:W-:Y:S01]  /*0d30*/  IMAD R3, R7, 0x8, R6 ;  /* 0x0000000807037824 */ /* 0x000fe200078e0206 */
[----:B------:R-:W-:Y:S01]  /*0d40*/  LOP3.LUT R2, R2, 0x1ffffffe, RZ, 0xc0, !PT ;  /* 0x1ffffffe02027812 */ /* 0x000fe200078ec0ff */
[----:B------:R-:W-:-:S02]  /*0d50*/  IMAD R11, R8, 0x10, R11 ;  /* 0x00000010080b7824 */ /* 0x000fc400078e020b */
[----:B------:R-:W-:Y:S01]  /*0d60*/  IMAD.SHL.U32 R16, R4, 0x2, RZ ;  /* 0x0000000204107824 */ /* 0x000fe200078e00ff */
[----:B------:R0:W-:Y:S01]  /*0d70*/  STL [R1+0x60], R3 ;  /* 0x0000600301007387 */ /* 0x0001e20000100800 */
[----:B------:R-:W-:Y:S02]  /*0d80*/  IMAD R0, R0, 0x40, R11 ;  /* 0x0000004000007824 */ /* 0x000fe400078e020b */
[C---:B------:R-:W-:Y:S01]  /*0d90*/  VIADD R229, R16.reuse, 0x8 ;  /* 0x0000000810e57836 */ /* 0x040fe20000000000 */
[----:B------:R-:W-:Y:S01]  /*0da0*/  SHF.R.S32.HI R4, RZ, 0x1f, R16 ;  /* 0x0000001fff047819 */ /* 0x000fe20000011410 */
[C---:B------:R-:W-:Y:S01]  /*0db0*/  VIADD R228, R16.reuse, 0x10 ;  /* 0x0000001010e47836 */ /* 0x040fe20000000000 */
[----:B------:R-:W-:Y:S01]  /*0dc0*/  STL [R1+0x5c], R0 ;  /* 0x00005c0001007387 */ /* 0x000fe20000100800 */
[C---:B------:R-:W-:Y:S01]  /*0dd0*/  VIADD R227, R16.reuse, 0x18 ;  /* 0x0000001810e37836 */ /* 0x040fe20000000000 */
[----:B------:R-:W-:Y:S01]  /*0de0*/  SHF.R.S32.HI R4, RZ, 0x1f, R229 ;  /* 0x0000001fff047819 */ /* 0x000fe200000114e5 */
[----:B------:R-:W-:-:S02]  /*0df0*/  VIADD R226, R16, 0x20 ;  /* 0x0000002010e27836 */ /* 0x000fc40000000000 */
[----:B0-----:R-:W-:Y:S01]  /*0e00*/  IMAD.U32 R3, RZ, RZ, UR8 ;  /* 0x00000008ff037e24 */ /* 0x001fe2000f8e00ff */
[----:B------:R-:W-:Y:S01]  /*0e10*/  SHF.R.S32.HI R5, RZ, 0x1f, R227 ;  /* 0x0000001fff057819 */ /* 0x000fe200000114e3 */
[C---:B------:R-:W-:Y:S01]  /*0e20*/  VIADD R225, R16.reuse, 0x28 ;  /* 0x0000002810e17836 */ /* 0x040fe20000000000 */
[----:B------:R-:W-:Y:S01]  /*0e30*/  SHF.R.S32.HI R4, RZ, 0x1f, R226 ;  /* 0x0000001fff047819 */ /* 0x000fe200000114e2 */
[C---:B------:R-:W-:Y:S01]  /*0e40*/  VIADD R224, R16.reuse, 0x30 ;  /* 0x0000003010e07836 */ /* 0x040fe20000000000 */
[----:B------:R0:W-:Y:S01]  /*0e50*/  STL [R1+0x64], R3 ;  /* 0x0000640301007387 */ /* 0x0001e20000100800 */
[C---:B------:R-:W-:Y:S02]  /*0e60*/  VIADD R223, R16.reuse, 0x38 ;  /* 0x0000003810df7836 */ /* 0x040fe40000000000 */
[C---:B------:R-:W-:Y:S01]  /*0e70*/  VIADD R222, R16.reuse, 0x40 ;  /* 0x0000004010de7836 */ /* 0x040fe20000000000 */
[----:B------:R-:W-:Y:S01]  /*0e80*/  SHF.R.S32.HI R5, RZ, 0x1f, R224 ;  /* 0x0000001fff057819 */ /* 0x000fe200000114e0 */
[C---:B------:R-:W-:Y:S01]  /*0e90*/  VIADD R221, R16.reuse, 0x48 ;  /* 0x0000004810dd7836 */ /* 0x040fe20000000000 */
[----:B------:R-:W-:Y:S01]  /*0ea0*/  SHF.R.S32.HI R4, RZ, 0x1f, R223 ;  /* 0x0000001fff047819 */ /* 0x000fe200000114df */
[----:B------:R-:W-:-:S02]  /*0eb0*/  VIADD R220, R16, 0x50 ;  /* 0x0000005010dc7836 */ /* 0x000fc40000000000 */
[C---:B------:R-:W-:Y:S01]  /*0ec0*/  VIADD R219, R16.reuse, 0x58 ;  /* 0x0000005810db7836 */ /* 0x040fe20000000000 */
[----:B0-----:R-:W-:Y:S01]  /*0ed0*/  SHF.R.S32.HI R3, RZ, 0x1f, R228 ;  /* 0x0000001fff037819 */ /* 0x001fe200000114e4 */
        /* <DEDUP_REMOVED lines=32> */
[----:B------:R-:W-:Y:S01]  /*10e0*/  IMAD.IADD R2, R13, 0x1, -R2 ;  /* 0x000000010d027824 */ /* 0x000fe200078e0a02 */
[----:B------:R-:W-:Y:S01]  /*10f0*/  SHF.R.S32.HI R3, RZ, 0x1f, R207 ;  /* 0x0000001fff037819 */ /* 0x000fe200000114cf */
[----:B------:R-:W-:Y:S01]  /*1100*/  VIADD R200, R16, 0xe0 ;  /* 0x000000e010c87836 */ /* 0x000fe20000000000 */
[----:B------:R-:W-:Y:S01]  /*1110*/  SHF.R.S32.HI R237, RZ, 0x1f, R206 ;  /* 0x0000001fffed7819 */ /* 0x000fe200000114ce */
[----:B------:R-:W-:Y:S01]  /*1120*/  IMAD R19, R2, 0x8, R0 ;  /* 0x0000000802137824 */ /* 0x000fe200078e0200 */
[----:B------:R-:W-:-:S02]  /*1130*/  SHF.R.S32.HI R236, RZ, 0x1f, R205 ;  /* 0x0000001fffec7819 */ /* 0x000fc400000114cd */
[----:B------:R-:W-:Y:S02]  /*1140*/  SHF.R.S32.HI R235, RZ, 0x1f, R204 ;  /* 0x0000001fffeb7819 */ /* 0x000fe400000114cc */
[----:B------:R-:W-:-:S07]  /*1150*/  SHF.R.S32.HI R234, RZ, 0x1f, R203 ;  /* 0x0000001fffea7819 */ /* 0x000fce00000114cb */
.L_x_1300:
[----:B------:R-:W-:Y:S01]  /*1160*/  ULDC.64 UR8, c[0x0][0xa28] ;  /* 0x00028a0000087ab9 */ /* 0x000fe20000000a00 */
[----:B------:R-:W-:Y:S01]  /*1170*/  ULDC.64 UR12, c[0x0][0x208] ;  /* 0x00008200000c7ab9 */ /* 0x000fe20000000a00 */
[----:B------:R-:W-:-:S04]  /*1180*/  UISETP.NE.U32.AND UP0, UPT, UR8, URZ, UPT ;  /* 0x0000003f0800728c */ /* 0x000fc8000bf05070 */
[----:B------:R-:W-:-:S03]  /*1190*/  UISETP.NE.AND.EX UP0, UPT, UR9, URZ, UPT, UP0 ;  /* 0x0000003f0900728c */ /* 0x000fc6000bf05300 */
[----:B------:R-:W-:Y:S02]  /*11a0*/  ULDC.64 UR8, c[0x0][0xa18] ;  /* 0x0002860000087ab9 */ /* 0x000fe40000000a00 */
[----:B------:R-:W-:Y:S01]  /*11b0*/  UISETP.NE.U32.AND UP1, UPT, UR8, URZ, UPT ;  /* 0x0000003f0800728c */ /* 0x000fe2000bf25070 */
[----:B------:R-:W-:-:S03]  /*11c0*/  PLOP3.LUT P0, PT, PT, PT, UP0, 0x80, 0x0 ;  /* 0x000000000000781c */ /* 0x000fc60003f0f008 */
[----:B------:R-:W-:-:S03]  /*11d0*/  UISETP.NE.AND.EX UP1, UPT, UR9, URZ, UPT, UP1 ;  /* 0x0000003f0900728c */ /* 0x000fc6000bf25310 */
[----:B------:R-:W-:Y:S02]  /*11e0*/  @UP0 ULDC.64 UR8, c[0x0][0xa28] ;  /* 0x00028a0000080ab9 */ /* 0x000fe40000000a00 */
[----:B------:R-:W-:Y:S01]  /*11f0*/  @UP0 UIMAD.WIDE UR8, UR6, 0x4, UR8 ;  /* 0x00000004060808a5 */ /* 0x000fe2000f8e0208 */
[----:B------:R-:W-:-:S05]  /*1200*/  PLOP3.LUT P2, PT, PT, PT, UP1, 0x80, 0x0 ;  /* 0x000000000000781c */ /* 0x000fca0003f4f018 */
[----:B------:R-:W-:Y:S01]  /*1210*/  @UP1 ULDC.64 UR10, c[0x0][0xa18] ;  /* 0x00028600000a1ab9 */ /* 0x000fe20000000a00 */
[----:B01-3--:R-:W-:Y:S02]  /*1220*/  IMAD.U32 R2, RZ, RZ, UR8 ;  /* 0x00000008ff027e24 */ /* 0x00bfe4000f8e00ff */
[----:B------:R-:W-:Y:S01]  /*1230*/  IMAD.U32 R3, RZ, RZ, UR9 ;  /* 0x00000009ff037e24 */ /* 0x000fe2000f8e00ff */
[----:B------:R-:W-:Y:S02]  /*1240*/  @UP1 UIMAD.WIDE UR8, UR6, 0x4, UR10 ;  /* 0x00000004060818a5 */ /* 0x000fe4000f8e020a */
[----:B------:R-:W-:Y:S02]  /*1250*/  ULOP3.LUT UR4, UR7, 0xff0000, URZ, 0xc0, !UPT ;  /* 0x00ff000007047892 */ /* 0x000fe4000f8ec03f */
[----:B--2---:R-:W2:Y:S01]  /*1260*/  @P0 LDG.E R2, desc[UR12][R2.64] ;  /* 0x0000000c02020981 */ /* 0x004ea2000c1e1900 */
[----:B------:R-:W-:Y:S01]  /*1270*/  ULDC UR10, c[0x0][0x2f0] ;  /* 0x0000bc00000a7ab9 */ /* 0x000fe20000000800 */
[----:B------:R-:W-:-:S02]  /*1280*/  IMAD.U32 R4, RZ, RZ, UR8 ;  /* 0x00000008ff047e24 */ /* 0x000fc4000f8e00ff */
[----:B------:R-:W-:Y:S01]  /*1290*/  IMAD.U32 R5, RZ, RZ, UR9 ;  /* 0x00000009ff057e24 */ /* 0x000fe2000f8e00ff */
[----:B------:R-:W-:-:S04]  /*12a0*/  ULDC.64 UR8, c[0x0][0x418] ;  /* 0x0001060000087ab9 */ /* 0x000fc80000000a00 */
[----:B------:R-:W3:Y:S01]  /*12b0*/  @P2 LDG.E R4, desc[UR12][R4.64] ;  /* 0x0000000c04042981 */ /* 0x000ee2000c1e1900 */
[----:B------:R-:W-:Y:S02]  /*12c0*/  UISETP.NE.U32.AND UP0, UPT, UR8, URZ, UPT ;  /* 0x0000003f0800728c */ /* 0x000fe4000bf05070 */
[----:B------:R-:W-:Y:S02]  /*12d0*/  ULOP3.LUT UR8, UR7, 0xff000000, URZ, 0xc0, !UPT ;  /* 0xff00000007087892 */ /* 0x000fe4000f8ec03f */
[----:B------:R-:W-:Y:S01]  /*12e0*/  UISETP.NE.AND.EX UP0, UPT, UR9, URZ, UPT, UP0 ;  /* 0x0000003f0900728c */ /* 0x000fe2000bf05300 */
[----:B------:R-:W-:Y:S02]  /*12f0*/  ULDC.64 UR12, c[0x0][0xa20] ;  /* 0x00028800000c7ab9 */ /* 0x000fe40000000a00 */
[----:B------:R-:W-:Y:S01]  /*1300*/  ULDC UR9, c[0x0][0x424] ;  /* 0x0001090000097ab9 */ /* 0x000fe20000000800 */
[----:B------:R-:W-:Y:S01]  /*1310*/  ULOP3.LUT UR7, UR7, 0xffff, URZ, 0xc0, !UPT ;  /* 0x0000ffff07077892 */ /* 0x000fe2000f8ec03f */
[----:B------:R-:W-:Y:S01]  /*1320*/  ISETP.NE.U32.AND P1, PT, RZ, UR12, PT ;  /* 0x0000000cff007c0c */ /* 0x000fe2000bf25070 */
[----:B------:R-:W-:-:S02]  /*1330*/  USHF.R.U32.HI UR8, URZ, 0x8, UR8 ;  /* 0x000000083f087899 */ /* 0x000fc40008011608 */
[----:B------:R-:W-:Y:S01]  /*1340*/  USEL UR9, UR9, 0x1, UP0 ;  /* 0x0000000109097887 */ /* 0x000fe20008000000 */
[----:B------:R-:W-:Y:S01]  /*1350*/  ISETP.NE.AND.EX P1, PT, RZ, UR13, PT, P1 ;  /* 0x0000000dff007c0c */ /* 0x000fe2000bf25310 */
[----:B------:R-:W-:Y:S01]  /*1360*/  UMOV UR60, URZ ;  /* 0x0000003f003c7c82 */ /* 0x000fe20008000000 */
[----:B------:R-:W-:Y:S01]  /*1370*/  ULDC UR39, c[0x0][0x288] ;  /* 0x0000a20000277ab9 */ /* 0x000fe20000000800 */
[----:B------:R-:W-:Y:S01]  /*1380*/  ULEA.HI UR4, UR4, UR8, URZ, 0x10 ;  /* 0x0000000804047291 */ /* 0x000fe2000f8f803f */
[----:B------:R-:W-:Y:S01]  /*1390*/  IMAD.U32 R202, RZ, RZ, UR7 ;  /* 0x00000007ffca7e24 */ /* 0x000fe2000f8e00ff */
[----:B------:R-:W-:Y:S01]  /*13a0*/  UIMAD UR10, UR9, UR10, URZ ;  /* 0x0000000a090a72a4 */ /* 0x000fe2000f8e023f */
[----:B--2---:R-:W-:Y:S02]  /*13b0*/  @P0 R2UR UR60, R2 ;  /* 0x00000000023c02ca */ /* 0x004fe400000e0000 */
[----:B---3--:R-:W-:Y:S01]  /*13c0*/  @P2 R2UR UR39, R4 ;  /* 0x00000000042722ca */ /* 0x008fe200000e0000 */
[----:B----45:R-:W-:-:S14]  /*13d0*/  @P2 BRA `(.L_x_1197) ;  /* 0x0000000000382947 */ /* 0x030fdc0003800000 */
[----:B------:R-:W-:Y:S02]  /*13e0*/  ULDC.64 UR8, c[0x0][0xa00] ;  /* 0x0002800000087ab9 */ /* 0x000fe40000000a00 */
[----:B------:R-:W-:-:S04]  /*13f0*/  ISETP.NE.U32.AND P0, PT, RZ, UR8, PT ;  /* 0x00000008ff007c0c */ /* 0x000fc8000bf05070 */
[----:B------:R-:W-:-:S13]  /*1400*/  ISETP.NE.AND.EX P0, PT, RZ, UR9, PT, P0 ;  /* 0x00000009ff007c0c */ /* 0x000fda000bf05300 */
[----:B------:R-:W-:Y:S05]  /*1410*/  @!P0 BRA `(.L_x_1197) ;  /* 0x0000000000288947 */ /* 0x000fea0003800000 */
[----:B------:R-:W-:Y:S01]  /*1420*/  ULDC.64 UR8, c[0x0][0xa00] ;  /* 0x0002800000087ab9 */ /* 0x000fe20000000a00 */
[----:B------:R-:W-:Y:S01]  /*1430*/  ULDC.64 UR12, c[0x0][0x208] ;  /* 0x00008200000c7ab9 */ /* 0x000fe20000000a00 */
        /* <DEDUP_REMOVED lines=8> */
.L_x_1197:
[----:B------:R-:W-:Y:S01]  /*14c0*/  IMAD.U32 R231, RZ, RZ, UR6 ;  /* 0x00000006ffe77e24 */ /* 0x000fe2000f8e00ff */
[----:B------:R-:W-:Y:S06]  /*14d0*/  @!P1 BRA `(.L_x_1198) ;  /* 0x0000000000209947 */ /* 0x000fec0003800000 */
[----:B------:R-:W-:Y:S01]  /*14e0*/  ULDC.64 UR8, c[0x0][0xa20] ;  /* 0x0002880000087ab9 */ /* 0x000fe20000000a00 */
[----:B------:R-:W-:Y:S01]  /*14f0*/  ULDC.64 UR10, c[0x0][0x208] ;  /* 0x00008200000a7ab9 */ /* 0x000fe20000000a00 */
[----:B------:R-:W-:-:S06]  /*1500*/  UIMAD.WIDE UR6, UR6, 0x4, UR8 ;  /* 0x00000004060678a5 */ /* 0x000fcc000f8e0208 */
[----:B------:R-:W-:Y:S02]  /*1510*/  IMAD.U32 R2, RZ, RZ, UR6 ;  /* 0x00000006ff027e24 */ /* 0x000fe4000f8e00ff */
[----:B------:R-:W-:-:S05]  /*1520*/  IMAD.U32 R3, RZ, RZ, UR7 ;  /* 0x00000007ff037e24 */ /* 0x000fca000f8e00ff */
[----:B------:R-:W2:Y:S02]  /*1530*/  LDG.E R2, desc[UR10][R2.64] ;  /* 0x0000000a02027981 */ /* 0x000ea4000c1e1900 */
[----:B--2---:R-:W-:Y:S01]  /*1540*/  R2UR UR10, R2 ;  /* 0x00000000020a72ca */ /* 0x004fe200000e0000 */
[----:B------:R-:W-:-:S14]  /*1550*/  BRA `(.L_x_1199) ;  /* 0x0000000000387947 */ /* 0x000fdc0003800000 */
.L_x_1198:
        /* <DEDUP_REMOVED lines=14> */
.L_x_1199:
[----:B------:R-:W-:Y:S01]  /*1640*/  ULDC UR6, c[0x0][0x448] ;  /* 0x0001120000067ab9 */ /* 0x000fe20000000800 */
[----:B------:R-:W-:Y:S02]  /*1650*/  USHF.L.U32 UR61, UR5, 0x7, URZ ;  /* 0x00000007053d7899 */ /* 0x000fe4000800063f */
[----:B------:R-:W-:Y:S02]  /*1660*/  UISETP.NE.AND UP0, UPT, UR6, 0x1, UPT ;  /* 0x000000010600788c */ /* 0x000fe4000bf05270 */
[----:B------:R-:W-:Y:S01]  /*1670*/  UIADD3 UR5, UR61, 0x7f, URZ ;  /* 0x0000007f3d057890 */ /* 0x000fe2000fffe03f */
[----:B------:R-:W-:Y:S01]  /*1680*/  ULDC.64 UR6, c[0x0][0x9e0] ;  /* 0x0002780000067ab9 */ /* 0x000fe20000000a00 */
[----:B------:R-:W-:Y:S02]  /*1690*/  UIADD3 UR60, -UR60, UR10, URZ ;  /* 0x0000000a3c3c7290 */ /* 0x000fe4000fffe13f */
[----:B------:R-:W-:Y:S02]  /*16a0*/  UISETP.GE.AND UP1, UPT, UR7, 0x1, UPT ;  /* 0x000000010700788c */ /* 0x000fe4000bf26270 */
[----:B------:R-:W-:-:S03]  /*16b0*/  UIADD3 UR10, UR60, 0x1, -UR39 ;  /* 0x000000013c0a7890 */ /* 0x000fc6000fffe827 */
[----:B------:R-:W-:Y:S01]  /*16c0*/  @UP0 ULDC UR8, c[0x0][0x44c] ;  /* 0x0001130000080ab9 */ /* 0x000fe20000000800 */
[----:B------:R-:W-:Y:S01]  /*16d0*/  @UP0 ULDC UR11, c[0x0][0x450] ;  /* 0x00011400000b0ab9 */ /* 0x000fe20000000800 */
[----:B------:R-:W-:Y:S01]  /*16e0*/  UIMAD.WIDE.U32 UR8, UR5, UR8, URZ ;  /* 0x00000008050872a5 */ /* 0x000fe2000f8e003f */
[----:B------:R-:W-:-:S03]  /*16f0*/  PLOP3.LUT P1, PT, PT, PT, UP1, 0x80, 0x0 ;  /* 0x000000000000781c */ /* 0x000fc60003f2f018 */
[----:B------:R-:W-:-:S04]  /*1700*/  @UP0 USHF.R.U32.HI UR5, URZ, UR11, UR9 ;  /* 0x0000000b3f050299 */ /* 0x000fc80008011609 */
[----:B------:R-:W-:-:S04]  /*1710*/  UIADD3 UR10, UR10, UR5, URZ ;  /* 0x000000050a0a7290 */ /* 0x000fc8000fffe03f */
[----:B------:R-:W-:Y:S02]  /*1720*/  UIADD3 UR6, UR10, UR6, URZ ;  /* 0x000000060a067290 */ /* 0x000fe4000fffe03f */
[----:B------:R-:W-:Y:S10]  /*1730*/  @!P1 BRA `(.L_x_1200) ;  /* 0x0000000000449947 */ /* 0x000ff40003800000 */
        /* <DEDUP_REMOVED lines=10> */
.L_x_1201:
[----:B------:R-:W-:-:S11]  /*17e0*/  UISETP.NE.AND UP1, UPT, UR7, 0x1, UPT ;  /* 0x000000010700788c */ /* 0x000fd6000bf25270 */
[----:B------:R-:W-:Y:S02]  /*17f0*/  @UP1 ULDC.64 UR10, c[0x0][0x9e8] ;  /* 0x00027a00000a1ab9 */ /* 0x000fe40000000a00 */
[----:B------:R-:W-:-:S04]  /*1800*/  UIMAD.WIDE.U32 UR8, UR5, UR10, URZ ;  /* 0x0000000a050872a5 */ /* 0x000fc8000f8e003f */
[----:B------:R-:W-:-:S12]  /*1810*/  @UP1 USHF.R.U32.HI UR5, URZ, UR11, UR9 ;  /* 0x0000000b3f051299 */ /* 0x000fd80008011609 */
.L_x_1202:
[----:B------:R-:W-:-:S04]  /*1820*/  UIMAD UR5, UR5, UR7, UR7 ;  /* 0x00000007050572a4 */ /* 0x000fc8000f8e0207 */
[----:B------:R-:W-:-:S04]  /*1830*/  UISETP.LT.AND UP1, UPT, UR6, UR5, UPT ;  /* 0x000000050600728c */ /* 0x000fc8000bf21270 */
[----:B------:R-:W-:-:S12]  /*1840*/  USEL UR6, UR6, UR5, UP1 ;  /* 0x0000000506067287 */ /* 0x000fd80008800000 */
.L_x_1200:
[----:B------:R-:W-:Y:S02]  /*1850*/  UIADD3 UR5, UR60, 0x3f, URZ ;  /* 0x0000003f3c057890 */ /* 0x000fe4000fffe03f */
[----:B------:R-:W-:Y:S02]  /*1860*/  UIADD3 UR10, UR6, 0x3f, URZ ;  /* 0x0000003f060a7890 */ /* 0x000fe4000fffe03f */
[----:B------:R-:W-:Y:S02]  /*1870*/  USHF.R.S32.HI UR6, URZ, 0x1f, UR5 ;  /* 0x0000001f3f067899 */ /* 0x000fe40008011405 */
[----:B------:R-:W-:Y:S01]  /*1880*/  USHF.R.S32.HI UR11, URZ, 0x1f, UR10 ;  /* 0x0000001f3f0b7899 */ /* 0x000fe2000801140a */
[----:B------:R-:W-:Y:S01]  /*1890*/  @UP0 ULDC UR8, c[0x0][0x44c] ;  /* 0x0001130000080ab9 */ /* 0x000fe20000000800 */
[----:B------:R-:W-:Y:S02]  /*18a0*/  ULEA.HI UR6, UR6, UR5, URZ, 0x6 ;  /* 0x0000000506067291 */ /* 0x000fe4000f8f303f */
[----:B------:R-:W-:-:S02]  /*18b0*/  UIMAD.WIDE.U32 UR8, UR61, UR8, URZ ;  /* 0x000000083d0872a5 */ /* 0x000fc4000f8e003f */
[----:B------:R-:W-:Y:S01]  /*18c0*/  ULEA.HI UR11, UR11, UR10, URZ, 0x6 ;  /* 0x0000000a0b0b7291 */ /* 0x000fe2000f8f303f */
[----:B------:R-:W-:Y:S01]  /*18d0*/  @UP0 ULDC UR13, c[0x0][0x450] ;  /* 0x00011400000d0ab9 */ /* 0x000fe20000000800 */
[----:B------:R-:W-:Y:S01]  /*18e0*/  UMOV UR12, UR61 ;  /* 0x0000003d000c7c82 */ /* 0x000fe20008000000 */
[----:B------:R-:W-:Y:S02]  /*18f0*/  UIADD3 UR52, UR60, -UR39, URZ ;  /* 0x800000273c347290 */ /* 0x000fe4000fffe03f */
[----:B------:R-:W-:Y:S02]  /*1900*/  USHF.R.S32.HI UR6, URZ, 0x6, UR6 ;  /* 0x000000063f067899 */ /* 0x000fe40008011406 */
[----:B------:R-:W-:Y:S02]  /*1910*/  USHF.R.S32.HI UR11, URZ, 0x6, UR11 ;  /* 0x000000063f0b7899 */ /* 0x000fe4000801140b */
[----:B------:R-:W-:Y:S02]  /*1920*/  @UP0 USHF.R.U32.HI UR12, URZ, UR13, UR9 ;  /* 0x0000000d3f0c0299 */ /* 0x000fe40008011609 */
[----:B------:R-:W-:-:S02]  /*1930*/  UISETP.LT.AND UP0, UPT, UR6, UR11, UPT ;  /* 0x0000000b0600728c */ /* 0x000fc4000bf01270 */
        /* <DEDUP_REMOVED lines=15> */
.L_x_1204:
[----:B------:R-:W-:-:S11]  /*1a30*/  UISETP.NE.AND UP0, UPT, UR7, 0x1, UPT ;  /* 0x000000010700788c */ /* 0x000fd6000bf05270 */
[----:B------:R-:W-:Y:S02]  /*1a40*/  @UP0 ULDC.64 UR12, c[0x0][0x9e8] ;  /* 0x00027a00000c0ab9 */ /* 0x000fe40000000a00 */
[----:B------:R-:W-:-:S04]  /*1a50*/  UIMAD.WIDE.U32 UR8, UR5, UR12, URZ ;  /* 0x0000000c050872a5 */ /* 0x000fc8000f8e003f */
[----:B------:R-:W-:-:S12]  /*1a60*/  @UP0 USHF.R.U32.HI UR5, URZ, UR13, UR9 ;  /* 0x0000000d3f050299 */ /* 0x000fd80008011609 */
.L_x_1205:
[----:B------:R-:W-:-:S04]  /*1a70*/  UIMAD UR5, UR5, UR7, URZ ;  /* 0x00000007050572a4 */ /* 0x000fc8000f8e023f */
[----:B------:R-:W-:-:S04]  /*1a80*/  UISETP.LT.AND UP0, UPT, UR10, UR5, UPT ;  /* 0x000000050a00728c */ /* 0x000fc8000bf01270 */
[----:B------:R-:W-:-:S12]  /*1a90*/  USEL UR10, UR10, UR5, !UP0 ;  /* 0x000000050a0a7287 */ /* 0x000fd8000c000000 */
.L_x_1203:
[----:B------:R-:W-:Y:S02]  /*1aa0*/  USHF.R.S32.HI UR5, URZ, 0x1f, UR10 ;  /* 0x0000001f3f057899 */ /* 0x000fe4000801140a */
[----:B------:R-:W-:Y:S02]  /*1ab0*/  ULOP3.LUT UR7, UR4, 0xff, URZ, 0xc0, !UPT ;  /* 0x000000ff04077892 */ /* 0x000fe4000f8ec03f */
[----:B------:R-:W-:-:S04]  /*1ac0*/  ULEA.HI UR5, UR5, UR10, URZ, 0x6 ;  /* 0x0000000a05057291 */ /* 0x000fc8000f8f303f */
[----:B------:R-:W-:Y:S01]  /*1ad0*/  USHF.R.S32.HI UR5, URZ, 0x6, UR5 ;  /* 0x000000063f057899 */ /* 0x000fe20008011405 */
[----:B------:R-:W-:-:S03]  /*1ae0*/  IMAD.U32 R201, RZ, RZ, UR7 ;  /* 0x00000007ffc97e24 */ /* 0x000fc6000f8e00ff */
[----:B------:R-:W-:-:S04]  /*1af0*/  UISETP.LT.AND UP0, UPT, URZ, UR5, UPT ;  /* 0x000000053f00728c */ /* 0x000fc8000bf01270 */
[----:B------:R-:W-:Y:S02]  /*1b00*/  USEL UR10, URZ, UR5, !UP0 ;  /* 0x000000053f0a7287 */ /* 0x000fe4000c000000 */
[----:B------:R-:W-:Y:S02]  /*1b10*/  USHF.R.U32.HI UR5, URZ, 0x10, UR4 ;  /* 0x000000103f057899 */ /* 0x000fe40008011604 */
[----:B------:R-:W-:Y:S01]  /*1b20*/  UISETP.GT.AND UP0, UPT, UR6, UR10, UPT ;  /* 0x0000000a0600728c */ /* 0x000fe2000bf04270 */
[----:B------:R-:W-:-:S03]  /*1b30*/  UMOV UR4, URZ ;  /* 0x0000003f00047c82 */ /* 0x000fc60008000000 */
[----:B------:R-:W-:Y:S02]  /*1b40*/  IMAD.U32 R23, RZ, RZ, UR5 ;  /* 0x00000005ff177e24 */ /* 0x000fe4000f8e00ff */
[----:B------:R-:W-:-:S13]  /*1b50*/  PLOP3.LUT P0, PT, PT, PT, UP0, 0x80, 0x0 ;  /* 0x000000000000781c */ /* 0x000fda0003f0f008 */
[----:B------:R-:W-:Y:S05]  /*1b60*/  @!P0 BRA `(.L_x_1206) ;  /* 0x0000000000988947 */ /* 0x000fea0003800000 */
[----:B------:R-:W-:Y:S01]  /*1b70*/  R2UR UR5, R23 ;  /* 0x00000000170572ca */ /* 0x000fe200000e0000 */
[----:B------:R-:W-:-:S12]  /*1b80*/  ULDC UR4, c[0x0][0x9f0] ;  /* 0x00027c0000047ab9 */ /* 0x000fd80000000800 */
[----:B------:R-:W-:-:S04]  /*1b90*/  UISETP.NE.AND UP0, UPT, UR5, URZ, UPT ;  /* 0x0000003f0500728c */ /* 0x000fc8000bf05270 */
[----:B------:R-:W-:-:S04]  /*1ba0*/  USEL UR11, UR5, UR4, UP0 ;  /* 0x00000004050b7287 */ /* 0x000fc80008000000 */
[----:B------:R-:W-:Y:S02]  /*1bb0*/  UIADD3 UR4, UR11, -0x1, UR6 ;  /* 0xffffffff0b047890 */ /* 0x000fe4000fffe006 */
[----:B------:R-:W-:Y:S02]  /*1bc0*/  IMAD.U32 R3, RZ, RZ, UR11 ;  /* 0x0000000bff037e24 */ /* 0x000fe4000f8e00ff */
[----:B------:R-:W-:-:S03]  /*1bd0*/  UIADD3 UR7, -UR10, UR4, URZ ;  /* 0x000000040a077290 */ /* 0x000fc6000fffe13f */
[-C--:B------:R-:W-:Y:S01]  /*1be0*/  IABS R0, R3.reuse ;  /* 0x0000000300007213 */ /* 0x080fe20000000000 */
[----:B------:R-:W-:Y:S01]  /*1bf0*/  UMOV UR4, URZ ;  /* 0x0000003f00047c82 */ /* 0x000fe20008000000 */
[----:B------:R-:W-:Y:S01]  /*1c00*/  IABS R5, R3 ;  /* 0x0000000300057213 */ /* 0x000fe20000000000 */
[----:B------:R-:W-:Y:S01]  /*1c10*/  IMAD.U32 R4, RZ, RZ, UR7 ;  /* 0x00000007ff047e24 */ /* 0x000fe2000f8e00ff */
[----:B------:R-:W-:Y:S01]  /*1c20*/  R2UR UR12, R0 ;  /* 0x00000000000c72ca */ /* 0x000fe200000e0000 */
[----:B------:R-:W-:-:S03]  /*1c30*/  ULOP3.LUT UR7, UR7, UR11, URZ, 0x3c, !UPT ;  /* 0x0000000b07077292 */ /* 0x000fc6000f8e3c3f */
[----:B------:R-:W-:-:S05]  /*1c40*/  IABS R4, R4 ;  /* 0x0000000400047213 */ /* 0x000fca0000000000 */
[----:B------:R-:W-:-:S04]  /*1c50*/  IMAD.MOV.U32 R3, RZ, RZ, R4 ;  /* 0x000000ffff037224 */ /* 0x000fc800078e0004 */
[----:B------:R-:W0:Y:S01]  /*1c60*/  I2F.RP R0, UR12 ;  /* 0x0000000c00007d06 */ /* 0x000e220008209400 */
[----:B------:R-:W-:-:S07]  /*1c70*/  R2UR UR9, R3 ;  /* 0x00000000030972ca */ /* 0x000fce00000e0000 */
[----:B0-----:R-:W0:Y:S02]  /*1c80*/  MUFU.RCP R0, R0 ;  /* 0x0000000000007308 */ /* 0x001e240000001000 */
        /* <DEDUP_REMOVED lines=20> */
.L_x_1206:
[----:B------:R-:W-:Y:S01]  /*1dd0*/  R2UR UR5, R201 ;  /* 0x00000000c90572ca */ /* 0x000fe200000e0000 */
[----:B------:R-:W-:Y:S01]  /*1de0*/  IMAD.U32 R152, RZ, RZ, UR6 ;  /* 0x00000006ff987e24 */ /* 0x000fe2000f8e00ff */
[----:B------:R-:W-:Y:S01]  /*1df0*/  PLOP3.LUT P0, PT, PT, PT, PT, 0x80, 0x0 ;  /* 0x000000000000781c */ /* 0x000fe20003f0f070 */
[----:B------:R-:W-:Y:S01]  /*1e00*/  IMAD.U32 R3, RZ, RZ, UR4 ;  /* 0x00000004ff037e24 */ /* 0x000fe2000f8e00ff */
[----:B------:R-:W-:Y:S01]  /*1e10*/  CS2R R150, SRZ ;  /* 0x0000000000967805 */ /* 0x000fe2000001ff00 */
[----:B------:R-:W-:Y:S01]  /*1e20*/  IMAD.MOV.U32 R0, RZ, RZ, RZ ;  /* 0x000000ffff007224 */ /* 0x000fe200078e00ff */
[----:B------:R-:W-:Y:S01]  /*1e30*/  CS2R R148, SRZ ;  /* 0x0000000000947805 */ /* 0x000fe2000001ff00 */
[----:B------:R-:W-:Y:S01]  /*1e40*/  IMAD.MOV.U32 R2, RZ, RZ, RZ ;  /* 0x000000ffff027224 */ /* 0x000fe200078e00ff */
[----:B------:R-:W-:Y:S02]  /*1e50*/  CS2R R146, SRZ ;  /* 0x0000000000927805 */ /* 0x000fe4000001ff00 */
[----:B------:R-:W-:-:S02]  /*1e60*/  CS2R R144, SRZ ;  /* 0x0000000000907805 */ /* 0x000fc4000001ff00 */
[----:B------:R-:W-:Y:S02]  /*1e70*/  CS2R R142, SRZ ;  /* 0x00000000008e7805 */ /* 0x000fe4000001ff00 */
[----:B------:R-:W-:Y:S02]  /*1e80*/  CS2R R140, SRZ ;  /* 0x00000000008c7805 */ /* 0x000fe4000001ff00 */
[----:B------:R-:W-:Y:S01]  /*1e90*/  CS2R R138, SRZ ;  /* 0x00000000008a7805 */ /* 0x000fe2000001ff00 */
[----:B------:R-:W-:Y:S01]  /*1ea0*/  UIMAD UR5, UR5, UR4, UR10 ;  /* 0x00000004050572a4 */ /* 0x000fe2000f8e020a */
[----:B------:R-:W-:Y:S02]  /*1eb0*/  CS2R R136, SRZ ;  /* 0x0000000000887805 */ /* 0x000fe4000001ff00 */
[----:B------:R-:W-:Y:S02]  /*1ec0*/  CS2R R134, SRZ ;  /* 0x0000000000867805 */ /* 0x000fe4000001ff00 */
[----:B------:R-:W-:-:S02]  /*1ed0*/  CS2R R132, SRZ ;  /* 0x0000000000847805 */ /* 0x000fc4000001ff00 */
[----:B------:R-:W-:Y:S02]  /*1ee0*/  CS2R R130, SRZ ;  /* 0x0000000000827805 */ /* 0x000fe4000001ff00 */
[----:B------:R-:W-:Y:S02]  /*1ef0*/  CS2R R128, SRZ ;  /* 0x0000000000807805 */ /* 0x000fe4000001ff00 */
[----:B------:R-:W-:Y:S01]  /*1f00*/  VIADDMNMX R152, R3, UR5, R152, PT ;  /* 0x0000000503987c46 */ /* 0x000fe2000b800198 */
[----:B------:R-:W-:Y:S01]  /*1f10*/  IMAD.U32 R22, RZ, RZ, UR5 ;  /* 0x00000005ff167e24 */ /* 0x000fe2000f8e00ff */
[----:B------:R-:W-:Y:S02]  /*1f20*/  CS2R R126, SRZ ;  /* 0x00000000007e7805 */ /* 0x000fe4000001ff00 */
[----:B------:R-:W-:Y:S02]  /*1f30*/  CS2R R124, SRZ ;  /* 0x00000000007c7805 */ /* 0x000fe4000001ff00 */
[----:B------:R-:W-:-:S02]  /*1f40*/  ISETP.GT.AND P1, PT, R152, UR5, PT ;  /* 0x0000000598007c0c */ /* 0x000fc4000bf24270 */
        /* <DEDUP_REMOVED lines=87> */
.L_x_1208:
[----:B------:R-:W2:Y:S01]  /*24c0*/  LDL R2, [R1+0x64] ;  /* 0x0000640001027983 */ /* 0x000ea20000100800 */
[----:B------:R-:W-:-:S13]  /*24d0*/  R2UR UR6, R232 ;  /* 0x00000000e80672ca */ /* 0x000fda00000e0000 */
[----:B------:R-:W-:-:S04]  /*24e0*/  ULEA.HI UR4, UR6, UR6, URZ, 0x1 ;  /* 0x0000000606047291 */ /* 0x000fc8000f8f083f */
[----:B------:R-:W-:-:S04]  /*24f0*/  ULOP3.LUT UR4, UR4, 0xfffffffe, URZ, 0xc0, !UPT ;  /* 0xfffffffe04047892 */ /* 0x000fc8000f8ec03f */
[----:B------:R-:W-:-:S06]  /*2500*/  UIADD3 UR4, UR6, -UR4, URZ ;  /* 0x8000000406047290 */ /* 0x000fcc000fffe03f */
[----:B------:R-:W-:-:S05]  /*2510*/  IMAD.U32 R0, RZ, RZ, UR4 ;  /* 0x00000004ff007e24 */ /* 0x000fca000f8e00ff */
[----:B------:R-:W-:-:S04]  /*2520*/  SHF.L.U32 R0, R0, 0x1f, RZ ;  /* 0x0000001f00007819 */ /* 0x000fc800000006ff */
[----:B------:R-:W0:Y:S01]  /*2530*/  SYNCS.PHASECHK.TRANS64.TRYWAIT P1, [UR37+0x30800], R0 ;  /* 0x03080000ff0075a7 */ /* 0x000e220008020165 */
[----:B--2---:R-:W-:-:S13]  /*2540*/  R2UR UR5, R2 ;  /* 0x00000000020572ca */ /* 0x004fda00000e0000 */
[----:B------:R-:W-:-:S05]  /*2550*/  IMAD.U32 R2, RZ, RZ, UR5 ;  /* 0x00000005ff027e24 */ /* 0x000fca000f8e00ff */
[----:B------:R-:W-:Y:S01]  /*2560*/  ISETP.NE.AND P0, PT, R2, 0x3, PT ;  /* 0x000000030200780c */ /* 0x000fe20003f05270 */
[----:B0-----:R-:W-:-:S12]  /*2570*/  @!P1 BRA `(.L_x_1209) ;  /* 0x0000017400a49947 */ /* 0x001fd80003800000 */
.L_x_1446:
[----:B------:R-:W-:Y:S05]  /*2580*/  @!P0 BRA `(.L_x_1210) ;  /* 0x0000000000048947 */ /* 0x000fea0003800000 */
[----:B------:R-:W-:Y:S01]  /*2590*/  BPT.TRAP 0x1 ;  /* 0x000000040000795c */ /* 0x000fe20000300000 */
.L_x_1210:
[----:B0-----:R-:W-:Y:S02]  /*25a0*/  IMAD.U32 R3, RZ, RZ, UR36 ;  /* 0x00000024ff037e24 */ /* 0x001fe4000f8e00ff */
[----:B------:R-:W-:-:S03]  /*25b0*/  IMAD.U32 R0, RZ, RZ, UR38 ;  /* 0x00000026ff007e24 */ /* 0x000fc6000f8e00ff */
[----:B------:R-:W-:Y:S02]  /*25c0*/  LEA R3, R3, UR37, 0x3 ;  /* 0x0000002503037c11 */ /* 0x000fe4000f8e18ff */
[----:B------:R-:W-:-:S04]  /*25d0*/  SHF.L.U32 R0, R0, 0x1f, RZ ;  /* 0x0000001f00007819 */ /* 0x000fc800000006ff */
[----:B------:R0:W1:Y:S01]  /*25e0*/  SYNCS.PHASECHK.TRANS64.TRYWAIT P2, [R3+URZ+0x30830], R0 ;  /* 0x03083000030075a7 */ /* 0x000062000804017f */
[----:B------:R-:W-:Y:S05]  /*25f0*/  @!P0 BRA `(.L_x_1211) ;  /* 0x0000000000048947 */ /* 0x000fea0003800000 */
[----:B------:R-:W-:Y:S01]  /*2600*/  BPT.TRAP 0x1 ;  /* 0x000000040000795c */ /* 0x000fe20000300000 */
.L_x_1211:
[----:B------:R-:W2:Y:S02]  /*2610*/  S2R R2, SR_TID.X ;  /* 0x0000000000027919 */ /* 0x000ea40000002100 */
[----:B--2---:R-:W-:-:S04]  /*2620*/  LOP3.LUT R2, R2, 0x7f, RZ, 0xc0, !PT ;  /* 0x0000007f02027812 */ /* 0x004fc800078ec0ff */
[----:B------:R-:W-:Y:S01]  /*2630*/  ISETP.NE.AND P1, PT, R2, RZ, PT ;  /* 0x000000ff0200720c */ /* 0x000fe20003f25270 */
[----:B-1----:R-:W-:-:S12]  /*2640*/  @P2 BRA `(.L_x_1212) ;  /* 0x0000000000082947 */ /* 0x002fd80003800000 */
[----:B------:R-:W1:Y:S02]  /*2650*/  SYNCS.PHASECHK.TRANS64.TRYWAIT P2, [R3+URZ+0x30830], R0 ;  /* 0x03083000030075a7 */ /* 0x000e64000804017f */
[----:B-1----:R-:W-:Y:S05]  /*2660*/  @!P2 BRA `(.L_x_1213) ;  /* 0x000001740080a947 */ /* 0x002fea0003800000 */
.L_x_1212:
[----:B------:R-:W-:Y:S05]  /*2670*/  WARPSYNC.ALL ;  /* 0x0000000000007948 */ /* 0x000fea0003800000 */
[----:B------:R-:W-:Y:S01]  /*2680*/  UIADD3 UR4, UR37, 0x20400, URZ ;  /* 0x0002040025047890 */ /* 0x000fe2000fffe03f */
[----:B------:R-:W-:Y:S01]  /*2690*/  WARPGROUP.ARRIVE ;  /* 0x00000000000079c5 */ /* 0x000fe20000000000 */
[----:B------:R-:W-:Y:S01]  /*26a0*/  UMOV UR9, 0x40000040 ;  /* 0x4000004000097882 */ /* 0x000fe20000000000 */
[----:B------:R-:W-:Y:S01]  /*26b0*/  UMOV UR11, 0x40000040 ;  /* 0x40000040000b7882 */ /* 0x000fe20000000000 */
[----:B------:R-:W-:Y:S01]  /*26c0*/  USHF.R.U32.HI UR4, URZ, 0x4, UR4 ;  /* 0x000000043f047899 */ /* 0x000fe20008011604 */
[----:B------:R-:W-:Y:S01]  /*26d0*/  IMAD.U32 R15, RZ, RZ, UR9 ;  /* 0x00000009ff0f7e24 */ /* 0x000fe2000f8e00ff */
[----:B------:R-:W-:Y:S01]  /*26e0*/  UMOV UR13, 0x40000040 ;  /* 0x40000040000d7882 */ /* 0x000fe20000000000 */
[----:B------:R-:W-:Y:S01]  /*26f0*/  UMOV UR15, 0x40000040 ;  /* 0x40000040000f7882 */ /* 0x000fe20000000000 */
[----:B------:R-:W-:Y:S01]  /*2700*/  ULOP3.LUT UR4, UR4, 0x3fff, URZ, 0xc0, !UPT ;  /* 0x00003fff04047892 */ /* 0x000fe2000f8ec03f */
[----:B01----:R-:W-:Y:S01]  /*2710*/  VIADD R0, R19, UR61 ;  /* 0x0000003d13007c36 */ /* 0x003fe20008000000 */
[----:B------:R-:W-:Y:S01]  /*2720*/  UMOV UR17, 0x40000040 ;  /* 0x4000004000117882 */ /* 0x000fe20000000000 */
[----:B------:R-:W-:Y:S01]  /*2730*/  UMOV UR19, 0x40000040 ;  /* 0x4000004000137882 */ /* 0x000fe20000000000 */
[----:B------:R-:W-:Y:S01]  /*2740*/  ULOP3.LUT UR5, UR4, 0x10000, URZ, 0xfc, !UPT ;  /* 0x0001000004057892 */ /* 0x000fe2000f8efc3f */
[----:B------:R-:W-:Y:S01]  /*2750*/  IMAD.MOV.U32 R2, RZ, RZ, R0 ;  /* 0x000000ffff027224 */ /* 0x000fe200078e0000 */
[----:B------:R-:W-:Y:S01]  /*2760*/  ULOP3.LUT UR4, UR40, 0x10000, URZ, 0xfc, !UPT ;  /* 0x0001000028047892 */ /* 0x000fe2000f8efc3f */
[----:B------:R-:W-:Y:S01]  /*2770*/  LEA R17, R152, 0xffffffc0, 0x6 ;  /* 0xffffffc098117811 */ /* 0x000fe200078e30ff */
[----:B------:R-:W-:Y:S01]  /*2780*/  UMOV UR21, 0x40000040 ;  /* 0x4000004000157882 */ /* 0x000fe20000000000 */
[----:B------:R-:W-:Y:S01]  /*2790*/  UMOV UR23, 0x40000040 ;  /* 0x4000004000177882 */ /* 0x000fe20000000000 */
[----:B------:R-:W-:Y:S01]  /*27a0*/  IMAD.U32 R18, RZ, RZ, UR5 ;  /* 0x00000005ff127e24 */ /* 0x000fe2000f8e00ff */
[----:B------:R-:W-:-:S02]  /*27b0*/  ULEA UR5, UR36, UR5, 0xb ;  /* 0x0000000524057291 */ /* 0x000fc4000f8e583f */
[----:B------:R-:W-:Y:S01]  /*27c0*/  UMOV UR8, UR4 ;  /* 0x0000000400087c82 */ /* 0x000fe20008000000 */
[----:B------:R-:W-:Y:S01]  /*27d0*/  UIADD3 UR6, UR4, 0x2, URZ ;  /* 0x0000000204067890 */ /* 0x000fe2000fffe03f */
[----:B------:R-:W-:Y:S01]  /*27e0*/  IMAD.U32 R14, RZ, RZ, UR8 ;  /* 0x00000008ff0e7e24 */ /* 0x000fe2000f8e00ff */
[----:B------:R-:W-:Y:S02]  /*27f0*/  UIADD3 UR7, UR5, 0x2, URZ ;  /* 0x0000000205077890 */ /* 0x000fe4000fffe03f */
[----:B------:R-:W-:Y:S01]  /*2800*/  UMOV UR10, UR5 ;  /* 0x00000005000a7c82 */ /* 0x000fe20008000000 */
[----:B------:R-:W-:Y:S01]  /*2810*/  UIADD3 UR12, UR4, 0x404, URZ ;  /* 0x00000404040c7890 */ /* 0x000fe2000fffe03f */
[----:B------:R-:W-:Y:S01]  /*2820*/  HGMMA.64x64x16.F32.BF16 R24, gdesc[UR8], RZ, !UPT, gsb0 ;  /* 0x00e00000081879f0 */ /* 0x000fe2000c0018ff */
        /* <DEDUP_REMOVED lines=8> */
[----:B------:R-:W-:-:S02]  /*28b0*/  UIADD3 UR14, UR5, 0x204, URZ ;  /* 0x00000204050e7890 */ /* 0x000fc4000fffe03f */
[----:B------:R-:W-:Y:S02]  /*28c0*/  UIADD3 UR16, UR4, 0x406, URZ ;  /* 0x0000040604107890 */ /* 0x000fe4000fffe03f */
[----:B------:R-:W-:Y:S02]  /*28d0*/  UIADD3 UR18, UR5, 0x206, URZ ;  /* 0x0000020605127890 */ /* 0x000fe4000fffe03f */
[----:B------:R-:W-:Y:S02]  /*28e0*/  UIADD3 UR20, UR4, 0x800, URZ ;  /* 0x0000080004147890 */ /* 0x000fe4000fffe03f */
[----:B------:R-:W-:Y:S02]  /*28f0*/  UIADD3 UR22, UR5, 0x400, URZ ;  /* 0x0000040005167890 */ /* 0x000fe4000fffe03f */
[----:B------:R-:W-:Y:S02]  /*2900*/  UIADD3 UR24, UR4, 0x802, URZ ;  /* 0x0000080204187890 */ /* 0x000fe4000fffe03f */
[----:B------:R-:W-:Y:S01]  /*2910*/  UIADD3 UR26, UR5, 0x402, URZ ;  /* 0x00000402051a7890 */ /* 0x000fe2000fffe03f */
[----:B------:R-:W-:Y:S01]  /*2920*/  UMOV UR25, 0x40000040 ;  /* 0x4000004000197882 */ /* 0x000fe20000000000 */
[----:B------:R-:W-:Y:S01]  /*2930*/  UMOV UR27, 0x40000040 ;  /* 0x40000040001b7882 */ /* 0x000fe20000000000 */
[----:B------:R-:W-:-:S02]  /*2940*/  UIADD3 UR28, UR4, 0x804, URZ ;  /* 0x00000804041c7890 */ /* 0x000fc4000fffe03f */
[----:B------:R-:W-:Y:S01]  /*2950*/  UIADD3 UR30, UR5, 0x404, URZ ;  /* 0x00000404051e7890 */ /* 0x000fe2000fffe03f */
[----:B------:R-:W-:Y:S01]  /*2960*/  UMOV UR29, 0x40000040 ;  /* 0x40000040001d7882 */ /* 0x000fe20000000000 */
[----:B------:R-:W-:Y:S01]  /*2970*/  UMOV UR31, 0x40000040 ;  /* 0x40000040001f7882 */ /* 0x000fe20000000000 */
[----:B------:R-:W-:Y:S02]  /*2980*/  UIADD3 UR32, UR4, 0x806, URZ ;  /* 0x0000080604207890 */ /* 0x000fe4000fffe03f */
[----:B------:R-:W-:Y:S01]  /*2990*/  UIADD3 UR34, UR5, 0x406, URZ ;  /* 0x0000040605227890 */ /* 0x000fe2000fffe03f */
[----:B------:R-:W-:Y:S01]  /*29a0*/  UMOV UR33, 0x40000040 ;  /* 0x4000004000217882 */ /* 0x000fe20000000000 */
[----:B------:R-:W-:Y:S01]  /*29b0*/  UMOV UR35, 0x40000040 ;  /* 0x4000004000237882 */ /* 0x000fe20000000000 */
        /* <DEDUP_REMOVED lines=16> */
[----:B------:R-:W-:-:S02]  /*2ac0*/  WARPGROUP.DEPBAR.LE gsb0, 0x0 ;  /* 0x00008000000079c5 */ /* 0x000fc40000010000 */
[----:B------:R-:W-:-:S06]  /*2ad0*/  WARPGROUP.ARRIVE ;  /* 0x00000000000079c5 */ /* 0x000fcc0000000000 */
[----:B------:R-:W-:Y:S01]  /*2ae0*/  HGMMA.64x64x16.F32.BF16 R24, gdesc[UR8], R24, gsb0 ;  /* 0x00e00000081879f0 */ /* 0x000fe20008001818 */
        /* <DEDUP_REMOVED lines=8> */
[----:B------:R-:W-:Y:S02]  /*2b70*/  WARPGROUP.DEPBAR.LE gsb0, 0x0 ;  /* 0x00008000000079c5 */ /* 0x000fe40000010000 */
        /* <DEDUP_REMOVED lines=17> */
[----:B------:R-:W-:Y:S01]  /*2c90*/  IMAD.U32 R6, RZ, RZ, UR8 ;  /* 0x00000008ff067e24 */ /* 0x000fe2000f8e00ff */
[----:B------:R-:W-:Y:S01]  /*2ca0*/  ULDC.64 UR6, c[0x0][0x9e0] ;  /* 0x0002780000067ab9 */ /* 0x000fe20000000a00 */
[----:B------:R-:W-:Y:S01]  /*2cb0*/  IMAD.U32 R7, RZ, RZ, UR9 ;  /* 0x00000009ff077e24 */ /* 0x000fe2000f8e00ff */
[----:B------:R-:W-:Y:S01]  /*2cc0*/  UISETP.GE.AND UP1, UPT, UR7, 0x1, UPT ;  /* 0x000000010700788c */ /* 0x000fe2000bf26270 */
[----:B------:R-:W-:Y:S02]  /*2cd0*/  WARPGROUP.DEPBAR.LE gsb0, 0x0 ;  /* 0x00008000000079c5 */ /* 0x000fe40000010000 */
[----:B------:R-:W-:-:S06]  /*2ce0*/  WARPGROUP.ARRIVE ;  /* 0x00000000000079c5 */ /* 0x000fcc0000000000 */
[----:B------:R-:W-:Y:S01]  /*2cf0*/  HGMMA.64x64x16.F32.BF16 R24, gdesc[UR8], R24, gsb0 ;  /* 0x00e00000081879f0 */ /* 0x000fe20008001818 */
[----:B------:R-:W-:Y:S02]  /*2d00*/  UIADD3 UR8, UR4, 0x402, URZ ;  /* 0x0000040204087890 */ /* 0x000fe4000fffe03f */
[----:B------:R-:W-:Y:S01]  /*2d10*/  UIADD3 UR10, UR5, 0x202, URZ ;  /* 0x00000202050a7890 */ /* 0x000fe2000fffe03f */
[----:B------:R-:W-:Y:S01]  /*2d20*/  UMOV UR9, 0x40000040 ;  /* 0x4000004000097882 */ /* 0x000fe20000000000 */
[----:B------:R-:W-:Y:S01]  /*2d30*/  UMOV UR11, 0x40000040 ;  /* 0x40000040000b7882 */ /* 0x000fe20000000000 */
[----:B------:R-:W-:Y:S02]  /*2d40*/  ULDC UR4, c[0x0][0x448] ;  /* 0x0001120000047ab9 */ /* 0x000fe40000000800 */
[----:B------:R-:W-:-:S06]  /*2d50*/  UISETP.NE.AND UP0, UPT, UR4, 0x1, UPT ;  /* 0x000000010400788c */ /* 0x000fcc000bf05270 */
[----:B------:R-:W-:Y:S02]  /*2d60*/  PLOP3.LUT P2, PT, PT, PT, UP0, 0x80, 0x0 ;  /* 0x000000000000781c */ /* 0x000fe40003f4f008 */
[----:B------:R-:W-:-:S03]  /*2d70*/  PLOP3.LUT P3, PT, PT, PT, UP0, 0x80, 0x0 ;  /* 0x000000000000781c */ /* 0x000fc60003f6f008 */
[----:B------:R-:W-:-:S08]  /*2d80*/  @UP0 ULDC UR4, c[0x0][0x44c] ;  /* 0x0001130000040ab9 */ /* 0x000fd00000000800 */
[----:B------:R-:W-:Y:S01]  /*2d90*/  @P2 IMAD.HI.U32 R4, R0, UR4, RZ ;  /* 0x0000000400042c27 */ /* 0x000fe2000f8e00ff */
[----:B------:R-:W-:Y:S01]  /*2da0*/  @UP0 ULDC UR4, c[0x0][0x450] ;  /* 0x0001140000040ab9 */ /* 0x000fe20000000800 */
[----:B------:R-:W-:Y:S02]  /*2db0*/  PLOP3.LUT P2, PT, PT, PT, UP1, 0x40, 0x0 ;  /* 0x000000000000781c */ /* 0x000fe40003f4e818 */
[----:B------:R-:W-:Y:S01]  /*2dc0*/  @!P1 VIADD R0, R3, 0x30840 ;  /* 0x0003084003009836 */ /* 0x000fe20000000000 */
[----:B------:R-:W-:Y:S01]  /*2dd0*/  @P3 SHF.R.U32.HI R2, RZ, UR4, R4 ;  /* 0x00000004ff023c19 */ /* 0x000fe20008011604 */
[----:B------:R-:W-:-:S03]  /*2de0*/  IMAD.MOV.U32 R3, RZ, RZ, -0x40 ;  /* 0xffffffc0ff037424 */ /* 0x000fc600078e00ff */
[----:B------:R-:W-:Y:S01]  /*2df0*/  @!P1 PRMT R0, RZ, 0x654, R0 ;  /* 0x00000654ff009816 */ /* 0x000fe20000000000 */
[----:B------:R-:W0:Y:S01]  /*2e00*/  SHFL.IDX PT, R5, R2, RZ, 0x1c1f ;  /* 0x001c1fff02057589 */ /* 0x000e2200000e0000 */
[----:B------:R-:W-:Y:S02]  /*2e10*/  IMAD R21, R152, R3, 0x40 ;  /* 0x0000004098157424 */ /* 0x000fe400078e0203 */
[----:B------:R-:W-:-:S03]  /*2e20*/  IMAD.U32 R3, RZ, RZ, UR39 ;  /* 0x00000027ff037e24 */ /* 0x000fc6000f8e00ff */
[----:B------:R-:W-:Y:S01]  /*2e30*/  IADD3 R20, -R16, UR60, R21 ;  /* 0x0000003c10147c10 */ /* 0x000fe2000fffe115 */
        /* <DEDUP_REMOVED lines=8> */
[----:B------:R-:W-:Y:S01]  /*2ec0*/  HGMMA.64x64x16.F32.BF16 R24, gdesc[UR16], R24, gsb0 ;  /* 0x00e00000101879f0 */ /* 0x000fe20008001818 */
[----:B------:R-:W-:Y:S02]  /*2ed0*/  ULDC UR18, c[0x0][0x9dc] ;  /* 0x0002770000127ab9 */ /* 0x000fe40000000800 */
[----:B------:R-:W-:Y:S01]  /*2ee0*/  ULOP3.LUT UR4, URZ, UR18, URZ, 0x33, !UPT ;  /* 0x000000123f047292 */ /* 0x000fe2000f8e333f */
        /* <DEDUP_REMOVED lines=25> */
[----:B------:R1:W-:Y:S02]  /*3080*/  @!P1 SYNCS.ARRIVE.TRANS64.RED.A1T0 RZ, [R0+URZ], RZ ;  /* 0x000000ff00ff99a7 */ /* 0x0003e4000810043f */
[----:B-1----:R-:W-:-:S04]  /*3090*/  IADD3 R0, -R16, 0x1, R21 ;  /* 0x0000000110007810 */ /* 0x002fc80007ffe115 */
[----:B------:R-:W-:-:S05]  /*30a0*/  IADD3 R0, -R3, UR60, R0 ;  /* 0x0000003c03007c10 */ /* 0x000fca000fffe100 */
[C---:B------:R-:W-:Y:S02]  /*30b0*/  VIADD R57, R0.reuse, UR6 ;  /* 0x0000000600397c36 */ /* 0x040fe40008000000 */
[----:B------:R-:W-:-:S03]  /*30c0*/  VIADD R56, R0, UR4 ;  /* 0x0000000400387c36 */ /* 0x000fc60008000000 */
[----:B0-----:R-:W-:Y:S01]  /*30d0*/  VIADDMNMX R0, R5, R57, R20, PT ;  /* 0x0000003905007246 */ /* 0x001fe20003800114 */
[----:B------:R-:W-:Y:S01]  /*30e0*/  IMAD.IADD R3, R56, 0x1, R5 ;  /* 0x0000000138037824 */ /* 0x000fe200078e0205 */
[----:B------:R-:W-:Y:S06]  /*30f0*/  @P2 BRA `(.L_x_1214) ;  /* 0x00000000005c2947 */ /* 0x000fec0003800000 */
[----:B------:R-:W-:Y:S01]  /*3100*/  IMAD.U32 R4, RZ, RZ, UR39 ;  /* 0x00000027ff047e24 */ /* 0x000fe2000f8e00ff */
[----:B------:R-:W-:Y:S04]  /*3110*/  BSSY B0, `(.L_x_1215) ;  /* 0x0000011000007945 */ /* 0x000fe80003800000 */
[----:B------:R-:W-:-:S04]  /*3120*/  IADD3 R4, -R4, UR60, R5 ;  /* 0x0000003c04047c10 */ /* 0x000fc8000fffe105 */
[----:B------:R-:W-:-:S13]  /*3130*/  ISETP.GT.AND P2, PT, R4, -0x1, PT ;  /* 0xffffffff0400780c */ /* 0x000fda0003f44270 */
[----:B------:R-:W-:Y:S05]  /*3140*/  @P2 BRA `(.L_x_1216) ;  /* 0x0000000000202947 */ /* 0x000fea0003800000 */
[----:B------:R-:W-:Y:S01]  /*3150*/  UISETP.NE.AND UP2, UPT, UR7, 0x1, UPT ;  /* 0x000000010700788c */ /* 0x000fe2000bf45270 */
[----:B------:R-:W-:-:S05]  /*3160*/  LOP3.LUT R4, RZ, R4, RZ, 0x33, !PT ;  /* 0x00000004ff047212 */ /* 0x000fca00078e33ff */
[----:B------:R-:W-:-:S05]  /*3170*/  PLOP3.LUT P2, PT, PT, PT, UP2, 0x80, 0x0 ;  /* 0x000000000000781c */ /* 0x000fca0003f4f028 */
[----:B------:R-:W-:-:S08]  /*3180*/  @UP2 ULDC.64 UR4, c[0x0][0x9e8] ;  /* 0x00027a0000042ab9 */ /* 0x000fd00000000a00 */
[----:B------:R-:W-:-:S05]  /*3190*/  @P2 IMAD.HI.U32 R5, R4, UR4, RZ ;  /* 0x0000000404052c27 */ /* 0x000fca000f8e00ff */
[----:B------:R-:W-:-:S04]  /*31a0*/  @P2 SHF.R.U32.HI R4, RZ, UR5, R5 ;  /* 0x00000005ff042c19 */ /* 0x000fc80008011605 */
[----:B------:R-:W-:Y:S01]  /*31b0*/  LOP3.LUT R4, RZ, R4, RZ, 0x33, !PT ;  /* 0x00000004ff047212 */ /* 0x000fe200078e33ff */
[----:B------:R-:W-:Y:S06]  /*31c0*/  BRA `(.L_x_1217) ;  /* 0x0000000000147947 */ /* 0x000fec0003800000 */
.L_x_1216:
[----:B------:R-:W-:-:S06]  /*31d0*/  UISETP.NE.AND UP2, UPT, UR7, 0x1, UPT ;  /* 0x000000010700788c */ /* 0x000fcc000bf45270 */
[----:B------:R-:W-:-:S05]  /*31e0*/  PLOP3.LUT P2, PT, PT, PT, UP2, 0x80, 0x0 ;  /* 0x000000000000781c */ /* 0x000fca0003f4f028 */
[----:B------:R-:W-:-:S08]  /*31f0*/  @UP2 ULDC.64 UR4, c[0x0][0x9e8] ;  /* 0x00027a0000042ab9 */ /* 0x000fd00000000a00 */
[----:B------:R-:W-:-:S05]  /*3200*/  @P2 IMAD.HI.U32 R5, R4, UR4, RZ ;  /* 0x0000000404052c27 */ /* 0x000fca000f8e00ff */
[----:B------:R-:W-:-:S07]  /*3210*/  @P2 SHF.R.U32.HI R4, RZ, UR5, R5 ;  /* 0x00000005ff042c19 */ /* 0x000fce0008011605 */
.L_x_1217:
[----:B------:R-:W-:Y:S05]  /*3220*/  BSYNC B0 ;  /* 0x0000000000007941 */ /* 0x000fea0003800000 */
.L_x_1215:
[----:B------:R-:W-:-:S04]  /*3230*/  IMAD R5, R4, UR7, -R17 ;  /* 0x0000000704057c24 */ /* 0x000fc8000f8e0a11 */
[----:B------:R-:W-:-:S05]  /*3240*/  IMAD.IADD R5, R5, 0x1, -R16 ;  /* 0x0000000105057824 */ /* 0x000fca00078e0a10 */
[----:B------:R-:W-:Y:S02]  /*3250*/  VIMNMX R3, R3, R5, !PT ;  /* 0x0000000503037248 */ /* 0x000fe40007fe0100 */
[----:B------:R-:W-:-:S07]  /*3260*/  VIADDMNMX R0, R5, UR7, R0, PT ;  /* 0x0000000705007c46 */ /* 0x000fce000b800100 */
.L_x_1214:
[C---:B------:R-:W-:Y:S01]  /*3270*/  ISETP.GE.AND P2, PT, R21.reuse, 0x2, PT ;  /* 0x000000021500780c */ /* 0x040fe20003f46270 */
[----:B------:R-:W0:Y:S01]  /*3280*/  SHFL.IDX PT, R5, R2, 0x1, 0x1c1f ;  /* 0x003c1f0002057f89 */ /* 0x000e2200000e0000 */
[----:B------:R-:W-:Y:S02]  /*3290*/  ISETP.GE.AND P6, PT, R21, 0xa, PT ;  /* 0x0000000a1500780c */ /* 0x000fe40003fc6270 */
[----:B------:R-:W-:Y:S02]  /*32a0*/  ISETP.GT.AND P4, PT, R3, 0x1, !P2 ;  /* 0x000000010300780c */ /* 0x000fe40005784270 */
[----:B------:R-:W-:Y:S02]  /*32b0*/  ISETP.GE.AND P3, PT, R21, 0x9, PT ;  /* 0x000000091500780c */ /* 0x000fe40003f66270 */
[----:B------:R-:W-:Y:S02]  /*32c0*/  ISETP.LT.OR P4, PT, R0, 0x2, P4 ;  /* 0x000000020000780c */ /* 0x000fe40002781670 */
[----:B------:R-:W-:-:S02]  /*32d0*/  ISETP.GT.AND P5, PT, R3, 0x8, !P3 ;  /* 0x000000080300780c */ /* 0x000fc40005fa4270 */
[----:B------:R-:W-:Y:S02]  /*32e0*/  FSEL R58, R25, -INF , !P4 ;  /* 0xff800000193a7808 */ /* 0x000fe40006000000 */
[----:B------:R-:W-:Y:S02]  /*32f0*/  ISETP.GT.AND P4, PT, R3, 0x9, !P6 ;  /* 0x000000090300780c */ /* 0x000fe40007784270 */
[----:B------:R-:W-:Y:S02]  /*3300*/  P2R R25, PR, RZ, 0x40 ;  /* 0x00000040ff197803 */ /* 0x000fe40000000000 */
[----:B------:R-:W-:Y:S02]  /*3310*/  ISETP.LT.OR P4, PT, R0, 0xa, P4 ;  /* 0x0000000a0000780c */ /* 0x000fe40002781670 */
[----:B------:R-:W-:Y:S02]  /*3320*/  ISETP.GE.AND P6, PT, R21, 0x11, PT ;  /* 0x000000111500780c */ /* 0x000fe40003fc6270 */
[----:B------:R-:W-:-:S02]  /*3330*/  FSEL R60, R29, -INF , !P4 ;  /* 0xff8000001d3c7808 */ /* 0x000fc40006000000 */
[----:B------:R-:W-:Y:S02]  /*3340*/  ISETP.LT.OR P5, PT, R0, 0x9, P5 ;  /* 0x000000090000780c */ /* 0x000fe40002fa1670 */
[----:B------:R-:W-:Y:S02]  /*3350*/  ISETP.GT.AND P4, PT, R3, 0x10, !P6 ;  /* 0x000000100300780c */ /* 0x000fe40007784270 */
[----:B------:R-:W-:Y:S02]  /*3360*/  FSEL R28, R28, -INF , !P5 ;  /* 0xff8000001c1c7808 */ /* 0x000fe40006800000 */
[----:B------:R-:W-:Y:S02]  /*3370*/  ISETP.LT.OR P4, PT, R0, 0x11, P4 ;  /* 0x000000110000780c */ /* 0x000fe40002781670 */
[----:B------:R-:W-:Y:S02]  /*3380*/  ISETP.GE.AND P5, PT, R21, 0x12, PT ;  /* 0x000000121500780c */ /* 0x000fe40003fa6270 */
[----:B------:R-:W-:-:S02]  /*3390*/  FSEL R32, R32, -INF , !P4 ;  /* 0xff80000020207808 */ /* 0x000fc40006000000 */
[----:B------:R-:W-:Y:S02]  /*33a0*/  ISETP.GT.AND P4, PT, R3, 0x11, !P5 ;  /* 0x000000110300780c */ /* 0x000fe40006f84270 */
[----:B------:R-:W-:Y:S02]  /*33b0*/  P2R R59, PR, RZ, 0x20 ;  /* 0x00000020ff3b7803 */ /* 0x000fe40000000000 */
[----:B------:R-:W-:Y:S02]  /*33c0*/  ISETP.LT.OR P4, PT, R0, 0x12, P4 ;  /* 0x000000120000780c */ /* 0x000fe40002781670 */
[----:B------:R-:W-:Y:S02]  /*33d0*/  ISETP.GE.AND P5, PT, R21, 0x19, PT ;  /* 0x000000191500780c */ /* 0x000fe40003fa6270 */
[----:B------:R-:W-:Y:S02]  /*33e0*/  FSEL R62, R33, -INF , !P4 ;  /* 0xff800000213e7808 */ /* 0x000fe40006000000 */
[----:B------:R-:W-:-:S02]  /*33f0*/  ISETP.GT.AND P4, PT, R3, 0x18, !P5 ;  /* 0x000000180300780c */ /* 0x000fc40006f84270 */
[----:B------:R-:W-:Y:S02]  /*3400*/  P2R R33, PR, RZ, 0x20 ;  /* 0x00000020ff217803 */ /* 0x000fe40000000000 */
[----:B------:R-:W-:Y:S02]  /*3410*/  ISETP.LT.OR P4, PT, R0, 0x19, P4 ;  /* 0x000000190000780c */ /* 0x000fe40002781670 */
[----:B------:R-:W-:Y:S02]  /*3420*/  ISETP.GE.AND P5, PT, R21, 0x1a, PT ;  /* 0x0000001a1500780c */ /* 0x000fe40003fa6270 */
[----:B------:R-:W-:Y:S02]  /*3430*/  FSEL R36, R36, -INF , !P4 ;  /* 0xff80000024247808 */ /* 0x000fe40006000000 */
[----:B------:R-:W-:Y:S02]  /*3440*/  ISETP.GT.AND P4, PT, R3, 0x19, !P5 ;  /* 0x000000190300780c */ /* 0x000fe40006f84270 */
[----:B------:R-:W-:-:S02]  /*3450*/  P2R R61, PR, RZ, 0x20 ;  /* 0x00000020ff3d7803 */ /* 0x000fc40000000000 */
[C---:B------:R-:W-:Y:S02]  /*3460*/  ISETP.LT.OR P4, PT, R0.reuse, 0x1a, P4 ;  /* 0x0000001a0000780c */ /* 0x040fe40002781670 */
[----:B------:R-:W-:Y:S02]  /*3470*/  ISETP.GE.AND P5, PT, R21, 0x21, PT ;  /* 0x000000211500780c */ /* 0x000fe40003fa6270 */
[----:B------:R-:W-:Y:S02]  /*3480*/  FSEL R64, R37, -INF , !P4 ;  /* 0xff80000025407808 */ /* 0x000fe40006000000 */
[----:B------:R-:W-:Y:S02]  /*3490*/  ISETP.GT.AND P4, PT, R3, 0x20, !P5 ;  /* 0x000000200300780c */ /* 0x000fe40006f84270 */
[----:B------:R-:W-:Y:S02]  /*34a0*/  P2R R37, PR, RZ, 0x20 ;  /* 0x00000020ff257803 */ /* 0x000fe40000000000 */
[----:B------:R-:W-:-:S02]  /*34b0*/  ISETP.LT.OR P4, PT, R0, 0x21, P4 ;  /* 0x000000210000780c */ /* 0x000fc40002781670 */
[----:B------:R-:W-:Y:S02]  /*34c0*/  ISETP.GE.AND P5, PT, R21, 0x22, PT ;  /* 0x000000221500780c */ /* 0x000fe40003fa6270 */
[----:B------:R-:W-:Y:S02]  /*34d0*/  FSEL R40, R40, -INF , !P4 ;  /* 0xff80000028287808 */ /* 0x000fe40006000000 */
[----:B------:R-:W-:Y:S02]  /*34e0*/  ISETP.GT.AND P4, PT, R3, 0x21, !P5 ;  /* 0x000000210300780c */ /* 0x000fe40006f84270 */
[----:B------:R-:W-:Y:S02]  /*34f0*/  P2R R63, PR, RZ, 0x20 ;  /* 0x00000020ff3f7803 */ /* 0x000fe40000000000 */
[----:B------:R-:W-:Y:S02]  /*3500*/  ISETP.LT.OR P4, PT, R0, 0x22, P4 ;  /* 0x000000220000780c */ /* 0x000fe40002781670 */
[----:B------:R-:W-:-:S02]  /*3510*/  ISETP.GE.AND P5, PT, R21, 0x29, PT ;  /* 0x000000291500780c */ /* 0x000fc40003fa6270 */
[----:B------:R-:W-:Y:S02]  /*3520*/  FSEL R66, R41, -INF , !P4 ;  /* 0xff80000029427808 */ /* 0x000fe40006000000 */
[----:B------:R-:W-:Y:S02]  /*3530*/  ISETP.GT.AND P4, PT, R3, 0x28, !P5 ;  /* 0x000000280300780c */ /* 0x000fe40006f84270 */
[----:B------:R-:W-:Y:S02]  /*3540*/  P2R R41, PR, RZ, 0x20 ;  /* 0x00000020ff297803 */ /* 0x000fe40000000000 */
        /* <DEDUP_REMOVED lines=11> */
[----:B------:R-:W-:Y:S02]  /*3600*/  P2R R29, PR, RZ, 0x40 ;  /* 0x00000040ff1d7803 */ /* 0x000fe40000000000 */
[----:B------:R-:W-:Y:S02]  /*3610*/  FSEL R48, R48, -INF , !P4 ;  /* 0xff80000030307808 */ /* 0x000fe40006000000 */
[----:B------:R-:W-:-:S04]  /*3620*/  ISETP.GE.AND P4, PT, R21, 0x32, PT ;  /* 0x000000321500780c */ /* 0x000fc80003f86270 */
[----:B------:R-:W-:-:S04]  /*3630*/  ISETP.GT.AND P5, PT, R3, 0x31, !P4 ;  /* 0x000000310300780c */ /* 0x000fc800067a4270 */
[----:B------:R-:W-:-:S04]  /*3640*/  ISETP.LT.OR P5, PT, R0, 0x32, P5 ;  /* 0x000000320000780c */ /* 0x000fc80002fa1670 */
[----:B------:R-:W-:Y:S02]  /*3650*/  FSEL R70, R49, -INF , !P5 ;  /* 0xff80000031467808 */ /* 0x000fe40006800000 */
[----:B------:R-:W-:-:S04]  /*3660*/  ISETP.GE.AND P5, PT, R21, 0x39, PT ;  /* 0x000000391500780c */ /* 0x000fc80003fa6270 */
[----:B------:R-:W-:-:S04]  /*3670*/  ISETP.GT.AND P6, PT, R3, 0x38, !P5 ;  /* 0x000000380300780c */ /* 0x000fc80006fc4270 */
[----:B------:R-:W-:-:S04]  /*3680*/  ISETP.LT.OR P6, PT, R0, 0x39, P6 ;  /* 0x000000390000780c */ /* 0x000fc800037c1670 */
[----:B------:R-:W-:Y:S02]  /*3690*/  FSEL R52, R52, -INF , !P6 ;  /* 0xff80000034347808 */ /* 0x000fe40007000000 */
[----:B------:R-:W-:-:S04]  /*36a0*/  ISETP.GE.AND P6, PT, R21, 0x1, PT ;  /* 0x000000011500780c */ /* 0x000fc80003fc6270 */
[----:B------:R-:W-:Y:S02]  /*36b0*/  P2R R4, PR, RZ, 0x40 ;  /* 0x00000040ff047803 */ /* 0x000fe40000000000 */
[----:B------:R-:W-:-:S04]  /*36c0*/  ISETP.GT.AND P6, PT, R3, RZ, !P6 ;  /* 0x000000ff0300720c */ /* 0x000fc800077c4270 */
[----:B------:R-:W-:-:S04]  /*36d0*/  ISETP.LT.OR P6, PT, R0, 0x1, P6 ;  /* 0x000000010000780c */ /* 0x000fc800037c1670 */
[----:B------:R-:W-:Y:S02]  /*36e0*/  FSEL R24, R24, -INF , !P6 ;  /* 0xff80000018187808 */ /* 0x000fe40007000000 */
[----:B------:R-:W-:-:S04]  /*36f0*/  ISETP.GE.AND P6, PT, R21, 0x3a, PT ;  /* 0x0000003a1500780c */ /* 0x000fc80003fc6270 */
[----:B------:R-:W-:Y:S02]  /*3700*/  P2R R21, PR, RZ, 0x40 ;  /* 0x00000040ff157803 */ /* 0x000fe40000000000 */
[----:B------:R-:W-:Y:S01]  /*3710*/  ISETP.GT.AND P6, PT, R3, 0x39, !P6 ;  /* 0x000000390300780c */ /* 0x000fe200077c4270 */
[----:B0-----:R-:W-:-:S03]  /*3720*/  IMAD.IADD R3, R56, 0x1, R5 ;  /* 0x0000000138037824 */ /* 0x001fc600078e0205 */
[----:B------:R-:W-:Y:S02]  /*3730*/  ISETP.LT.OR P6, PT, R0, 0x3a, P6 ;  /* 0x0000003a0000780c */ /* 0x000fe400037c1670 */
[----:B------:R-:W-:Y:S02]  /*3740*/  VIADDMNMX R0, R5, R57, R20, PT ;  /* 0x0000003905007246 */ /* 0x000fe40003800114 */
[----:B------:R-:W-:Y:S02]  /*3750*/  FSEL R72, R53, -INF , !P6 ;  /* 0xff80000035487808 */ /* 0x000fe40007000000 */
[----:B------:R-:W-:-:S13]  /*3760*/  PLOP3.LUT P6, PT, PT, PT, UP1, 0x40, 0x0 ;  /* 0x000000000000781c */ /* 0x000fda0003fce818 */
[----:B------:R-:W-:Y:S05]  /*3770*/  @P6 BRA `(.L_x_1218) ;  /* 0x0000000000646947 */ /* 0x000fea0003800000 */
        /* <DEDUP_REMOVED lines=9> */
[----:B------:R-:W-:Y:S01]  /*3810*/  @P6 IMAD.HI.U32 R5, R2, UR4, RZ ;  /* 0x0000000402056c27 */ /* 0x000fe2000f8e00ff */
[----:B------:R-:W-:-:S13]  /*3820*/  PLOP3.LUT P6, PT, PT, PT, UP2, 0x80, 0x0 ;  /* 0x000000000000781c */ /* 0x000fda0003fcf028 */
[----:B------:R-:W-:-:S04]  /*3830*/  @P6 SHF.R.U32.HI R2, RZ, UR5, R5 ;  /* 0x00000005ff026c19 */ /* 0x000fc80008011605 */
[----:B------:R-:W-:Y:S01]  /*3840*/  LOP3.LUT R2, RZ, R2, RZ, 0x33, !PT ;  /* 0x00000002ff027212 */ /* 0x000fe200078e33ff */
[----:B------:R-:W-:Y:S06]  /*3850*/  BRA `(.L_x_1221) ;  /* 0x0000000000187947 */ /* 0x000fec0003800000 */
.L_x_1220:
[----:B------:R-:W-:-:S06]  /*3860*/  UISETP.NE.AND UP2, UPT, UR7, 0x1, UPT ;  /* 0x000000010700788c */ /* 0x000fcc000bf45270 */
[----:B------:R-:W-:-:S05]  /*3870*/  PLOP3.LUT P6, PT, PT, PT, UP2, 0x80, 0x0 ;  /* 0x000000000000781c */ /* 0x000fca0003fcf028 */
[----:B------:R-:W-:-:S08]  /*3880*/  @UP2 ULDC.64 UR4, c[0x0][0x9e8] ;  /* 0x00027a0000042ab9 */ /* 0x000fd00000000a00 */
[----:B------:R-:W-:Y:S01]  /*3890*/  @P6 IMAD.HI.U32 R5, R2, UR4, RZ ;  /* 0x0000000402056c27 */ /* 0x000fe2000f8e00ff */
[----:B------:R-:W-:-:S13]  /*38a0*/  PLOP3.LUT P6, PT, PT, PT, UP2, 0x80, 0x0 ;  /* 0x000000000000781c */ /* 0x000fda0003fcf028 */
[----:B------:R-:W-:-:S07]  /*38b0*/  @P6 SHF.R.U32.HI R2, RZ, UR5, R5 ;  /* 0x00000005ff026c19 */ /* 0x000fce0008011605 */
.L_x_1221:
[----:B------:R-:W-:Y:S05]  /*38c0*/  BSYNC B0 ;  /* 0x0000000000007941 */ /* 0x000fea0003800000 */
.L_x_1219:
[----:B------:R-:W-:-:S04]  /*38d0*/  IMAD R5, R2, UR7, -R17 ;  /* 0x0000000702057c24 */ /* 0x000fc8000f8e0a11 */
[----:B------:R-:W-:-:S05]  /*38e0*/  IMAD.IADD R5, R5, 0x1, -R16 ;  /* 0x0000000105057824 */ /* 0x000fca00078e0a10 */
[----:B------:R-:W-:Y:S02]  /*38f0*/  VIMNMX R3, R3, R5, !PT ;  /* 0x0000000503037248 */ /* 0x000fe40007fe0100 */
[----:B------:R-:W-:-:S07]  /*3900*/  VIADDMNMX R0, R5, UR7, R0, PT ;  /* 0x0000000705007c46 */ /* 0x000fce000b800100 */
.L_x_1218:
[----:B------:R-:W-:Y:S01]  /*3910*/  ISETP.GT.AND P2, PT, R3, 0x1, !P2 ;  /* 0x000000010300780c */ /* 0x000fe20005744270 */
[----:B------:R-:W-:Y:S01]  /*3920*/  ULDC UR5, c[0x0][0x988] ;  /* 0x0002620000057ab9 */ /* 0x000fe20000000800 */
[----:B------:R-:W-:Y:S01]  /*3930*/  FMNMX.FTZ R2, R24, R58, !PT ;  /* 0x0000003a18027209 */ /* 0x000fe20007810000 */
[----:B------:R-:W-:Y:S01]  /*3940*/  @UP0 ULDC UR10, c[0x0][0x44c] ;  /* 0x00011300000a0ab9 */ /* 0x000fe20000000800 */
[----:B------:R-:W-:Y:S01]  /*3950*/  ISETP.LT.OR P2, PT, R0, 0x2, P2 ;  /* 0x000000020000780c */ /* 0x000fe20001741670 */
[----:B------:R-:W-:Y:S01]  /*3960*/  UIMAD.WIDE.U32 UR10, UR61, UR10, URZ ;  /* 0x0000000a3d0a72a5 */ /* 0x000fe2000f8e003f */
[----:B------:R-:W-:Y:S01]  /*3970*/  FMNMX.FTZ R2, R28, R2, !PT ;  /* 0x000000021c027209 */ /* 0x000fe20007810000 */
[----:B------:R-:W-:Y:S01]  /*3980*/  @UP0 ULDC UR14, c[0x0][0x450] ;  /* 0x00011400000e0ab9 */ /* 0x000fe20000000800 */
[----:B------:R-:W-:Y:S01]  /*3990*/  FSEL R27, R27, -INF , !P2 ;  /* 0xff8000001b1b7808 */ /* 0x000fe20005000000 */
[----:B------:R-:W-:Y:S01]  /*39a0*/  UMOV UR4, UR61 ;  /* 0x0000003d00047c82 */ /* 0x000fe20008000000 */
[----:B------:R-:W-:Y:S01]  /*39b0*/  ISETP.NE.AND P2, PT, R25, RZ, PT ;  /* 0x000000ff1900720c */ /* 0x000fe20003f45270 */
[----:B------:R-:W-:Y:S01]  /*39c0*/  @UP0 USHF.R.U32.HI UR4, URZ, UR14, UR11 ;  /* 0x0000000e3f040299 */ /* 0x000fe2000801160b */
[----:B------:R-:W-:-:S02]  /*39d0*/  FMNMX.FTZ R2, R60, R2, !PT ;  /* 0x000000023c027209 */ /* 0x000fc40007810000 */
[----:B------:R-:W-:Y:S01]  /*39e0*/  ISETP.GT.AND P2, PT, R3, 0x9, !P2 ;  /* 0x000000090300780c */ /* 0x000fe20005744270 */
[----:B------:R-:W-:Y:S01]  /*39f0*/  UIADD3 UR52, UR52, UR4, URZ ;  /* 0x0000000434347290 */ /* 0x000fe2000fffe03f */
[----:B------:R-:W-:Y:S02]  /*3a00*/  FMNMX.FTZ R2, R32, R2, !PT ;  /* 0x0000000220027209 */ /* 0x000fe40007810000 */
[----:B------:R-:W-:Y:S01]  /*3a10*/  ISETP.LT.OR P2, PT, R0, 0xa, P2 ;  /* 0x0000000a0000780c */ /* 0x000fe20001741670 */
[----:B------:R-:W-:Y:S01]  /*3a20*/  UIADD3 UR6, UR52, UR6, URZ ;  /* 0x0000000634067290 */ /* 0x000fe2000fffe03f */
[----:B------:R-:W-:Y:S02]  /*3a30*/  FMNMX.FTZ R2, R62, R2, !PT ;  /* 0x000000023e027209 */ /* 0x000fe40007810000 */
[----:B------:R-:W-:Y:S02]  /*3a40*/  FSEL R31, R31, -INF , !P2 ;  /* 0xff8000001f1f7808 */ /* 0x000fe40005000000 */
[----:B------:R-:W-:-:S02]  /*3a50*/  ISETP.NE.AND P2, PT, R29, RZ, PT ;  /* 0x000000ff1d00720c */ /* 0x000fc40003f45270 */
[----:B------:R-:W-:Y:S02]  /*3a60*/  FMNMX.FTZ R2, R36, R2, !PT ;  /* 0x0000000224027209 */ /* 0x000fe40007810000 */
[----:B------:R-:W-:Y:S02]  /*3a70*/  ISETP.GT.AND P2, PT, R3, 0x10, !P2 ;  /* 0x000000100300780c */ /* 0x000fe40005744270 */
[----:B------:R-:W-:Y:S02]  /*3a80*/  FMNMX.FTZ R2, R64, R2, !PT ;  /* 0x0000000240027209 */ /* 0x000fe40007810000 */
[----:B------:R-:W-:Y:S02]  /*3a90*/  ISETP.LT.OR P2, PT, R0, 0x11, P2 ;  /* 0x000000110000780c */ /* 0x000fe40001741670 */
[----:B------:R-:W-:Y:S02]  /*3aa0*/  FMNMX.FTZ R2, R40, R2, !PT ;  /* 0x0000000228027209 */ /* 0x000fe40007810000 */
[----:B------:R-:W-:-:S02]  /*3ab0*/  FSEL R34, R34, -INF , !P2 ;  /* 0xff80000022227808 */ /* 0x000fc40005000000 */
[----:B------:R-:W-:Y:S02]  /*3ac0*/  ISETP.NE.AND P2, PT, R59, RZ, PT ;  /* 0x000000ff3b00720c */ /* 0x000fe40003f45270 */
[----:B------:R-:W-:Y:S02]  /*3ad0*/  FMNMX.FTZ R2, R66, R2, !PT ;  /* 0x0000000242027209 */ /* 0x000fe40007810000 */
[----:B------:R-:W-:Y:S02]  /*3ae0*/  ISETP.GT.AND P2, PT, R3, 0x11, !P2 ;  /* 0x000000110300780c */ /* 0x000fe40005744270 */
[----:B------:R-:W-:Y:S02]  /*3af0*/  FMNMX.FTZ R2, R44, R2, !PT ;  /* 0x000000022c027209 */ /* 0x000fe40007810000 */
[----:B------:R-:W-:Y:S02]  /*3b00*/  ISETP.LT.OR P2, PT, R0, 0x12, P2 ;  /* 0x000000120000780c */ /* 0x000fe40001741670 */
[----:B------:R-:W-:-:S02]  /*3b10*/  FMNMX.FTZ R2, R68, R2, !PT ;  /* 0x0000000244027209 */ /* 0x000fc40007810000 */
[----:B------:R-:W-:Y:S02]  /*3b20*/  FSEL R35, R35, -INF , !P2 ;  /* 0xff80000023237808 */ /* 0x000fe40005000000 */
[----:B------:R-:W-:Y:S02]  /*3b30*/  ISETP.NE.AND P2, PT, R33, RZ, PT ;  /* 0x000000ff2100720c */ /* 0x000fe40003f45270 */
[----:B------:R-:W-:Y:S02]  /*3b40*/  FMNMX.FTZ R2, R48, R2, !PT ;  /* 0x0000000230027209 */ /* 0x000fe40007810000 */
[----:B------:R-:W-:Y:S02]  /*3b50*/  ISETP.GT.AND P2, PT, R3, 0x18, !P2 ;  /* 0x000000180300780c */ /* 0x000fe40005744270 */
[----:B------:R-:W-:Y:S02]  /*3b60*/  FMNMX.FTZ R2, R70, R2, !PT ;  /* 0x0000000246027209 */ /* 0x000fe40007810000 */
[----:B------:R-:W-:-:S02]  /*3b70*/  ISETP.LT.OR P2, PT, R0, 0x19, P2 ;  /* 0x000000190000780c */ /* 0x000fc40001741670 */
[----:B------:R-:W-:Y:S02]  /*3b80*/  ISETP.GT.AND P3, PT, R3, 0x8, !P3 ;  /* 0x000000080300780c */ /* 0x000fe40005f64270 */
[----:B------:R-:W-:Y:S02]  /*3b90*/  FSEL R38, R38, -INF , !P2 ;  /* 0xff80000026267808 */ /* 0x000fe40005000000 */
[----:B------:R-:W-:Y:S02]  /*3ba0*/  ISETP.NE.AND P2, PT, R61, RZ, PT ;  /* 0x000000ff3d00720c */ /* 0x000fe40003f45270 */
[----:B------:R-:W-:Y:S02]  /*3bb0*/  FMNMX.FTZ R2, R52, R2, !PT ;  /* 0x0000000234027209 */ /* 0x000fe40007810000 */
[----:B------:R-:W-:Y:S02]  /*3bc0*/  ISETP.GT.AND P2, PT, R3, 0x19, !P2 ;  /* 0x000000190300780c */ /* 0x000fe40005744270 */
[----:B------:R-:W-:-:S02]  /*3bd0*/  ISETP.LT.OR P3, PT, R0, 0x9, P3 ;  /* 0x000000090000780c */ /* 0x000fc40001f61670 */
[----:B------:R-:W-:Y:S02]  /*3be0*/  ISETP.LT.OR P2, PT, R0, 0x1a, P2 ;  /* 0x0000001a0000780c */ /* 0x000fe40001741670 */
[----:B------:R-:W-:Y:S02]  /*3bf0*/  FMNMX.FTZ R17, R72, R2, !PT ;  /* 0x0000000248117209 */ /* 0x000fe40007810000 */
[----:B------:R-:W-:Y:S02]  /*3c00*/  FSEL R39, R39, -INF , !P2 ;  /* 0xff80000027277808 */ /* 0x000fe40005000000 */
[----:B------:R-:W-:Y:S01]  /*3c10*/  ISETP.NE.AND P2, PT, R37, RZ, PT ;  /* 0x000000ff2500720c */ /* 0x000fe20003f45270 */
[----:B------:R-:W0:Y:S01]  /*3c20*/  SHFL.BFLY PT, R2, R17, 0x2, 0x1f ;  /* 0x0c401f0011027f89 */ /* 0x000e2200000e0000 */
[----:B------:R-:W-:Y:S02]  /*3c30*/  FSEL R30, R30, -INF , !P3 ;  /* 0xff8000001e1e7808 */ /* 0x000fe40005800000 */
[----:B------:R-:W-:-:S02]  /*3c40*/  ISETP.GT.AND P2, PT, R3, 0x20, !P2 ;  /* 0x000000200300780c */ /* 0x000fc40005744270 */
[----:B------:R-:W-:Y:S02]  /*3c50*/  ISETP.NE.AND P3, PT, R41, RZ, PT ;  /* 0x000000ff2900720c */ /* 0x000fe40003f65270 */
[----:B------:R-:W-:Y:S02]  /*3c60*/  ISETP.LT.OR P2, PT, R0, 0x21, P2 ;  /* 0x000000210000780c */ /* 0x000fe40001741670 */
[----:B------:R-:W-:Y:S02]  /*3c70*/  ISETP.NE.AND P6, PT, R4, RZ, PT ;  /* 0x000000ff0400720c */ /* 0x000fe40003fc5270 */
[----:B------:R-:W-:Y:S02]  /*3c80*/  FSEL R42, R42, -INF , !P2 ;  /* 0xff8000002a2a7808 */ /* 0x000fe40005000000 */
[----:B------:R-:W-:Y:S02]  /*3c90*/  ISETP.NE.AND P2, PT, R63, RZ, PT ;  /* 0x000000ff3f00720c */ /* 0x000fe40003f45270 */
[----:B------:R-:W-:-:S02]  /*3ca0*/  ISETP.GT.AND P4, PT, R3, 0x31, !P4 ;  /* 0x000000310300780c */ /* 0x000fc40006784270 */
[C---:B------:R-:W-:Y:S02]  /*3cb0*/  ISETP.GT.AND P2, PT, R3.reuse, 0x21, !P2 ;  /* 0x000000210300780c */ /* 0x040fe40005744270 */
[----:B------:R-:W-:Y:S02]  /*3cc0*/  ISETP.GT.AND P5, PT, R3, 0x38, !P5 ;  /* 0x000000380300780c */ /* 0x000fe40006fa4270 */
[C---:B------:R-:W-:Y:S02]  /*3cd0*/  ISETP.LT.OR P2, PT, R0.reuse, 0x22, P2 ;  /* 0x000000220000780c */ /* 0x040fe40001741670 */
[----:B------:R-:W-:Y:S02]  /*3ce0*/  ISETP.LT.OR P4, PT, R0, 0x32, P4 ;  /* 0x000000320000780c */ /* 0x000fe40002781670 */
[----:B------:R-:W-:Y:S02]  /*3cf0*/  FSEL R43, R43, -INF , !P2 ;  /* 0xff8000002b2b7808 */ /* 0x000fe40005000000 */
[----:B------:R-:W-:-:S02]  /*3d00*/  ISETP.GT.AND P2, PT, R3, 0x28, !P3 ;  /* 0x000000280300780c */ /* 0x000fc40005f44270 */
[----:B0-----:R-:W-:Y:S02]  /*3d10*/  FMNMX.FTZ R20, R17, R2, !PT ;  /* 0x0000000211147209 */ /* 0x001fe40007810000 */
[----:B------:R-:W-:Y:S02]  /*3d20*/  ISETP.LT.OR P2, PT, R0, 0x29, P2 ;  /* 0x000000290000780c */ /* 0x000fe40001741670 */
[----:B------:R-:W-:Y:S02]  /*3d30*/  ISETP.NE.AND P3, PT, R45, RZ, PT ;  /* 0x000000ff2d00720c */ /* 0x000fe40003f65270 */
[----:B------:R-:W-:Y:S02]  /*3d40*/  FSEL R46, R46, -INF , !P2 ;  /* 0xff8000002e2e7808 */ /* 0x000fe40005000000 */
[----:B------:R-:W-:Y:S02]  /*3d50*/  ISETP.GT.AND P2, PT, R3, RZ, !P6 ;  /* 0x000000ff0300720c */ /* 0x000fe40007744270 */
[----:B------:R-:W-:-:S02]  /*3d60*/  ISETP.NE.AND P6, PT, R21, RZ, PT ;  /* 0x000000ff1500720c */ /* 0x000fc40003fc5270 */
[----:B------:R-:W-:Y:S01]  /*3d70*/  ISETP.LT.OR P2, PT, R0, 0x1, P2 ;  /* 0x000000010000780c */ /* 0x000fe20001741670 */
[----:B------:R-:W0:Y:S01]  /*3d80*/  SHFL.BFLY PT, R21, R20, 0x1, 0x1f ;  /* 0x0c201f0014157f89 */ /* 0x000e2200000e0000 */
[----:B------:R-:W-:Y:S02]  /*3d90*/  ISETP.GT.AND P3, PT, R3, 0x30, !P3 ;  /* 0x000000300300780c */ /* 0x000fe40005f64270 */
[----:B------:R-:W-:Y:S02]  /*3da0*/  FSEL R26, R26, -INF , !P2 ;  /* 0xff8000001a1a7808 */ /* 0x000fe40005000000 */
[----:B------:R-:W-:Y:S02]  /*3db0*/  ISETP.NE.AND P2, PT, R65, RZ, PT ;  /* 0x000000ff4100720c */ /* 0x000fe40003f45270 */
[----:B------:R-:W-:Y:S02]  /*3dc0*/  FMNMX.FTZ R5, R26, R27, !PT ;  /* 0x0000001b1a057209 */ /* 0x000fe40007810000 */
[----:B------:R-:W-:-:S02]  /*3dd0*/  ISETP.GT.AND P2, PT, R3, 0x29, !P2 ;  /* 0x000000290300780c */ /* 0x000fc40005744270 */
[----:B------:R-:W-:Y:S02]  /*3de0*/  FMNMX.FTZ R2, R30, R5, !PT ;  /* 0x000000051e027209 */ /* 0x000fe40007810000 */
[----:B------:R-:W-:Y:S02]  /*3df0*/  ISETP.LT.OR P2, PT, R0, 0x2a, P2 ;  /* 0x0000002a0000780c */ /* 0x000fe40001741670 */
[----:B------:R-:W-:Y:S02]  /*3e00*/  FMNMX.FTZ R5, R31, R2, !PT ;  /* 0x000000021f057209 */ /* 0x000fe40007810000 */
[----:B------:R-:W-:Y:S02]  /*3e10*/  FSEL R47, R47, -INF , !P2 ;  /* 0xff8000002f2f7808 */ /* 0x000fe40005000000 */
[----:B------:R-:W-:Y:S02]  /*3e20*/  FMNMX.FTZ R2, R34, R5, !PT ;  /* 0x0000000522027209 */ /* 0x000fe40007810000 */
[----:B------:R-:W-:-:S02]  /*3e30*/  ISETP.LT.OR P3, PT, R0, 0x31, P3 ;  /* 0x000000310000780c */ /* 0x000fc40001f61670 */
[----:B------:R-:W-:Y:S02]  /*3e40*/  FMNMX.FTZ R5, R35, R2, !PT ;  /* 0x0000000223057209 */ /* 0x000fe40007810000 */
[----:B0-----:R-:W-:Y:S02]  /*3e50*/  FMNMX.FTZ R4, R20, R21, !PT ;  /* 0x0000001514047209 */ /* 0x001fe40007810000 */
[----:B------:R-:W-:Y:S02]  /*3e60*/  FMNMX.FTZ R2, R38, R5, !PT ;  /* 0x0000000526027209 */ /* 0x000fe40007810000 */
[C---:B------:R-:W-:Y:S01]  /*3e70*/  FSETP.NEU.FTZ.AND P2, PT, R4.reuse, -INF , PT ;  /* 0xff8000000400780b */ /* 0x040fe20003f5d000 */
[----:B------:R-:W-:Y:S01]  /*3e80*/  FMUL.FTZ R17, R4, UR5 ;  /* 0x0000000504117c20 */ /* 0x000fe20008410000 */
[----:B------:R-:W-:Y:S02]  /*3e90*/  FMNMX.FTZ R5, R39, R2, !PT ;  /* 0x0000000227057209 */ /* 0x000fe40007810000 */
[----:B------:R-:W-:-:S02]  /*3ea0*/  FSEL R50, R50, -INF , !P3 ;  /* 0xff80000032327808 */ /* 0x000fc40005800000 */
[----:B------:R-:W-:Y:S02]  /*3eb0*/  FMNMX.FTZ R2, R42, R5, !PT ;  /* 0x000000052a027209 */ /* 0x000fe40007810000 */
[----:B------:R-:W-:Y:S02]  /*3ec0*/  FSEL R17, R17, RZ, P2 ;  /* 0x000000ff11117208 */ /* 0x000fe40001000000 */
[----:B------:R-:W-:Y:S02]  /*3ed0*/  FMNMX.FTZ R5, R43, R2, !PT ;  /* 0x000000022b057209 */ /* 0x000fe40007810000 */
[----:B------:R-:W-:Y:S01]  /*3ee0*/  ISETP.GT.AND P2, PT, R3, 0x39, !P6 ;  /* 0x000000390300780c */ /* 0x000fe20007744270 */
        /* <DEDUP_REMOVED lines=14> */
[----:B------:R-:W0:Y:S01]  /*3fd0*/  MUFU.EX2 R5, R5 ;  /* 0x0000000500057308 */ /* 0x000e220000000800 */
[----:B------:R-:W-:Y:S01]  /*3fe0*/  FMNMX.FTZ R3, R51, R2, !PT ;  /* 0x0000000233037209 */ /* 0x000fe20007810000 */
[--C-:B------:R-:W-:Y:S01]  /*3ff0*/  FFMA.FTZ R2, R28, UR5, -R17.reuse ;  /* 0x000000051c027c23 */ /* 0x100fe20008010811 */
[----:B------:R-:W-:Y:S01]  /*4000*/  FSEL R55, R55, -INF , !P2 ;  /* 0xff80000037377808 */ /* 0x000fe20005000000 */
[--C-:B------:R-:W-:Y:S01]  /*4010*/  FFMA.FTZ R28, R36, UR5, -R17.reuse ;  /* 0x00000005241c7c23 */ /* 0x100fe20008010811 */
[----:B------:R-:W-:Y:S01]  /*4020*/  FMNMX.FTZ R0, R54, R3, !PT ;  /* 0x0000000336007209 */ /* 0x000fe20007810000 */
[--C-:B------:R-:W-:Y:S01]  /*4030*/  FFMA.FTZ R29, R64, UR5, -R17.reuse ;  /* 0x00000005401d7c23 */ /* 0x100fe20008010811 */
[--C-:B------:R-:W-:Y:S01]  /*4040*/  FFMA.FTZ R36, R44, UR5, -R17.reuse ;  /* 0x000000052c247c23 */ /* 0x100fe20008010811 */
[----:B------:R1:W-:Y:S01]  /*4050*/  MUFU.EX2 R198, R2 ;  /* 0x0000000200c67308 */ /* 0x0003e20000000800 */
[----:B------:R-:W-:Y:S01]  /*4060*/  FMNMX.FTZ R0, R55, R0, !PT ;  /* 0x0000000037007209 */ /* 0x000fe20007810000 */
[--C-:B------:R-:W-:Y:S01]  /*4070*/  FFMA.FTZ R37, R68, UR5, -R17.reuse ;  /* 0x0000000544257c23 */ /* 0x100fe20008010811 */
[--C-:B------:R-:W-:Y:S01]  /*4080*/  FFMA.FTZ R40, R48, UR5, -R17.reuse ;  /* 0x0000000530287c23 */ /* 0x100fe20008010811 */
[----:B------:R-:W-:-:S02]  /*4090*/  FFMA.FTZ R41, R70, UR5, -R17 ;  /* 0x0000000546297c23 */ /* 0x000fc40008010811 */
[----:B------:R-:W1:Y:S02]  /*40a0*/  SHFL.BFLY PT, R3, R0, 0x2, 0x1f ;  /* 0x0c401f0000037f89 */ /* 0x000e6400000e0000 */
[----:B------:R-:W-:Y:S01]  /*40b0*/  MUFU.EX2 R21, R21 ;  /* 0x0000001500157308 */ /* 0x000fe20000000800 */
[----:B0-----:R-:W-:-:S07]  /*40c0*/  F2FP.BF16.F32.PACK_AB R196, R5, R20 ;  /* 0x0000001405c4723e */ /* 0x001fce00000010ff */
[----:B------:R-:W-:Y:S08]  /*40d0*/  MUFU.EX2 R24, R24 ;  /* 0x0000001800187308 */ /* 0x000ff00000000800 */
[----:B------:R-:W0:Y:S01]  /*40e0*/  MUFU.EX2 R25, R25 ;  /* 0x0000001900197308 */ /* 0x000e220000000800 */
[----:B-1----:R-:W-:Y:S01]  /*40f0*/  FMNMX.FTZ R2, R0, R3, !PT ;  /* 0x0000000300027209 */ /* 0x002fe20007810000 */
[----:B------:R-:W-:-:S06]  /*4100*/  FFMA.FTZ R0, R66, UR5, -R17 ;  /* 0x0000000542007c23 */ /* 0x000fcc0008010811 */
[----:B------:R-:W-:Y:S01]  /*4110*/  MUFU.EX2 R28, R28 ;  /* 0x0000001c001c7308 */ /* 0x000fe20000000800 */
[----:B------:R-:W1:Y:S07]  /*4120*/  SHFL.BFLY PT, R3, R2, 0x1, 0x1f ;  /* 0x0c201f0002037f89 */ /* 0x000e6e00000e0000 */
[----:B------:R2:W-:Y:S01]  /*4130*/  MUFU.EX2 R33, R0 ;  /* 0x0000000000217308 */ /* 0x0005e20000000800 */
[----:B0-----:R-:W-:-:S07]  /*4140*/  F2FP.BF16.F32.PACK_AB R192, R25, R24 ;  /* 0x0000001819c0723e */ /* 0x001fce00000010ff */
[----:B------:R-:W0:Y:S08]  /*4150*/  MUFU.EX2 R29, R29 ;  /* 0x0000001d001d7308 */ /* 0x000e300000000800 */
[----:B------:R-:W3:Y:S01]  /*4160*/  MUFU.EX2 R32, R32 ;  /* 0x0000002000207308 */ /* 0x000ee20000000800 */
[----:B-1----:R-:W-:Y:S01]  /*4170*/  FMNMX.FTZ R3, R2, R3, !PT ;  /* 0x0000000302037209 */ /* 0x002fe20007810000 */
[--C-:B------:R-:W-:Y:S01]  /*4180*/  FFMA.FTZ R2, R52, UR5, -R17.reuse ;  /* 0x0000000534027c23 */ /* 0x100fe20008010811 */
[----:B------:R-:W-:-:S02]  /*4190*/  FFMA.FTZ R17, R72, UR5, -R17 ;  /* 0x0000000548117c23 */ /* 0x000fc40008010811 */
[C---:B------:R-:W-:Y:S01]  /*41a0*/  FSETP.NEU.FTZ.AND P2, PT, R3.reuse, -INF , PT ;  /* 0xff8000000300780b */ /* 0x040fe20003f5d000 */
[----:B--2---:R-:W-:Y:S02]  /*41b0*/  FMUL.FTZ R0, R3, UR5 ;  /* 0x0000000503007c20 */ /* 0x004fe40008410000 */
[----:B------:R1:W-:Y:S01]  /*41c0*/  MUFU.EX2 R45, R17 ;  /* 0x00000011002d7308 */ /* 0x0003e20000000800 */
[----:B0-----:R-:W-:Y:S02]  /*41d0*/  F2FP.BF16.F32.PACK_AB R194, R29, R28 ;  /* 0x0000001c1dc2723e */ /* 0x001fe400000010ff */
[----:B------:R-:W-:Y:S02]  /*41e0*/  FSEL R0, R0, RZ, P2 ;  /* 0x000000ff00007208 */ /* 0x000fe40001000000 */
[----:B------:R-:W-:-:S03]  /*41f0*/  PLOP3.LUT P2, PT, PT, PT, UP1, 0x40, 0x0 ;  /* 0x000000000000781c */ /* 0x000fc60003f4e818 */
[----:B------:R-:W-:Y:S01]  /*4200*/  MUFU.EX2 R36, R36 ;  /* 0x0000002400247308 */ /* 0x000fe20000000800 */
[--C-:B------:R-:W-:Y:S01]  /*4210*/  FFMA.FTZ R26, R26, UR5, -R0.reuse ;  /* 0x000000051a1a7c23 */ /* 0x100fe20008010800 */
[--C-:B------:R-:W-:Y:S01]  /*4220*/  FFMA.FTZ R27, R27, UR5, -R0.reuse ;  /* 0x000000051b1b7c23 */ /* 0x100fe20008010800 */
[----:B-1----:R-:W-:Y:S01]  /*4230*/  FADD.FTZ R17, R20, R5 ;  /* 0x0000000514117221 */ /* 0x002fe20000010000 */
[--C-:B------:R-:W-:Y:S01]  /*4240*/  FFMA.FTZ R30, R30, UR5, -R0.reuse ;  /* 0x000000051e1e7c23 */ /* 0x100fe20008010800 */
[--C-:B------:R-:W-:Y:S01]  /*4250*/  FFMA.FTZ R31, R31, UR5, -R0.reuse ;  /* 0x000000051f1f7c23 */ /* 0x100fe20008010800 */
[--C-:B------:R-:W-:Y:S01]  /*4260*/  FFMA.FTZ R34, R34, UR5, -R0.reuse ;  /* 0x0000000522227c23 */ /* 0x100fe20008010800 */
[----:B------:R-:W-:Y:S01]  /*4270*/  FADD.FTZ R44, R198, R17 ;  /* 0x00000011c62c7221 */ /* 0x000fe20000010000 */
        /* <DEDUP_REMOVED lines=8> */
[----:B------:R-:W0:Y:S01]  /*4300*/  MUFU.EX2 R27, R27 ;  /* 0x0000001b001b7308 */ /* 0x000e220000000800 */
[--C-:B------:R-:W-:Y:S01]  /*4310*/  FFMA.FTZ R46, R46, UR5, -R0.reuse ;  /* 0x000000052e2e7c23 */ /* 0x100fe20008010800 */
[----:B------:R-:W-:Y:S01]  /*4320*/  FFMA.FTZ R47, R47, UR5, -R0 ;  /* 0x000000052f2f7c23 */ /* 0x000fe20008010800 */
[----:B------:R-:W-:Y:S01]  /*4330*/  FADD.FTZ R17, R25, R44 ;  /* 0x0000002c19117221 */ /* 0x000fe20000010000 */
[--C-:B------:R-:W-:Y:S01]  /*4340*/  FFMA.FTZ R50, R50, UR5, -R0.reuse ;  /* 0x0000000532327c23 */ /* 0x100fe20008010800 */
[--C-:B------:R-:W-:Y:S01]  /*4350*/  FFMA.FTZ R51, R51, UR5, -R0.reuse ;  /* 0x0000000533337c23 */ /* 0x100fe20008010800 */
[--C-:B------:R-:W-:Y:S01]  /*4360*/  FFMA.FTZ R54, R54, UR5, -R0.reuse ;  /* 0x0000000536367c23 */ /* 0x100fe20008010800 */
[----:B------:R-:W-:Y:S01]  /*4370*/  FADD.FTZ R44, R28, R17 ;  /* 0x000000111c2c7221 */ /* 0x000fe20000010000 */
[----:B------:R-:W1:Y:S01]  /*4380*/  MUFU.EX2 R30, R30 ;  /* 0x0000001e001e7308 */ /* 0x000e620000000800 */
[----:B------:R-:W-:Y:S01]  /*4390*/  FFMA.FTZ R0, R55, UR5, -R0 ;  /* 0x0000000537007c23 */ /* 0x000fe20008010800 */
[----:B------:R-:W-:Y:S01]  /*43a0*/  F2FP.BF16.F32.PACK_AB R198, R21, R198 ;  /* 0x000000c615c6723e */ /* 0x000fe200000010ff */
[----:B------:R-:W-:Y:S01]  /*43b0*/  FADD.FTZ R49, R29, R44 ;  /* 0x0000002c1d317221 */ /* 0x000fe20000010000 */
[----:B---3--:R-:W-:-:S03]  /*43c0*/  F2FP.BF16.F32.PACK_AB R188, R33, R32 ;  /* 0x0000002021bc723e */ /* 0x008fc600000010ff */
[----:B------:R-:W-:Y:S01]  /*43d0*/  FADD.FTZ R48, R32, R49 ;  /* 0x0000003120307221 */ /* 0x000fe20000010000 */
[----:B------:R-:W2:Y:S01]  /*43e0*/  MUFU.EX2 R31, R31 ;  /* 0x0000001f001f7308 */ /* 0x000ea20000000800 */
[----:B0-----:R-:W-:Y:S01]  /*43f0*/  FADD.FTZ R17, R26, R27 ;  /* 0x0000001b1a117221 */ /* 0x001fe20000010000 */
[----:B------:R-:W-:Y:S01]  /*4400*/  F2FP.BF16.F32.PACK_AB R197, R27, R26 ;  /* 0x0000001a1bc5723e */ /* 0x000fe200000010ff */
[----:B------:R-:W-:-:S04]  /*4410*/  FADD.FTZ R49, R33, R48 ;  /* 0x0000003021317221 */ /* 0x000fc80000010000 */
[----:B------:R-:W-:Y:S01]  /*4420*/  FADD.FTZ R48, R36, R49 ;  /* 0x0000003124307221 */ /* 0x000fe20000010000 */
        /* <DEDUP_REMOVED lines=13> */
[C---:B0-----:R-:W-:Y:S01]  /*4500*/  FADD.FTZ R17, R37.reuse, R48 ;  /* 0x0000003025117221 */ /* 0x041fe20000010000 */
[----:B------:R-:W-:-:S06]  /*4510*/  F2FP.BF16.F32.PACK_AB R190, R37, R36 ;  /* 0x0000002425be723e */ /* 0x000fcc00000010ff */
        /* <DEDUP_REMOVED lines=12> */
[----:B------:R-:W-:Y:S01]  /*45e0*/  F2FP.BF16.F32.PACK_AB R189, R43, R42 ;  /* 0x0000002a2bbd723e */ /* 0x000fe200000010ff */
[----:B------:R-:W-:-:S05]  /*45f0*/  VIADD R20, R152, 0xfffffffe ;  /* 0xfffffffe98147836 */ /* 0x000fca0000000000 */
[----:B------:R-:W2:Y:S01]  /*4600*/  MUFU.EX2 R47, R47 ;  /* 0x0000002f002f7308 */ /* 0x000ea20000000800 */
[----:B0-----:R-:W-:Y:S01]  /*4610*/  FADD.FTZ R24, R2, R17 ;  /* 0x0000001102187221 */ /* 0x001fe20000010000 */
[----:B------:R-:W-:-:S03]  /*4620*/  F2FP.BF16.F32.PACK_AB R186, R45, R2 ;  /* 0x000000022dba723e */ /* 0x000fc600000010ff */
[----:B------:R-:W-:-:S03]  /*4630*/  FADD.FTZ R17, R45, R24 ;  /* 0x000000182d117221 */ /* 0x000fc60000010000 */
[----:B------:R-:W0:Y:S01]  /*4640*/  MUFU.EX2 R50, R50 ;  /* 0x0000003200327308 */ /* 0x000e220000000800 */
[----:B-1----:R-:W-:-:S07]  /*4650*/  FADD.FTZ R2, R46, R5 ;  /* 0x000000052e027221 */ /* 0x002fce0000010000 */
[----:B------:R-:W1:Y:S01]  /*4660*/  MUFU.EX2 R51, R51 ;  /* 0x0000003300337308 */ /* 0x000e620000000800 */
[C---:B--2---:R-:W-:Y:S01]  /*4670*/  FADD.FTZ R5, R47.reuse, R2 ;  /* 0x000000022f057221 */ /* 0x044fe20000010000 */
[----:B------:R-:W-:-:S06]  /*4680*/  F2FP.BF16.F32.PACK_AB R191, R47, R46 ;  /* 0x0000002e2fbf723e */ /* 0x000fcc00000010ff */
[----:B------:R-:W2:Y:S01]  /*4690*/  MUFU.EX2 R54, R54 ;  /* 0x0000003600367308 */ /* 0x000ea20000000800 */
[----:B0-----:R-:W-:-:S07]  /*46a0*/  FADD.FTZ R2, R50, R5 ;  /* 0x0000000532027221 */ /* 0x001fce0000010000 */
[----:B------:R2:W0:Y:S01]  /*46b0*/  MUFU.EX2 R187, R0 ;  /* 0x0000000000bb7308 */ /* 0x0004220000000800 */
[C---:B-1----:R-:W-:Y:S01]  /*46c0*/  FADD.FTZ R5, R51.reuse, R2 ;  /* 0x0000000233057221 */ /* 0x042fe20000010000 */
[----:B------:R-:W-:-:S03]  /*46d0*/  F2FP.BF16.F32.PACK_AB R185, R51, R50 ;  /* 0x0000003233b9723e */ /* 0x000fc600000010ff */
[----:B--2---:R-:W-:-:S04]  /*46e0*/  FADD.FTZ R0, R54, R5 ;  /* 0x0000000536007221 */ /* 0x004fc80000010000 */
[C---:B0-----:R-:W-:Y:S01]  /*46f0*/  FADD.FTZ R5, R187.reuse, R0 ;  /* 0x00000000bb057221 */ /* 0x041fe20000010000 */
[----:B------:R-:W-:Y:S01]  /*4700*/  F2FP.BF16.F32.PACK_AB R187, R187, R54 ;  /* 0x00000036bbbb723e */ /* 0x000fe200000010ff */
[----:B------:R-:W-:Y:S06]  /*4710*/  @P2 BRA `(.L_x_1222) ;  /* 0x0000000000442947 */ /* 0x000fec0003800000 */
        /* <DEDUP_REMOVED lines=10> */
.L_x_1223:
[----:B------:R-:W-:-:S11]  /*47c0*/  UISETP.NE.AND UP2, UPT, UR7, 0x1, UPT ;  /* 0x000000010700788c */ /* 0x000fd6000bf45270 */
[----:B------:R-:W-:Y:S02]  /*47d0*/  @UP2 ULDC.64 UR10, c[0x0][0x9e8] ;  /* 0x00027a00000a2ab9 */ /* 0x000fe40000000a00 */
[----:B------:R-:W-:-:S04]  /*47e0*/  UIMAD.WIDE.U32 UR14, UR4, UR10, URZ ;  /* 0x0000000a040e72a5 */ /* 0x000fc8000f8e003f */
[----:B------:R-:W-:-:S12]  /*47f0*/  @UP2 USHF.R.U32.HI UR4, URZ, UR11, UR15 ;  /* 0x0000000b3f042299 */ /* 0x000fd8000801160f */
.L_x_1224:
[----:B------:R-:W-:-:S04]  /*4800*/  UIMAD UR4, UR4, UR7, UR7 ;  /* 0x00000007040472a4 */ /* 0x000fc8000f8e0207 */
[----:B------:R-:W-:-:S04]  /*4810*/  UISETP.LT.AND UP2, UPT, UR6, UR4, UPT ;  /* 0x000000040600728c */ /* 0x000fc8000bf41270 */
[----:B------:R-:W-:-:S12]  /*4820*/  USEL UR6, UR6, UR4, UP2 ;  /* 0x0000000406067287 */ /* 0x000fd80009000000 */
.L_x_1222:
[----:B------:R-:W-:Y:S01]  /*4830*/  R2UR UR7, R22 ;  /* 0x00000000160772ca */ /* 0x000fe200000e0000 */
[----:B------:R-:W-:Y:S01]  /*4840*/  USHF.R.S32.HI UR4, URZ, 0x1f, UR6 ;  /* 0x0000001f3f047899 */ /* 0x000fe20008011406 */
[----:B------:R-:W-:Y:S01]  /*4850*/  IMAD.MOV.U32 R0, RZ, RZ, 0x3f800000 ;  /* 0x3f800000ff007424 */ /* 0x000fe200078e00ff */
[----:B------:R-:W-:Y:S01]  /*4860*/  CS2R R150, SRZ ;  /* 0x0000000000967805 */ /* 0x000fe2000001ff00 */
[----:B------:R-:W-:Y:S01]  /*4870*/  IMAD.MOV.U32 R2, RZ, RZ, 0x3f800000 ;  /* 0x3f800000ff027424 */ /* 0x000fe200078e00ff */
[----:B------:R-:W-:Y:S01]  /*4880*/  ULEA.HI UR4, UR4, UR6, URZ, 0x6 ;  /* 0x0000000604047291 */ /* 0x000fe2000f8f303f */
[----:B------:R-:W-:Y:S02]  /*4890*/  CS2R R148, SRZ ;  /* 0x0000000000947805 */ /* 0x000fe4000001ff00 */
[----:B------:R-:W-:Y:S02]  /*48a0*/  CS2R R146, SRZ ;  /* 0x0000000000927805 */ /* 0x000fe4000001ff00 */
[----:B------:R-:W-:Y:S01]  /*48b0*/  CS2R R144, SRZ ;  /* 0x0000000000907805 */ /* 0x000fe2000001ff00 */
[----:B------:R-:W-:Y:S01]  /*48c0*/  USHF.R.S32.HI UR4, URZ, 0x6, UR4 ;  /* 0x000000063f047899 */ /* 0x000fe20008011404 */
[----:B------:R-:W-:-:S02]  /*48d0*/  CS2R R142, SRZ ;  /* 0x00000000008e7805 */ /* 0x000fc4000001ff00 */
[----:B------:R-:W-:Y:S02]  /*48e0*/  CS2R R140, SRZ ;  /* 0x00000000008c7805 */ /* 0x000fe4000001ff00 */
[----:B------:R-:W-:Y:S01]  /*48f0*/  CS2R R138, SRZ ;  /* 0x00000000008a7805 */ /* 0x000fe2000001ff00 */
[----:B------:R-:W-:Y:S01]  /*4900*/  UISETP.LT.AND UP2, UPT, UR7, UR4, UPT ;  /* 0x000000040700728c */ /* 0x000fe2000bf41270 */
[----:B------:R-:W-:Y:S02]  /*4910*/  CS2R R136, SRZ ;  /* 0x0000000000887805 */ /* 0x000fe4000001ff00 */
[----:B------:R-:W-:Y:S02]  /*4920*/  CS2R R134, SRZ ;  /* 0x0000000000867805 */ /* 0x000fe4000001ff00 */
[----:B------:R-:W-:Y:S01]  /*4930*/  CS2R R132, SRZ ;  /* 0x0000000000847805 */ /* 0x000fe2000001ff00 */
[----:B------:R-:W-:Y:S01]  /*4940*/  USEL UR58, UR7, UR4, !UP2 ;  /* 0x00000004073a7287 */ /* 0x000fe2000d000000 */
[----:B------:R-:W-:-:S02]  /*4950*/  CS2R R130, SRZ ;  /* 0x0000000000827805 */ /* 0x000fc4000001ff00 */
[----:B------:R-:W-:Y:S02]  /*4960*/  CS2R R128, SRZ ;  /* 0x0000000000807805 */ /* 0x000fe4000001ff00 */
[----:B------:R-:W-:Y:S02]  /*4970*/  CS2R R126, SRZ ;  /* 0x00000000007e7805 */ /* 0x000fe4000001ff00 */
[----:B------:R-:W-:Y:S02]  /*4980*/  CS2R R124, SRZ ;  /* 0x00000000007c7805 */ /* 0x000fe4000001ff00 */
[----:B------:R-:W-:Y:S02]  /*4990*/  CS2R R122, SRZ ;  /* 0x00000000007a7805 */ /* 0x000fe4000001ff00 */
[----:B------:R-:W-:Y:S02]  /*49a0*/  ISETP.GE.AND P2, PT, R20, UR58, PT ;  /* 0x0000003a14007c0c */ /* 0x000fe4000bf46270 */
        /* <DEDUP_REMOVED lines=49> */
[----:B------:R-:W-:Y:S06]  /*4cc0*/  @!P2 BRA `(.L_x_1225) ;  /* 0x0000002400f0a947 */ /* 0x000fec0003800000 */
[----:B------:R-:W-:Y:S01]  /*4cd0*/  IMAD.MOV.U32 R0, RZ, RZ, 0x3f800000 ;  /* 0x3f800000ff007424 */ /* 0x000fe200078e00ff */
[----:B------:R-:W-:Y:S01]  /*4ce0*/  ULDC UR59, c[0x0][0x9e4] ;  /* 0x00027900003b7ab9 */ /* 0x000fe20000000800 */
[----:B------:R-:W-:-:S07]  /*4cf0*/  IMAD.MOV.U32 R151, RZ, RZ, RZ ;  /* 0x000000ffff977224 */ /* 0x000fce00078e00ff */
.L_x_1242:
[----:B------:R-:W-:-:S04]  /*4d00*/  UIADD3 UR4, UR36, 0x1, URZ ;  /* 0x0000000124047890 */ /* 0x000fc8000fffe03f */
[----:B------:R-:W-:-:S04]  /*4d10*/  UISETP.NE.AND UP2, UPT, UR4, 0x2, UPT ;  /* 0x000000020400788c */ /* 0x000fc8000bf45270 */
[----:B------:R-:W-:Y:S02]  /*4d20*/  USEL UR7, URZ, 0x1, UP2 ;  /* 0x000000013f077887 */ /* 0x000fe40009000000 */
[----:B------:R-:W-:Y:S02]  /*4d30*/  USEL UR4, UR4, URZ, UP2 ;  /* 0x0000003f04047287 */ /* 0x000fe40009000000 */
[----:B------:R-:W-:Y:S01]  /*4d40*/  ULOP3.LUT UR7, UR38, UR7, URZ, 0x3c, !UPT ;  /* 0x0000000726077292 */ /* 0x000fe2000f8e3c3f */
[----:B------:R-:W-:Y:S11]  /*4d50*/  @!P0 BRA `(.L_x_1226) ;  /* 0x0000000000048947 */ /* 0x000ff60003800000 */
[----:B------:R-:W-:Y:S01]  /*4d60*/  BPT.TRAP 0x1 ;  /* 0x000000040000795c */ /* 0x000fe20000300000 */
.L_x_1226:
[----:B------:R-:W-:Y:S01]  /*4d70*/  ULEA UR6, UR4, UR37, 0x3 ;  /* 0x0000002504067291 */ /* 0x000fe2000f8e183f */
[----:B------:R-:W-:-:S05]  /*4d80*/  IMAD.U32 R21, RZ, RZ, UR7 ;  /* 0x00000007ff157e24 */ /* 0x000fca000f8e00ff */
[----:B------:R-:W-:-:S04]  /*4d90*/  SHF.L.U32 R21, R21, 0x1f, RZ ;  /* 0x0000001f15157819 */ /* 0x000fc800000006ff */
[----:B------:R0:W1:Y:S01]  /*4da0*/  SYNCS.PHASECHK.TRANS64.TRYWAIT P2, [UR6+0x30830], R21 ;  /* 0x03083015ff0075a7 */ /* 0x0000620008040146 */
[----:B------:R-:W-:Y:S05]  /*4db0*/  @!P0 BRA `(.L_x_1227) ;  /* 0x0000000000048947 */ /* 0x000fea0003800000 */
[----:B------:R-:W-:Y:S01]  /*4dc0*/  BPT.TRAP 0x1 ;  /* 0x000000040000795c */ /* 0x000fe20000300000 */
.L_x_1227:
[-C--:B------:R-:W-:Y:S01]  /*4dd0*/  FMUL.FTZ R24, R24, R2.reuse ;  /* 0x0000000218187220 */ /* 0x080fe20000410000 */
[----:B------:R-:W-:Y:S01]  /*4de0*/  FMUL.FTZ R25, R25, R2 ;  /* 0x0000000219197220 */ /* 0x000fe20000410000 */
[----:B-1----:R-:W-:Y:S06]  /*4df0*/  @P2 BRA `(.L_x_1228) ;  /* 0x0000000000082947 */ /* 0x002fec0003800000 */
[----:B------:R-:W1:Y:S02]  /*4e00*/  SYNCS.PHASECHK.TRANS64.TRYWAIT P2, [UR6+0x30830], R21 ;  /* 0x03083015ff0075a7 */ /* 0x000e640008040146 */
[----:B-1----:R-:W-:Y:S05]  /*4e10*/  @!P2 BRA `(.L_x_1229) ;  /* 0x0000014c00a8a947 */ /* 0x002fea0003800000 */
.L_x_1228:
[----:B------:R-:W-:Y:S01]  /*4e20*/  R2UR UR5, R18 ;  /* 0x00000000120572ca */ /* 0x000fe200000e0000 */
[----:B-1----:R-:W-:Y:S01]  /*4e30*/  WARPGROUP.ARRIVE ;  /* 0x00000000000079c5 */ /* 0x002fe20000000000 */
        /* <DEDUP_REMOVED lines=171> */
[----:B------:R-:W-:-:S09]  /*58f0*/  WARPGROUP.ARRIVE ;  /* 0x00000000000079c5 */ /* 0x000fd20000000000 */
        /* <DEDUP_REMOVED lines=8> */
[----:B------:R-:W-:Y:S01]  /*5980*/  UIADD3 UR54, UR5, 0x606, URZ ;  /* 0x0000060605367890 */ /* 0x000fe2000fffe03f */
[----:B------:R-:W-:Y:S01]  /*5990*/  UMOV UR52, UR56 ;  /* 0x0000003800347c82 */ /* 0x000fe20008000000 */
[----:B------:R-:W-:Y:S01]  /*59a0*/  UMOV UR53, UR57 ;  /* 0x0000003900357c82 */ /* 0x000fe20008000000 */
        /* <DEDUP_REMOVED lines=37> */
.L_x_1230:
[----:B------:R-:W-:Y:S01]  /*5c00*/  ULEA UR10, UR36, UR37, 0x3 ;  /* 0x00000025240a7291 */ /* 0x000fe2000f8e183f */
[----:B------:R-:W-:-:S05]  /*5c10*/  IMAD.U32 R0, RZ, RZ, UR38 ;  /* 0x00000026ff007e24 */ /* 0x000fca000f8e00ff */
[----:B------:R-:W-:-:S04]  /*5c20*/  SHF.L.U32 R0, R0, 0x1f, RZ ;  /* 0x0000001f00007819 */ /* 0x000fc800000006ff */
[----:B------:R1:W2:Y:S01]  /*5c30*/  SYNCS.PHASECHK.TRANS64.TRYWAIT P2, [UR10+0x30850], R0 ;  /* 0x03085000ff0075a7 */ /* 0x0002a2000804014a */
[----:B------:R-:W-:Y:S05]  /*5c40*/  @!P0 BRA `(.L_x_1231) ;  /* 0x0000000000048947 */ /* 0x000fea0003800000 */
[----:B------:R-:W-:Y:S01]  /*5c50*/  BPT.TRAP 0x1 ;  /* 0x000000040000795c */ /* 0x000fe20000300000 */
.L_x_1231:
[----:B--2---:R-:W-:Y:S05]  /*5c60*/  @P2 BRA `(.L_x_1232) ;  /* 0x0000000000082947 */ /* 0x004fea0003800000 */
[----:B------:R-:W2:Y:S02]  /*5c70*/  SYNCS.PHASECHK.TRANS64.TRYWAIT P2, [UR10+0x30850], R0 ;  /* 0x03085000ff0075a7 */ /* 0x000ea4000804014a */
[----:B--2---:R-:W-:Y:S05]  /*5c80*/  @!P2 BRA `(.L_x_1233) ;  /* 0x000001400024a947 */ /* 0x004fea0003800000 */
.L_x_1232:
[----:B------:R-:W-:Y:S01]  /*5c90*/  UIADD3 UR5, UR37, 0x400, URZ ;  /* 0x0000040025057890 */ /* 0x000fe2000fffe03f */
[----:B------:R-:W-:Y:S01]  /*5ca0*/  WARPGROUP.ARRIVE ;  /* 0x00000000000079c5 */ /* 0x000fe20000000000 */
[----:B------:R-:W-:Y:S01]  /*5cb0*/  UMOV UR15, 0x40000040 ;  /* 0x40000040000f7882 */ /* 0x000fe20000000000 */
[----:B------:R-:W-:Y:S01]  /*5cc0*/  PLOP3.LUT P2, PT, PT, PT, UP0, 0x80, 0x0 ;  /* 0x000000000000781c */ /* 0x000fe20003f4f008 */
[----:B------:R-:W-:Y:S01]  /*5cd0*/  USHF.R.U32.HI UR5, URZ, 0x4, UR5 ;  /* 0x000000043f057899 */ /* 0x000fe20008011605 */
[----:B------:R-:W-:Y:S01]  /*5ce0*/  PLOP3.LUT P3, PT, PT, PT, UP0, 0x80, 0x0 ;  /* 0x000000000000781c */ /* 0x000fe20003f6f008 */
[----:B-12---:R-:W-:Y:S01]  /*5cf0*/  IMAD.U32 R0, RZ, RZ, UR6 ;  /* 0x00000006ff007e24 */ /* 0x006fe2000f8e00ff */
[----:B------:R-:W-:Y:S01]  /*5d00*/  ULDC UR11, c[0x0][0x9dc] ;  /* 0x00027700000b7ab9 */ /* 0x000fe20000000800 */
[----:B------:R-:W-:Y:S02]  /*5d10*/  ULOP3.LUT UR5, UR5, 0x3fff, URZ, 0xc0, !UPT ;  /* 0x00003fff05057892 */ /* 0x000fe4000f8ec03f */
[----:B------:R-:W-:Y:S01]  /*5d20*/  @!P1 VIADD R0, R0, 0x30840 ;  /* 0x0003084000009836 */ /* 0x000fe20000000000 */
[----:B------:R-:W-:Y:S01]  /*5d30*/  UMOV UR18, UR11 ;  /* 0x0000000b00127c82 */ /* 0x000fe20008000000 */
[----:B------:R-:W-:Y:S01]  /*5d40*/  ULOP3.LUT UR5, UR5, 0x2000000, URZ, 0xfc, !UPT ;  /* 0x0200000005057892 */ /* 0x000fe2000f8efc3f */
[----:B------:R-:W-:-:S02]  /*5d50*/  ULDC UR6, c[0x0][0x9e0] ;  /* 0x0002780000067ab9 */ /* 0x000fc40000000800 */
[----:B------:R-:W-:Y:S01]  /*5d60*/  @!P1 PRMT R0, RZ, 0x654, R0 ;  /* 0x00000654ff009816 */ /* 0x000fe20000000000 */
[----:B------:R-:W-:-:S07]  /*5d70*/  ULEA UR5, UR36, UR5, 0xb ;  /* 0x0000000524057291 */ /* 0x000fce000f8e583f */
        /* <DEDUP_REMOVED lines=16> */
[----:B------:R-:W-:Y:S01]  /*5e80*/  @UP0 ULDC UR5, c[0x0][0x44c] ;  /* 0x0001130000050ab9 */ /* 0x000fe20000000800 */
[----:B------:R-:W-:Y:S02]  /*5e90*/  WARPGROUP.DEPBAR.LE gsb0, 0x0 ;  /* 0x00008000000079c5 */ /* 0x000fe40000010000 */
[----:B------:R-:W-:Y:S01]  /*5ea0*/  WARPGROUP.ARRIVE ;  /* 0x00000000000079c5 */ /* 0x000fe20000000000 */
[----:B------:R-:W-:-:S04]  /*5eb0*/  VIADD R188, R19, UR61 ;  /* 0x0000003d13bc7c36 */ /* 0x000fc80008000000 */
[----:B------:R-:W-:-:S15]  /*5ec0*/  @P2 IMAD.HI.U32 R2, R188, UR5, RZ ;  /* 0x00000005bc022c27 */ /* 0x000fde000f8e00ff */
[----:B------:R-:W-:-:S01]  /*5ed0*/  NOP ;  /* 0x0000000000007918 */ /* 0x000fc20000000000 */
[----:B------:R-:W-:Y:S01]  /*5ee0*/  HGMMA.64x256x16.F32.BF16 R24, R184, gdesc[UR12].tnspB, R24, gsb0 ;  /* 0x43e0000cb8187df0 */ /* 0x000fe20008001818 */
[----:B------:R-:W-:Y:S01]  /*5ef0*/  @UP0 ULDC UR5, c[0x0][0x450] ;  /* 0x0001140000050ab9 */ /* 0x000fe20000000800 */
[----:B------:R-:W-:Y:S02]  /*5f00*/  PLOP3.LUT P2, PT, PT, PT, UP1, 0x40, 0x0 ;  /* 0x000000000000781c */ /* 0x000fe40003f4e818 */
[----:B------:R-:W-:Y:S01]  /*5f10*/  @P3 SHF.R.U32.HI R188, RZ, UR5, R2 ;  /* 0x00000005ffbc3c19 */ /* 0x000fe20008011602 */
[----:B------:R-:W-:Y:S01]  /*5f20*/  IMAD.U32 R2, RZ, RZ, UR39 ;  /* 0x00000027ff027e24 */ /* 0x000fe2000f8e00ff */
[----:B------:R-:W-:-:S03]  /*5f30*/  ULOP3.LUT UR5, URZ, UR18, URZ, 0x33, !UPT ;  /* 0x000000123f057292 */ /* 0x000fc6000f8e333f */
[----:B------:R-:W1:Y:S01]  /*5f40*/  SHFL.IDX PT, R189, R188, RZ, 0x1c1f ;  /* 0x001c1fffbcbd7589 */ /* 0x000e6200000e0000 */
[----:B------:R-:W-:Y:S02]  /*5f50*/  WARPGROUP.DEPBAR.LE gsb0, 0x0 ;  /* 0x00008000000079c5 */ /* 0x000fe40000010000 */
[----:B------:R2:W-:Y:S02]  /*5f60*/  @!P1 SYNCS.ARRIVE.TRANS64.RED.A1T0 RZ, [R0+URZ], RZ ;  /* 0x000000ff00ff99a7 */ /* 0x0005e4000810043f */
[----:B--2---:R-:W-:-:S05]  /*5f70*/  IMAD.SHL.U32 R0, R20, 0x40, RZ ;  /* 0x0000004014007824 */ /* 0x004fca00078e00ff */
[----:B0-----:R-:W-:-:S04]  /*5f80*/  IADD3 R21, -R16, 0x1, -R0 ;  /* 0x0000000110157810 */ /* 0x001fc80007ffe900 */
[----:B------:R-:W-:-:S05]  /*5f90*/  IADD3 R2, -R2, UR60, R21 ;  /* 0x0000003c02027c10 */ /* 0x000fca000fffe115 */
[C---:B------:R-:W-:Y:S02]  /*5fa0*/  VIADD R187, R2.reuse, UR6 ;  /* 0x0000000602bb7c36 */ /* 0x040fe40008000000 */
[----:B------:R-:W-:Y:S02]  /*5fb0*/  VIADD R186, R2, UR5 ;  /* 0x0000000502ba7c36 */ /* 0x000fe40008000000 */
[--C-:B-1----:R-:W-:Y:S02]  /*5fc0*/  IMAD.IADD R21, R187, 0x1, R189.reuse ;  /* 0x00000001bb157824 */ /* 0x102fe400078e02bd */
[----:B------:R-:W-:Y:S01]  /*5fd0*/  IMAD.IADD R2, R186, 0x1, R189 ;  /* 0x00000001ba027824 */ /* 0x000fe200078e02bd */
[----:B------:R-:W-:Y:S06]  /*5fe0*/  @P2 BRA `(.L_x_1234) ;  /* 0x00000000005c2947 */ /* 0x000fec0003800000 */
[----:B------:R-:W-:Y:S01]  /*5ff0*/  IMAD.U32 R184, RZ, RZ, UR39 ;  /* 0x00000027ffb87e24 */ /* 0x000fe2000f8e00ff */
[----:B------:R-:W-:Y:S04]  /*6000*/  BSSY B0, `(.L_x_1235) ;  /* 0x0000011000007945 */ /* 0x000fe80003800000 */
[----:B------:R-:W-:-:S04]  /*6010*/  IADD3 R189, -R184, UR60, R189 ;  /* 0x0000003cb8bd7c10 */ /* 0x000fc8000fffe1bd */
[----:B------:R-:W-:-:S13]  /*6020*/  ISETP.GT.AND P2, PT, R189, -0x1, PT ;  /* 0xffffffffbd00780c */ /* 0x000fda0003f44270 */
[----:B------:R-:W-:Y:S05]  /*6030*/  @P2 BRA `(.L_x_1236) ;  /* 0x0000000000202947 */ /* 0x000fea0003800000 */
[----:B------:R-:W-:Y:S01]  /*6040*/  IMAD.U32 R190, RZ, RZ, UR59 ;  /* 0x0000003bffbe7e24 */ /* 0x000fe2000f8e00ff */
[----:B------:R-:W-:-:S04]  /*6050*/  LOP3.LUT R189, RZ, R189, RZ, 0x33, !PT ;  /* 0x000000bdffbd7212 */ /* 0x000fc800078e33ff */
[----:B------:R-:W-:-:S13]  /*6060*/  ISETP.NE.AND P2, PT, R190, 0x1, PT ;  /* 0x00000001be00780c */ /* 0x000fda0003f45270 */
[----:B------:R-:W0:Y:S02]  /*6070*/  @P2 LDC.64 R184, c[0x0][0x9e8] ;  /* 0x00027a00ffb82b82 */ /* 0x000e240000000a00 */
[----:B0-----:R-:W-:-:S05]  /*6080*/  @P2 IMAD.HI.U32 R184, R189, R184, RZ ;  /* 0x000000b8bdb82227 */ /* 0x001fca00078e00ff */
[----:B------:R-:W-:-:S04]  /*6090*/  @P2 SHF.R.U32.HI R189, RZ, R185, R184 ;  /* 0x000000b9ffbd2219 */ /* 0x000fc800000116b8 */
[----:B------:R-:W-:Y:S01]  /*60a0*/  LOP3.LUT R189, RZ, R189, RZ, 0x33, !PT ;  /* 0x000000bdffbd7212 */ /* 0x000fe200078e33ff */
[----:B------:R-:W-:Y:S06]  /*60b0*/  BRA `(.L_x_1237) ;  /* 0x0000000000147947 */ /* 0x000fec0003800000 */
.L_x_1236:
[----:B------:R-:W-:-:S05]  /*60c0*/  IMAD.U32 R190, RZ, RZ, UR59 ;  /* 0x0000003bffbe7e24 */ /* 0x000fca000f8e00ff */
[----:B------:R-:W-:-:S13]  /*60d0*/  ISETP.NE.AND P2, PT, R190, 0x1, PT ;  /* 0x00000001be00780c */ /* 0x000fda0003f45270 */
[----:B------:R-:W0:Y:S02]  /*60e0*/  @P2 LDC.64 R184, c[0x0][0x9e8] ;  /* 0x00027a00ffb82b82 */ /* 0x000e240000000a00 */
[----:B0-----:R-:W-:-:S05]  /*60f0*/  @P2 IMAD.HI.U32 R184, R189, R184, RZ ;  /* 0x000000b8bdb82227 */ /* 0x001fca00078e00ff */
[----:B------:R-:W-:-:S07]  /*6100*/  @P2 SHF.R.U32.HI R189, RZ, R185, R184 ;  /* 0x000000b9ffbd2219 */ /* 0x000fce00000116b8 */
.L_x_1237:
[----:B------:R-:W-:Y:S05]  /*6110*/  BSYNC B0 ;  /* 0x0000000000007941 */ /* 0x000fea0003800000 */
.L_x_1235:
[----:B------:R-:W-:-:S04]  /*6120*/  IMAD R189, R189, R190, -R0 ;  /* 0x000000bebdbd7224 */ /* 0x000fc800078e0a00 */
[----:B------:R-:W-:-:S05]  /*6130*/  IMAD.IADD R189, R189, 0x1, -R16 ;  /* 0x00000001bdbd7824 */ /* 0x000fca00078e0a10 */
[----:B------:R-:W-:Y:S02]  /*6140*/  VIADDMNMX R21, R189, R190, R21, PT ;  /* 0x000000bebd157246 */ /* 0x000fe40003800115 */
[----:B------:R-:W-:-:S07]  /*6150*/  VIMNMX R2, R2, R189, !PT ;  /* 0x000000bd02027248 */ /* 0x000fce0007fe0100 */
.L_x_1234:
[----:B------:R-:W-:Y:S01]  /*6160*/  ISETP.GT.AND P2, PT, R20, -0x1, PT ;  /* 0xffffffff1400780c */ /* 0x000fe20003f44270 */
[----:B------:R-:W0:Y:S03]  /*6170*/  SHFL.IDX PT, R188, R188, 0x1, 0x1c1f ;  /* 0x003c1f00bcbc7f89 */ /* 0x000e2600000e0000 */
[C---:B------:R-:W-:Y:S02]  /*6180*/  ISETP.GT.AND P5, PT, R2.reuse, RZ, P2 ;  /* 0x000000ff0200720c */ /* 0x040fe400017a4270 */
[C---:B------:R-:W-:Y:S02]  /*6190*/  ISETP.GT.AND P4, PT, R2.reuse, 0x1, P2 ;  /* 0x000000010200780c */ /* 0x040fe40001784270 */
[----:B------:R-:W-:Y:S02]  /*61a0*/  ISETP.LT.OR P5, PT, R21, 0x1, P5 ;  /* 0x000000011500780c */ /* 0x000fe40002fa1670 */
[----:B------:R-:W-:-:S02]  /*61b0*/  ISETP.GT.AND P6, PT, R2, 0x8, P2 ;  /* 0x000000080200780c */ /* 0x000fc400017c4270 */
[----:B------:R-:W-:Y:S02]  /*61c0*/  FSEL R184, R152, -INF , !P5 ;  /* 0xff80000098b87808 */ /* 0x000fe40006800000 */
[C---:B------:R-:W-:Y:S02]  /*61d0*/  ISETP.GT.AND P5, PT, R2.reuse, 0x10, P2 ;  /* 0x000000100200780c */ /* 0x040fe400017a4270 */
[----:B------:R-:W-:Y:S02]  /*61e0*/  ISETP.GT.AND P3, PT, R2, 0x9, P2 ;  /* 0x000000090200780c */ /* 0x000fe40001764270 */
[C---:B------:R-:W-:Y:S02]  /*61f0*/  ISETP.LT.OR P5, PT, R21.reuse, 0x11, P5 ;  /* 0x000000111500780c */ /* 0x040fe40002fa1670 */
[----:B------:R-:W-:Y:S02]  /*6200*/  ISETP.LT.OR P4, PT, R21, 0x2, P4 ;  /* 0x000000021500780c */ /* 0x000fe40002781670 */
[----:B------:R-:W-:-:S02]  /*6210*/  FSEL R160, R160, -INF , !P5 ;  /* 0xff800000a0a07808 */ /* 0x000fc40006800000 */
[----:B------:R-:W-:Y:S01]  /*6220*/  ISETP.GT.AND P5, PT, R2, 0x20, P2 ;  /* 0x000000200200780c */ /* 0x000fe200017a4270 */
[--C-:B0-----:R-:W-:Y:S01]  /*6230*/  IMAD.IADD R187, R187, 0x1, R188.reuse ;  /* 0x00000001bbbb7824 */ /* 0x101fe200078e02bc */
[C---:B------:R-:W-:Y:S01]  /*6240*/  ISETP.LT.OR P6, PT, R21.reuse, 0x9, P6 ;  /* 0x000000091500780c */ /* 0x040fe200037c1670 */
[----:B------:R-:W-:Y:S01]  /*6250*/  IMAD.IADD R186, R186, 0x1, R188 ;  /* 0x00000001baba7824 */ /* 0x000fe200078e02bc */
[C---:B------:R-:W-:Y:S02]  /*6260*/  ISETP.LT.OR P3, PT, R21.reuse, 0xa, P3 ;  /* 0x0000000a1500780c */ /* 0x040fe40001f61670 */
[----:B------:R-:W-:Y:S02]  /*6270*/  ISETP.LT.OR P5, PT, R21, 0x21, P5 ;  /* 0x000000211500780c */ /* 0x000fe40002fa1670 */
[----:B------:R-:W-:Y:S02]  /*6280*/  FSEL R185, R153, -INF , !P4 ;  /* 0xff80000099b97808 */ /* 0x000fe40006000000 */
[----:B------:R-:W-:-:S02]  /*6290*/  FSEL R156, R156, -INF , !P6 ;  /* 0xff8000009c9c7808 */ /* 0x000fc40007000000 */
[----:B------:R-:W-:Y:S02]  /*62a0*/  FSEL R157, R157, -INF , !P3 ;  /* 0xff8000009d9d7808 */ /* 0x000fe40005800000 */
[C---:B------:R-:W-:Y:S02]  /*62b0*/  ISETP.GT.AND P4, PT, R2.reuse, 0x11, P2 ;  /* 0x000000110200780c */ /* 0x040fe40001784270 */
[C---:B------:R-:W-:Y:S02]  /*62c0*/  ISETP.GT.AND P6, PT, R2.reuse, 0x18, P2 ;  /* 0x000000180200780c */ /* 0x040fe400017c4270 */
[----:B------:R-:W-:Y:S02]  /*62d0*/  ISETP.GT.AND P3, PT, R2, 0x19, P2 ;  /* 0x000000190200780c */ /* 0x000fe40001764270 */
[----:B------:R-:W-:Y:S02]  /*62e0*/  FSEL R168, R168, -INF , !P5 ;  /* 0xff800000a8a87808 */ /* 0x000fe40006800000 */
[----:B------:R-:W-:-:S02]  /*62f0*/  ISETP.GT.AND P5, PT, R2, 0x30, P2 ;  /* 0x000000300200780c */ /* 0x000fc400017a4270 */
[C---:B------:R-:W-:Y:S02]  /*6300*/  ISETP.LT.OR P4, PT, R21.reuse, 0x12, P4 ;  /* 0x000000121500780c */ /* 0x040fe40002781670 */
[C---:B------:R-:W-:Y:S02]  /*6310*/  ISETP.LT.OR P6, PT, R21.reuse, 0x19, P6 ;  /* 0x000000191500780c */ /* 0x040fe400037c1670 */
        /* <DEDUP_REMOVED lines=9> */
[----:B------:R-:W-:-:S02]  /*63b0*/  PLOP3.LUT P5, PT, PT, PT, UP1, 0x40, 0x0 ;  /* 0x000000000000781c */ /* 0x000fc40003fae818 */
        /* <DEDUP_REMOVED lines=14> */
[----:B------:R-:W-:Y:S01]  /*64a0*/  FSEL R181, R181, -INF , !P3 ;  /* 0xff800000b5b57808 */ /* 0x000fe20005800000 */
        /* <DEDUP_REMOVED lines=14> */
.L_x_1240:
[----:B------:R-:W-:-:S05]  /*6590*/  IMAD.U32 R2, RZ, RZ, UR59 ;  /* 0x0000003bff027e24 */ /* 0x000fca000f8e00ff */
[----:B------:R-:W-:-:S13]  /*65a0*/  ISETP.NE.AND P3, PT, R2, 0x1, PT ;  /* 0x000000010200780c */ /* 0x000fda0003f65270 */
[----:B------:R-:W0:Y:S02]  /*65b0*/  @P3 LDC.64 R152, c[0x0][0x9e8] ;  /* 0x00027a00ff983b82 */ /* 0x000e240000000a00 */
[----:B0-----:R-:W-:-:S05]  /*65c0*/  @P3 IMAD.HI.U32 R152, R188, R152, RZ ;  /* 0x00000098bc983227 */ /* 0x001fca00078e00ff */
[----:B------:R-:W-:-:S07]  /*65d0*/  @P3 SHF.R.U32.HI R188, RZ, R153, R152 ;  /* 0x00000099ffbc3219 */ /* 0x000fce0000011698 */
.L_x_1241:
[----:B------:R-:W-:Y:S05]  /*65e0*/  BSYNC B0 ;  /* 0x0000000000007941 */ /* 0x000fea0003800000 */
.L_x_1239:
[----:B------:R-:W-:-:S04]  /*65f0*/  IMAD R0, R188, R2, -R0 ;  /* 0x00000002bc007224 */ /* 0x000fc800078e0a00 */
[----:B------:R-:W-:-:S05]  /*6600*/  IMAD.IADD R0, R0, 0x1, -R16 ;  /* 0x0000000100007824 */ /* 0x000fca00078e0a10 */
[----:B------:R-:W-:Y:S02]  /*6610*/  VIADDMNMX R187, R0, R2, R187, PT ;  /* 0x0000000200bb7246 */ /* 0x000fe400038001bb */
[----:B------:R-:W-:-:S07]  /*6620*/  VIMNMX R186, R186, R0, !PT ;  /* 0x00000000baba7248 */ /* 0x000fce0007fe0100 */
.L_x_1238:
[----:B------:R-:W-:Y:S01]  /*6630*/  ISETP.GT.AND P4, PT, R186, 0x9, P2 ;  /* 0x00000009ba00780c */ /* 0x000fe20001784270 */
[----:B------:R-:W-:Y:S01]  /*6640*/  ULDC UR5, c[0x0][0x988] ;  /* 0x0002620000057ab9 */ /* 0x000fe20000000800 */
[----:B------:R-:W-:Y:S01]  /*6650*/  FMNMX.FTZ R0, R184, R4, !PT ;  /* 0x00000004b8007209 */ /* 0x000fe20007810000 */
[----:B------:R-:W-:Y:S01]  /*6660*/  UMOV UR38, UR7 ;  /* 0x0000000700267c82 */ /* 0x000fe20008000000 */
[----:B------:R-:W-:Y:S01]  /*6670*/  ISETP.LT.OR P4, PT, R187, 0xa, P4 ;  /* 0x0000000abb00780c */ /* 0x000fe20002781670 */
[----:B------:R-:W-:Y:S01]  /*6680*/  UMOV UR36, UR4 ;  /* 0x0000000400247c82 */ /* 0x000fe20008000000 */
[----:B------:R-:W-:Y:S02]  /*6690*/  FMNMX.FTZ R0, R185, R0, !PT ;  /* 0x00000000b9007209 */ /* 0x000fe40007810000 */
[----:B------:R-:W-:Y:S02]  /*66a0*/  FSEL R159, R159, -INF , !P4 ;  /* 0xff8000009f9f7808 */ /* 0x000fe40006000000 */
[----:B------:R-:W-:-:S02]  /*66b0*/  ISETP.GT.AND P4, PT, R186, 0x19, P2 ;  /* 0x00000019ba00780c */ /* 0x000fc40001784270 */
[----:B------:R-:W-:Y:S02]  /*66c0*/  FMNMX.FTZ R0, R156, R0, !PT ;  /* 0x000000009c007209 */ /* 0x000fe40007810000 */
[----:B------:R-:W-:Y:S02]  /*66d0*/  ISETP.LT.OR P4, PT, R187, 0x1a, P4 ;  /* 0x0000001abb00780c */ /* 0x000fe40002781670 */
[C---:B------:R-:W-:Y:S02]  /*66e0*/  ISETP.GT.AND P3, PT, R186.reuse, 0x1, P2 ;  /* 0x00000001ba00780c */ /* 0x040fe40001764270 */
[----:B------:R-:W-:Y:S02]  /*66f0*/  FSEL R167, R167, -INF , !P4 ;  /* 0xff800000a7a77808 */ /* 0x000fe40006000000 */
[----:B------:R-:W-:Y:S02]  /*6700*/  ISETP.GT.AND P4, PT, R186, RZ, P2 ;  /* 0x000000ffba00720c */ /* 0x000fe40001784270 */
[----:B------:R-:W-:-:S02]  /*6710*/  FMNMX.FTZ R0, R157, R0, !PT ;  /* 0x000000009d007209 */ /* 0x000fc40007810000 */
[C---:B------:R-:W-:Y:S02]  /*6720*/  ISETP.LT.OR P4, PT, R187.reuse, 0x1, P4 ;  /* 0x00000001bb00780c */ /* 0x040fe40002781670 */
[----:B------:R-:W-:Y:S02]  /*6730*/  ISETP.GT.AND P6, PT, R186, 0x8, P2 ;  /* 0x00000008ba00780c */ /* 0x000fe400017c4270 */
[C---:B------:R-:W-:Y:S02]  /*6740*/  ISETP.LT.OR P3, PT, R187.reuse, 0x2, P3 ;  /* 0x00000002bb00780c */ /* 0x040fe40001f61670 */
[----:B------:R-:W-:Y:S02]  /*6750*/  FSEL R154, R154, -INF , !P4 ;  /* 0xff8000009a9a7808 */ /* 0x000fe40006000000 */
[----:B------:R-:W-:Y:S02]  /*6760*/  FMNMX.FTZ R0, R160, R0, !PT ;  /* 0x00000000a0007209 */ /* 0x000fe40007810000 */
[----:B------:R-:W-:-:S02]  /*6770*/  ISETP.LT.OR P6, PT, R187, 0x9, P6 ;  /* 0x00000009bb00780c */ /* 0x000fc400037c1670 */
[----:B------:R-:W-:Y:S02]  /*6780*/  FSEL R155, R155, -INF , !P3 ;  /* 0xff8000009b9b7808 */ /* 0x000fe40005800000 */
[----:B------:R-:W-:Y:S02]  /*6790*/  FMNMX.FTZ R2, R154, R3, !PT ;  /* 0x000000039a027209 */ /* 0x000fe40007810000 */
[----:B------:R-:W-:Y:S02]  /*67a0*/  FMNMX.FTZ R0, R161, R0, !PT ;  /* 0x00000000a1007209 */ /* 0x000fe40007810000 */
[----:B------:R-:W-:Y:S02]  /*67b0*/  ISETP.GT.AND P5, PT, R186, 0x10, P2 ;  /* 0x00000010ba00780c */ /* 0x000fe400017a4270 */
[----:B------:R-:W-:Y:S02]  /*67c0*/  FSEL R158, R158, -INF , !P6 ;  /* 0xff8000009e9e7808 */ /* 0x000fe40007000000 */
[----:B------:R-:W-:-:S02]  /*67d0*/  FMNMX.FTZ R2, R155, R2, !PT ;  /* 0x000000029b027209 */ /* 0x000fc40007810000 */
[----:B------:R-:W-:Y:S02]  /*67e0*/  FMNMX.FTZ R0, R164, R0, !PT ;  /* 0x00000000a4007209 */ /* 0x000fe40007810000 */
[----:B------:R-:W-:Y:S02]  /*67f0*/  ISETP.GT.AND P3, PT, R186, 0x11, P2 ;  /* 0x00000011ba00780c */ /* 0x000fe40001764270 */
[----:B------:R-:W-:Y:S02]  /*6800*/  ISETP.LT.OR P5, PT, R187, 0x11, P5 ;  /* 0x00000011bb00780c */ /* 0x000fe40002fa1670 */
[----:B------:R-:W-:Y:S02]  /*6810*/  FMNMX.FTZ R2, R158, R2, !PT ;  /* 0x000000029e027209 */ /* 0x000fe40007810000 */
[----:B------:R-:W-:Y:S02]  /*6820*/  FMNMX.FTZ R0, R165, R0, !PT ;  /* 0x00000000a5007209 */ /* 0x000fe40007810000 */
[----:B------:R-:W-:-:S02]  /*6830*/  ISETP.GT.AND P6, PT, R186, 0x18, P2 ;  /* 0x00000018ba00780c */ /* 0x000fc400017c4270 */
[----:B------:R-:W-:Y:S02]  /*6840*/  ISETP.LT.OR P3, PT, R187, 0x12, P3 ;  /* 0x00000012bb00780c */ /* 0x000fe40001f61670 */
[----:B------:R-:W-:Y:S02]  /*6850*/  FSEL R162, R162, -INF , !P5 ;  /* 0xff800000a2a27808 */ /* 0x000fe40006800000 */
[----:B------:R-:W-:Y:S02]  /*6860*/  FMNMX.FTZ R2, R159, R2, !PT ;  /* 0x000000029f027209 */ /* 0x000fe40007810000 */
[----:B------:R-:W-:Y:S02]  /*6870*/  FMNMX.FTZ R0, R168, R0, !PT ;  /* 0x00000000a8007209 */ /* 0x000fe40007810000 */
[----:B------:R-:W-:Y:S02]  /*6880*/  ISETP.LT.OR P6, PT, R187, 0x19, P6 ;  /* 0x00000019bb00780c */ /* 0x000fe400037c1670 */
[----:B------:R-:W-:-:S02]  /*6890*/  FSEL R163, R163, -INF , !P3 ;  /* 0xff800000a3a37808 */ /* 0x000fc40005800000 */
[----:B------:R-:W-:Y:S02]  /*68a0*/  FMNMX.FTZ R2, R162, R2, !PT ;  /* 0x00000002a2027209 */ /* 0x000fe40007810000 */
[----:B------:R-:W-:Y:S02]  /*68b0*/  FMNMX.FTZ R0, R169, R0, !PT ;  /* 0x00000000a9007209 */ /* 0x000fe40007810000 */
[----:B------:R-:W-:Y:S02]  /*68c0*/  ISETP.GT.AND P5, PT, R186, 0x20, P2 ;  /* 0x00000020ba00780c */ /* 0x000fe400017a4270 */
[----:B------:R-:W-:Y:S02]  /*68d0*/  FSEL R166, R166, -INF , !P6 ;  /* 0xff800000a6a67808 */ /* 0x000fe40007000000 */
[----:B------:R-:W-:Y:S02]  /*68e0*/  FMNMX.FTZ R2, R163, R2, !PT ;  /* 0x00000002a3027209 */ /* 0x000fe40007810000 */
[----:B------:R-:W-:-:S02]  /*68f0*/  FMNMX.FTZ R0, R172, R0, !PT ;  /* 0x00000000ac007209 */ /* 0x000fc40007810000 */
[----:B------:R-:W-:Y:S02]  /*6900*/  ISETP.GT.AND P3, PT, R186, 0x21, P2 ;  /* 0x00000021ba00780c */ /* 0x000fe40001764270 */
[----:B------:R-:W-:Y:S02]  /*6910*/  ISETP.LT.OR P5, PT, R187, 0x21, P5 ;  /* 0x00000021bb00780c */ /* 0x000fe40002fa1670 */
[----:B------:R-:W-:Y:S02]  /*6920*/  FMNMX.FTZ R2, R166, R2, !PT ;  /* 0x00000002a6027209 */ /* 0x000fe40007810000 */
[----:B------:R-:W-:Y:S02]  /*6930*/  FMNMX.FTZ R0, R173, R0, !PT ;  /* 0x00000000ad007209 */ /* 0x000fe40007810000 */
[----:B------:R-:W-:Y:S02]  /*6940*/  ISETP.GT.AND P6, PT, R186, 0x28, P2 ;  /* 0x00000028ba00780c */ /* 0x000fe400017c4270 */
[----:B------:R-:W-:-:S02]  /*6950*/  FSEL R170, R170, -INF , !P5 ;  /* 0xff800000aaaa7808 */ /* 0x000fc40006800000 */
[----:B------:R-:W-:Y:S02]  /*6960*/  ISETP.LT.OR P3, PT, R187, 0x22, P3 ;  /* 0x00000022bb00780c */ /* 0x000fe40001f61670 */
[----:B------:R-:W-:Y:S02]  /*6970*/  FMNMX.FTZ R2, R167, R2, !PT ;  /* 0x00000002a7027209 */ /* 0x000fe40007810000 */
[----:B------:R-:W-:Y:S02]  /*6980*/  FMNMX.FTZ R0, R176, R0, !PT ;  /* 0x00000000b0007209 */ /* 0x000fe40007810000 */
[----:B------:R-:W-:Y:S02]  /*6990*/  ISETP.GT.AND P5, PT, R186, 0x29, P2 ;  /* 0x00000029ba00780c */ /* 0x000fe400017a4270 */
[----:B------:R-:W-:Y:S02]  /*69a0*/  ISETP.LT.OR P6, PT, R187, 0x29, P6 ;  /* 0x00000029bb00780c */ /* 0x000fe400037c1670 */
[----:B------:R-:W-:-:S02]  /*69b0*/  FSEL R171, R171, -INF , !P3 ;  /* 0xff800000abab7808 */ /* 0x000fc40005800000 */
[----:B------:R-:W-:Y:S02]  /*69c0*/  FMNMX.FTZ R2, R170, R2, !PT ;  /* 0x00000002aa027209 */ /* 0x000fe40007810000 */
[----:B------:R-:W-:Y:S02]  /*69d0*/  FMNMX.FTZ R0, R177, R0, !PT ;  /* 0x00000000b1007209 */ /* 0x000fe40007810000 */
[----:B------:R-:W-:Y:S02]  /*69e0*/  ISETP.GT.AND P3, PT, R186, 0x30, P2 ;  /* 0x00000030ba00780c */ /* 0x000fe40001764270 */
[----:B------:R-:W-:Y:S02]  /*69f0*/  FSEL R174, R174, -INF , !P6 ;  /* 0xff800000aeae7808 */ /* 0x000fe40007000000 */
[----:B------:R-:W-:Y:S02]  /*6a00*/  ISETP.LT.OR P5, PT, R187, 0x2a, P5 ;  /* 0x0000002abb00780c */ /* 0x000fe40002fa1670 */
[----:B------:R-:W-:-:S02]  /*6a10*/  FMNMX.FTZ R2, R171, R2, !PT ;  /* 0x00000002ab027209 */ /* 0x000fc40007810000 */
[----:B------:R-:W-:Y:S02]  /*6a20*/  FMNMX.FTZ R0, R180, R0, !PT ;  /* 0x00000000b4007209 */ /* 0x000fe40007810000 */
[----:B------:R-:W-:Y:S02]  /*6a30*/  ISETP.GT.AND P4, PT, R186, 0x31, P2 ;  /* 0x00000031ba00780c */ /* 0x000fe40001784270 */
[----:B------:R-:W-:Y:S02]  /*6a40*/  ISETP.LT.OR P3, PT, R187, 0x31, P3 ;  /* 0x00000031bb00780c */ /* 0x000fe40001f61670 */
[----:B------:R-:W-:Y:S02]  /*6a50*/  FSEL R175, R175, -INF , !P5 ;  /* 0xff800000afaf7808 */ /* 0x000fe40006800000 */
[----:B------:R-:W-:Y:S02]  /*6a60*/  FMNMX.FTZ R2, R174, R2, !PT ;  /* 0x00000002ae027209 */ /* 0x000fe40007810000 */
[----:B------:R-:W-:-:S02]  /*6a70*/  FMNMX.FTZ R21, R181, R0, !PT ;  /* 0x00000000b5157209 */ /* 0x000fc40007810000 */
[----:B------:R-:W-:Y:S02]  /*6a80*/  ISETP.GT.AND P6, PT, R186, 0x38, P2 ;  /* 0x00000038ba00780c */ /* 0x000fe400017c4270 */
[----:B------:R-:W-:Y:S01]  /*6a90*/  ISETP.LT.OR P4, PT, R187, 0x32, P4 ;  /* 0x00000032bb00780c */ /* 0x000fe20002781670 */
[----:B------:R-:W0:Y:S01]  /*6aa0*/  SHFL.BFLY PT, R0, R21, 0x2, 0x1f ;  /* 0x0c401f0015007f89 */ /* 0x000e2200000e0000 */
[----:B------:R-:W-:Y:S02]  /*6ab0*/  FSEL R178, R178, -INF , !P3 ;  /* 0xff800000b2b27808 */ /* 0x000fe40005800000 */
[----:B------:R-:W-:Y:S02]  /*6ac0*/  FMNMX.FTZ R2, R175, R2, !PT ;  /* 0x00000002af027209 */ /* 0x000fe40007810000 */
[----:B------:R-:W-:Y:S02]  /*6ad0*/  ISETP.GT.AND P2, PT, R186, 0x39, P2 ;  /* 0x00000039ba00780c */ /* 0x000fe40001744270 */
[----:B------:R-:W-:-:S02]  /*6ae0*/  ISETP.LT.OR P6, PT, R187, 0x39, P6 ;  /* 0x00000039bb00780c */ /* 0x000fc400037c1670 */
[----:B------:R-:W-:Y:S02]  /*6af0*/  FSEL R179, R179, -INF , !P4 ;  /* 0xff800000b3b37808 */ /* 0x000fe40006000000 */
[----:B------:R-:W-:Y:S02]  /*6b00*/  FMNMX.FTZ R2, R178, R2, !PT ;  /* 0x00000002b2027209 */ /* 0x000fe40007810000 */
[----:B------:R-:W-:Y:S02]  /*6b10*/  ISETP.LT.OR P2, PT, R187, 0x3a, P2 ;  /* 0x0000003abb00780c */ /* 0x000fe40001741670 */
[----:B------:R-:W-:Y:S02]  /*6b20*/  FSEL R182, R182, -INF , !P6 ;  /* 0xff800000b6b67808 */ /* 0x000fe40007000000 */
[----:B------:R-:W-:Y:S02]  /*6b30*/  FMNMX.FTZ R2, R179, R2, !PT ;  /* 0x00000002b3027209 */ /* 0x000fe40007810000 */
[----:B------:R-:W-:-:S02]  /*6b40*/  FSEL R183, R183, -INF , !P2 ;  /* 0xff800000b7b77808 */ /* 0x000fc40005000000 */
[----:B------:R-:W-:Y:S02]  /*6b50*/  FMNMX.FTZ R2, R182, R2, !PT ;  /* 0x00000002b6027209 */ /* 0x000fe40007810000 */
[----:B0-----:R-:W-:Y:S02]  /*6b60*/  FMNMX.FTZ R21, R21, R0, !PT ;  /* 0x0000000015157209 */ /* 0x001fe40007810000 */
[----:B------:R-:W-:-:S03]  /*6b70*/  FMNMX.FTZ R2, R183, R2, !PT ;  /* 0x00000002b7027209 */ /* 0x000fc60007810000 */
[----:B------:R-:W0:Y:S04]  /*6b80*/  SHFL.BFLY PT, R0, R21, 0x1, 0x1f ;  /* 0x0c201f0015007f89 */ /* 0x000e2800000e0000 */
[----:B------:R-:W1:Y:S01]  /*6b90*/  SHFL.BFLY PT, R153, R2, 0x2, 0x1f ;  /* 0x0c401f0002997f89 */ /* 0x000e6200000e0000 */
[----:B0-----:R-:W-:Y:S02]  /*6ba0*/  FMNMX.FTZ R21, R21, R0, !PT ;  /* 0x0000000015157209 */ /* 0x001fe40007810000 */
[----:B-1----:R-:W-:-:S03]  /*6bb0*/  FMNMX.FTZ R153, R2, R153, !PT ;  /* 0x0000009902997209 */ /* 0x002fc60007810000 */
[C---:B------:R-:W-:Y:S01]  /*6bc0*/  FMUL.FTZ R0, R21.reuse, UR5 ;  /* 0x0000000515007c20 */ /* 0x040fe20008410000 */
[----:B------:R-:W-:Y:S01]  /*6bd0*/  FSETP.NEU.FTZ.AND P5, PT, R21, -INF , PT ;  /* 0xff8000001500780b */ /* 0x000fe20003fbd000 */
[----:B------:R-:W0:Y:S03]  /*6be0*/  SHFL.BFLY PT, R2, R153, 0x1, 0x1f ;  /* 0x0c201f0099027f89 */ /* 0x000e2600000e0000 */
[----:B------:R-:W-:-:S05]  /*6bf0*/  FSEL R0, R0, RZ, P5 ;  /* 0x000000ff00007208 */ /* 0x000fca0002800000 */
        /* <DEDUP_REMOVED lines=17> */
[----:B0-----:R-:W-:-:S02]  /*6d10*/  FMNMX.FTZ R153, R153, R2, !PT ;  /* 0x0000000299997209 */ /* 0x001fc40007810000 */
[----:B------:R-:W-:Y:S02]  /*6d20*/  FSEL R2, R21, RZ, P5 ;  /* 0x000000ff15027208 */ /* 0x000fe40002800000 */
[----:B------:R-:W-:-:S03]  /*6d30*/  FSETP.NEU.FTZ.AND P2, PT, R153, -INF , PT ;  /* 0xff8000009900780b */ /* 0x000fc60003f5d000 */
[----:B------:R-:W-:Y:S01]  /*6d40*/  MUFU.EX2 R152, R152 ;  /* 0x0000009800987308 */ /* 0x000fe20000000800 */
[----:B------:R-:W-:-:S04]  /*6d50*/  FADD.FTZ R2, -R2, R4 ;  /* 0x0000000402027221 */ /* 0x000fc80000010100 */
[----:B------:R-:W-:-:S03]  /*6d60*/  FMUL.FTZ R2, R2, UR5 ;  /* 0x0000000502027c20 */ /* 0x000fc60008410000 */
[----:B------:R0:W-:Y:S08]  /*6d70*/  MUFU.EX2 R4, R0 ;  /* 0x0000000000047308 */ /* 0x0001f00000000800 */
[----:B------:R-:W1:Y:S01]  /*6d80*/  MUFU.EX2 R2, R2 ;  /* 0x0000000200027308 */ /* 0x000e620000000800 */
[----:B0-----:R-:W-:-:S05]  /*6d90*/  FMUL.FTZ R0, R153, UR5 ;  /* 0x0000000599007c20 */ /* 0x001fca0008410000 */
[----:B------:R-:W-:Y:S02]  /*6da0*/  FSEL R0, R0, RZ, P2 ;  /* 0x000000ff00007208 */ /* 0x000fe40001000000 */
[----:B------:R-:W0:Y:S03]  /*6db0*/  MUFU.EX2 R198, R198 ;  /* 0x000000c600c67308 */ /* 0x000e260000000800 */
[--C-:B------:R-:W-:Y:S01]  /*6dc0*/  FFMA.FTZ R197, R154, UR5, -R0.reuse ;  /* 0x000000059ac57c23 */ /* 0x100fe20008010800 */
[--C-:B------:R-:W-:Y:S01]  /*6dd0*/  FFMA.FTZ R154, R155, UR5, -R0.reuse ;  /* 0x000000059b9a7c23 */ /* 0x100fe20008010800 */
[--C-:B------:R-:W-:Y:S01]  /*6de0*/  FFMA.FTZ R155, R159, UR5, -R0.reuse ;  /* 0x000000059f9b7c23 */ /* 0x100fe20008010800 */
[----:B------:R-:W-:Y:S01]  /*6df0*/  FSEL R159, R153, RZ, P2 ;  /* 0x000000ff999f7208 */ /* 0x000fe20001000000 */
[--C-:B------:R-:W-:Y:S01]  /*6e00*/  FFMA.FTZ R199, R158, UR5, -R0.reuse ;  /* 0x000000059ec77c23 */ /* 0x100fe20008010800 */
[--C-:B------:R-:W-:Y:S01]  /*6e10*/  FFMA.FTZ R193, R162, UR5, -R0.reuse ;  /* 0x00000005a2c17c23 */ /* 0x100fe20008010800 */
[--C-:B------:R-:W-:Y:S01]  /*6e20*/  FFMA.FTZ R163, R163, UR5, -R0.reuse ;  /* 0x00000005a3a37c23 */ /* 0x100fe20008010800 */
[--C-:B------:R-:W-:Y:S01]  /*6e30*/  FFMA.FTZ R195, R166, UR5, -R0.reuse ;  /* 0x00000005a6c37c23 */ /* 0x100fe20008010800 */
[----:B------:R-:W-:Y:S01]  /*6e40*/  FADD.FTZ R159, -R159, R3 ;  /* 0x000000039f9f7221 */ /* 0x000fe20000010100 */
[--C-:B------:R-:W-:Y:S01]  /*6e50*/  FFMA.FTZ R3, R167, UR5, -R0.reuse ;  /* 0x00000005a7037c23 */ /* 0x100fe20008010800 */
[--C-:B------:R-:W-:Y:S01]  /*6e60*/  FFMA.FTZ R170, R170, UR5, -R0.reuse ;  /* 0x00000005aaaa7c23 */ /* 0x100fe20008010800 */
[--C-:B------:R-:W-:Y:S01]  /*6e70*/  FFMA.FTZ R171, R171, UR5, -R0.reuse ;  /* 0x00000005abab7c23 */ /* 0x100fe20008010800 */
[----:B------:R-:W-:Y:S01]  /*6e80*/  FMUL.FTZ R159, R159, UR5 ;  /* 0x000000059f9f7c20 */ /* 0x000fe20008410000 */
[--C-:B------:R-:W-:Y:S01]  /*6e90*/  FFMA.FTZ R174, R174, UR5, -R0.reuse ;  /* 0x00000005aeae7c23 */ /* 0x100fe20008010800 */
[--C-:B------:R-:W-:Y:S01]  /*6ea0*/  FFMA.FTZ R175, R175, UR5, -R0.reuse ;  /* 0x00000005afaf7c23 */ /* 0x100fe20008010800 */
[--C-:B------:R-:W-:Y:S01]  /*6eb0*/  FFMA.FTZ R178, R178, UR5, -R0.reuse ;  /* 0x00000005b2b27c23 */ /* 0x100fe20008010800 */
[--C-:B------:R-:W-:Y:S01]  /*6ec0*/  FFMA.FTZ R179, R179, UR5, -R0.reuse ;  /* 0x00000005b3b37c23 */ /* 0x100fe20008010800 */
[--C-:B------:R-:W-:Y:S01]  /*6ed0*/  FFMA.FTZ R182, R182, UR5, -R0.reuse ;  /* 0x00000005b6b67c23 */ /* 0x100fe20008010800 */
[----:B------:R-:W-:Y:S01]  /*6ee0*/  FFMA.FTZ R183, R183, UR5, -R0 ;  /* 0x00000005b7b77c23 */ /* 0x000fe20008010800 */
[----:B------:R-:W-:Y:S01]  /*6ef0*/  MUFU.EX2 R197, R197 ;  /* 0x000000c500c57308 */ /* 0x000fe20000000800 */
[----:B------:R-:W-:-:S02]  /*6f00*/  IMAD.U32 R158, RZ, RZ, UR10 ;  /* 0x0000000aff9e7e24 */ /* 0x000fc4000f8e00ff */
[----:B-1----:R-:W-:Y:S01]  /*6f10*/  FFMA.FTZ R17, R2, R17, R196 ;  /* 0x0000001102117223 */ /* 0x002fe200000100c4 */
[C---:B------:R-:W-:Y:S01]  /*6f20*/  ISETP.GT.AND P2, PT, R20.reuse, UR58, PT ;  /* 0x0000003a14007c0c */ /* 0x040fe2000bf44270 */
[----:B------:R-:W-:Y:S01]  /*6f30*/  VIADD R20, R20, 0xffffffff ;  /* 0xffffffff14147836 */ /* 0x000fe20000000000 */
[----:B------:R-:W-:Y:S01]  /*6f40*/  F2FP.BF16.F32.PACK_AB R196, R152, R196 ;  /* 0x000000c498c4723e */ /* 0x000fe200000010ff */
[----:B------:R-:W-:Y:S02]  /*6f50*/  @!P1 VIADD R158, R158, 0x30860 ;  /* 0x000308609e9e9836 */ /* 0x000fe40000000000 */
[----:B------:R-:W-:Y:S01]  /*6f60*/  FADD.FTZ R17, R152, R17 ;  /* 0x0000001198117221 */ /* 0x000fe20000010000 */
[----:B------:R-:W1:Y:S02]  /*6f70*/  MUFU.EX2 R0, R159 ;  /* 0x0000009f00007308 */ /* 0x000e640000000800 */
[----:B------:R-:W-:Y:S01]  /*6f80*/  @!P1 PRMT R158, RZ, 0x654, R158 ;  /* 0x00000654ff9e9816 */ /* 0x000fe2000000009e */
[----:B0-----:R-:W-:-:S03]  /*6f90*/  FADD.FTZ R17, R198, R17 ;  /* 0x00000011c6117221 */ /* 0x001fc60000010000 */
[----:B------:R0:W-:Y:S02]  /*6fa0*/  @!P1 SYNCS.ARRIVE.TRANS64.RED.A1T0 RZ, [R158+URZ], RZ ;  /* 0x000000ff9eff99a7 */ /* 0x0001e4000810043f */
[----:B------:R-:W2:Y:S08]  /*6fb0*/  MUFU.EX2 R154, R154 ;  /* 0x0000009a009a7308 */ /* 0x000eb00000000800 */
[----:B------:R-:W3:Y:S01]  /*6fc0*/  MUFU.EX2 R156, R156 ;  /* 0x0000009c009c7308 */ /* 0x000ee20000000800 */
[----:B-1----:R-:W-:-:S07]  /*6fd0*/  FFMA.FTZ R5, R0, R5, R197 ;  /* 0x0000000500057223 */ /* 0x002fce00000100c5 */
        /* <DEDUP_REMOVED lines=16> */
[----:B0-----:R-:W0:Y:S01]  /*70e0*/  MUFU.EX2 R158, R163 ;  /* 0x000000a3009e7308 */ /* 0x001e220000000800 */
[----:B--2---:R-:W-:-:S07]  /*70f0*/  FADD.FTZ R5, R193, R5 ;  /* 0x00000005c1057221 */ /* 0x004fce0000010000 */
[----:B------:R-:W1:Y:S01]  /*7100*/  MUFU.EX2 R160, R160 ;  /* 0x000000a000a07308 */ /* 0x000e620000000800 */
[----:B---3--:R-:W-:-:S07]  /*7110*/  FADD.FTZ R17, R194, R17 ;  /* 0x00000011c2117221 */ /* 0x008fce0000010000 */
        /* <DEDUP_REMOVED lines=12> */
[----:B------:R-:W-:Y:S01]  /*71e0*/  F2FP.BF16.F32.PACK_AB R195, R3, R195 ;  /* 0x000000c303c3723e */ /* 0x000fe200000010ff */
[----:B------:R-:W-:-:S05]  /*71f0*/  IMAD.MOV.U32 R3, RZ, RZ, R153 ;  /* 0x000000ffff037224 */ /* 0x000fca00078e0099 */
[----:B------:R-:W1:Y:S01]  /*7200*/  MUFU.EX2 R190, R190 ;  /* 0x000000be00be7308 */ /* 0x000e620000000800 */
[C---:B--2---:R-:W-:Y:S01]  /*7210*/  FADD.FTZ R17, R161.reuse, R17 ;  /* 0x00000011a1117221 */ /* 0x044fe20000010000 */
[----:B------:R-:W-:-:S06]  /*7220*/  F2FP.BF16.F32.PACK_AB R188, R161, R188 ;  /* 0x000000bca1bc723e */ /* 0x000fcc00000010ff */
[----:B------:R-:W2:Y:S01]  /*7230*/  MUFU.EX2 R171, R171 ;  /* 0x000000ab00ab7308 */ /* 0x000ea20000000800 */
[----:B0-----:R-:W-:-:S07]  /*7240*/  FADD.FTZ R5, R170, R5 ;  /* 0x00000005aa057221 */ /* 0x001fce0000010000 */
[----:B------:R-:W0:Y:S01]  /*7250*/  MUFU.EX2 R164, R164 ;  /* 0x000000a400a47308 */ /* 0x000e220000000800 */
[----:B-1----:R-:W-:-:S07]  /*7260*/  FADD.FTZ R17, R190, R17 ;  /* 0x00000011be117221 */ /* 0x002fce0000010000 */
[----:B------:R-:W1:Y:S01]  /*7270*/  MUFU.EX2 R174, R174 ;  /* 0x000000ae00ae7308 */ /* 0x000e620000000800 */
[C---:B--2---:R-:W-:Y:S01]  /*7280*/  FADD.FTZ R5, R171.reuse, R5 ;  /* 0x00000005ab057221 */ /* 0x044fe20000010000 */
[----:B------:R-:W-:-:S06]  /*7290*/  F2FP.BF16.F32.PACK_AB R189, R171, R170 ;  /* 0x000000aaabbd723e */ /* 0x000fcc00000010ff */
[----:B------:R-:W2:Y:S01]  /*72a0*/  MUFU.EX2 R184, R184 ;  /* 0x000000b800b87308 */ /* 0x000ea20000000800 */
[C---:B0-----:R-:W-:Y:S01]  /*72b0*/  FADD.FTZ R17, R164.reuse, R17 ;  /* 0x00000011a4117221 */ /* 0x041fe20000010000 */
[----:B------:R-:W-:-:S06]  /*72c0*/  F2FP.BF16.F32.PACK_AB R190, R164, R190 ;  /* 0x000000bea4be723e */ /* 0x000fcc00000010ff */
[----:B------:R-:W0:Y:S01]  /*72d0*/  MUFU.EX2 R175, R175 ;  /* 0x000000af00af7308 */ /* 0x000e220000000800 */
[----:B-1----:R-:W-:-:S07]  /*72e0*/  FADD.FTZ R5, R174, R5 ;  /* 0x00000005ae057221 */ /* 0x002fce0000010000 */
        /* <DEDUP_REMOVED lines=11> */
[----:B0-----:R-:W-:Y:S01]  /*73a0*/  FADD.FTZ R17, R186, R17 ;  /* 0x00000011ba117221 */ /* 0x001fe20000010000 */
[----:B------:R-:W-:-:S03]  /*73b0*/  F2FP.BF16.F32.PACK_AB R186, R4, R186 ;  /* 0x000000ba04ba723e */ /* 0x000fc600000010ff */
[----:B------:R-:W-:-:S03]  /*73c0*/  FADD.FTZ R17, R4, R17 ;  /* 0x0000001104117221 */ /* 0x000fc60000010000 */
[----:B------:R-:W0:Y:S01]  /*73d0*/  MUFU.EX2 R183, R183 ;  /* 0x000000b700b77308 */ /* 0x000e220000000800 */
[C---:B-1----:R-:W-:Y:S01]  /*73e0*/  FADD.FTZ R5, R179.reuse, R5 ;  /* 0x00000005b3057221 */ /* 0x042fe20000010000 */
[----:B------:R-:W-:-:S03]  /*73f0*/  F2FP.BF16.F32.PACK_AB R185, R179, R178 ;  /* 0x000000b2b3b9723e */ /* 0x000fc600000010ff */
[----:B--2---:R-:W-:-:S04]  /*7400*/  FADD.FTZ R4, R182, R5 ;  /* 0x00000005b6047221 */ /* 0x004fc80000010000 */
[C---:B0-----:R-:W-:Y:S01]  /*7410*/  FADD.FTZ R5, R183.reuse, R4 ;  /* 0x00000004b7057221 */ /* 0x041fe20000010000 */
[----:B------:R-:W-:Y:S01]  /*7420*/  F2FP.BF16.F32.PACK_AB R187, R183, R182 ;  /* 0x000000b6b7bb723e */ /* 0x000fe200000010ff */
[----:B------:R-:W-:Y:S01]  /*7430*/  IMAD.MOV.U32 R4, RZ, RZ, R21 ;  /* 0x000000ffff047224 */ /* 0x000fe200078e0015 */
[----:B------:R-:W-:Y:S06]  /*7440*/  @P2 BRA `(.L_x_1242) ;  /* 0xffffffd8002c2947 */ /* 0x000fec000383ffff */
[----:B------:R-:W-:Y:S01]  /*7450*/  IMAD.MOV.U32 R3, RZ, RZ, R153 ;  /* 0x000000ffff037224 */ /* 0x000fe200078e0099 */
[----:B------:R-:W-:Y:S01]  /*7460*/  UMOV UR36, UR4 ;  /* 0x0000000400247c82 */ /* 0x000fe20008000000 */
[----:B------:R-:W-:Y:S01]  /*7470*/  IMAD.MOV.U32 R4, RZ, RZ, R21 ;  /* 0x000000ffff047224 */ /* 0x000fe200078e0015 */
[----:B------:R-:W-:-:S06]  /*7480*/  UMOV UR38, UR7 ;  /* 0x0000000700267c82 */ /* 0x000fcc0008000000 */
.L_x_1225:
[----:B------:R-:W-:Y:S01]  /*7490*/  ULDC UR4, c[0x0][0x448] ;  /* 0x0001120000047ab9 */ /* 0x000fe20000000800 */
[----:B------:R-:W-:Y:S02]  /*74a0*/  UIADD3 UR11, UR61, 0x7f, URZ ;  /* 0x0000007f3d0b7890 */ /* 0x000fe4000fffe03f */
[----:B------:R-:W-:Y:S02]  /*74b0*/  UISETP.NE.AND UP0, UPT, UR4, 0x1, UPT ;  /* 0x000000010400788c */ /* 0x000fe4000bf05270 */
[----:B------:R-:W-:Y:S01]  /*74c0*/  UIADD3 UR10, UR60, 0x1, -UR39 ;  /* 0x000000013c0a7890 */ /* 0x000fe2000fffe827 */
[----:B------:R-:W-:Y:S02]  /*74d0*/  ULDC UR4, c[0x0][0x9e4] ;  /* 0x0002790000047ab9 */ /* 0x000fe40000000800 */
[----:B------:R-:W-:-:S06]  /*74e0*/  UISETP.GE.AND UP1, UPT, UR4, 0x1, UPT ;  /* 0x000000010400788c */ /* 0x000fcc000bf26270 */
[----:B------:R-:W-:Y:S01]  /*74f0*/  @UP0 ULDC UR6, c[0x0][0x44c] ;  /* 0x0001130000060ab9 */ /* 0x000fe20000000800 */
[----:B------:R-:W-:Y:S01]  /*7500*/  PLOP3.LUT P5, PT, PT, PT, UP1, 0x80, 0x0 ;  /* 0x000000000000781c */ /* 0x000fe20003faf018 */
[----:B------:R-:W-:Y:S01]  /*7510*/  UIMAD.WIDE.U32 UR6, UR11, UR6, URZ ;  /* 0x000000060b0672a5 */ /* 0x000fe2000f8e003f */
[----:B------:R-:W-:-:S03]  /*7520*/  @UP0 ULDC UR14, c[0x0][0x450] ;  /* 0x00011400000e0ab9 */ /* 0x000fc60000000800 */
[----:B------:R-:W-:-:S04]  /*7530*/  @UP0 USHF.R.U32.HI UR11, URZ, UR14, UR7 ;  /* 0x0000000e3f0b0299 */ /* 0x000fc80008011607 */
[----:B------:R-:W-:-:S04]  /*7540*/  UIADD3 UR10, UR10, UR11, URZ ;  /* 0x0000000b0a0a7290 */ /* 0x000fc8000fffe03f */
[----:B------:R-:W-:Y:S01]  /*7550*/  UIADD3 UR18, UR10, -UR18, URZ ;  /* 0x800000120a127290 */ /* 0x000fe2000fffe03f */
[----:B------:R-:W-:Y:S11]  /*7560*/  @!P5 BRA `(.L_x_1243) ;  /* 0x000000000048d947 */ /* 0x000ff60003800000 */
        /* <DEDUP_REMOVED lines=11> */
.L_x_1244:
[----:B------:R-:W-:-:S11]  /*7620*/  UISETP.NE.AND UP1, UPT, UR4, 0x1, UPT ;  /* 0x000000010400788c */ /* 0x000fd6000bf25270 */
[----:B------:R-:W-:Y:S02]  /*7630*/  @UP1 ULDC.64 UR6, c[0x0][0x9e8] ;  /* 0x00027a0000061ab9 */ /* 0x000fe40000000a00 */
[----:B------:R-:W-:-:S04]  /*7640*/  UIMAD.WIDE.U32 UR10, UR14, UR6, URZ ;  /* 0x000000060e0a72a5 */ /* 0x000fc8000f8e003f */
[----:B------:R-:W-:-:S12]  /*7650*/  @UP1 USHF.R.U32.HI UR14, URZ, UR7, UR11 ;  /* 0x000000073f0e1299 */ /* 0x000fd8000801160b */
.L_x_1245:
[----:B------:R-:W-:-:S04]  /*7660*/  UIMAD UR4, UR14, UR4, URZ ;  /* 0x000000040e0472a4 */ /* 0x000fc8000f8e023f */
[----:B------:R-:W-:-:S04]  /*7670*/  UISETP.LT.AND UP1, UPT, UR18, UR4, UPT ;  /* 0x000000041200728c */ /* 0x000fc8000bf21270 */
[----:B------:R-:W-:-:S12]  /*7680*/  USEL UR18, UR18, UR4, !UP1 ;  /* 0x0000000412127287 */ /* 0x000fd8000c800000 */
.L_x_1243:
[----:B------:R-:W-:Y:S01]  /*7690*/  UIADD3 UR18, UR18, 0x3f, URZ ;  /* 0x0000003f12127890 */ /* 0x000fe2000fffe03f */
[----:B------:R-:W-:-:S03]  /*76a0*/  R2UR UR6, R22 ;  /* 0x00000000160672ca */ /* 0x000fc600000e0000 */
[----:B------:R-:W-:-:S04]  /*76b0*/  USHF.R.S32.HI UR4, URZ, 0x1f, UR18 ;  /* 0x0000001f3f047899 */ /* 0x000fc80008011412 */
[----:B------:R-:W-:-:S04]  /*76c0*/  ULEA.HI UR4, UR4, UR18, URZ, 0x6 ;  /* 0x0000001204047291 */ /* 0x000fc8000f8f303f */
[----:B------:R-:W-:-:S04]  /*76d0*/  USHF.R.S32.HI UR4, URZ, 0x6, UR4 ;  /* 0x000000063f047899 */ /* 0x000fc80008011404 */
[----:B------:R-:W-:-:S04]  /*76e0*/  UISETP.LT.AND UP1, UPT, UR6, UR4, UPT ;  /* 0x000000040600728c */ /* 0x000fc8000bf21270 */
[----:B------:R-:W-:-:S06]  /*76f0*/  USEL UR58, UR6, UR4, !UP1 ;  /* 0x00000004063a7287 */ /* 0x000fcc000c800000 */
[----:B------:R-:W-:-:S13]  /*7700*/  ISETP.GE.AND P2, PT, R20, UR58, PT ;  /* 0x0000003a14007c0c */ /* 0x000fda000bf46270 */
[----:B------:R-:W-:Y:S05]  /*7710*/  @!P2 BRA `(.L_x_1246) ;  /* 0x0000001c0024a947 */ /* 0x000fea0003800000 */
[----:B------:R-:W-:Y:S01]  /*7720*/  IMAD.MOV.U32 R230, RZ, RZ, R3 ;  /* 0x000000ffffe67224 */ /* 0x000fe200078e0003 */
[----:B------:R-:W-:Y:S01]  /*7730*/  UMOV UR6, UR38 ;  /* 0x0000002600067c82 */ /* 0x000fe20008000000 */
[----:B------:R-:W-:Y:S01]  /*7740*/  IMAD.MOV.U32 R21, RZ, RZ, R4 ;  /* 0x000000ffff157224 */ /* 0x000fe200078e0004 */
[----:B------:R-:W-:Y:S01]  /*7750*/  UMOV UR4, UR36 ;  /* 0x0000002400047c82 */ /* 0x000fe20008000000 */
[----:B------:R-:W-:-:S05]  /*7760*/  ULDC UR59, c[0x0][0x988] ;  /* 0x00026200003b7ab9 */ /* 0x000fca0000000800 */
.L_x_1255:
[----:B------:R-:W-:-:S04]  /*7770*/  UIADD3 UR7, UR4, 0x1, URZ ;  /* 0x0000000104077890 */ /* 0x000fc8000fffe03f */
[----:B------:R-:W-:-:S04]  /*7780*/  UISETP.NE.AND UP1, UPT, UR7, 0x2, UPT ;  /* 0x000000020700788c */ /* 0x000fc8000bf25270 */
[----:B------:R-:W-:Y:S02]  /*7790*/  USEL UR7, UR7, URZ, UP1 ;  /* 0x0000003f07077287 */ /* 0x000fe40008800000 */
[----:B------:R-:W-:-:S04]  /*77a0*/  USEL UR38, URZ, 0x1, UP1 ;  /* 0x000000013f267887 */ /* 0x000fc80008800000 */
[----:B------:R-:W-:Y:S01]  /*77b0*/  ULOP3.LUT UR38, UR6, UR38, URZ, 0x3c, !UPT ;  /* 0x0000002606267292 */ /* 0x000fe2000f8e3c3f */
[----:B------:R-:W-:Y:S01]  /*77c0*/  UMOV UR36, UR7 ;  /* 0x0000000700247c82 */ /* 0x000fe20008000000 */
[----:B------:R-:W-:Y:S10]  /*77d0*/  @!P0 BRA `(.L_x_1247) ;  /* 0x0000000000048947 */ /* 0x000ff40003800000 */
[----:B------:R-:W-:Y:S01]  /*77e0*/  BPT.TRAP 0x1 ;  /* 0x000000040000795c */ /* 0x000fe20000300000 */
.L_x_1247:
[----:B------:R-:W-:Y:S01]  /*77f0*/  ULEA UR5, UR36, UR37, 0x3 ;  /* 0x0000002524057291 */ /* 0x000fe2000f8e183f */
[----:B------:R-:W-:-:S05]  /*7800*/  IMAD.U32 R3, RZ, RZ, UR38 ;  /* 0x00000026ff037e24 */ /* 0x000fca000f8e00ff */
[----:B------:R-:W-:-:S04]  /*7810*/  SHF.L.U32 R3, R3, 0x1f, RZ ;  /* 0x0000001f03037819 */ /* 0x000fc800000006ff */
[----:B------:R0:W1:Y:S01]  /*7820*/  SYNCS.PHASECHK.TRANS64.TRYWAIT P2, [UR5+0x30830], R3 ;  /* 0x03083003ff0075a7 */ /* 0x0000620008040145 */
[----:B------:R-:W-:Y:S05]  /*7830*/  @!P0 BRA `(.L_x_1248) ;  /* 0x0000000000048947 */ /* 0x000fea0003800000 */
[----:B------:R-:W-:Y:S01]  /*7840*/  BPT.TRAP 0x1 ;  /* 0x000000040000795c */ /* 0x000fe20000300000 */
.L_x_1248:
[-C--:B------:R-:W-:Y:S01]  /*7850*/  FMUL.FTZ R24, R24, R2.reuse ;  /* 0x0000000218187220 */ /* 0x080fe20000410000 */
[----:B------:R-:W-:Y:S01]  /*7860*/  FMUL.FTZ R25, R25, R2 ;  /* 0x0000000219197220 */ /* 0x000fe20000410000 */
[----:B-1----:R-:W-:Y:S06]  /*7870*/  @P2 BRA `(.L_x_1249) ;  /* 0x0000000000082947 */ /* 0x002fec0003800000 */
[----:B------:R-:W1:Y:S02]  /*7880*/  SYNCS.PHASECHK.TRANS64.TRYWAIT P2, [UR5+0x30830], R3 ;  /* 0x03083003ff0075a7 */ /* 0x000e640008040145 */
[----:B-1----:R-:W-:Y:S05]  /*7890*/  @!P2 BRA `(.L_x_1250) ;  /* 0x000001240038a947 */ /* 0x002fea0003800000 */
.L_x_1249:
        /* <DEDUP_REMOVED lines=222> */
.L_x_1251:
[----:B------:R-:W-:Y:S01]  /*8680*/  ULEA UR14, UR4, UR37, 0x3 ;  /* 0x00000025040e7291 */ /* 0x000fe2000f8e183f */
[----:B------:R-:W-:-:S05]  /*8690*/  IMAD.U32 R0, RZ, RZ, UR6 ;  /* 0x00000006ff007e24 */ /* 0x000fca000f8e00ff */
[----:B------:R-:W-:-:S04]  /*86a0*/  SHF.L.U32 R0, R0, 0x1f, RZ ;  /* 0x0000001f00007819 */ /* 0x000fc800000006ff */
[----:B------:R2:W3:Y:S01]  /*86b0*/  SYNCS.PHASECHK.TRANS64.TRYWAIT P2, [UR14+0x30850], R0 ;  /* 0x03085000ff0075a7 */ /* 0x0004e2000804014e */
[----:B------:R-:W-:Y:S05]  /*86c0*/  @!P0 BRA `(.L_x_1252) ;  /* 0x0000000000048947 */ /* 0x000fea0003800000 */
[----:B------:R-:W-:Y:S01]  /*86d0*/  BPT.TRAP 0x1 ;  /* 0x000000040000795c */ /* 0x000fe20000300000 */
.L_x_1252:
[----:B---3--:R-:W-:Y:S05]  /*86e0*/  @P2 BRA `(.L_x_1253) ;  /* 0x0000000000082947 */ /* 0x008fea0003800000 */
[----:B------:R-:W3:Y:S02]  /*86f0*/  SYNCS.PHASECHK.TRANS64.TRYWAIT P2, [UR14+0x30850], R0 ;  /* 0x03085000ff0075a7 */ /* 0x000ee4000804014e */
[----:B---3--:R-:W-:Y:S05]  /*8700*/  @!P2 BRA `(.L_x_1254) ;  /* 0x0000011400b4a947 */ /* 0x008fea0003800000 */
.L_x_1253:
[----:B------:R-:W-:Y:S01]  /*8710*/  UIADD3 UR5, UR37, 0x400, URZ ;  /* 0x0000040025057890 */ /* 0x000fe2000fffe03f */
[----:B------:R-:W-:Y:S01]  /*8720*/  WARPGROUP.ARRIVE ;  /* 0x00000000000079c5 */ /* 0x000fe20000000000 */
[----:B------:R-:W-:Y:S01]  /*8730*/  UMOV UR11, 0x40000040 ;  /* 0x40000040000b7882 */ /* 0x000fe20000000000 */
[----:B--23--:R-:W-:Y:S01]  /*8740*/  FMNMX.FTZ R0, R152, R21, !PT ;  /* 0x0000001598007209 */ /* 0x00cfe20007810000 */
[----:B------:R-:W-:Y:S01]  /*8750*/  USHF.R.U32.HI UR5, URZ, 0x4, UR5 ;  /* 0x000000043f057899 */ /* 0x000fe20008011605 */
[C---:B------:R-:W-:Y:S01]  /*8760*/  ISETP.GT.AND P2, PT, R20.reuse, UR58, PT ;  /* 0x0000003a14007c0c */ /* 0x040fe2000bf44270 */
[----:B------:R-:W-:Y:S01]  /*8770*/  UMOV UR6, UR38 ;  /* 0x0000002600067c82 */ /* 0x000fe20008000000 */
[----:B------:R-:W-:Y:S01]  /*8780*/  FMNMX.FTZ R0, R153, R0, !PT ;  /* 0x0000000099007209 */ /* 0x000fe20007810000 */
[----:B------:R-:W-:Y:S01]  /*8790*/  ULOP3.LUT UR5, UR5, 0x3fff, URZ, 0xc0, !UPT ;  /* 0x00003fff05057892 */ /* 0x000fe2000f8ec03f */
[----:B------:R-:W-:Y:S02]  /*87a0*/  VIADD R20, R20, 0xffffffff ;  /* 0xffffffff14147836 */ /* 0x000fe40000000000 */
[----:B------:R-:W-:Y:S01]  /*87b0*/  FMNMX.FTZ R0, R156, R0, !PT ;  /* 0x000000009c007209 */ /* 0x000fe20007810000 */
[----:B------:R-:W-:-:S03]  /*87c0*/  ULOP3.LUT UR5, UR5, 0x2000000, URZ, 0xfc, !UPT ;  /* 0x0200000005057892 */ /* 0x000fc6000f8efc3f */
[----:B------:R-:W-:Y:S01]  /*87d0*/  FMNMX.FTZ R0, R157, R0, !PT ;  /* 0x000000009d007209 */ /* 0x000fe20007810000 */
[----:B------:R-:W-:-:S03]  /*87e0*/  ULEA UR4, UR4, UR5, 0xb ;  /* 0x0000000504047291 */ /* 0x000fc6000f8e583f */
[----:B------:R-:W-:Y:S01]  /*87f0*/  FMNMX.FTZ R0, R160, R0, !PT ;  /* 0x00000000a0007209 */ /* 0x000fe20007810000 */
[----:B------:R-:W-:-:S03]  /*8800*/  UMOV UR5, UR59 ;  /* 0x0000003b00057c82 */ /* 0x000fc60008000000 */
        /* <DEDUP_REMOVED lines=15> */
[----:B------:R-:W2:Y:S02]  /*8900*/  SHFL.BFLY PT, R2, R0, 0x2, 0x1f ;  /* 0x0c401f0000027f89 */ /* 0x000ea400000e0000 */
[----:B--2---:R-:W-:Y:S02]  /*8910*/  FMNMX.FTZ R2, R0, R2, !PT ;  /* 0x0000000200027209 */ /* 0x004fe40007810000 */
[----:B------:R-:W-:-:S03]  /*8920*/  FMNMX.FTZ R0, R154, R230, !PT ;  /* 0x000000e69a007209 */ /* 0x000fc60007810000 */
[----:B-1----:R-:W1:Y:S01]  /*8930*/  SHFL.BFLY PT, R4, R2, 0x1, 0x1f ;  /* 0x0c201f0002047f89 */ /* 0x002e6200000e0000 */
[----:B------:R-:W-:-:S04]  /*8940*/  FMNMX.FTZ R0, R155, R0, !PT ;  /* 0x000000009b007209 */ /* 0x000fc80007810000 */
[----:B------:R-:W-:-:S04]  /*8950*/  FMNMX.FTZ R0, R158, R0, !PT ;  /* 0x000000009e007209 */ /* 0x000fc80007810000 */
[----:B------:R-:W-:-:S04]  /*8960*/  FMNMX.FTZ R0, R159, R0, !PT ;  /* 0x000000009f007209 */ /* 0x000fc80007810000 */
[----:B------:R-:W-:-:S04]  /*8970*/  FMNMX.FTZ R0, R162, R0, !PT ;  /* 0x00000000a2007209 */ /* 0x000fc80007810000 */
[----:B------:R-:W-:-:S04]  /*8980*/  FMNMX.FTZ R0, R163, R0, !PT ;  /* 0x00000000a3007209 */ /* 0x000fc80007810000 */
[----:B------:R-:W-:Y:S02]  /*8990*/  FMNMX.FTZ R0, R166, R0, !PT ;  /* 0x00000000a6007209 */ /* 0x000fe40007810000 */
[----:B-1----:R-:W-:Y:S02]  /*89a0*/  FMNMX.FTZ R4, R2, R4, !PT ;  /* 0x0000000402047209 */ /* 0x002fe40007810000 */
[----:B0-----:R-:W-:-:S03]  /*89b0*/  FMNMX.FTZ R3, R167, R0, !PT ;  /* 0x00000000a7037209 */ /* 0x001fc60007810000 */
[----:B------:R-:W-:Y:S01]  /*89c0*/  FMUL.FTZ R0, R4, UR5 ;  /* 0x0000000504007c20 */ /* 0x000fe20008410000 */
[----:B------:R-:W-:Y:S01]  /*89d0*/  FMNMX.FTZ R3, R170, R3, !PT ;  /* 0x00000003aa037209 */ /* 0x000fe20007810000 */
[----:B------:R-:W-:Y:S02]  /*89e0*/  FADD.FTZ R2, -R4, R21 ;  /* 0x0000001504027221 */ /* 0x000fe40000010100 */
[--C-:B------:R-:W-:Y:S01]  /*89f0*/  FFMA.FTZ R21, R153, UR5, -R0.reuse ;  /* 0x0000000599157c23 */ /* 0x100fe20008010800 */
[----:B------:R-:W-:Y:S01]  /*8a00*/  FMNMX.FTZ R3, R171, R3, !PT ;  /* 0x00000003ab037209 */ /* 0x000fe20007810000 */
[----:B------:R-:W-:Y:S01]  /*8a10*/  FMUL.FTZ R2, R2, UR5 ;  /* 0x0000000502027c20 */ /* 0x000fe20008410000 */
[----:B------:R-:W-:Y:S02]  /*8a20*/  FFMA.FTZ R153, R165, UR5, -R0 ;  /* 0x00000005a5997c23 */ /* 0x000fe40008010800 */
[----:B------:R-:W-:Y:S01]  /*8a30*/  FMNMX.FTZ R3, R174, R3, !PT ;  /* 0x00000003ae037209 */ /* 0x000fe20007810000 */
[----:B------:R-:W-:Y:S03]  /*8a40*/  MUFU.EX2 R21, R21 ;  /* 0x0000001500157308 */ /* 0x000fe60000000800 */
[----:B------:R-:W-:-:S04]  /*8a50*/  FMNMX.FTZ R3, R175, R3, !PT ;  /* 0x00000003af037209 */ /* 0x000fc80007810000 */
[----:B------:R-:W-:Y:S01]  /*8a60*/  FMNMX.FTZ R3, R178, R3, !PT ;  /* 0x00000003b2037209 */ /* 0x000fe20007810000 */
[----:B------:R-:W-:Y:S03]  /*8a70*/  MUFU.EX2 R2, R2 ;  /* 0x0000000200027308 */ /* 0x000fe60000000800 */
[----:B------:R-:W-:-:S04]  /*8a80*/  FMNMX.FTZ R3, R179, R3, !PT ;  /* 0x00000003b3037209 */ /* 0x000fc80007810000 */
[----:B------:R-:W-:Y:S01]  /*8a90*/  FMNMX.FTZ R3, R182, R3, !PT ;  /* 0x00000003b6037209 */ /* 0x000fe20007810000 */
[----:B------:R-:W-:Y:S03]  /*8aa0*/  MUFU.EX2 R153, R153 ;  /* 0x0000009900997308 */ /* 0x000fe60000000800 */
[----:B------:R-:W-:Y:S01]  /*8ab0*/  FMNMX.FTZ R3, R183, R3, !PT ;  /* 0x00000003b7037209 */ /* 0x000fe20007810000 */
[----:B------:R-:W-:Y:S02]  /*8ac0*/  WARPGROUP.DEPBAR.LE gsb0, 0x0 ;  /* 0x00008000000079c5 */ /* 0x000fe40000010000 */
[----:B------:R-:W-:Y:S01]  /*8ad0*/  WARPGROUP.ARRIVE ;  /* 0x00000000000079c5 */ /* 0x000fe20000000000 */
[--C-:B------:R-:W-:Y:S01]  /*8ae0*/  FFMA.FTZ R198, R156, UR5, -R0.reuse ;  /* 0x000000059cc67c23 */ /* 0x100fe20008010800 */
[--C-:B------:R-:W-:Y:S01]  /*8af0*/  FFMA.FTZ R196, R152, UR5, -R0.reuse ;  /* 0x0000000598c47c23 */ /* 0x100fe20008010800 */
[----:B------:R-:W0:Y:S01]  /*8b00*/  SHFL.BFLY PT, R156, R3, 0x2, 0x1f ;  /* 0x0c401f00039c7f89 */ /* 0x000e2200000e0000 */
[----:B------:R-:W-:-:S02]  /*8b10*/  FFMA.FTZ R152, R161, UR5, -R0 ;  /* 0x00000005a1987c23 */ /* 0x000fc40008010800 */
[----:B------:R-:W-:Y:S01]  /*8b20*/  HGMMA.64x256x16.F32.BF16 R24, R192, gdesc[UR8].tnspB, R24, gsb0 ;  /* 0x43e00008c0187df0 */ /* 0x000fe20008001818 */
[----:B------:R-:W-:Y:S01]  /*8b30*/  UIADD3 UR10, UR4, 0x100, URZ ;  /* 0x00000100040a7890 */ /* 0x000fe2000fffe03f */
[----:B------:R-:W1:Y:S01]  /*8b40*/  MUFU.EX2 R196, R196 ;  /* 0x000000c400c47308 */ /* 0x000e620000000800 */
[----:B------:R-:W-:-:S07]  /*8b50*/  UMOV UR11, 0x40000040 ;  /* 0x40000040000b7882 */ /* 0x000fce0000000000 */
[----:B------:R-:W2:Y:S08]  /*8b60*/  MUFU.EX2 R198, R198 ;  /* 0x000000c600c67308 */ /* 0x000eb00000000800 */
[----:B------:R-:W-:Y:S01]  /*8b70*/  MUFU.EX2 R152, R152 ;  /* 0x0000009800987308 */ /* 0x000fe20000000800 */
[----:B-1----:R-:W-:Y:S01]  /*8b80*/  FFMA.FTZ R17, R2, R17, R196 ;  /* 0x0000001102117223 */ /* 0x002fe200000100c4 */
[----:B------:R-:W-:-:S02]  /*8b90*/  F2FP.BF16.F32.PACK_AB R196, R21, R196 ;  /* 0x000000c415c4723e */ /* 0x000fc400000010ff */
[----:B0-----:R-:W-:Y:S01]  /*8ba0*/  FMNMX.FTZ R3, R3, R156, !PT ;  /* 0x0000009c03037209 */ /* 0x001fe20007810000 */
[----:B------:R-:W-:Y:S01]  /*8bb0*/  FFMA.FTZ R156, R169, UR5, -R0 ;  /* 0x00000005a99c7c23 */ /* 0x000fe20008010800 */
[----:B------:R-:W-:-:S03]  /*8bc0*/  FADD.FTZ R17, R21, R17 ;  /* 0x0000001115117221 */ /* 0x000fc60000010000 */
[----:B------:R-:W0:Y:S01]  /*8bd0*/  SHFL.BFLY PT, R161, R3, 0x1, 0x1f ;  /* 0x0c201f0003a17f89 */ /* 0x000e2200000e0000 */
[----:B--2---:R-:W-:Y:S01]  /*8be0*/  FADD.FTZ R17, R198, R17 ;  /* 0x00000011c6117221 */ /* 0x004fe20000010000 */
[----:B------:R-:W-:Y:S01]  /*8bf0*/  MUFU.EX2 R156, R156 ;  /* 0x0000009c009c7308 */ /* 0x000fe20000000800 */
[----:B0-----:R-:W-:Y:S01]  /*8c00*/  FMNMX.FTZ R3, R3, R161, !PT ;  /* 0x000000a103037209 */ /* 0x001fe20007810000 */
[----:B------:R-:W-:-:S06]  /*8c10*/  FFMA.FTZ R161, R181, UR5, -R0 ;  /* 0x00000005b5a17c23 */ /* 0x000fcc0008010800 */
[----:B------:R-:W-:Y:S01]  /*8c20*/  MUFU.EX2 R161, R161 ;  /* 0x000000a100a17308 */ /* 0x000fe20000000800 */
[----:B------:R-:W-:Y:S02]  /*8c30*/  WARPGROUP.DEPBAR.LE gsb0, 0x0 ;  /* 0x00008000000079c5 */ /* 0x000fe40000010000 */
[----:B------:R-:W-:Y:S01]  /*8c40*/  WARPGROUP.ARRIVE ;  /* 0x00000000000079c5 */ /* 0x000fe20000000000 */
[--C-:B------:R-:W-:Y:S01]  /*8c50*/  FFMA.FTZ R194, R164, UR5, -R0.reuse ;  /* 0x00000005a4c27c23 */ /* 0x100fe20008010800 */
[----:B------:R-:W-:Y:S01]  /*8c60*/  FMUL.FTZ R164, R3, UR5 ;  /* 0x0000000503a47c20 */ /* 0x000fe20008410000 */
[--C-:B------:R-:W-:Y:S01]  /*8c70*/  FFMA.FTZ R192, R160, UR5, -R0.reuse ;  /* 0x00000005a0c07c23 */ /* 0x100fe20008010800 */
[----:B------:R-:W-:Y:S02]  /*8c80*/  FFMA.FTZ R160, R177, UR5, -R0 ;  /* 0x00000005b1a07c23 */ /* 0x000fe40008010800 */
[----:B------:R-:W-:Y:S01]  /*8c90*/  HGMMA.64x256x16.F32.BF16 R24, R188, gdesc[UR8].tnspB, R24, gsb0 ;  /* 0x43e00008bc187df0 */ /* 0x000fe20008001818 */
[----:B------:R-:W-:Y:S01]  /*8ca0*/  UIADD3 UR10, UR4, 0x180, URZ ;  /* 0x00000180040a7890 */ /* 0x000fe2000fffe03f */
[--C-:B------:R-:W-:Y:S01]  /*8cb0*/  FFMA.FTZ R197, R154, UR5, -R164.reuse ;  /* 0x000000059ac57c23 */ /* 0x100fe200080108a4 */
[----:B------:R-:W-:Y:S01]  /*8cc0*/  UMOV UR11, 0x40000040 ;  /* 0x40000040000b7882 */ /* 0x000fe20000000000 */
[----:B------:R-:W-:Y:S01]  /*8cd0*/  FFMA.FTZ R154, R155, UR5, -R164 ;  /* 0x000000059b9a7c23 */ /* 0x000fe200080108a4 */
[----:B------:R-:W-:-:S02]  /*8ce0*/  IMAD.U32 R155, RZ, RZ, UR7 ;  /* 0x00000007ff9b7e24 */ /* 0x000fc4000f8e00ff */
[--C-:B------:R-:W-:Y:S01]  /*8cf0*/  FFMA.FTZ R199, R158, UR5, -R164.reuse ;  /* 0x000000059ec77c23 */ /* 0x100fe200080108a4 */
[--C-:B------:R-:W-:Y:S01]  /*8d00*/  FFMA.FTZ R158, R159, UR5, -R164.reuse ;  /* 0x000000059f9e7c23 */ /* 0x100fe200080108a4 */
[----:B------:R-:W-:Y:S01]  /*8d10*/  MUFU.EX2 R197, R197 ;  /* 0x000000c500c57308 */ /* 0x000fe20000000800 */
[--C-:B------:R-:W-:Y:S01]  /*8d20*/  FFMA.FTZ R193, R162, UR5, -R164.reuse ;  /* 0x00000005a2c17c23 */ /* 0x100fe200080108a4 */
[----:B------:R-:W-:Y:S01]  /*8d30*/  @!P1 LEA R155, R155, UR37, 0x3 ;  /* 0x000000259b9b9c11 */ /* 0x000fe2000f8e18ff */
[--C-:B------:R-:W-:Y:S01]  /*8d40*/  FFMA.FTZ R163, R163, UR5, -R164.reuse ;  /* 0x00000005a3a37c23 */ /* 0x100fe200080108a4 */
[--C-:B------:R-:W-:Y:S01]  /*8d50*/  FFMA.FTZ R195, R166, UR5, -R164.reuse ;  /* 0x00000005a6c37c23 */ /* 0x100fe200080108a4 */
[--C-:B------:R-:W-:Y:S01]  /*8d60*/  FFMA.FTZ R170, R170, UR5, -R164.reuse ;  /* 0x00000005aaaa7c23 */ /* 0x100fe200080108a4 */
[--C-:B------:R-:W-:Y:S01]  /*8d70*/  FFMA.FTZ R171, R171, UR5, -R164.reuse ;  /* 0x00000005abab7c23 */ /* 0x100fe200080108a4 */
[----:B------:R-:W-:Y:S01]  /*8d80*/  @!P1 VIADD R155, R155, 0x30840 ;  /* 0x000308409b9b9836 */ /* 0x000fe20000000000 */
[----:B------:R-:W-:Y:S01]  /*8d90*/  MUFU.EX2 R154, R154 ;  /* 0x0000009a009a7308 */ /* 0x000fe20000000800 */
[--C-:B------:R-:W-:Y:S01]  /*8da0*/  FFMA.FTZ R174, R174, UR5, -R164.reuse ;  /* 0x00000005aeae7c23 */ /* 0x100fe200080108a4 */
[--C-:B------:R-:W-:Y:S01]  /*8db0*/  FFMA.FTZ R175, R175, UR5, -R164.reuse ;  /* 0x00000005afaf7c23 */ /* 0x100fe200080108a4 */
[--C-:B------:R-:W-:Y:S01]  /*8dc0*/  FFMA.FTZ R178, R178, UR5, -R164.reuse ;  /* 0x00000005b2b27c23 */ /* 0x100fe200080108a4 */
[----:B------:R-:W-:Y:S01]  /*8dd0*/  @!P1 PRMT R155, RZ, 0x654, R155 ;  /* 0x00000654ff9b9816 */ /* 0x000fe2000000009b */
[--C-:B------:R-:W-:Y:S01]  /*8de0*/  FFMA.FTZ R179, R179, UR5, -R164.reuse ;  /* 0x00000005b3b37c23 */ /* 0x100fe200080108a4 */
[----:B------:R-:W-:Y:S01]  /*8df0*/  FFMA.FTZ R182, R182, UR5, -R164 ;  /* 0x00000005b6b67c23 */ /* 0x000fe200080108a4 */
[----:B------:R-:W-:Y:S01]  /*8e00*/  UMOV UR4, UR36 ;  /* 0x0000002400047c82 */ /* 0x000fe20008000000 */
[----:B------:R-:W-:Y:S08]  /*8e10*/  MUFU.EX2 R199, R199 ;  /* 0x000000c700c77308 */ /* 0x000ff00000000800 */
[----:B------:R-:W-:Y:S08]  /*8e20*/  MUFU.EX2 R158, R158 ;  /* 0x0000009e009e7308 */ /* 0x000ff00000000800 */
[----:B------:R-:W-:Y:S08]  /*8e30*/  MUFU.EX2 R192, R192 ;  /* 0x000000c000c07308 */ /* 0x000ff00000000800 */
[----:B------:R-:W-:Y:S08]  /*8e40*/  MUFU.EX2 R193, R193 ;  /* 0x000000c100c17308 */ /* 0x000ff00000000800 */
[----:B------:R-:W-:Y:S08]  /*8e50*/  MUFU.EX2 R194, R194 ;  /* 0x000000c200c27308 */ /* 0x000ff00000000800 */
[----:B------:R-:W-:Y:S08]  /*8e60*/  MUFU.EX2 R195, R195 ;  /* 0x000000c300c37308 */ /* 0x000ff00000000800 */
[----:B------:R-:W-:Y:S08]  /*8e70*/  MUFU.EX2 R170, R170 ;  /* 0x000000aa00aa7308 */ /* 0x000ff00000000800 */
[----:B------:R-:W0:Y:S08]  /*8e80*/  MUFU.EX2 R171, R171 ;  /* 0x000000ab00ab7308 */ /* 0x000e300000000800 */
[----:B------:R-:W-:Y:S08]  /*8e90*/  MUFU.EX2 R174, R174 ;  /* 0x000000ae00ae7308 */ /* 0x000ff00000000800 */
[----:B------:R-:W1:Y:S08]  /*8ea0*/  MUFU.EX2 R175, R175 ;  /* 0x000000af00af7308 */ /* 0x000e700000000800 */
[----:B------:R-:W-:Y:S08]  /*8eb0*/  MUFU.EX2 R178, R178 ;  /* 0x000000b200b27308 */ /* 0x000ff00000000800 */
[----:B------:R-:W-:Y:S08]  /*8ec0*/  MUFU.EX2 R160, R160 ;  /* 0x000000a000a07308 */ /* 0x000ff00000000800 */
[----:B------:R-:W-:Y:S08]  /*8ed0*/  MUFU.EX2 R179, R179 ;  /* 0x000000b300b37308 */ /* 0x000ff00000000800 */
[----:B------:R-:W-:Y:S01]  /*8ee0*/  MUFU.EX2 R182, R182 ;  /* 0x000000b600b67308 */ /* 0x000fe20000000800 */
[----:B------:R-:W-:-:S02]  /*8ef0*/  WARPGROUP.DEPBAR.LE gsb0, 0x0 ;  /* 0x00008000000079c5 */ /* 0x000fc40000010000 */
[----:B------:R-:W-:Y:S01]  /*8f00*/  WARPGROUP.ARRIVE ;  /* 0x00000000000079c5 */ /* 0x000fe20000000000 */
[--C-:B------:R-:W-:Y:S01]  /*8f10*/  FFMA.FTZ R188, R168, UR5, -R0.reuse ;  /* 0x00000005a8bc7c23 */ /* 0x100fe20008010800 */
[----:B------:R-:W-:Y:S01]  /*8f20*/  FFMA.FTZ R190, R172, UR5, -R0 ;  /* 0x00000005acbe7c23 */ /* 0x000fe20008010800 */
[----:B0-----:R-:W-:Y:S02]  /*8f30*/  F2FP.BF16.F32.PACK_AB R189, R171, R170 ;  /* 0x000000aaabbd723e */ /* 0x001fe400000010ff */
[----:B-1----:R-:W-:Y:S01]  /*8f40*/  F2FP.BF16.F32.PACK_AB R191, R175, R174 ;  /* 0x000000aeafbf723e */ /* 0x002fe200000010ff */
[----:B------:R-:W-:Y:S01]  /*8f50*/  HGMMA.64x256x16.F32.BF16 R24, R184, gdesc[UR8].tnspB, R24, gsb0 ;  /* 0x43e00008b8187df0 */ /* 0x000fe20008001818 */
[----:B------:R-:W-:Y:S08]  /*8f60*/  MUFU.EX2 R188, R188 ;  /* 0x000000bc00bc7308 */ /* 0x000ff00000000800 */
[----:B------:R-:W-:Y:S01]  /*8f70*/  MUFU.EX2 R190, R190 ;  /* 0x000000be00be7308 */ /* 0x000fe20000000800 */
[----:B------:R-:W-:-:S02]  /*8f80*/  WARPGROUP.DEPBAR.LE gsb0, 0x0 ;  /* 0x00008000000079c5 */ /* 0x000fc40000010000 */
[--C-:B------:R-:W-:Y:S01]  /*8f90*/  FFMA.FTZ R185, R157, UR5, -R0.reuse ;  /* 0x000000059db97c23 */ /* 0x100fe20008010800 */
[--C-:B------:R-:W-:Y:S01]  /*8fa0*/  FFMA.FTZ R157, R173, UR5, -R0.reuse ;  /* 0x00000005ad9d7c23 */ /* 0x100fe20008010800 */
[--C-:B------:R-:W-:Y:S01]  /*8fb0*/  FFMA.FTZ R184, R176, UR5, -R0.reuse ;  /* 0x00000005b0b87c23 */ /* 0x100fe20008010800 */
[----:B------:R-:W-:Y:S01]  /*8fc0*/  FFMA.FTZ R186, R180, UR5, -R0 ;  /* 0x00000005b4ba7c23 */ /* 0x000fe20008010800 */
[----:B------:R-:W-:Y:S01]  /*8fd0*/  FADD.FTZ R0, -R3, R230 ;  /* 0x000000e603007221 */ /* 0x000fe20000010100 */
[----:B------:R0:W-:Y:S01]  /*8fe0*/  @!P1 SYNCS.ARRIVE.TRANS64.RED.A1T0 RZ, [R155+URZ], RZ ;  /* 0x000000ff9bff99a7 */ /* 0x0001e2000810043f */
[----:B------:R-:W1:Y:S01]  /*8ff0*/  MUFU.EX2 R185, R185 ;  /* 0x000000b900b97308 */ /* 0x000e620000000800 */
[----:B------:R-:W-:Y:S02]  /*9000*/  IMAD.MOV.U32 R230, RZ, RZ, R3 ;  /* 0x000000ffffe67224 */ /* 0x000fe400078e0003 */
[----:B------:R-:W-:Y:S01]  /*9010*/  FMUL.FTZ R0, R0, UR5 ;  /* 0x0000000500007c20 */ /* 0x000fe20008410000 */
[----:B0-----:R-:W-:-:S05]  /*9020*/  IMAD.U32 R155, RZ, RZ, UR14 ;  /* 0x0000000eff9b7e24 */ /* 0x001fca000f8e00ff */
[----:B------:R-:W0:Y:S01]  /*9030*/  MUFU.EX2 R0, R0 ;  /* 0x0000000000007308 */ /* 0x000e220000000800 */
[----:B------:R-:W-:-:S05]  /*9040*/  @!P1 VIADD R159, R155, 0x30860 ;  /* 0x000308609b9f9836 */ /* 0x000fca0000000000 */
[----:B------:R-:W-:Y:S02]  /*9050*/  @!P1 PRMT R159, RZ, 0x654, R159 ;  /* 0x00000654ff9f9816 */ /* 0x000fe4000000009f */
[----:B------:R-:W2:Y:S01]  /*9060*/  MUFU.EX2 R155, R163 ;  /* 0x000000a3009b7308 */ /* 0x000ea20000000800 */
[C---:B-1----:R-:W-:Y:S01]  /*9070*/  F2FP.BF16.F32.PACK_AB R198, R185.reuse, R198 ;  /* 0x000000c6b9c6723e */ /* 0x042fe200000010ff */
[----:B------:R1:W-:Y:S01]  /*9080*/  @!P1 SYNCS.ARRIVE.TRANS64.RED.A1T0 RZ, [R159+URZ], RZ ;  /* 0x000000ff9fff99a7 */ /* 0x0003e2000810043f */
[----:B0-----:R-:W-:Y:S01]  /*9090*/  FFMA.FTZ R21, R0, R5, R197 ;  /* 0x0000000500157223 */ /* 0x001fe200000100c5 */
[----:B------:R-:W-:-:S04]  /*90a0*/  FADD.FTZ R5, R185, R17 ;  /* 0x00000011b9057221 */ /* 0x000fc80000010000 */
[----:B------:R-:W-:Y:S01]  /*90b0*/  MUFU.EX2 R157, R157 ;  /* 0x0000009d009d7308 */ /* 0x000fe20000000800 */
[--C-:B-1----:R-:W-:Y:S01]  /*90c0*/  FFMA.FTZ R159, R167, UR5, -R164.reuse ;  /* 0x00000005a79f7c23 */ /* 0x102fe200080108a4 */
[----:B------:R-:W-:Y:S01]  /*90d0*/  FADD.FTZ R21, R154, R21 ;  /* 0x000000159a157221 */ /* 0x000fe20000010000 */
[----:B------:R-:W-:Y:S01]  /*90e0*/  FADD.FTZ R5, R192, R5 ;  /* 0x00000005c0057221 */ /* 0x000fe20000010000 */
[----:B------:R-:W-:Y:S01]  /*90f0*/  FFMA.FTZ R164, R183, UR5, -R164 ;  /* 0x00000005b7a47c23 */ /* 0x000fe200080108a4 */
[C---:B------:R-:W-:Y:S01]  /*9100*/  F2FP.BF16.F32.PACK_AB R192, R152.reuse, R192 ;  /* 0x000000c098c0723e */ /* 0x040fe200000010ff */
[----:B------:R-:W-:Y:S01]  /*9110*/  FADD.FTZ R21, R199, R21 ;  /* 0x00000015c7157221 */ /* 0x000fe20000010000 */
[----:B------:R-:W-:Y:S01]  /*9120*/  FADD.FTZ R5, R152, R5 ;  /* 0x0000000598057221 */ /* 0x000fe20000010000 */
[----:B------:R-:W0:Y:S01]  /*9130*/  MUFU.EX2 R159, R159 ;  /* 0x0000009f009f7308 */ /* 0x000e220000000800 */
[----:B------:R-:W-:Y:S01]  /*9140*/  F2FP.BF16.F32.PACK_AB R197, R154, R197 ;  /* 0x000000c59ac5723e */ /* 0x000fe200000010ff */
[----:B------:R-:W-:Y:S01]  /*9150*/  FADD.FTZ R21, R158, R21 ;  /* 0x000000159e157221 */ /* 0x000fe20000010000 */
[----:B------:R-:W-:Y:S01]  /*9160*/  FADD.FTZ R17, R194, R5 ;  /* 0x00000005c2117221 */ /* 0x000fe20000010000 */
[----:B------:R-:W-:-:S02]  /*9170*/  F2FP.BF16.F32.PACK_AB R199, R158, R199 ;  /* 0x000000c79ec7723e */ /* 0x000fc400000010ff */
[----:B------:R-:W-:Y:S01]  /*9180*/  FADD.FTZ R21, R193, R21 ;  /* 0x00000015c1157221 */ /* 0x000fe20000010000 */
[----:B------:R-:W-:Y:S01]  /*9190*/  FADD.FTZ R17, R153, R17 ;  /* 0x0000001199117221 */ /* 0x000fe20000010000 */
[----:B------:R-:W1:Y:S01]  /*91a0*/  MUFU.EX2 R184, R184 ;  /* 0x000000b800b87308 */ /* 0x000e620000000800 */
[C---:B--2---:R-:W-:Y:S01]  /*91b0*/  F2FP.BF16.F32.PACK_AB R193, R155.reuse, R193 ;  /* 0x000000c19bc1723e */ /* 0x044fe200000010ff */
[----:B------:R-:W-:Y:S01]  /*91c0*/  FADD.FTZ R21, R155, R21 ;  /* 0x000000159b157221 */ /* 0x000fe20000010000 */
[----:B------:R-:W-:Y:S01]  /*91d0*/  FADD.FTZ R17, R188, R17 ;  /* 0x00000011bc117221 */ /* 0x000fe20000010000 */
[----:B------:R-:W-:Y:S02]  /*91e0*/  F2FP.BF16.F32.PACK_AB R194, R153, R194 ;  /* 0x000000c299c2723e */ /* 0x000fe400000010ff */
[----:B------:R-:W-:Y:S01]  /*91f0*/  FADD.FTZ R5, R195, R21 ;  /* 0x00000015c3057221 */ /* 0x000fe20000010000 */
[----:B------:R-:W-:Y:S01]  /*9200*/  FADD.FTZ R17, R156, R17 ;  /* 0x000000119c117221 */ /* 0x000fe20000010000 */
[----:B------:R-:W2:Y:S01]  /*9210*/  MUFU.EX2 R186, R186 ;  /* 0x000000ba00ba7308 */ /* 0x000ea20000000800 */
[C---:B0-----:R-:W-:Y:S01]  /*9220*/  F2FP.BF16.F32.PACK_AB R195, R159.reuse, R195 ;  /* 0x000000c39fc3723e */ /* 0x041fe200000010ff */
[----:B------:R-:W-:Y:S01]  /*9230*/  FADD.FTZ R5, R159, R5 ;  /* 0x000000059f057221 */ /* 0x000fe20000010000 */
[----:B------:R-:W-:Y:S01]  /*9240*/  FADD.FTZ R17, R190, R17 ;  /* 0x00000011be117221 */ /* 0x000fe20000010000 */
[----:B------:R-:W-:Y:S01]  /*9250*/  F2FP.BF16.F32.PACK_AB R188, R156, R188 ;  /* 0x000000bc9cbc723e */ /* 0x000fe200000010ff */
[----:B------:R-:W-:-:S02]  /*9260*/  IMAD.MOV.U32 R21, RZ, RZ, R4 ;  /* 0x000000ffff157224 */ /* 0x000fc400078e0004 */
[----:B------:R-:W-:Y:S01]  /*9270*/  FADD.FTZ R5, R170, R5 ;  /* 0x00000005aa057221 */ /* 0x000fe20000010000 */
[C---:B------:R-:W-:Y:S01]  /*9280*/  FADD.FTZ R17, R157.reuse, R17 ;  /* 0x000000119d117221 */ /* 0x040fe20000010000 */
[----:B------:R-:W0:Y:S01]  /*9290*/  MUFU.EX2 R164, R164 ;  /* 0x000000a400a47308 */ /* 0x000e220000000800 */
[----:B------:R-:W-:Y:S01]  /*92a0*/  F2FP.BF16.F32.PACK_AB R190, R157, R190 ;  /* 0x000000be9dbe723e */ /* 0x000fe200000010ff */
[----:B------:R-:W-:Y:S01]  /*92b0*/  FADD.FTZ R5, R171, R5 ;  /* 0x00000005ab057221 */ /* 0x000fe20000010000 */
[----:B-1----:R-:W-:Y:S01]  /*92c0*/  FADD.FTZ R17, R184, R17 ;  /* 0x00000011b8117221 */ /* 0x002fe20000010000 */
[----:B------:R-:W-:Y:S02]  /*92d0*/  F2FP.BF16.F32.PACK_AB R184, R160, R184 ;  /* 0x000000b8a0b8723e */ /* 0x000fe400000010ff */
[----:B------:R-:W-:Y:S01]  /*92e0*/  FADD.FTZ R5, R174, R5 ;  /* 0x00000005ae057221 */ /* 0x000fe20000010000 */
[----:B------:R-:W-:Y:S01]  /*92f0*/  FADD.FTZ R17, R160, R17 ;  /* 0x00000011a0117221 */ /* 0x000fe20000010000 */
[----:B------:R-:W-:-:S02]  /*9300*/  F2FP.BF16.F32.PACK_AB R185, R179, R178 ;  /* 0x000000b2b3b9723e */ /* 0x000fc400000010ff */
[----:B------:R-:W-:Y:S01]  /*9310*/  FADD.FTZ R5, R175, R5 ;  /* 0x00000005af057221 */ /* 0x000fe20000010000 */
[----:B--2---:R-:W-:Y:S01]  /*9320*/  FADD.FTZ R152, R186, R17 ;  /* 0x00000011ba987221 */ /* 0x004fe20000010000 */
[C---:B------:R-:W-:Y:S02]  /*9330*/  F2FP.BF16.F32.PACK_AB R186, R161.reuse, R186 ;  /* 0x000000baa1ba723e */ /* 0x040fe400000010ff */
[----:B------:R-:W-:Y:S01]  /*9340*/  FADD.FTZ R5, R178, R5 ;  /* 0x00000005b2057221 */ /* 0x000fe20000010000 */
[----:B------:R-:W-:Y:S01]  /*9350*/  FADD.FTZ R17, R161, R152 ;  /* 0x00000098a1117221 */ /* 0x000fe20000010000 */
[----:B0-----:R-:W-:Y:S02]  /*9360*/  F2FP.BF16.F32.PACK_AB R187, R164, R182 ;  /* 0x000000b6a4bb723e */ /* 0x001fe400000010ff */
[----:B------:R-:W-:-:S04]  /*9370*/  FADD.FTZ R5, R179, R5 ;  /* 0x00000005b3057221 */ /* 0x000fc80000010000 */
[----:B------:R-:W-:-:S04]  /*9380*/  FADD.FTZ R5, R182, R5 ;  /* 0x00000005b6057221 */ /* 0x000fc80000010000 */
[----:B------:R-:W-:Y:S01]  /*9390*/  FADD.FTZ R5, R164, R5 ;  /* 0x00000005a4057221 */ /* 0x000fe20000010000 */
[----:B------:R-:W-:Y:S06]  /*93a0*/  @P2 BRA `(.L_x_1255) ;  /* 0xffffffe000f02947 */ /* 0x000fec000383ffff */
.L_x_1246:
[----:B------:R-:W-:-:S13]  /*93b0*/  R2UR UR4, R22 ;  /* 0x00000000160472ca */ /* 0x000fda00000e0000 */
[----:B------:R-:W-:-:S13]  /*93c0*/  ISETP.GE.AND P2, PT, R20, UR4, PT ;  /* 0x0000000414007c0c */ /* 0x000fda000bf46270 */
[----:B------:R-:W-:Y:S05]  /*93d0*/  @!P2 BRA `(.L_x_1256) ;  /* 0x0000002400e8a947 */ /* 0x000fea0003800000 */
[----:B------:R-:W-:Y:S01]  /*93e0*/  IMAD.MOV.U32 R21, RZ, RZ, R3 ;  /* 0x000000ffff157224 */ /* 0x000fe200078e0003 */
[----:B------:R-:W-:Y:S01]  /*93f0*/  UMOV UR6, UR38 ;  /* 0x0000002600067c82 */ /* 0x000fe20008000000 */
[----:B------:R-:W-:Y:S01]  /*9400*/  IMAD.MOV.U32 R230, RZ, RZ, R4 ;  /* 0x000000ffffe67224 */ /* 0x000fe200078e0004 */
[----:B------:R-:W-:Y:S01]  /*9410*/  UMOV UR4, UR36 ;  /* 0x0000002400047c82 */ /* 0x000fe20008000000 */
[----:B------:R-:W-:Y:S01]  /*9420*/  ULDC UR58, c[0x0][0x9e4] ;  /* 0x00027900003a7ab9 */ /* 0x000fe20000000800 */
[----:B------:R-:W-:-:S05]  /*9430*/  ULDC UR59, c[0x0][0x9dc] ;  /* 0x00027700003b7ab9 */ /* 0x000fca0000000800 */
.L_x_1273:
        /* <DEDUP_REMOVED lines=8> */
.L_x_1257:
[----:B------:R-:W-:Y:S01]  /*94c0*/  ULEA UR5, UR36, UR37, 0x3 ;  /* 0x0000002524057291 */ /* 0x000fe2000f8e183f */
[----:B------:R-:W-:-:S05]  /*94d0*/  IMAD.U32 R3, RZ, RZ, UR38 ;  /* 0x00000026ff037e24 */ /* 0x000fca000f8e00ff */
[----:B------:R-:W-:-:S04]  /*94e0*/  SHF.L.U32 R3, R3, 0x1f, RZ ;  /* 0x0000001f03037819 */ /* 0x000fc800000006ff */
[----:B------:R0:W1:Y:S01]  /*94f0*/  SYNCS.PHASECHK.TRANS64.TRYWAIT P2, [UR5+0x30830], R3 ;  /* 0x03083003ff0075a7 */ /* 0x0000620008040145 */
[----:B------:R-:W-:Y:S05]  /*9500*/  @!P0 BRA `(.L_x_1258) ;  /* 0x0000000000048947 */ /* 0x000fea0003800000 */
[----:B------:R-:W-:Y:S01]  /*9510*/  BPT.TRAP 0x1 ;  /* 0x000000040000795c */ /* 0x000fe20000300000 */
.L_x_1258:
[-C--:B------:R-:W-:Y:S01]  /*9520*/  FMUL.FTZ R24, R24, R2.reuse ;  /* 0x0000000218187220 */ /* 0x080fe20000410000 */
[----:B------:R-:W-:Y:S01]  /*9530*/  FMUL.FTZ R25, R25, R2 ;  /* 0x0000000219197220 */ /* 0x000fe20000410000 */
[----:B-1----:R-:W-:Y:S06]  /*9540*/  @P2 BRA `(.L_x_1259) ;  /* 0x0000000000082947 */ /* 0x002fec0003800000 */
[----:B------:R-:W1:Y:S02]  /*9550*/  SYNCS.PHASECHK.TRANS64.TRYWAIT P2, [UR5+0x30830], R3 ;  /* 0x03083003ff0075a7 */ /* 0x000e640008040145 */
[----:B-1----:R-:W-:Y:S05]  /*9560*/  @!P2 BRA `(.L_x_1260) ;  /* 0x000001080034a947 */ /* 0x002fea0003800000 */
.L_x_1259:
        /* <DEDUP_REMOVED lines=222> */
.L_x_1261:
[----:B------:R-:W-:Y:S01]  /*a350*/  ULEA UR14, UR4, UR37, 0x3 ;  /* 0x00000025040e7291 */ /* 0x000fe2000f8e183f */
[----:B------:R-:W-:-:S05]  /*a360*/  IMAD.U32 R0, RZ, RZ, UR6 ;  /* 0x00000006ff007e24 */ /* 0x000fca000f8e00ff */
[----:B------:R-:W-:-:S04]  /*a370*/  SHF.L.U32 R0, R0, 0x1f, RZ ;  /* 0x0000001f00007819 */ /* 0x000fc800000006ff */
[----:B------:R2:W3:Y:S01]  /*a380*/  SYNCS.PHASECHK.TRANS64.TRYWAIT P2, [UR14+0x30850], R0 ;  /* 0x03085000ff0075a7 */ /* 0x0004e2000804014e */
[----:B------:R-:W-:Y:S05]  /*a390*/  @!P0 BRA `(.L_x_1262) ;  /* 0x0000000000048947 */ /* 0x000fea0003800000 */
[----:B------:R-:W-:Y:S01]  /*a3a0*/  BPT.TRAP 0x1 ;  /* 0x000000040000795c */ /* 0x000fe20000300000 */
.L_x_1262:
[----:B---3--:R-:W-:Y:S05]  /*a3b0*/  @P2 BRA `(.L_x_1263) ;  /* 0x0000000000082947 */ /* 0x008fea0003800000 */
[----:B------:R-:W3:Y:S02]  /*a3c0*/  SYNCS.PHASECHK.TRANS64.TRYWAIT P2, [UR14+0x30850], R0 ;  /* 0x03085000ff0075a7 */ /* 0x000ee4000804014e */
[----:B---3--:R-:W-:Y:S05]  /*a3d0*/  @!P2 BRA `(.L_x_1264) ;  /* 0x000000f800b0a947 */ /* 0x008fea0003800000 */
.L_x_1263:
[----:B------:R-:W-:Y:S01]  /*a3e0*/  UIADD3 UR5, UR37, 0x400, URZ ;  /* 0x0000040025057890 */ /* 0x000fe2000fffe03f */
[----:B------:R-:W-:Y:S01]  /*a3f0*/  WARPGROUP.ARRIVE ;  /* 0x00000000000079c5 */ /* 0x000fe20000000000 */
[----:B------:R-:W-:Y:S01]  /*a400*/  UMOV UR11, 0x40000040 ;  /* 0x40000040000b7882 */ /* 0x000fe20000000000 */
[----:B------:R-:W-:Y:S01]  /*a410*/  PLOP3.LUT P2, PT, PT, PT, UP0, 0x80, 0x0 ;  /* 0x000000000000781c */ /* 0x000fe20003f4f008 */
[----:B------:R-:W-:Y:S01]  /*a420*/  USHF.R.U32.HI UR5, URZ, 0x4, UR5 ;  /* 0x000000043f057899 */ /* 0x000fe20008011605 */
[----:B--23--:R-:W-:-:S03]  /*a430*/  IMAD.U32 R0, RZ, RZ, UR7 ;  /* 0x00000007ff007e24 */ /* 0x00cfc6000f8e00ff */
[----:B------:R-:W-:Y:S02]  /*a440*/  ULOP3.LUT UR5, UR5, 0x3fff, URZ, 0xc0, !UPT ;  /* 0x00003fff05057892 */ /* 0x000fe4000f8ec03f */
[----:B------:R-:W-:Y:S02]  /*a450*/  @!P1 LEA R0, R0, UR37, 0x3 ;  /* 0x0000002500009c11 */ /* 0x000fe4000f8e18ff */
[----:B------:R-:W-:-:S03]  /*a460*/  ULOP3.LUT UR5, UR5, 0x2000000, URZ, 0xfc, !UPT ;  /* 0x0200000005057892 */ /* 0x000fc6000f8efc3f */
[----:B------:R-:W-:Y:S01]  /*a470*/  @!P1 VIADD R0, R0, 0x30840 ;  /* 0x0003084000009836 */ /* 0x000fe20000000000 */
[----:B------:R-:W-:-:S03]  /*a480*/  ULEA UR4, UR4, UR5, 0xb ;  /* 0x0000000504047291 */ /* 0x000fc6000f8e583f */
[----:B------:R-:W-:Y:S01]  /*a490*/  ULDC UR5, c[0x0][0x9e0] ;  /* 0x0002780000057ab9 */ /* 0x000fe20000000800 */
[----:B------:R-:W-:-:S03]  /*a4a0*/  @!P1 PRMT R0, RZ, 0x654, R0 ;  /* 0x00000654ff009816 */ /* 0x000fc60000000000 */
        /* <DEDUP_REMOVED lines=18> */
[----:B------:R-:W-:-:S15]  /*a5d0*/  WARPGROUP.ARRIVE ;  /* 0x00000000000079c5 */ /* 0x000fde0000000000 */
[----:B------:R-:W-:-:S06]  /*a5e0*/  NOP ;  /* 0x0000000000007918 */ /* 0x000fcc0000000000 */
[----:B------:R-:W-:Y:S03]  /*a5f0*/  HGMMA.64x256x16.F32.BF16 R24, R184, gdesc[UR8].tnspB, R24, gsb0 ;  /* 0x43e00008b8187df0 */ /* 0x000fe60008001818 */
[----:B------:R-:W-:Y:S02]  /*a600*/  WARPGROUP.DEPBAR.LE gsb0, 0x0 ;  /* 0x00008000000079c5 */ /* 0x000fe40000010000 */
[----:B------:R-:W-:Y:S01]  /*a610*/  VIADD R187, R19, UR61 ;  /* 0x0000003d13bb7c36 */ /* 0x000fe20008000000 */
[----:B------:R2:W-:Y:S03]  /*a620*/  @!P1 SYNCS.ARRIVE.TRANS64.RED.A1T0 RZ, [R0+URZ], RZ ;  /* 0x000000ff00ff99a7 */ /* 0x0005e6000810043f */
[----:B------:R-:W-:Y:S01]  /*a630*/  @P2 IMAD.HI.U32 R2, R187, UR4, RZ ;  /* 0x00000004bb022c27 */ /* 0x000fe2000f8e00ff */
[----:B------:R-:W-:-:S04]  /*a640*/  @UP0 ULDC UR4, c[0x0][0x450] ;  /* 0x0001140000040ab9 */ /* 0x000fc80000000800 */
[----:B------:R-:W-:Y:S01]  /*a650*/  @P2 SHF.R.U32.HI R187, RZ, UR4, R2 ;  /* 0x00000004ffbb2c19 */ /* 0x000fe20008011602 */
[----:B--2---:R-:W-:Y:S01]  /*a660*/  IMAD.SHL.U32 R0, R20, 0x40, RZ ;  /* 0x0000004014007824 */ /* 0x004fe200078e00ff */
[----:B------:R-:W-:Y:S01]  /*a670*/  ULOP3.LUT UR4, URZ, UR59, URZ, 0x33, !UPT ;  /* 0x0000003b3f047292 */ /* 0x000fe2000f8e333f */
[----:B------:R-:W-:Y:S02]  /*a680*/  IMAD.U32 R2, RZ, RZ, UR39 ;  /* 0x00000027ff027e24 */ /* 0x000fe4000f8e00ff */
[----:B------:R-:W2:Y:S01]  /*a690*/  SHFL.IDX PT, R188, R187, RZ, 0x1c1f ;  /* 0x001c1fffbbbc7589 */ /* 0x000ea200000e0000 */
[----:B01----:R-:W-:-:S04]  /*a6a0*/  IADD3 R3, -R16, 0x1, -R0 ;  /* 0x0000000110037810 */ /* 0x003fc80007ffe900 */
[----:B------:R-:W-:-:S05]  /*a6b0*/  IADD3 R2, -R2, UR60, R3 ;  /* 0x0000003c02027c10 */ /* 0x000fca000fffe103 */
[C---:B------:R-:W-:Y:S02]  /*a6c0*/  VIADD R186, R2.reuse, UR5 ;  /* 0x0000000502ba7c36 */ /* 0x040fe40008000000 */
[----:B------:R-:W-:Y:S02]  /*a6d0*/  VIADD R185, R2, UR4 ;  /* 0x0000000402b97c36 */ /* 0x000fe40008000000 */
[--C-:B--2---:R-:W-:Y:S02]  /*a6e0*/  IMAD.IADD R184, R186, 0x1, R188.reuse ;  /* 0x00000001bab87824 */ /* 0x104fe400078e02bc */
[----:B------:R-:W-:Y:S01]  /*a6f0*/  IMAD.IADD R4, R185, 0x1, R188 ;  /* 0x00000001b9047824 */ /* 0x000fe200078e02bc */
[----:B------:R-:W-:Y:S06]  /*a700*/  @!P5 BRA `(.L_x_1265) ;  /* 0x00000000005cd947 */ /* 0x000fec0003800000 */
        /* <DEDUP_REMOVED lines=13> */
.L_x_1267:
[----:B------:R-:W-:-:S05]  /*a7e0*/  IMAD.U32 R189, RZ, RZ, UR58 ;  /* 0x0000003affbd7e24 */ /* 0x000fca000f8e00ff */
[----:B------:R-:W-:-:S13]  /*a7f0*/  ISETP.NE.AND P2, PT, R189, 0x1, PT ;  /* 0x00000001bd00780c */ /* 0x000fda0003f45270 */
[----:B------:R-:W0:Y:S02]  /*a800*/  @P2 LDC.64 R2, c[0x0][0x9e8] ;  /* 0x00027a00ff022b82 */ /* 0x000e240000000a00 */
[----:B0-----:R-:W-:-:S05]  /*a810*/  @P2 IMAD.HI.U32 R2, R188, R2, RZ ;  /* 0x00000002bc022227 */ /* 0x001fca00078e00ff */
[----:B------:R-:W-:-:S07]  /*a820*/  @P2 SHF.R.U32.HI R188, RZ, R3, R2 ;  /* 0x00000003ffbc2219 */ /* 0x000fce0000011602 */
.L_x_1268:
[----:B------:R-:W-:Y:S05]  /*a830*/  BSYNC B0 ;  /* 0x0000000000007941 */ /* 0x000fea0003800000 */
.L_x_1266:
[----:B------:R-:W-:-:S04]  /*a840*/  IMAD R188, R188, R189, -R0 ;  /* 0x000000bdbcbc7224 */ /* 0x000fc800078e0a00 */
[----:B------:R-:W-:-:S05]  /*a850*/  IMAD.IADD R188, R188, 0x1, -R16 ;  /* 0x00000001bcbc7824 */ /* 0x000fca00078e0a10 */
[----:B------:R-:W-:Y:S02]  /*a860*/  VIADDMNMX R184, R188, R189, R184, PT ;  /* 0x000000bdbcb87246 */ /* 0x000fe400038001b8 */
[----:B------:R-:W-:-:S07]  /*a870*/  VIMNMX R4, R4, R188, !PT ;  /* 0x000000bc04047248 */ /* 0x000fce0007fe0100 */
.L_x_1265:
[----:B------:R-:W-:Y:S01]  /*a880*/  ISETP.GT.AND P2, PT, R20, -0x1, PT ;  /* 0xffffffff1400780c */ /* 0x000fe20003f44270 */
[----:B------:R-:W0:Y:S03]  /*a890*/  SHFL.IDX PT, R187, R187, 0x1, 0x1c1f ;  /* 0x003c1f00bbbb7f89 */ /* 0x000e2600000e0000 */
[C---:B------:R-:W-:Y:S02]  /*a8a0*/  ISETP.GT.AND P3, PT, R4.reuse, RZ, P2 ;  /* 0x000000ff0400720c */ /* 0x040fe40001764270 */
[----:B------:R-:W-:Y:S02]  /*a8b0*/  ISETP.GT.AND P6, PT, R4, 0x1, P2 ;  /* 0x000000010400780c */ /* 0x000fe400017c4270 */
[----:B------:R-:W-:Y:S02]  /*a8c0*/  ISETP.LT.OR P4, PT, R184, 0x1, P3 ;  /* 0x00000001b800780c */ /* 0x000fe40001f81670 */
[----:B------:R-:W-:-:S02]  /*a8d0*/  ISETP.GT.AND P3, PT, R4, 0x8, P2 ;  /* 0x000000080400780c */ /* 0x000fc40001764270 */
[----:B------:R-:W-:Y:S02]  /*a8e0*/  FSEL R152, R152, -INF , !P4 ;  /* 0xff80000098987808 */ /* 0x000fe40006000000 */
[----:B------:R-:W-:Y:S02]  /*a8f0*/  ISETP.GT.AND P4, PT, R4, 0x9, P2 ;  /* 0x000000090400780c */ /* 0x000fe40001784270 */
[C---:B------:R-:W-:Y:S02]  /*a900*/  ISETP.LT.OR P6, PT, R184.reuse, 0x2, P6 ;  /* 0x00000002b800780c */ /* 0x040fe400037c1670 */
[C---:B------:R-:W-:Y:S02]  /*a910*/  ISETP.LT.OR P3, PT, R184.reuse, 0x9, P3 ;  /* 0x00000009b800780c */ /* 0x040fe40001f61670 */
[----:B------:R-:W-:Y:S02]  /*a920*/  ISETP.LT.OR P4, PT, R184, 0xa, P4 ;  /* 0x0000000ab800780c */ /* 0x000fe40002781670 */
[----:B------:R-:W-:-:S02]  /*a930*/  FSEL R153, R153, -INF , !P6 ;  /* 0xff80000099997808 */ /* 0x000fc40007000000 */
[----:B------:R-:W-:Y:S01]  /*a940*/  FSEL R156, R156, -INF , !P3 ;  /* 0xff8000009c9c7808 */ /* 0x000fe20005800000 */
[--C-:B0-----:R-:W-:Y:S01]  /*a950*/  IMAD.IADD R186, R186, 0x1, R187.reuse ;  /* 0x00000001baba7824 */ /* 0x101fe200078e02bb */
[----:B------:R-:W-:Y:S01]  /*a960*/  FSEL R157, R157, -INF , !P4 ;  /* 0xff8000009d9d7808 */ /* 0x000fe20006000000 */
[----:B------:R-:W-:Y:S01]  /*a970*/  IMAD.IADD R185, R185, 0x1, R187 ;  /* 0x00000001b9b97824 */ /* 0x000fe200078e02bb */
        /* <DEDUP_REMOVED lines=35> */
[----:B------:R-:W-:Y:S01]  /*abb0*/  FSEL R181, R181, -INF , !P4 ;  /* 0xff800000b5b57808 */ /* 0x000fe20006000000 */
        /* <DEDUP_REMOVED lines=14> */
.L_x_1271:
[----:B------:R-:W-:-:S05]  /*aca0*/  IMAD.U32 R4, RZ, RZ, UR58 ;  /* 0x0000003aff047e24 */ /* 0x000fca000f8e00ff */
[----:B------:R-:W-:-:S13]  /*acb0*/  ISETP.NE.AND P3, PT, R4, 0x1, PT ;  /* 0x000000010400780c */ /* 0x000fda0003f65270 */
[----:B------:R-:W0:Y:S02]  /*acc0*/  @P3 LDC.64 R2, c[0x0][0x9e8] ;  /* 0x00027a00ff023b82 */ /* 0x000e240000000a00 */
[----:B0-----:R-:W-:-:S05]  /*acd0*/  @P3 IMAD.HI.U32 R2, R187, R2, RZ ;  /* 0x00000002bb023227 */ /* 0x001fca00078e00ff */
[----:B------:R-:W-:-:S07]  /*ace0*/  @P3 SHF.R.U32.HI R187, RZ, R3, R2 ;  /* 0x00000003ffbb3219 */ /* 0x000fce0000011602 */
.L_x_1272:
[----:B------:R-:W-:Y:S05]  /*acf0*/  BSYNC B0 ;  /* 0x0000000000007941 */ /* 0x000fea0003800000 */
.L_x_1270:
[----:B------:R-:W-:-:S04]  /*ad00*/  IMAD R0, R187, R4, -R0 ;  /* 0x00000004bb007224 */ /* 0x000fc800078e0a00 */
[----:B------:R-:W-:-:S05]  /*ad10*/  IMAD.IADD R0, R0, 0x1, -R16 ;  /* 0x0000000100007824 */ /* 0x000fca00078e0a10 */
[----:B------:R-:W-:Y:S02]  /*ad20*/  VIADDMNMX R186, R0, R4, R186, PT ;  /* 0x0000000400ba7246 */ /* 0x000fe400038001ba */
[----:B------:R-:W-:-:S07]  /*ad30*/  VIMNMX R185, R185, R0, !PT ;  /* 0x00000000b9b97248 */ /* 0x000fce0007fe0100 */
.L_x_1269:
        /* <DEDUP_REMOVED lines=11> */
[----:B------:R-:W-:Y:S02]  /*adf0*/  FMNMX.FTZ R0, R157, R0, !PT ;  /* 0x000000009d007209 */ /* 0x000fe40007810000 */
[----:B------:R-:W-:Y:S02]  /*ae00*/  FSEL R166, R166, -INF , !P6 ;  /* 0xff800000a6a67808 */ /* 0x000fe40007000000 */
[C---:B------:R-:W-:Y:S02]  /*ae10*/  ISETP.GT.AND P6, PT, R185.reuse, 0x21, P2 ;  /* 0x00000021b900780c */ /* 0x040fe400017c4270 */
[----:B------:R-:W-:-:S02]  /*ae20*/  ISETP.GT.AND P4, PT, R185, 0x1, P2 ;  /* 0x00000001b900780c */ /* 0x000fc40001784270 */
[----:B------:R-:W-:Y:S02]  /*ae30*/  ISETP.LT.OR P6, PT, R186, 0x22, P6 ;  /* 0x00000022ba00780c */ /* 0x000fe400037c1670 */
[----:B------:R-:W-:Y:S02]  /*ae40*/  FMNMX.FTZ R0, R160, R0, !PT ;  /* 0x00000000a0007209 */ /* 0x000fe40007810000 */
[----:B------:R-:W-:Y:S02]  /*ae50*/  FSEL R171, R171, -INF , !P6 ;  /* 0xff800000abab7808 */ /* 0x000fe40007000000 */
[C---:B------:R-:W-:Y:S02]  /*ae60*/  ISETP.GT.AND P6, PT, R185.reuse, RZ, P2 ;  /* 0x000000ffb900720c */ /* 0x040fe400017c4270 */
[----:B------:R-:W-:Y:S02]  /*ae70*/  ISETP.GT.AND P3, PT, R185, 0x8, P2 ;  /* 0x00000008b900780c */ /* 0x000fe40001764270 */
[----:B------:R-:W-:-:S02]  /*ae80*/  ISETP.LT.OR P6, PT, R186, 0x1, P6 ;  /* 0x00000001ba00780c */ /* 0x000fc400037c1670 */
[----:B------:R-:W-:Y:S02]  /*ae90*/  ISETP.LT.OR P4, PT, R186, 0x2, P4 ;  /* 0x00000002ba00780c */ /* 0x000fe40002781670 */
[----:B------:R-:W-:Y:S02]  /*aea0*/  FSEL R154, R154, -INF , !P6 ;  /* 0xff8000009a9a7808 */ /* 0x000fe40007000000 */
[----:B------:R-:W-:Y:S02]  /*aeb0*/  FMNMX.FTZ R0, R161, R0, !PT ;  /* 0x00000000a1007209 */ /* 0x000fe40007810000 */
[----:B------:R-:W-:Y:S02]  /*aec0*/  ISETP.LT.OR P3, PT, R186, 0x9, P3 ;  /* 0x00000009ba00780c */ /* 0x000fe40001f61670 */
[----:B------:R-:W-:Y:S02]  /*aed0*/  FSEL R155, R155, -INF , !P4 ;  /* 0xff8000009b9b7808 */ /* 0x000fe40006000000 */
[----:B------:R-:W-:-:S02]  /*aee0*/  FMNMX.FTZ R2, R154, R21, !PT ;  /* 0x000000159a027209 */ /* 0x000fc40007810000 */
[----:B------:R-:W-:Y:S02]  /*aef0*/  FMNMX.FTZ R0, R164, R0, !PT ;  /* 0x00000000a4007209 */ /* 0x000fe40007810000 */
[----:B------:R-:W-:Y:S02]  /*af00*/  ISETP.GT.AND P4, PT, R185, 0x10, P2 ;  /* 0x00000010b900780c */ /* 0x000fe40001784270 */
[----:B------:R-:W-:Y:S02]  /*af10*/  FSEL R158, R158, -INF , !P3 ;  /* 0xff8000009e9e7808 */ /* 0x000fe40005800000 */
[----:B------:R-:W-:Y:S02]  /*af20*/  FMNMX.FTZ R2, R155, R2, !PT ;  /* 0x000000029b027209 */ /* 0x000fe40007810000 */
[----:B------:R-:W-:Y:S02]  /*af30*/  FMNMX.FTZ R0, R165, R0, !PT ;  /* 0x00000000a5007209 */ /* 0x000fe40007810000 */
[----:B------:R-:W-:-:S02]  /*af40*/  ISETP.GT.AND P3, PT, R185, 0x11, P2 ;  /* 0x00000011b900780c */ /* 0x000fc40001764270 */
[----:B------:R-:W-:Y:S02]  /*af50*/  ISETP.LT.OR P4, PT, R186, 0x11, P4 ;  /* 0x00000011ba00780c */ /* 0x000fe40002781670 */
[----:B------:R-:W-:Y:S02]  /*af60*/  FMNMX.FTZ R2, R158, R2, !PT ;  /* 0x000000029e027209 */ /* 0x000fe40007810000 */
        /* <DEDUP_REMOVED lines=10> */
[C---:B------:R-:W-:Y:S02]  /*b010*/  ISETP.LT.OR P4, PT, R186.reuse, 0x1a, P4 ;  /* 0x0000001aba00780c */ /* 0x040fe40002781670 */
[----:B------:R-:W-:Y:S02]  /*b020*/  FMNMX.FTZ R2, R163, R2, !PT ;  /* 0x00000002a3027209 */ /* 0x000fe40007810000 */
[----:B------:R-:W-:Y:S02]  /*b030*/  FMNMX.FTZ R0, R173, R0, !PT ;  /* 0x00000000ad007209 */ /* 0x000fe40007810000 */
[----:B------:R-:W-:Y:S02]  /*b040*/  ISETP.LT.OR P3, PT, R186, 0x21, P3 ;  /* 0x00000021ba00780c */ /* 0x000fe40001f61670 */
[----:B------:R-:W-:Y:S02]  /*b050*/  FSEL R167, R167, -INF , !P4 ;  /* 0xff800000a7a77808 */ /* 0x000fe40006000000 */
[----:B------:R-:W-:-:S02]  /*b060*/  FMNMX.FTZ R2, R166, R2, !PT ;  /* 0x00000002a6027209 */ /* 0x000fc40007810000 */
[----:B------:R-:W-:Y:S02]  /*b070*/  ISETP.GT.AND P4, PT, R185, 0x28, P2 ;  /* 0x00000028b900780c */ /* 0x000fe40001784270 */
[----:B------:R-:W-:Y:S02]  /*b080*/  FMNMX.FTZ R0, R176, R0, !PT ;  /* 0x00000000b0007209 */ /* 0x000fe40007810000 */
[----:B------:R-:W-:Y:S02]  /*b090*/  FSEL R170, R170, -INF , !P3 ;  /* 0xff800000aaaa7808 */ /* 0x000fe40005800000 */
[----:B------:R-:W-:Y:S02]  /*b0a0*/  FMNMX.FTZ R2, R167, R2, !PT ;  /* 0x00000002a7027209 */ /* 0x000fe40007810000 */
[----:B------:R-:W-:Y:S02]  /*b0b0*/  ISETP.LT.OR P4, PT, R186, 0x29, P4 ;  /* 0x00000029ba00780c */ /* 0x000fe40002781670 */
[----:B------:R-:W-:-:S02]  /*b0c0*/  FMNMX.FTZ R0, R177, R0, !PT ;  /* 0x00000000b1007209 */ /* 0x000fc40007810000 */
[C---:B------:R-:W-:Y:S02]  /*b0d0*/  ISETP.GT.AND P3, PT, R185.reuse, 0x29, P2 ;  /* 0x00000029b900780c */ /* 0x040fe40001764270 */
[----:B------:R-:W-:Y:S02]  /*b0e0*/  FMNMX.FTZ R2, R170, R2, !PT ;  /* 0x00000002aa027209 */ /* 0x000fe40007810000 */
[----:B------:R-:W-:Y:S02]  /*b0f0*/  FSEL R174, R174, -INF , !P4 ;  /* 0xff800000aeae7808 */ /* 0x000fe40006000000 */
[----:B------:R-:W-:Y:S02]  /*b100*/  FMNMX.FTZ R0, R180, R0, !PT ;  /* 0x00000000b4007209 */ /* 0x000fe40007810000 */
[----:B------:R-:W-:Y:S02]  /*b110*/  ISETP.LT.OR P3, PT, R186, 0x2a, P3 ;  /* 0x0000002aba00780c */ /* 0x000fe40001f61670 */
[----:B------:R-:W-:-:S02]  /*b120*/  ISETP.GT.AND P4, PT, R185, 0x30, P2 ;  /* 0x00000030b900780c */ /* 0x000fc40001784270 */
[----:B------:R-:W-:Y:S02]  /*b130*/  FMNMX.FTZ R2, R171, R2, !PT ;  /* 0x00000002ab027209 */ /* 0x000fe40007810000 */
[----:B------:R-:W-:Y:S02]  /*b140*/  FMNMX.FTZ R4, R181, R0, !PT ;  /* 0x00000000b5047209 */ /* 0x000fe40007810000 */
[----:B------:R-:W-:Y:S02]  /*b150*/  FSEL R175, R175, -INF , !P3 ;  /* 0xff800000afaf7808 */ /* 0x000fe40005800000 */
[----:B------:R-:W-:Y:S01]  /*b160*/  ISETP.GT.AND P6, PT, R185, 0x31, P2 ;  /* 0x00000031b900780c */ /* 0x000fe200017c4270 */
[----:B------:R-:W0:Y:S01]  /*b170*/  SHFL.BFLY PT, R0, R4, 0x2, 0x1f ;  /* 0x0c401f0004007f89 */ /* 0x000e2200000e0000 */
[----:B------:R-:W-:Y:S02]  /*b180*/  ISETP.LT.OR P4, PT, R186, 0x31, P4 ;  /* 0x00000031ba00780c */ /* 0x000fe40002781670 */
[----:B------:R-:W-:-:S02]  /*b190*/  FMNMX.FTZ R2, R174, R2, !PT ;  /* 0x00000002ae027209 */ /* 0x000fc40007810000 */
[----:B------:R-:W-:Y:S02]  /*b1a0*/  ISETP.GT.AND P3, PT, R185, 0x38, P2 ;  /* 0x00000038b900780c */ /* 0x000fe40001764270 */
[----:B------:R-:W-:Y:S02]  /*b1b0*/  ISETP.LT.OR P6, PT, R186, 0x32, P6 ;  /* 0x00000032ba00780c */ /* 0x000fe400037c1670 */
        /* <DEDUP_REMOVED lines=12> */
[----:B------:R-:W-:Y:S02]  /*b280*/  FMNMX.FTZ R2, R183, R2, !PT ;  /* 0x00000002b7027209 */ /* 0x000fe40007810000 */
[----:B------:R-:W-:Y:S01]  /*b290*/  R2UR UR4, R22 ;  /* 0x00000000160472ca */ /* 0x000fe200000e0000 */
[----:B------:R-:W0:Y:S04]  /*b2a0*/  SHFL.BFLY PT, R0, R4, 0x1, 0x1f ;  /* 0x0c201f0004007f89 */ /* 0x000e2800000e0000 */
[----:B------:R-:W1:Y:S01]  /*b2b0*/  SHFL.BFLY PT, R3, R2, 0x2, 0x1f ;  /* 0x0c401f0002037f89 */ /* 0x000e6200000e0000 */
[----:B0-----:R-:W-:-:S02]  /*b2c0*/  FMNMX.FTZ R4, R4, R0, !PT ;  /* 0x0000000004047209 */ /* 0x001fc40007810000 */
        /* <DEDUP_REMOVED lines=21> */
[----:B------:R-:W-:Y:S01]  /*b420*/  FSEL R0, R4, RZ, P4 ;  /* 0x000000ff04007208 */ /* 0x000fe20002000000 */
[----:B------:R-:W-:Y:S01]  /*b430*/  MUFU.EX2 R196, R196 ;  /* 0x000000c400c47308 */ /* 0x000fe20000000800 */
[----:B0-----:R-:W-:-:S03]  /*b440*/  FMNMX.FTZ R3, R3, R2, !PT ;  /* 0x0000000203037209 */ /* 0x001fc60007810000 */
[----:B------:R-:W-:Y:S01]  /*b450*/  FADD.FTZ R0, -R0, R230 ;  /* 0x000000e600007221 */ /* 0x000fe20000010100 */
[C---:B------:R-:W-:Y:S01]  /*b460*/  FSETP.NEU.FTZ.AND P2, PT, R3.reuse, -INF , PT ;  /* 0xff8000000300780b */ /* 0x040fe20003f5d000 */
[----:B------:R-:W-:Y:S01]  /*b470*/  FMUL.FTZ R2, R3, UR5 ;  /* 0x0000000503027c20 */ /* 0x000fe20008410000 */
[----:B------:R-:W-:Y:S02]  /*b480*/  IMAD.MOV.U32 R230, RZ, RZ, R4 ;  /* 0x000000ffffe67224 */ /* 0x000fe400078e0004 */
[----:B------:R-:W-:Y:S01]  /*b490*/  FMUL.FTZ R168, R0, UR5 ;  /* 0x0000000500a87c20 */ /* 0x000fe20008410000 */
[----:B------:R-:W-:Y:S01]  /*b4a0*/  MUFU.EX2 R152, R152 ;  /* 0x0000009800987308 */ /* 0x000fe20000000800 */
[----:B------:R-:W-:-:S05]  /*b4b0*/  FSEL R0, R2, RZ, P2 ;  /* 0x000000ff02007208 */ /* 0x000fca0001000000 */
        /* <DEDUP_REMOVED lines=19> */
[----:B------:R-:W0:Y:S01]  /*b5f0*/  MUFU.EX2 R2, R168 ;  /* 0x000000a800027308 */ /* 0x000e220000000800 */
[----:B------:R-:W-:Y:S01]  /*b600*/  IMAD.U32 R158, RZ, RZ, UR14 ;  /* 0x0000000eff9e7e24 */ /* 0x000fe2000f8e00ff */
[C---:B------:R-:W-:Y:S01]  /*b610*/  ISETP.GT.AND P2, PT, R20.reuse, UR4, PT ;  /* 0x0000000414007c0c */ /* 0x040fe2000bf44270 */
[----:B------:R-:W-:Y:S01]  /*b620*/  UMOV UR4, UR36 ;  /* 0x0000002400047c82 */ /* 0x000fe20008000000 */
[----:B------:R-:W-:-:S02]  /*b630*/  VIADD R20, R20, 0xffffffff ;  /* 0xffffffff14147836 */ /* 0x000fc40000000000 */
[----:B------:R-:W-:Y:S02]  /*b640*/  @!P1 VIADD R158, R158, 0x30860 ;  /* 0x000308609e9e9836 */ /* 0x000fe40000000000 */
[----:B------:R-:W-:Y:S03]  /*b650*/  MUFU.EX2 R197, R197 ;  /* 0x000000c500c57308 */ /* 0x000fe60000000800 */
[----:B------:R-:W-:-:S04]  /*b660*/  @!P1 PRMT R158, RZ, 0x654, R158 ;  /* 0x00000654ff9e9816 */ /* 0x000fc8000000009e */
[----:B------:R1:W-:Y:S01]  /*b670*/  @!P1 SYNCS.ARRIVE.TRANS64.RED.A1T0 RZ, [R158+URZ], RZ ;  /* 0x000000ff9eff99a7 */ /* 0x0003e2000810043f */
[----:B------:R-:W2:Y:S01]  /*b680*/  MUFU.EX2 R0, R159 ;  /* 0x0000009f00007308 */ /* 0x000ea20000000800 */
[----:B0-----:R-:W-:Y:S01]  /*b690*/  FFMA.FTZ R17, R2, R17, R196 ;  /* 0x0000001102117223 */ /* 0x001fe200000100c4 */
[----:B------:R-:W-:-:S03]  /*b6a0*/  F2FP.BF16.F32.PACK_AB R196, R152, R196 ;  /* 0x000000c498c4723e */ /* 0x000fc600000010ff */
[----:B------:R-:W-:-:S03]  /*b6b0*/  FADD.FTZ R17, R152, R17 ;  /* 0x0000001198117221 */ /* 0x000fc60000010000 */
[----:B------:R-:W0:Y:S08]  /*b6c0*/  MUFU.EX2 R154, R154 ;  /* 0x0000009a009a7308 */ /* 0x000e300000000800 */
[----:B------:R-:W3:Y:S01]  /*b6d0*/  MUFU.EX2 R198, R198 ;  /* 0x000000c600c67308 */ /* 0x000ee20000000800 */
[----:B--2---:R-:W-:-:S07]  /*b6e0*/  FFMA.FTZ R5, R0, R5, R197 ;  /* 0x0000000500057223 */ /* 0x004fce00000100c5 */
[----:B------:R-:W2:Y:S01]  /*b6f0*/  MUFU.EX2 R199, R199 ;  /* 0x000000c700c77308 */ /* 0x000ea20000000800 */
[C---:B0-----:R-:W-:Y:S01]  /*b700*/  FADD.FTZ R5, R154.reuse, R5 ;  /* 0x000000059a057221 */ /* 0x041fe20000010000 */
[----:B------:R-:W-:-:S06]  /*b710*/  F2FP.BF16.F32.PACK_AB R197, R154, R197 ;  /* 0x000000c59ac5723e */ /* 0x000fcc00000010ff */
[----:B------:R-:W0:Y:S01]  /*b720*/  MUFU.EX2 R153, R153 ;  /* 0x0000009900997308 */ /* 0x000e220000000800 */
[----:B---3--:R-:W-:-:S07]  /*b730*/  FADD.FTZ R17, R198, R17 ;  /* 0x00000011c6117221 */ /* 0x008fce0000010000 */
[----:B------:R-:W3:Y:S01]  /*b740*/  MUFU.EX2 R155, R155 ;  /* 0x0000009b009b7308 */ /* 0x000ee20000000800 */
[----:B--2---:R-:W-:-:S07]  /*b750*/  FADD.FTZ R5, R199, R5 ;  /* 0x00000005c7057221 */ /* 0x004fce0000010000 */
[----:B------:R-:W2:Y:S01]  /*b760*/  MUFU.EX2 R192, R192 ;  /* 0x000000c000c07308 */ /* 0x000ea20000000800 */
[C---:B0-----:R-:W-:Y:S01]  /*b770*/  FADD.FTZ R17, R153.reuse, R17 ;  /* 0x0000001199117221 */ /* 0x041fe20000010000 */
[----:B------:R-:W-:-:S06]  /*b780*/  F2FP.BF16.F32.PACK_AB R198, R153, R198 ;  /* 0x000000c699c6723e */ /* 0x000fcc00000010ff */
[----:B------:R-:W0:Y:S01]  /*b790*/  MUFU.EX2 R193, R193 ;  /* 0x000000c100c17308 */ /* 0x000e220000000800 */
[C---:B---3--:R-:W-:Y:S01]  /*b7a0*/  FADD.FTZ R5, R155.reuse, R5 ;  /* 0x000000059b057221 */ /* 0x048fe20000010000 */
[----:B------:R-:W-:-:S06]  /*b7b0*/  F2FP.BF16.F32.PACK_AB R199, R155, R199 ;  /* 0x000000c79bc7723e */ /* 0x000fcc00000010ff */
[----:B------:R-:W3:Y:S01]  /*b7c0*/  MUFU.EX2 R156, R156 ;  /* 0x0000009c009c7308 */ /* 0x000ee20000000800 */
[----:B--2---:R-:W-:-:S07]  /*b7d0*/  FADD.FTZ R17, R192, R17 ;  /* 0x00000011c0117221 */ /* 0x004fce0000010000 */
[----:B-1----:R-:W1:Y:S01]  /*b7e0*/  MUFU.EX2 R158, R163 ;  /* 0x000000a3009e7308 */ /* 0x002e620000000800 */
[----:B0-----:R-:W-:-:S07]  /*b7f0*/  FADD.FTZ R5, R193, R5 ;  /* 0x00000005c1057221 */ /* 0x001fce0000010000 */
[----:B------:R-:W0:Y:S01]  /*b800*/  MUFU.EX2 R194, R194 ;  /* 0x000000c200c27308 */ /* 0x000e220000000800 */
[C---:B---3--:R-:W-:Y:S01]  /*b810*/  FADD.FTZ R17, R156.reuse, R17 ;  /* 0x000000119c117221 */ /* 0x048fe20000010000 */
[----:B------:R-:W-:-:S06]  /*b820*/  F2FP.BF16.F32.PACK_AB R192, R156, R192 ;  /* 0x000000c09cc0723e */ /* 0x000fcc00000010ff */
[----:B------:R-:W2:Y:S01]  /*b830*/  MUFU.EX2 R195, R195 ;  /* 0x000000c300c37308 */ /* 0x000ea20000000800 */
[C---:B-1----:R-:W-:Y:S01]  /*b840*/  FADD.FTZ R5, R158.reuse, R5 ;  /* 0x000000059e057221 */ /* 0x042fe20000010000 */
[----:B------:R-:W-:-:S06]  /*b850*/  F2FP.BF16.F32.PACK_AB R193, R158, R193 ;  /* 0x000000c19ec1723e */ /* 0x000fcc00000010ff */
[----:B------:R-:W1:Y:S01]  /*b860*/  MUFU.EX2 R157, R157 ;  /* 0x0000009d009d7308 */ /* 0x000e620000000800 */
[----:B0-----:R-:W-:-:S07]  /*b870*/  FADD.FTZ R17, R194, R17 ;  /* 0x00000011c2117221 */ /* 0x001fce0000010000 */
[----:B------:R-:W0:Y:S01]  /*b880*/  MUFU.EX2 R21, R21 ;  /* 0x0000001500157308 */ /* 0x000e220000000800 */
[----:B--2---:R-:W-:-:S07]  /*b890*/  FADD.FTZ R5, R195, R5 ;  /* 0x00000005c3057221 */ /* 0x004fce0000010000 */
[----:B------:R-:W2:Y:S01]  /*b8a0*/  MUFU.EX2 R188, R188 ;  /* 0x000000bc00bc7308 */ /* 0x000ea20000000800 */
[C---:B-1----:R-:W-:Y:S01]  /*b8b0*/  FADD.FTZ R17, R157.reuse, R17 ;  /* 0x000000119d117221 */ /* 0x042fe20000010000 */
[----:B------:R-:W-:-:S06]  /*b8c0*/  F2FP.BF16.F32.PACK_AB R194, R157, R194 ;  /* 0x000000c29dc2723e */ /* 0x000fcc00000010ff */
[----:B------:R-:W1:Y:S01]  /*b8d0*/  MUFU.EX2 R170, R170 ;  /* 0x000000aa00aa7308 */ /* 0x000e620000000800 */
[C---:B0-----:R-:W-:Y:S01]  /*b8e0*/  FADD.FTZ R5, R21.reuse, R5 ;  /* 0x0000000515057221 */ /* 0x041fe20000010000 */
[----:B------:R-:W-:Y:S01]  /*b8f0*/  F2FP.BF16.F32.PACK_AB R195, R21, R195 ;  /* 0x000000c315c3723e */ /* 0x000fe200000010ff */
[----:B------:R-:W-:-:S05]  /*b900*/  IMAD.MOV.U32 R21, RZ, RZ, R3 ;  /* 0x000000ffff157224 */ /* 0x000fca00078e0003 */
[----:B------:R-:W0:Y:S01]  /*b910*/  MUFU.EX2 R160, R160 ;  /* 0x000000a000a07308 */ /* 0x000e220000000800 */
[----:B--2---:R-:W-:-:S07]  /*b920*/  FADD.FTZ R17, R188, R17 ;  /* 0x00000011bc117221 */ /* 0x004fce0000010000 */
[----:B------:R-:W2:Y:S01]  /*b930*/  MUFU.EX2 R171, R171 ;  /* 0x000000ab00ab7308 */ /* 0x000ea20000000800 */
[----:B-1----:R-:W-:-:S07]  /*b940*/  FADD.FTZ R5, R170, R5 ;  /* 0x00000005aa057221 */ /* 0x002fce0000010000 */
[----:B------:R-:W1:Y:S01]  /*b950*/  MUFU.EX2 R190, R190 ;  /* 0x000000be00be7308 */ /* 0x000e620000000800 */
[C---:B0-----:R-:W-:Y:S01]  /*b960*/  FADD.FTZ R17, R160.reuse, R17 ;  /* 0x00000011a0117221 */ /* 0x041fe20000010000 */
[----:B------:R-:W-:-:S06]  /*b970*/  F2FP.BF16.F32.PACK_AB R188, R160, R188 ;  /* 0x000000bca0bc723e */ /* 0x000fcc00000010ff */
[----:B------:R-:W0:Y:S01]  /*b980*/  MUFU.EX2 R174, R174 ;  /* 0x000000ae00ae7308 */ /* 0x000e220000000800 */
[C---:B--2---:R-:W-:Y:S01]  /*b990*/  FADD.FTZ R5, R171.reuse, R5 ;  /* 0x00000005ab057221 */ /* 0x044fe20000010000 */
[----:B------:R-:W-:-:S06]  /*b9a0*/  F2FP.BF16.F32.PACK_AB R189, R171, R170 ;  /* 0x000000aaabbd723e */ /* 0x000fcc00000010ff */
[----:B------:R-:W2:Y:S01]  /*b9b0*/  MUFU.EX2 R161, R161 ;  /* 0x000000a100a17308 */ /* 0x000ea20000000800 */
[----:B-1----:R-:W-:-:S07]  /*b9c0*/  FADD.FTZ R17, R190, R17 ;  /* 0x00000011be117221 */ /* 0x002fce0000010000 */
[----:B------:R-:W1:Y:S01]  /*b9d0*/  MUFU.EX2 R175, R175 ;  /* 0x000000af00af7308 */ /* 0x000e620000000800 */
[----:B0-----:R-:W-:-:S07]  /*b9e0*/  FADD.FTZ R5, R174, R5 ;  /* 0x00000005ae057221 */ /* 0x001fce0000010000 */
[----:B------:R-:W0:Y:S01]  /*b9f0*/  MUFU.EX2 R184, R184 ;  /* 0x000000b800b87308 */ /* 0x000e220000000800 */
[C---:B--2---:R-:W-:Y:S01]  /*ba00*/  FADD.FTZ R17, R161.reuse, R17 ;  /* 0x00000011a1117221 */ /* 0x044fe20000010000 */
        /* <DEDUP_REMOVED lines=13> */
[----:B------:R-:W-:-:S06]  /*bae0*/  F2FP.BF16.F32.PACK_AB R185, R179, R178 ;  /* 0x000000b2b3b9723e */ /* 0x000fcc00000010ff */
[----:B------:R-:W0:Y:S01]  /*baf0*/  MUFU.EX2 R165, R165 ;  /* 0x000000a500a57308 */ /* 0x000e220000000800 */
[----:B--2---:R-:W-:-:S07]  /*bb00*/  FADD.FTZ R17, R186, R17 ;  /* 0x00000011ba117221 */ /* 0x004fce0000010000 */
[----:B------:R-:W2:Y:S01]  /*bb10*/  MUFU.EX2 R183, R183 ;  /* 0x000000b700b77308 */ /* 0x000ea20000000800 */
[----:B-1----:R-:W-:Y:S01]  /*bb20*/  FADD.FTZ R152, R182, R5 ;  /* 0x00000005b6987221 */ /* 0x002fe20000010000 */
[C---:B0-----:R-:W-:Y:S01]  /*bb30*/  FADD.FTZ R17, R165.reuse, R17 ;  /* 0x00000011a5117221 */ /* 0x041fe20000010000 */
[----:B------:R-:W-:Y:S02]  /*bb40*/  F2FP.BF16.F32.PACK_AB R186, R165, R186 ;  /* 0x000000baa5ba723e */ /* 0x000fe400000010ff */
[C---:B--2---:R-:W-:Y:S01]  /*bb50*/  FADD.FTZ R5, R183.reuse, R152 ;  /* 0x00000098b7057221 */ /* 0x044fe20000010000 */
[----:B------:R-:W-:Y:S01]  /*bb60*/  F2FP.BF16.F32.PACK_AB R187, R183, R182 ;  /* 0x000000b6b7bb723e */ /* 0x000fe200000010ff */
[----:B------:R-:W-:Y:S06]  /*bb70*/  @P2 BRA `(.L_x_1273) ;  /* 0xffffffd800302947 */ /* 0x000fec000383ffff */
.L_x_1256:
        /* <DEDUP_REMOVED lines=131> */
.L_x_1274:
[----:B------:R-:W-:Y:S01]  /*c3b0*/  ULEA UR8, UR36, UR37, 0x3 ;  /* 0x0000002524087291 */ /* 0x000fe2000f8e183f */
[----:B------:R-:W-:-:S05]  /*c3c0*/  IMAD.U32 R0, RZ, RZ, UR38 ;  /* 0x00000026ff007e24 */ /* 0x000fca000f8e00ff */
[----:B------:R-:W-:-:S04]  /*c3d0*/  SHF.L.U32 R0, R0, 0x1f, RZ ;  /* 0x0000001f00007819 */ /* 0x000fc800000006ff */
[----:B------:R0:W1:Y:S01]  /*c3e0*/  SYNCS.PHASECHK.TRANS64.TRYWAIT P2, [UR8+0x30850], R0 ;  /* 0x03085000ff0075a7 */ /* 0x0000620008040148 */
[----:B------:R-:W-:Y:S05]  /*c3f0*/  @!P0 BRA `(.L_x_1275) ;  /* 0x0000000000048947 */ /* 0x000fea0003800000 */
[----:B------:R-:W-:Y:S01]  /*c400*/  BPT.TRAP 0x1 ;  /* 0x000000040000795c */ /* 0x000fe20000300000 */
.L_x_1275:
[----:B-1----:R-:W-:Y:S05]  /*c410*/  @P2 BRA `(.L_x_1276) ;  /* 0x0000000000082947 */ /* 0x002fea0003800000 */
[----:B------:R-:W1:Y:S02]  /*c420*/  SYNCS.PHASECHK.TRANS64.TRYWAIT P0, [UR8+0x30850], R0 ;  /* 0x03085000ff0075a7 */ /* 0x000e640008000148 */
[----:B-1----:R-:W-:Y:S05]  /*c430*/  @!P0 BRA `(.L_x_1277) ;  /* 0x000000d800b08947 */ /* 0x002fea0003800000 */
.L_x_1276:
[----:B------:R-:W-:Y:S01]  /*c440*/  UIADD3 UR37, UR37, 0x400, URZ ;  /* 0x0000040025257890 */ /* 0x000fe2000fffe03f */
[----:B------:R-:W-:Y:S01]  /*c450*/  WARPGROUP.ARRIVE ;  /* 0x00000000000079c5 */ /* 0x000fe20000000000 */
[----:B------:R-:W-:Y:S01]  /*c460*/  UMOV UR7, 0x40000040 ;  /* 0x4000004000077882 */ /* 0x000fe20000000000 */
[----:B01----:R-:W0:Y:S01]  /*c470*/  SHFL.BFLY PT, R0, R17, 0x2, 0x1f ;  /* 0x0c401f0011007f89 */ /* 0x003e2200000e0000 */
[----:B------:R-:W-:Y:S01]  /*c480*/  USHF.R.U32.HI UR37, URZ, 0x4, UR37 ;  /* 0x000000043f257899 */ /* 0x000fe20008011625 */
[----:B------:R-:W-:Y:S01]  /*c490*/  IMAD.U32 R11, RZ, RZ, UR8 ;  /* 0x00000008ff0b7e24 */ /* 0x000fe2000f8e00ff */
[----:B------:R-:W-:Y:S01]  /*c4a0*/  R2UR UR9, R232 ;  /* 0x00000000e80972ca */ /* 0x000fe200000e0000 */
[----:B------:R-:W1:Y:S01]  /*c4b0*/  SHFL.BFLY PT, R2, R5, 0x2, 0x1f ;  /* 0x0c401f0005027f89 */ /* 0x000e6200000e0000 */
[----:B------:R-:W-:Y:S01]  /*c4c0*/  ULOP3.LUT UR37, UR37, 0x3fff, URZ, 0xc0, !UPT ;  /* 0x00003fff25257892 */ /* 0x000fe2000f8ec03f */
[----:B------:R-:W-:Y:S02]  /*c4d0*/  @!P1 VIADD R11, R11, 0x30860 ;  /* 0x000308600b0b9836 */ /* 0x000fe40000000000 */
[----:B------:R-:W-:Y:S01]  /*c4e0*/  IMAD.MOV.U32 R6, RZ, RZ, RZ ;  /* 0x000000ffff067224 */ /* 0x000fe200078e00ff */
[----:B------:R-:W-:Y:S01]  /*c4f0*/  ULOP3.LUT UR4, UR37, 0x2000000, URZ, 0xfc, !UPT ;  /* 0x0200000025047892 */ /* 0x000fe2000f8efc3f */
[----:B------:R-:W-:Y:S01]  /*c500*/  IMAD.U32 R13, RZ, RZ, UR5 ;  /* 0x00000005ff0d7e24 */ /* 0x000fe2000f8e00ff */
[----:B------:R-:W-:-:S02]  /*c510*/  @!P1 PRMT R11, RZ, 0x654, R11 ;  /* 0x00000654ff0b9816 */ /* 0x000fc4000000000b */
[----:B------:R-:W-:Y:S02]  /*c520*/  ULEA UR4, UR36, UR4, 0xb ;  /* 0x0000000424047291 */ /* 0x000fe4000f8e583f */
[----:B------:R-:W-:Y:S02]  /*c530*/  UIADD3 UR36, UR36, 0x1, URZ ;  /* 0x0000000124247890 */ /* 0x000fe4000fffe03f */
[----:B------:R-:W-:Y:S02]  /*c540*/  UIADD3 UR9, UR9, 0x1, URZ ;  /* 0x0000000109097890 */ /* 0x000fe4000fffe03f */
[----:B------:R-:W-:Y:S01]  /*c550*/  UISETP.NE.AND UP0, UPT, UR36, 0x2, UPT ;  /* 0x000000022400788c */ /* 0x000fe2000bf05270 */
[----:B------:R-:W-:Y:S02]  /*c560*/  UMOV UR6, UR4 ;  /* 0x0000000400067c82 */ /* 0x000fe40008000000 */
[----:B------:R-:W-:Y:S01]  /*c570*/  HGMMA.64x256x16.F32.BF16 R24, R196, gdesc[UR4].tnspB, R24, gsb0 ;  /* 0x43e00004c4187df0 */ /* 0x000fe20008001818 */
[----:B------:R-:W-:Y:S01]  /*c580*/  UIADD3 UR6, UR4, 0x80, URZ ;  /* 0x0000008004067890 */ /* 0x000fe2000fffe03f */
[----:B0-----:R-:W-:Y:S01]  /*c590*/  FADD.FTZ R0, R0, R17 ;  /* 0x0000001100007221 */ /* 0x001fe20000010000 */
[----:B------:R-:W-:Y:S01]  /*c5a0*/  UMOV UR7, 0x40000040 ;  /* 0x4000004000077882 */ /* 0x000fe20000000000 */
[----:B------:R-:W-:-:S02]  /*c5b0*/  IMAD.U32 R232, RZ, RZ, UR9 ;  /* 0x00000009ffe87e24 */ /* 0x000fc4000f8e00ff */
[----:B-1----:R-:W-:Y:S01]  /*c5c0*/  FADD.FTZ R2, R2, R5 ;  /* 0x0000000502027221 */ /* 0x002fe20000010000 */
[----:B------:R-:W-:Y:S01]  /*c5d0*/  IMAD.MOV.U32 R5, RZ, RZ, RZ ;  /* 0x000000ffff057224 */ /* 0x000fe200078e00ff */
[----:B------:R-:W0:Y:S01]  /*c5e0*/  SHFL.BFLY PT, R7, R0, 0x1, 0x1f ;  /* 0x0c201f0000077f89 */ /* 0x000e2200000e0000 */
[----:B------:R-:W-:-:S03]  /*c5f0*/  USEL UR36, UR36, URZ, UP0 ;  /* 0x0000003f24247287 */ /* 0x000fc60008000000 */
[----:B------:R-:W1:Y:S01]  /*c600*/  SHFL.BFLY PT, R9, R2, 0x1, 0x1f ;  /* 0x0c201f0002097f89 */ /* 0x000e6200000e0000 */
[----:B0-----:R-:W-:Y:S01]  /*c610*/  FADD.FTZ R10, R0, R7 ;  /* 0x00000007000a7221 */ /* 0x001fe20000010000 */
[----:B------:R-:W-:Y:S02]  /*c620*/  IMAD.U32 R7, RZ, RZ, UR5 ;  /* 0x00000005ff077e24 */ /* 0x000fe4000f8e00ff */
[----:B------:R-:W-:Y:S02]  /*c630*/  IMAD.MOV.U32 R0, RZ, RZ, -0x800000 ;  /* 0xff800000ff007424 */ /* 0x000fe400078e00ff */
[----:B-1----:R-:W-:Y:S01]  /*c640*/  FADD.FTZ R12, R2, R9 ;  /* 0x00000009020c7221 */ /* 0x002fe20000010000 */
[----:B------:R-:W-:Y:S01]  /*c650*/  FSETP.NE.FTZ.AND P0, PT, R10, RZ, PT ;  /* 0x000000ff0a00720b */ /* 0x000fe20003f15000 */
[----:B------:R-:W-:-:S03]  /*c660*/  IMAD.MOV.U32 R2, RZ, RZ, -0x800000 ;  /* 0xff800000ff027424 */ /* 0x000fc600078e00ff */
[----:B------:R-:W-:-:S09]  /*c670*/  FSETP.NE.FTZ.AND P2, PT, R12, RZ, PT ;  /* 0x000000ff0c00720b */ /* 0x000fd20003f55000 */
        /* <DEDUP_REMOVED lines=23> */
[----:B------:R-:W-:-:S04]  /*c7f0*/  USEL UR4, URZ, 0x1, UP0 ;  /* 0x000000013f047887 */ /* 0x000fc80008000000 */
[----:B------:R-:W-:Y:S01]  /*c800*/  ULOP3.LUT UR38, UR38, UR4, URZ, 0x3c, !UPT ;  /* 0x0000000426267292 */ /* 0x000fe2000f8e3c3f */
[----:B------:R-:W-:Y:S02]  /*c810*/  WARPGROUP.DEPBAR.LE gsb0, 0x0 ;  /* 0x00008000000079c5 */ /* 0x000fe40000010000 */
[----:B------:R-:W-:-:S15]  /*c820*/  WARPGROUP.ARRIVE ;  /* 0x00000000000079c5 */ /* 0x000fde0000000000 */
[----:B------:R-:W-:-:S03]  /*c830*/  NOP ;  /* 0x0000000000007918 */ /* 0x000fc60000000000 */
        /* <DEDUP_REMOVED lines=131> */
.L_x_1207:
        /* <DEDUP_REMOVED lines=11> */
[----:B------:R-:W2:Y:S01]  /*d120*/  LDL R3, [R1+0x60] ;  /* 0x0000600001037983 */ /* 0x000ea20000100800 */
[----:B------:R-:W0:Y:S01]  /*d130*/  S2UR UR4, SR_SWINHI ;  /* 0x00000000000479c3 */ /* 0x000e220000002f00 */
[----:B------:R-:W-:Y:S01]  /*d140*/  IMAD.MOV.U32 R20, RZ, RZ, 0x2 ;  /* 0x00000002ff147424 */ /* 0x000fe200078e00ff */
[----:B------:R-:W-:Y:S01]  /*d150*/  R2UR UR19, R23 ;  /* 0x00000000171372ca */ /* 0x000fe200000e0000 */
[----:B------:R-:W-:Y:S01]  /*d160*/  ULDC.64 UR16, c[0x0][0xc00] ;  /* 0x0003000000107ab9 */ /* 0x000fe20000000a00 */
[----:B------:R-:W-:Y:S01]  /*d170*/  F2FP.BF16.F32.PACK_AB R6, R29, R28 ;  /* 0x0000001c1d06723e */ /* 0x000fe200000010ff */
[----:B------:R-:W-:Y:S01]  /*d180*/  ULDC.64 UR12, c[0x0][0xc00] ;  /* 0x00030000000c7ab9 */ /* 0x000fe20000000a00 */
[----:B------:R-:W-:Y:S01]  /*d190*/  F2FP.BF16.F32.PACK_AB R7, R31, R30 ;  /* 0x0000001e1f07723e */ /* 0x000fe200000010ff */
[----:B------:R-:W-:Y:S01]  /*d1a0*/  ULDC.64 UR20, c[0x0][0x208] ;  /* 0x0000820000147ab9 */ /* 0x000fe20000000a00 */
[----:B------:R-:W-:Y:S01]  /*d1b0*/  R2UR UR9, R231 ;  /* 0x00000000e70972ca */ /* 0x000fe200000e0000 */
[----:B------:R-:W-:Y:S01]  /*d1c0*/  ULDC.64 UR14, c[0x0][0xc08] ;  /* 0x00030200000e7ab9 */ /* 0x000fe20000000a00 */
[----:B------:R-:W-:Y:S01]  /*d1d0*/  ULDC UR22, c[0x0][0xbe8] ;  /* 0x0002fa0000167ab9 */ /* 0x000fe20000000800 */
[----:B------:R-:W-:-:S02]  /*d1e0*/  R2UR UR18, R201 ;  /* 0x00000000c91272ca */ /* 0x000fc400000e0000 */
[----:B------:R-:W-:-:S08]  /*d1f0*/  R2UR UR26, R202 ;  /* 0x00000000ca1a72ca */ /* 0x000fd000000e0000 */
[----:B------:R-:W-:Y:S01]  /*d200*/  UIMAD.WIDE UR12, UR9, 0x4, UR12 ;  /* 0x00000004090c78a5 */ /* 0x000fe2000f8e020c */
[----:B------:R-:W-:Y:S01]  /*d210*/  UMOV UR10, UR8 ;  /* 0x00000008000a7c82 */ /* 0x000fe20008000000 */
[----:B0-----:R-:W-:Y:S01]  /*d220*/  UMOV UR11, UR4 ;  /* 0x00000004000b7c82 */ /* 0x001fe20008000000 */
[----:B------:R-:W-:Y:S01]  /*d230*/  UISETP.NE.U32.AND UP0, UPT, UR14, URZ, UPT ;  /* 0x0000003f0e00728c */ /* 0x000fe2000bf05070 */
[----:B------:R-:W-:-:S03]  /*d240*/  ULDC UR4, c[0x0][0xad4] ;  /* 0x0002b50000047ab9 */ /* 0x000fc60000000800 */
[----:B------:R-:W-:-:S11]  /*d250*/  UISETP.NE.AND.EX UP0, UPT, UR15, URZ, UPT, UP0 ;  /* 0x0000003f0f00728c */ /* 0x000fd6000bf05300 */
[----:B------:R-:W-:Y:S02]  /*d260*/  @UP0 ULDC.64 UR14, c[0x0][0xc08] ;  /* 0x00030200000e0ab9 */ /* 0x000fe40000000a00 */
[----:B------:R-:W-:Y:S01]  /*d270*/  @UP0 UIMAD.WIDE UR14, UR9, 0x4, UR14 ;  /* 0x00000004090e08a5 */ /* 0x000fe2000f8e020e */
[----:B------:R-:W-:Y:S01]  /*d280*/  BAR.SYNC.DEFER_BLOCKING 0x1, 0x100 ;  /* 0x0044000000007b1d */ /* 0x000fe20000010000 */
[----:B--2---:R-:W-:-:S03]  /*d290*/  IMAD.WIDE R20, R3, R20, UR10 ;  /* 0x0000000a03147e25 */ /* 0x004fc6000f8e0214 */
[C---:B------:R-:W-:Y:S02]  /*d2a0*/  IADD3 R9, P1, R20.reuse, 0x20, RZ ;  /* 0x0000002014097810 */ /* 0x040fe40007f3e0ff */
[C---:B------:R-:W-:Y:S02]  /*d2b0*/  IADD3 R11, P0, R20.reuse, 0x40, RZ ;  /* 0x00000040140b7810 */ /* 0x040fe40007f1e0ff */
[----:B------:R-:W-:Y:S02]  /*d2c0*/  LOP3.LUT R8, R9, 0x380, RZ, 0xc0, !PT ;  /* 0x0000038009087812 */ /* 0x000fe400078ec0ff */
[----:B------:R-:W-:Y:S02]  /*d2d0*/  IADD3 R23, P4, R20, 0x60, RZ ;  /* 0x0000006014177810 */ /* 0x000fe40007f9e0ff */
[----:B------:R-:W-:Y:S02]  /*d2e0*/  LOP3.LUT R10, R11, 0x380, RZ, 0xc0, !PT ;  /* 0x000003800b0a7812 */ /* 0x000fe400078ec0ff */
[----:B------:R-:W-:-:S02]  /*d2f0*/  SHF.R.U64 R8, R8, 0x3, RZ ;  /* 0x0000000308087819 */ /* 0x000fc400000012ff */
[C---:B------:R-:W-:Y:S02]  /*d300*/  IADD3 R155, P6, R20.reuse, 0x4020, RZ ;  /* 0x00004020149b7810 */ /* 0x040fe40007fde0ff */
[----:B------:R-:W-:Y:S02]  /*d310*/  IADD3 R157, P5, R20, 0x4040, RZ ;  /* 0x00004040149d7810 */ /* 0x000fe40007fbe0ff */
[----:B------:R-:W-:Y:S02]  /*d320*/  LOP3.LUT R22, R23, 0x380, RZ, 0xc0, !PT ;  /* 0x0000038017167812 */ /* 0x000fe400078ec0ff */
[----:B------:R-:W-:Y:S02]  /*d330*/  SHF.R.U64 R10, R10, 0x3, RZ ;  /* 0x000000030a0a7819 */ /* 0x000fe400000012ff */
[----:B------:R-:W-:Y:S01]  /*d340*/  LOP3.LUT R8, R8, R9, RZ, 0x3c, !PT ;  /* 0x0000000908087212 */ /* 0x000fe200078e3cff */
[----:B------:R-:W-:Y:S01]  /*d350*/  IMAD.X R9, RZ, RZ, R21, P1 ;  /* 0x000000ffff097224 */ /* 0x000fe200008e0615 */
[----:B------:R-:W-:-:S02]  /*d360*/  LOP3.LUT R154, R155, 0x380, RZ, 0xc0, !PT ;  /* 0x000003809b9a7812 */ /* 0x000fc400078ec0ff */
[----:B------:R-:W-:Y:S02]  /*d370*/  LOP3.LUT R156, R157, 0x380, RZ, 0xc0, !PT ;  /* 0x000003809d9c7812 */ /* 0x000fe400078ec0ff */
[C---:B------:R-:W-:Y:S02]  /*d380*/  LOP3.LUT R5, R20.reuse, 0x380, RZ, 0xc0, !PT ;  /* 0x0000038014057812 */ /* 0x040fe400078ec0ff */
[C---:B------:R-:W-:Y:S02]  /*d390*/  IADD3 R153, P3, R20.reuse, 0x4000, RZ ;  /* 0x0000400014997810 */ /* 0x040fe40007f7e0ff */
[C---:B------:R-:W-:Y:S02]  /*d3a0*/  IADD3 R159, P2, R20.reuse, 0x4060, RZ ;  /* 0x00004060149f7810 */ /* 0x040fe40007f5e0ff */
[----:B------:R-:W-:Y:S02]  /*d3b0*/  IADD3 R161, P1, R20, 0x8000, RZ ;  /* 0x0000800014a17810 */ /* 0x000fe40007f3e0ff */
[----:B------:R-:W-:-:S02]  /*d3c0*/  SHF.R.U64 R22, R22, 0x3, RZ ;  /* 0x0000000316167819 */ /* 0x000fc400000012ff */
[----:B------:R-:W-:Y:S01]  /*d3d0*/  LOP3.LUT R10, R10, R11, RZ, 0x3c, !PT ;  /* 0x0000000b0a0a7212 */ /* 0x000fe200078e3cff */
[----:B------:R-:W-:Y:S01]  /*d3e0*/  IMAD.X R11, RZ, RZ, R21, P0 ;  /* 0x000000ffff0b7224 */ /* 0x000fe200000e0615 */
[----:B------:R-:W-:Y:S02]  /*d3f0*/  SHF.R.U64 R154, R154, 0x3, RZ ;  /* 0x000000039a9a7819 */ /* 0x000fe400000012ff */
[----:B------:R-:W-:Y:S02]  /*d400*/  SHF.R.U64 R156, R156, 0x3, RZ ;  /* 0x000000039c9c7819 */ /* 0x000fe400000012ff */
[----:B------:R-:W-:Y:S02]  /*d410*/  SHF.R.U64 R5, R5, 0x3, RZ ;  /* 0x0000000305057819 */ /* 0x000fe400000012ff */
[----:B------:R-:W-:Y:S02]  /*d420*/  LOP3.LUT R152, R153, 0x380, RZ, 0xc0, !PT ;  /* 0x0000038099987812 */ /* 0x000fe400078ec0ff */
[----:B------:R-:W-:-:S02]  /*d430*/  LOP3.LUT R158, R159, 0x380, RZ, 0xc0, !PT ;  /* 0x000003809f9e7812 */ /* 0x000fc400078ec0ff */
[----:B------:R-:W-:Y:S02]  /*d440*/  IADD3 R163, P0, R20, 0x8020, RZ ;  /* 0x0000802014a37810 */ /* 0x000fe40007f1e0ff */
[----:B------:R-:W-:Y:S02]  /*d450*/  LOP3.LUT R160, R161, 0x380, RZ, 0xc0, !PT ;  /* 0x00000380a1a07812 */ /* 0x000fe400078ec0ff */
[----:B------:R-:W-:Y:S01]  /*d460*/  LOP3.LUT R22, R22, R23, RZ, 0x3c, !PT ;  /* 0x0000001716167212 */ /* 0x000fe200078e3cff */
[--C-:B------:R-:W-:Y:S01]  /*d470*/  IMAD.X R23, RZ, RZ, R21.reuse, P4 ;  /* 0x000000ffff177224 */ /* 0x100fe200020e0615 */
[----:B------:R-:W-:Y:S01]  /*d480*/  LOP3.LUT R154, R154, R155, RZ, 0x3c, !PT ;  /* 0x0000009b9a9a7212 */ /* 0x000fe200078e3cff */
[--C-:B------:R-:W-:Y:S01]  /*d490*/  IMAD.X R155, RZ, RZ, R21.reuse, P6 ;  /* 0x000000ffff9b7224 */ /* 0x100fe200030e0615 */
[----:B------:R-:W-:Y:S01]  /*d4a0*/  LOP3.LUT R156, R156, R157, RZ, 0x3c, !PT ;  /* 0x0000009d9c9c7212 */ /* 0x000fe200078e3cff */
[----:B------:R-:W-:Y:S01]  /*d4b0*/  IMAD.X R157, RZ, RZ, R21, P5 ;  /* 0x000000ffff9d7224 */ /* 0x000fe200028e0615 */
[----:B------:R-:W-:-:S02]  /*d4c0*/  IADD3 R169, P4, R20, 0x8040, RZ ;  /* 0x0000804014a97810 */ /* 0x000fc40007f9e0ff */
[----:B------:R-:W-:Y:S01]  /*d4d0*/  LOP3.LUT R4, R5, R20, RZ, 0x3c, !PT ;  /* 0x0000001405047212 */ /* 0x000fe200078e3cff */
[----:B------:R-:W-:Y:S01]  /*d4e0*/  IMAD.MOV.U32 R5, RZ, RZ, R21 ;  /* 0x000000ffff057224 */ /* 0x000fe200078e0015 */
[----:B------:R-:W-:Y:S02]  /*d4f0*/  SHF.R.U64 R152, R152, 0x3, RZ ;  /* 0x0000000398987819 */ /* 0x000fe400000012ff */
[----:B------:R-:W-:Y:S02]  /*d500*/  SHF.R.U64 R158, R158, 0x3, RZ ;  /* 0x000000039e9e7819 */ /* 0x000fe400000012ff */
[----:B------:R-:W-:Y:S02]  /*d510*/  LOP3.LUT R162, R163, 0x380, RZ, 0xc0, !PT ;  /* 0x00000380a3a27812 */ /* 0x000fe400078ec0ff */
[----:B------:R-:W-:Y:S02]  /*d520*/  SHF.R.U64 R160, R160, 0x3, RZ ;  /* 0x00000003a0a07819 */ /* 0x000fe400000012ff */
[----:B------:R-:W-:-:S02]  /*d530*/  IADD3 R13, P6, R20, 0xc000, RZ ;  /* 0x0000c000140d7810 */ /* 0x000fc40007fde0ff */
[----:B------:R-:W-:Y:S02]  /*d540*/  IADD3 R15, P5, R20, 0xc020, RZ ;  /* 0x0000c020140f7810 */ /* 0x000fe40007fbe0ff */
[----:B------:R-:W-:Y:S02]  /*d550*/  LOP3.LUT R168, R169, 0x380, RZ, 0xc0, !PT ;  /* 0x00000380a9a87812 */ /* 0x000fe400078ec0ff */
[----:B------:R-:W-:Y:S01]  /*d560*/  LOP3.LUT R152, R152, R153, RZ, 0x3c, !PT ;  /* 0x0000009998987212 */ /* 0x000fe200078e3cff */
[--C-:B------:R-:W-:Y:S01]  /*d570*/  IMAD.X R153, RZ, RZ, R21.reuse, P3 ;  /* 0x000000ffff997224 */ /* 0x100fe200018e0615 */
[----:B------:R-:W-:Y:S01]  /*d580*/  LOP3.LUT R158, R158, R159, RZ, 0x3c, !PT ;  /* 0x0000009f9e9e7212 */ /* 0x000fe200078e3cff */
[--C-:B------:R-:W-:Y:S01]  /*d590*/  IMAD.X R159, RZ, RZ, R21.reuse, P2 ;  /* 0x000000ffff9f7224 */ /* 0x100fe200010e0615 */
[----:B------:R-:W-:Y:S02]  /*d5a0*/  SHF.R.U64 R162, R162, 0x3, RZ ;  /* 0x00000003a2a27819 */ /* 0x000fe400000012ff */
[----:B------:R-:W-:Y:S01]  /*d5b0*/  LOP3.LUT R160, R160, R161, RZ, 0x3c, !PT ;  /* 0x000000a1a0a07212 */ /* 0x000fe200078e3cff */
[----:B------:R-:W-:Y:S01]  /*d5c0*/  IMAD.X R161, RZ, RZ, R21, P1 ;  /* 0x000000ffffa17224 */ /* 0x000fe200008e0615 */
[----:B------:R-:W-:-:S02]  /*d5d0*/  LOP3.LUT R12, R13, 0x380, RZ, 0xc0, !PT ;  /* 0x000003800d0c7812 */ /* 0x000fc400078ec0ff */
[----:B------:R-:W-:Y:S02]  /*d5e0*/  LOP3.LUT R14, R15, 0x380, RZ, 0xc0, !PT ;  /* 0x000003800f0e7812 */ /* 0x000fe400078ec0ff */
[----:B------:R-:W-:Y:S02]  /*d5f0*/  MOV R3, R4 ;  /* 0x0000000400037202 */ /* 0x000fe40000000f00 */
[C---:B------:R-:W-:Y:S02]  /*d600*/  IADD3 R171, P3, R20.reuse, 0x8060, RZ ;  /* 0x0000806014ab7810 */ /* 0x040fe40007f7e0ff */
[----:B------:R-:W-:Y:S02]  /*d610*/  F2FP.BF16.F32.PACK_AB R4, R25, R24 ;  /* 0x000000181904723e */ /* 0x000fe400000010ff */
[----:B------:R-:W-:Y:S02]  /*d620*/  F2FP.BF16.F32.PACK_AB R5, R27, R26 ;  /* 0x0000001a1b05723e */ /* 0x000fe400000010ff */
[----:B------:R-:W-:-:S02]  /*d630*/  IADD3 R167, P2, R20, 0xc040, RZ ;  /* 0x0000c04014a77810 */ /* 0x000fc40007f5e0ff */
[----:B------:R-:W-:Y:S01]  /*d640*/  IADD3 R164, P1, R20, 0xc060, RZ ;  /* 0x0000c06014a47810 */ /* 0x000fe20007f3e0ff */
[----:B------:R0:W-:Y:S01]  /*d650*/  STSM.16.M88.4 [R3], R4 ;  /* 0x0000000403007844 */ /* 0x0001e20000000200 */
[----:B------:R-:W-:Y:S02]  /*d660*/  SHF.R.U64 R168, R168, 0x3, RZ ;  /* 0x00000003a8a87819 */ /* 0x000fe400000012ff */
[----:B------:R-:W-:Y:S01]  /*d670*/  LOP3.LUT R162, R162, R163, RZ, 0x3c, !PT ;  /* 0x000000a3a2a27212 */ /* 0x000fe200078e3cff */
[----:B------:R-:W-:Y:S01]  /*d680*/  IMAD.X R163, RZ, RZ, R21, P0 ;  /* 0x000000ffffa37224 */ /* 0x000fe200000e0615 */
[----:B------:R-:W-:Y:S02]  /*d690*/  SHF.R.U64 R12, R12, 0x3, RZ ;  /* 0x000000030c0c7819 */ /* 0x000fe400000012ff */
[----:B------:R-:W-:Y:S02]  /*d6a0*/  SHF.R.U64 R14, R14, 0x3, RZ ;  /* 0x000000030e0e7819 */ /* 0x000fe400000012ff */
[----:B------:R-:W-:-:S02]  /*d6b0*/  LOP3.LUT R170, R171, 0x380, RZ, 0xc0, !PT ;  /* 0x00000380abaa7812 */ /* 0x000fc400078ec0ff */
[----:B------:R-:W-:Y:S02]  /*d6c0*/  LOP3.LUT R166, R167, 0x380, RZ, 0xc0, !PT ;  /* 0x00000380a7a67812 */ /* 0x000fe400078ec0ff */
[----:B------:R-:W-:Y:S02]  /*d6d0*/  LOP3.LUT R165, R164, 0x380, RZ, 0xc0, !PT ;  /* 0x00000380a4a57812 */ /* 0x000fe400078ec0ff */
[----:B------:R-:W-:Y:S01]  /*d6e0*/  LOP3.LUT R168, R168, R169, RZ, 0x3c, !PT ;  /* 0x000000a9a8a87212 */ /* 0x000fe200078e3cff */
[--C-:B------:R-:W-:Y:S01]  /*d6f0*/  IMAD.X R169, RZ, RZ, R21.reuse, P4 ;  /* 0x000000ffffa97224 */ /* 0x100fe200020e0615 */
[----:B------:R-:W-:Y:S01]  /*d700*/  LOP3.LUT R12, R12, R13, RZ, 0x3c, !PT ;  /* 0x0000000d0c0c7212 */ /* 0x000fe200078e3cff */
[--C-:B------:R-:W-:Y:S01]  /*d710*/  IMAD.X R13, RZ, RZ, R21.reuse, P6 ;  /* 0x000000ffff0d7224 */ /* 0x100fe200030e0615 */
[----:B------:R-:W-:Y:S01]  /*d720*/  LOP3.LUT R14, R14, R15, RZ, 0x3c, !PT ;  /* 0x0000000f0e0e7212 */ /* 0x000fe200078e3cff */
[----:B------:R-:W-:Y:S01]  /*d730*/  IMAD.X R15, RZ, RZ, R21, P5 ;  /* 0x000000ffff0f7224 */ /* 0x000fe200028e0615 */
[----:B------:R-:W-:-:S02]  /*d740*/  MOV R18, R8 ;  /* 0x0000000800127202 */ /* 0x000fc40000000f00 */
[----:B------:R-:W-:Y:S02]  /*d750*/  MOV R20, R10 ;  /* 0x0000000a00147202 */ /* 0x000fe40000000f00 */
[----:B0-----:R-:W-:Y:S02]  /*d760*/  F2FP.BF16.F32.PACK_AB R4, R33, R32 ;  /* 0x000000202104723e */ /* 0x001fe400000010ff */
[----:B------:R-:W-:Y:S02]  /*d770*/  F2FP.BF16.F32.PACK_AB R5, R35, R34 ;  /* 0x000000222305723e */ /* 0x000fe400000010ff */
[----:B------:R-:W-:Y:S02]  /*d780*/  F2FP.BF16.F32.PACK_AB R6, R37, R36 ;  /* 0x000000242506723e */ /* 0x000fe400000010ff */
[----:B------:R-:W-:Y:S02]  /*d790*/  F2FP.BF16.F32.PACK_AB R7, R39, R38 ;  /* 0x000000262707723e */ /* 0x000fe400000010ff */
[----:B------:R-:W-:-:S02]  /*d7a0*/  MOV R173, R156 ;  /* 0x0000009c00ad7202 */ /* 0x000fc40000000f00 */
[----:B------:R-:W-:Y:S01]  /*d7b0*/  MOV R174, R158 ;  /* 0x0000009e00ae7202 */ /* 0x000fe20000000f00 */
[----:B------:R0:W-:Y:S01]  /*d7c0*/  STSM.16.M88.4 [R18], R4 ;  /* 0x0000000412007844 */ /* 0x0001e20000000200 */
[----:B------:R-:W-:Y:S02]  /*d7d0*/  F2FP.BF16.F32.PACK_AB R8, R41, R40 ;  /* 0x000000282908723e */ /* 0x000fe400000010ff */
[----:B------:R-:W-:Y:S02]  /*d7e0*/  F2FP.BF16.F32.PACK_AB R9, R43, R42 ;  /* 0x0000002a2b09723e */ /* 0x000fe400000010ff */
[----:B------:R-:W-:Y:S02]  /*d7f0*/  F2FP.BF16.F32.PACK_AB R10, R45, R44 ;  /* 0x0000002c2d0a723e */ /* 0x000fe400000010ff */
[----:B------:R-:W-:Y:S02]  /*d800*/  F2FP.BF16.F32.PACK_AB R11, R47, R46 ;  /* 0x0000002e2f0b723e */ /* 0x000fe400000010ff */
[----:B------:R-:W-:-:S02]  /*d810*/  SHF.R.U64 R170, R170, 0x3, RZ ;  /* 0x00000003aaaa7819 */ /* 0x000fc400000012ff */
[----:B------:R-:W-:Y:S01]  /*d820*/  SHF.R.U64 R166, R166, 0x3, RZ ;  /* 0x00000003a6a67819 */ /* 0x000fe200000012ff */
[----:B------:R1:W-:Y:S01]  /*d830*/  STSM.16.M88.4 [R20], R8 ;  /* 0x0000000814007844 */ /* 0x0003e20000000200 */
[----:B------:R-:W-:Y:S02]  /*d840*/  SHF.R.U64 R165, R165, 0x3, RZ ;  /* 0x00000003a5a57819 */ /* 0x000fe400000012ff */
[----:B------:R-:W-:Y:S02]  /*d850*/  MOV R22, R22 ;  /* 0x0000001600167202 */ /* 0x000fe40000000f00 */
[----:B------:R-:W-:Y:S02]  /*d860*/  MOV R3, R160 ;  /* 0x000000a000037202 */ /* 0x000fe40000000f00 */
[----:B------:R-:W-:Y:S02]  /*d870*/  MOV R17, R162 ;  /* 0x000000a200117202 */ /* 0x000fe40000000f00 */
[----:B------:R-:W-:-:S02]  /*d880*/  F2FP.BF16.F32.PACK_AB R156, R49, R48 ;  /* 0x00000030319c723e */ /* 0x000fc400000010ff */
[----:B------:R-:W-:Y:S02]  /*d890*/  F2FP.BF16.F32.PACK_AB R157, R51, R50 ;  /* 0x00000032339d723e */ /* 0x000fe400000010ff */
[----:B------:R-:W-:Y:S02]  /*d8a0*/  F2FP.BF16.F32.PACK_AB R158, R53, R52 ;  /* 0x00000034359e723e */ /* 0x000fe400000010ff */
[----:B------:R-:W-:Y:S02]  /*d8b0*/  F2FP.BF16.F32.PACK_AB R159, R55, R54 ;  /* 0x00000036379f723e */ /* 0x000fe400000010ff */
[----:B------:R-:W-:Y:S02]  /*d8c0*/  MOV R152, R152 ;  /* 0x0000009800987202 */ /* 0x000fe40000000f00 */
[----:B------:R-:W-:Y:S01]  /*d8d0*/  F2FP.BF16.F32.PACK_AB R160, R57, R56 ;  /* 0x0000003839a0723e */ /* 0x000fe200000010ff */
[----:B------:R2:W-:Y:S01]  /*d8e0*/  STSM.16.M88.4 [R22], R156 ;  /* 0x0000009c16007844 */ /* 0x0005e20000000200 */
[----:B------:R-:W-:-:S02]  /*d8f0*/  F2FP.BF16.F32.PACK_AB R161, R59, R58 ;  /* 0x0000003a3ba1723e */ /* 0x000fc400000010ff */
[----:B------:R-:W-:Y:S02]  /*d900*/  F2FP.BF16.F32.PACK_AB R162, R61, R60 ;  /* 0x0000003c3da2723e */ /* 0x000fe400000010ff */
[----:B------:R-:W-:Y:S02]  /*d910*/  F2FP.BF16.F32.PACK_AB R163, R63, R62 ;  /* 0x0000003e3fa3723e */ /* 0x000fe400000010ff */
[----:B------:R-:W-:Y:S02]  /*d920*/  MOV R169, R168 ;  /* 0x000000a800a97202 */ /* 0x000fe40000000f00 */
[----:B------:R-:W-:Y:S01]  /*d930*/  LOP3.LUT R170, R170, R171, RZ, 0x3c, !PT ;  /* 0x000000abaaaa7212 */ /* 0x000fe200078e3cff */
[--C-:B------:R-:W-:Y:S01]  /*d940*/  IMAD.X R171, RZ, RZ, R21.reuse, P3 ;  /* 0x000000ffffab7224 */ /* 0x100fe200018e0615 */
[----:B------:R-:W-:Y:S01]  /*d950*/  LOP3.LUT R166, R166, R167, RZ, 0x3c, !PT ;  /* 0x000000a7a6a67212 */ /* 0x000fe200078e3cff */
[--C-:B------:R-:W-:Y:S01]  /*d960*/  IMAD.X R167, RZ, RZ, R21.reuse, P2 ;  /* 0x000000ffffa77224 */ /* 0x100fe200010e0615 */
[----:B------:R-:W-:Y:S01]  /*d970*/  LOP3.LUT R164, R165, R164, RZ, 0x3c, !PT ;  /* 0x000000a4a5a47212 */ /* 0x000fe200078e3cff */
[----:B------:R-:W-:Y:S01]  /*d980*/  IMAD.X R165, RZ, RZ, R21, P1 ;  /* 0x000000ffffa57224 */ /* 0x000fe200008e0615 */
[----:B0-----:R-:W-:Y:S01]  /*d990*/  MOV R18, R12 ;  /* 0x0000000c00127202 */ /* 0x001fe20000000f00 */
[----:B------:R0:W-:Y:S01]  /*d9a0*/  STSM.16.M88.4 [R152], R160 ;  /* 0x000000a098007844 */ /* 0x0001e20000000200 */
[----:B------:R-:W-:-:S02]  /*d9b0*/  MOV R168, R14 ;  /* 0x0000000e00a87202 */ /* 0x000fc40000000f00 */
[----:B------:R-:W-:Y:S02]  /*d9c0*/  MOV R172, R154 ;  /* 0x0000009a00ac7202 */ /* 0x000fe40000000f00 */
[----:B------:R-:W-:Y:S02]  /*d9d0*/  F2FP.BF16.F32.PACK_AB R12, R65, R64 ;  /* 0x00000040410c723e */ /* 0x000fe400000010ff */
[----:B------:R-:W-:Y:S02]  /*d9e0*/  F2FP.BF16.F32.PACK_AB R13, R67, R66 ;  /* 0x00000042430d723e */ /* 0x000fe400000010ff */
[----:B------:R-:W-:Y:S02]  /*d9f0*/  F2FP.BF16.F32.PACK_AB R14, R69, R68 ;  /* 0x00000044450e723e */ /* 0x000fe400000010ff */
[----:B------:R-:W-:Y:S02]  /*da00*/  F2FP.BF16.F32.PACK_AB R15, R71, R70 ;  /* 0x00000046470f723e */ /* 0x000fe400000010ff */
[----:B-1----:R-:W-:-:S02]  /*da10*/  F2FP.BF16.F32.PACK_AB R20, R73, R72 ;  /* 0x000000484914723e */ /* 0x002fc400000010ff */
[----:B------:R-:W-:Y:S01]  /*da20*/  F2FP.BF16.F32.PACK_AB R21, R75, R74 ;  /* 0x0000004a4b15723e */ /* 0x000fe200000010ff */
[----:B------:R1:W-:Y:S01]  /*da30*/  STSM.16.M88.4 [R172], R12 ;  /* 0x0000000cac007844 */ /* 0x0003e20000000200 */
[----:B--2---:R-:W-:Y:S02]  /*da40*/  F2FP.BF16.F32.PACK_AB R22, R77, R76 ;  /* 0x0000004c4d16723e */ /* 0x004fe400000010ff */
[----:B------:R-:W-:Y:S02]  /*da50*/  F2FP.BF16.F32.PACK_AB R23, R79, R78 ;  /* 0x0000004e4f17723e */ /* 0x000fe400000010ff */
[----:B0-----:R-:W-:Y:S02]  /*da60*/  F2FP.BF16.F32.PACK_AB R152, R81, R80 ;  /* 0x000000505198723e */ /* 0x001fe400000010ff */
[----:B------:R-:W-:Y:S01]  /*da70*/  F2FP.BF16.F32.PACK_AB R153, R83, R82 ;  /* 0x000000525399723e */ /* 0x000fe200000010ff */
[----:B------:R0:W-:Y:S01]  /*da80*/  STSM.16.M88.4 [R173], R20 ;  /* 0x00000014ad007844 */ /* 0x0001e20000000200 */
[----:B------:R-:W-:-:S02]  /*da90*/  F2FP.BF16.F32.PACK_AB R154, R85, R84 ;  /* 0x00000054559a723e */ /* 0x000fc400000010ff */
[----:B------:R-:W-:Y:S02]  /*daa0*/  F2FP.BF16.F32.PACK_AB R155, R87, R86 ;  /* 0x00000056579b723e */ /* 0x000fe400000010ff */
[----:B------:R-:W-:Y:S02]  /*dab0*/  F2FP.BF16.F32.PACK_AB R4, R89, R88 ;  /* 0x000000585904723e */ /* 0x000fe400000010ff */
[----:B------:R-:W-:Y:S01]  /*dac0*/  F2FP.BF16.F32.PACK_AB R5, R91, R90 ;  /* 0x0000005a5b05723e */ /* 0x000fe200000010ff */
[----:B------:R2:W-:Y:S01]  /*dad0*/  STSM.16.M88.4 [R174], R152 ;  /* 0x00000098ae007844 */ /* 0x0005e20000000200 */
[----:B------:R-:W-:Y:S02]  /*dae0*/  F2FP.BF16.F32.PACK_AB R6, R93, R92 ;  /* 0x0000005c5d06723e */ /* 0x000fe400000010ff */
[----:B------:R-:W-:Y:S02]  /*daf0*/  F2FP.BF16.F32.PACK_AB R7, R95, R94 ;  /* 0x0000005e5f07723e */ /* 0x000fe400000010ff */
[----:B------:R-:W-:-:S02]  /*db00*/  F2FP.BF16.F32.PACK_AB R8, R97, R96 ;  /* 0x000000606108723e */ /* 0x000fc400000010ff */
[----:B------:R-:W-:Y:S01]  /*db10*/  F2FP.BF16.F32.PACK_AB R9, R99, R98 ;  /* 0x000000626309723e */ /* 0x000fe200000010ff */
[----:B------:R-:W-:Y:S01]  /*db20*/  STSM.16.M88.4 [R3], R4 ;  /* 0x0000000403007844 */ /* 0x000fe20000000200 */
[----:B------:R-:W-:Y:S02]  /*db30*/  F2FP.BF16.F32.PACK_AB R10, R101, R100 ;  /* 0x00000064650a723e */ /* 0x000fe400000010ff */
[----:B------:R-:W-:Y:S02]  /*db40*/  F2FP.BF16.F32.PACK_AB R11, R103, R102 ;  /* 0x00000066670b723e */ /* 0x000fe400000010ff */
[----:B-1----:R-:W-:Y:S02]  /*db50*/  F2FP.BF16.F32.PACK_AB R12, R105, R104 ;  /* 0x00000068690c723e */ /* 0x002fe400000010ff */
[----:B------:R-:W-:Y:S01]  /*db60*/  F2FP.BF16.F32.PACK_AB R13, R107, R106 ;  /* 0x0000006a6b0d723e */ /* 0x000fe200000010ff */
[----:B------:R-:W-:Y:S01]  /*db70*/  STSM.16.M88.4 [R17], R8 ;  /* 0x0000000811007844 */ /* 0x000fe20000000200 */
[----:B------:R-:W-:-:S02]  /*db80*/  F2FP.BF16.F32.PACK_AB R14, R109, R108 ;  /* 0x0000006c6d0e723e */ /* 0x000fc400000010ff */
[----:B------:R-:W-:Y:S02]  /*db90*/  F2FP.BF16.F32.PACK_AB R15, R111, R110 ;  /* 0x0000006e6f0f723e */ /* 0x000fe400000010ff */
[----:B------:R-:W-:Y:S02]  /*dba0*/  MOV R170, R170 ;  /* 0x000000aa00aa7202 */ /* 0x000fe40000000f00 */
[----:B0-----:R-:W-:Y:S01]  /*dbb0*/  F2FP.BF16.F32.PACK_AB R20, R113, R112 ;  /* 0x000000707114723e */ /* 0x001fe200000010ff */
[----:B------:R0:W-:Y:S01]  /*dbc0*/  STSM.16.M88.4 [R169], R12 ;  /* 0x0000000ca9007844 */ /* 0x0001e20000000200 */
[----:B------:R-:W-:Y:S02]  /*dbd0*/  F2FP.BF16.F32.PACK_AB R21, R115, R114 ;  /* 0x000000727315723e */ /* 0x000fe400000010ff */
[----:B------:R-:W-:Y:S02]  /*dbe0*/  F2FP.BF16.F32.PACK_AB R22, R117, R116 ;  /* 0x000000747516723e */ /* 0x000fe400000010ff */
[----:B------:R-:W-:-:S02]  /*dbf0*/  F2FP.BF16.F32.PACK_AB R23, R119, R118 ;  /* 0x000000767717723e */ /* 0x000fc400000010ff */
[----:B--2---:R-:W-:Y:S02]  /*dc00*/  F2FP.BF16.F32.PACK_AB R152, R121, R120 ;  /* 0x000000787998723e */ /* 0x004fe400000010ff */
[----:B------:R-:W-:Y:S01]  /*dc10*/  F2FP.BF16.F32.PACK_AB R153, R123, R122 ;  /* 0x0000007a7b99723e */ /* 0x000fe200000010ff */
[----:B------:R-:W-:Y:S01]  /*dc20*/  STSM.16.M88.4 [R170], R20 ;  /* 0x00000014aa007844 */ /* 0x000fe20000000200 */
[----:B------:R-:W-:Y:S02]  /*dc30*/  F2FP.BF16.F32.PACK_AB R154, R125, R124 ;  /* 0x0000007c7d9a723e */ /* 0x000fe400000010ff */
[----:B------:R-:W-:Y:S02]  /*dc40*/  F2FP.BF16.F32.PACK_AB R155, R127, R126 ;  /* 0x0000007e7f9b723e */ /* 0x000fe400000010ff */
[----:B------:R-:W-:Y:S01]  /*dc50*/  F2FP.BF16.F32.PACK_AB R156, R129, R128 ;  /* 0x00000080819c723e */ /* 0x000fe200000010ff */
[----:B0-----:R-:W-:Y:S01]  /*dc60*/  IMAD.U32 R12, RZ, RZ, UR12 ;  /* 0x0000000cff0c7e24 */ /* 0x001fe2000f8e00ff */
[----:B------:R-:W-:Y:S01]  /*dc70*/  F2FP.BF16.F32.PACK_AB R157, R131, R130 ;  /* 0x00000082839d723e */ /* 0x000fe200000010ff */
[----:B------:R-:W-:Y:S01]  /*dc80*/  STSM.16.M88.4 [R18], R152 ;  /* 0x0000009812007844 */ /* 0x000fe20000000200 */
[----:B------:R-:W-:Y:S01]  /*dc90*/  F2FP.BF16.F32.PACK_AB R158, R133, R132 ;  /* 0x00000084859e723e */ /* 0x000fe200000010ff */
[----:B------:R-:W-:Y:S01]  /*dca0*/  IMAD.U32 R13, RZ, RZ, UR13 ;  /* 0x0000000dff0d7e24 */ /* 0x000fe2000f8e00ff */
[----:B------:R-:W-:-:S02]  /*dcb0*/  F2FP.BF16.F32.PACK_AB R159, R135, R134 ;  /* 0x00000086879f723e */ /* 0x000fc400000010ff */
[----:B------:R-:W-:Y:S02]  /*dcc0*/  MOV R166, R166 ;  /* 0x000000a600a67202 */ /* 0x000fe40000000f00 */
[----:B------:R-:W-:Y:S01]  /*dcd0*/  F2FP.BF16.F32.PACK_AB R4, R137, R136 ;  /* 0x000000888904723e */ /* 0x000fe200000010ff */
[----:B------:R-:W-:Y:S01]  /*dce0*/  STSM.16.M88.4 [R168], R156 ;  /* 0x0000009ca8007844 */ /* 0x000fe20000000200 */
[----:B------:R-:W-:Y:S02]  /*dcf0*/  F2FP.BF16.F32.PACK_AB R5, R139, R138 ;  /* 0x0000008a8b05723e */ /* 0x000fe400000010ff */
[----:B------:R-:W-:Y:S02]  /*dd00*/  F2FP.BF16.F32.PACK_AB R6, R141, R140 ;  /* 0x0000008c8d06723e */ /* 0x000fe400000010ff */
[----:B------:R-:W-:Y:S02]  /*dd10*/  F2FP.BF16.F32.PACK_AB R7, R143, R142 ;  /* 0x0000008e8f07723e */ /* 0x000fe400000010ff */
[----:B------:R-:W-:-:S02]  /*dd20*/  MOV R164, R164 ;  /* 0x000000a400a47202 */ /* 0x000fc40000000f00 */
[----:B------:R-:W-:Y:S01]  /*dd30*/  F2FP.BF16.F32.PACK_AB R8, R145, R144 ;  /* 0x000000909108723e */ /* 0x000fe200000010ff */
[----:B------:R0:W-:Y:S01]  /*dd40*/  STSM.16.M88.4 [R166], R4 ;  /* 0x00000004a6007844 */ /* 0x0001e20000000200 */
[----:B------:R-:W-:Y:S02]  /*dd50*/  F2FP.BF16.F32.PACK_AB R9, R147, R146 ;  /* 0x000000929309723e */ /* 0x000fe400000010ff */
[----:B------:R-:W-:Y:S02]  /*dd60*/  F2FP.BF16.F32.PACK_AB R10, R149, R148 ;  /* 0x00000094950a723e */ /* 0x000fe400000010ff */
[----:B------:R-:W-:Y:S02]  /*dd70*/  F2FP.BF16.F32.PACK_AB R11, R151, R150 ;  /* 0x00000096970b723e */ /* 0x000fe400000010ff */
[----:B------:R-:W-:-:S03]  /*dd80*/  ISETP.NE.U32.AND P0, PT, RZ, UR16, PT ;  /* 0x00000010ff007c0c */ /* 0x000fc6000bf05070 */
[----:B------:R1:W-:Y:S01]  /*dd90*/  STSM.16.M88.4 [R164], R8 ;  /* 0x00000008a4007844 */ /* 0x0003e20000000200 */
[----:B------:R-:W-:Y:S01]  /*dda0*/  BAR.SYNC.DEFER_BLOCKING 0x1, 0x100 ;  /* 0x0044000000007b1d */ /* 0x000fe20000010000 */
[----:B------:R-:W-:-:S13]  /*ddb0*/  ISETP.NE.AND.EX P0, PT, RZ, UR17, PT, P0 ;  /* 0x00000011ff007c0c */ /* 0x000fda000bf05300 */
[----:B------:R-:W2:Y:S01]  /*ddc0*/  @P0 LDG.E R12, desc[UR20][R12.64] ;  /* 0x000000140c0c0981 */ /* 0x000ea2000c1e1900 */
[----:B------:R-:W-:Y:S01]  /*ddd0*/  PLOP3.LUT P4, PT, PT, PT, UP0, 0x80, 0x0 ;  /* 0x000000000000781c */ /* 0x000fe20003f8f008 */
[----:B0-----:R-:W-:Y:S02]  /*dde0*/  IMAD.U32 R4, RZ, RZ, UR14 ;  /* 0x0000000eff047e24 */ /* 0x001fe4000f8e00ff */
[----:B------:R-:W-:-:S10]  /*ddf0*/  IMAD.U32 R5, RZ, RZ, UR15 ;  /* 0x0000000fff057e24 */ /* 0x000fd4000f8e00ff */
[----:B------:R0:W3:Y:S01]  /*de00*/  @P4 LDG.E R3, desc[UR20][R4.64] ;  /* 0x0000001404034981 */ /* 0x0000e2000c1e1900 */
[----:B------:R-:W-:Y:S01]  /*de10*/  UISETP.NE.AND UP0, UPT, UR19, URZ, UPT ;  /* 0x0000003f1300728c */ /* 0x000fe2000bf05270 */
[----:B------:R-:W-:Y:S01]  /*de20*/  VIADD R14, R19, UR61 ;  /* 0x0000003d130e7c36 */ /* 0x000fe20008000000 */
[----:B------:R-:W-:Y:S02]  /*de30*/  UISETP.NE.AND UP1, UPT, UR22, 0x1, UPT ;  /* 0x000000011600788c */ /* 0x000fe4000bf25270 */
[----:B------:R-:W-:Y:S01]  /*de40*/  USEL UR4, UR19, UR4, UP0 ;  /* 0x0000000413047287 */ /* 0x000fe20008000000 */
[----:B------:R-:W-:Y:S01]  /*de50*/  UMOV UR25, 0x9b8 ;  /* 0x000009b800197882 */ /* 0x000fe20000000000 */
[----:B------:R-:W-:Y:S02]  /*de60*/  UISETP.NE.U32.AND UP0, UPT, UR16, URZ, UPT ;  /* 0x0000003f1000728c */ /* 0x000fe4000bf05070 */
[----:B------:R-:W-:Y:S01]  /*de70*/  PLOP3.LUT P1, PT, PT, PT, UP1, 0x80, 0x0 ;  /* 0x000000000000781c */ /* 0x000fe20003f2f018 */
[----:B------:R-:W-:Y:S01]  /*de80*/  UISETP.GT.AND UP2, UPT, UR4, 0x1, UPT ;  /* 0x000000010400788c */ /* 0x000fe2000bf44270 */
[----:B0-----:R-:W-:Y:S01]  /*de90*/  IMAD.MOV.U32 R5, RZ, RZ, R14 ;  /* 0x000000ffff057224 */ /* 0x001fe200078e000e */
[----:B------:R-:W-:-:S02]  /*dea0*/  UISETP.NE.AND.EX UP0, UPT, UR17, URZ, UPT, UP0 ;  /* 0x0000003f1100728c */ /* 0x000fc4000bf05300 */
[----:B------:R-:W-:Y:S01]  /*deb0*/  USEL UR25, UR25, 0x978, UP2 ;  /* 0x0000097819197887 */ /* 0x000fe20009000000 */
[----:B------:R-:W-:Y:S01]  /*dec0*/  UMOV UR4, URZ ;  /* 0x0000003f00047c82 */ /* 0x000fe20008000000 */
[----:B------:R-:W-:Y:S02]  /*ded0*/  USHF.R.S32.HI UR14, URZ, 0x1f, UR9 ;  /* 0x0000001f3f0e7899 */ /* 0x000fe40008011409 */
[----:B------:R-:W-:Y:S02]  /*dee0*/  USEL UR9, UR9, URZ, !UP0 ;  /* 0x0000003f09097287 */ /* 0x000fe4000c000000 */
[----:B------:R-:W-:Y:S01]  /*def0*/  USEL UR23, UR18, URZ, UP2 ;  /* 0x0000003f12177287 */ /* 0x000fe20009000000 */
[----:B------:R-:W-:Y:S01]  /*df00*/  @UP1 ULDC UR27, c[0x0][0xbec] ;  /* 0x0002fb00001b1ab9 */ /* 0x000fe20000000800 */
[----:B------:R-:W-:Y:S01]  /*df10*/  USEL UR24, UR14, URZ, !UP0 ;  /* 0x0000003f0e187287 */ /* 0x000fe2000c000000 */
[----:B------:R-:W-:-:S03]  /*df20*/  @P1 IMAD.HI.U32 R4, R14, UR27, RZ ;  /* 0x0000001b0e041c27 */ /* 0x000fc6000f8e00ff */
[----:B------:R-:W-:Y:S01]  /*df30*/  ULDC.64 UR18, c[0x0][UR25+0x220] ;  /* 0x0000880019127abb */ /* 0x000fe20008000a00 */
[----:B------:R-:W-:Y:S01]  /*df40*/  ULDC.64 UR16, c[0x0][UR25+0x218] ;  /* 0x0000860019107abb */ /* 0x000fe20008000a00 */
[----:B------:R-:W-:Y:S01]  /*df50*/  UIMAD UR19, UR19, UR9, URZ ;  /* 0x00000009131372a4 */ /* 0x000fe2000f8e023f */
[----:B------:R-:W-:Y:S01]  /*df60*/  ULDC.64 UR20, c[0x0][UR25+0x228] ;  /* 0x00008a0019147abb */ /* 0x000fe20008000a00 */
[----:B------:R-:W-:Y:S01]  /*df70*/  UIMAD.WIDE.U32 UR14, UR16, UR26, URZ ;  /* 0x0000001a100e72a5 */ /* 0x000fe2000f8e003f */
[----:B------:R-:W-:Y:S01]  /*df80*/  @UP1 ULDC UR30, c[0x0][0xbf0] ;  /* 0x0002fc00001e1ab9 */ /* 0x000fe20000000800 */
[----:B------:R-:W-:Y:S01]  /*df90*/  UIMAD UR26, UR17, UR26, URZ ;  /* 0x0000001a111a72a4 */ /* 0x000fe2000f8e023f */
[----:B------:R-:W-:Y:S01]  /*dfa0*/  @P1 SHF.R.U32.HI R5, RZ, UR30, R4 ;  /* 0x0000001eff051c19 */ /* 0x000fe20008011604 */
[----:B------:R-:W-:Y:S02]  /*dfb0*/  UIMAD.WIDE.U32 UR28, UR20, UR23, URZ ;  /* 0x00000017141c72a5 */ /* 0x000fe4000f8e003f */
[----:B------:R-:W-:-:S02]  /*dfc0*/  UIMAD.WIDE.U32 UR16, UR18, UR9, URZ ;  /* 0x00000009121072a5 */ /* 0x000fc4000f8e003f */
[----:B------:R-:W-:Y:S01]  /*dfd0*/  UIMAD UR20, UR21, UR23, URZ ;  /* 0x00000017151472a4 */ /* 0x000fe2000f8e023f */
[----:B------:R-:W-:Y:S01]  /*dfe0*/  IMAD.MOV R7, RZ, RZ, -R5 ;  /* 0x000000ffff077224 */ /* 0x000fe200078e0a05 */
[----:B------:R-:W-:Y:S01]  /*dff0*/  UIMAD UR19, UR18, UR24, UR19 ;  /* 0x00000018121372a4 */ /* 0x000fe2000f8e0213 */
[----:B------:R-:W-:Y:S01]  /*e000*/  IMAD.U32 R4, RZ, RZ, UR28 ;  /* 0x0000001cff047e24 */ /* 0x000fe2000f8e00ff */
[----:B------:R-:W-:Y:S01]  /*e010*/  UIADD3 UR20, UR29, UR20, URZ ;  /* 0x000000141d147290 */ /* 0x000fe2000fffe03f */
[----:B------:R-:W-:Y:S01]  /*e020*/  IMAD R7, R7, UR22, R14 ;  /* 0x0000001607077c24 */ /* 0x000fe2000f8e020e */
[----:B------:R-:W-:Y:S02]  /*e030*/  UIADD3 UR19, UR17, UR19, URZ ;  /* 0x0000001311137290 */ /* 0x000fe4000fffe03f */
[----:B------:R-:W-:Y:S02]  /*e040*/  UIADD3 UR26, UR15, UR26, URZ ;  /* 0x0000001a0f1a7290 */ /* 0x000fe4000fffe03f */
[----:B-1----:R-:W-:Y:S01]  /*e050*/  IMAD.U32 R8, RZ, RZ, UR20 ;  /* 0x00000014ff087e24 */ /* 0x002fe2000f8e00ff */
[----:B------:R-:W-:-:S02]  /*e060*/  SHF.R.S32.HI R6, RZ, 0x1f, R7 ;  /* 0x0000001fff067819 */ /* 0x000fc40000011407 */
[----:B--2---:R-:W-:-:S13]  /*e070*/  @P0 R2UR UR4, R12 ;  /* 0x000000000c0402ca */ /* 0x004fda00000e0000 */
[----:B------:R-:W-:Y:S02]  /*e080*/  UIADD3 UR14, UP0, UP3, UR16, UR14, UR4 ;  /* 0x0000000e100e7290 */ /* 0x000fe4000fb1e004 */
[----:B------:R-:W-:-:S04]  /*e090*/  USHF.R.S32.HI UR17, URZ, 0x1f, UR4 ;  /* 0x0000001f3f117899 */ /* 0x000fc80008011404 */
[----:B------:R-:W-:Y:S01]  /*e0a0*/  UIADD3.X UR16, UR19, UR26, UR17, UP0, UP3 ;  /* 0x0000001a13107290 */ /* 0x000fe200087e6411 */
[----:B------:R-:W-:Y:S01]  /*e0b0*/  IADD3 R4, P2, P3, R5, UR14, R4 ;  /* 0x0000000e05047c10 */ /* 0x000fe2000fb5e004 */
[----:B------:R-:W-:Y:S01]  /*e0c0*/  ULDC.64 UR14, c[0x0][UR25+0x210] ;  /* 0x00008400190e7abb */ /* 0x000fe20008000a00 */
[----:B------:R-:W-:Y:S01]  /*e0d0*/  SHF.R.S32.HI R5, RZ, 0x1f, R5 ;  /* 0x0000001fff057819 */ /* 0x000fe20000011405 */
[----:B------:R-:W-:Y:S01]  /*e0e0*/  IMAD R9, R7, UR15, RZ ;  /* 0x0000000f07097c24 */ /* 0x000fe2000f8e02ff */
[----:B------:R-:W-:Y:S01]  /*e0f0*/  ULDC.64 UR18, c[0x0][0xba8] ;  /* 0x0002ea0000127ab9 */ /* 0x000fe20000000a00 */
[----:B------:R-:W-:Y:S01]  /*e100*/  @!UP2 ULDC UR18, c[0x0][0xb50] ;  /* 0x0002d4000012aab9 */ /* 0x000fe20000000800 */
[----:B------:R-:W-:Y:S01]  /*e110*/  IADD3.X R5, R5, UR16, R8, P2, P3 ;  /* 0x0000001005057c10 */ /* 0x000fe200097e6408 */
[----:B------:R-:W-:Y:S01]  /*e120*/  IMAD R9, R6, UR14, R9 ;  /* 0x0000000e06097c24 */ /* 0x000fe2000f8e0209 */
[----:B------:R-:W-:Y:S01]  /*e130*/  @!UP2 ULDC UR19, c[0x0][0xb54] ;  /* 0x0002d5000013aab9 */ /* 0x000fe20000000800 */
[----:B------:R-:W-:Y:S01]  /*e140*/  IMAD.WIDE.U32 R4, R7, UR14, R4 ;  /* 0x0000000e07047c25 */ /* 0x000fe2000f8e0004 */
[----:B------:R-:W-:Y:S01]  /*e150*/  ULDC UR14, c[0x0][0xa88] ;  /* 0x0002a200000e7ab9 */ /* 0x000fe20000000800 */
[----:B---3--:R-:W-:-:S02]  /*e160*/  @P4 R2UR UR14, R3 ;  /* 0x00000000030e42ca */ /* 0x008fc400000e0000 */
[----:B------:R-:W-:Y:S01]  /*e170*/  IMAD.IADD R5, R5, 0x1, R9 ;  /* 0x0000000105057824 */ /* 0x000fe200078e0209 */
[----:B------:R-:W-:-:S04]  /*e180*/  LEA R9, P2, R4, UR18, 0x2 ;  /* 0x0000001204097c11 */ /* 0x000fc8000f8410ff */
[----:B------:R-:W-:Y:S01]  /*e190*/  LEA.HI.X R10, R4, UR19, R5, 0x2, P2 ;  /* 0x00000013040a7c11 */ /* 0x000fe200090f1405 */
[----:B------:R-:W-:Y:S08]  /*e1a0*/  @P4 BRA `(.L_x_1280) ;  /* 0x00000000002c4947 */ /* 0x000ff00003800000 */
[----:B------:R-:W-:Y:S05]  /*e1b0*/  @!P0 BRA `(.L_x_1280) ;  /* 0x0000000000288947 */ /* 0x000fea0003800000 */
[----:B------:R-:W-:Y:S01]  /*e1c0*/  IMAD.U32 R4, RZ, RZ, UR12 ;  /* 0x0000000cff047e24 */ /* 0x000fe2000f8e00ff */
[----:B------:R-:W-:Y:S01]  /*e1d0*/  ULDC.64 UR14, c[0x0][0x208] ;  /* 0x00008200000e7ab9 */ /* 0x000fe20000000a00 */
[----:B------:R-:W-:Y:S02]  /*e1e0*/  IMAD.U32 R6, RZ, RZ, UR12 ;  /* 0x0000000cff067e24 */ /* 0x000fe4000f8e00ff */
[----:B------:R-:W-:Y:S02]  /*e1f0*/  IMAD.U32 R5, RZ, RZ, UR13 ;  /* 0x0000000dff057e24 */ /* 0x000fe4000f8e00ff */
[----:B------:R-:W-:-:S03]  /*e200*/  IMAD.U32 R7, RZ, RZ, UR13 ;  /* 0x0000000dff077e24 */ /* 0x000fc6000f8e00ff */
[----:B------:R-:W2:Y:S04]  /*e210*/  LDG.E R4, desc[UR14][R4.64] ;  /* 0x0000000e04047981 */ /* 0x000ea8000c1e1900 */
[----:B------:R-:W3:Y:S01]  /*e220*/  LDG.E R6, desc[UR14][R6.64+0x4] ;  /* 0x0000040e06067981 */ /* 0x000ee2000c1e1900 */
[----:B--2---:R-:W-:Y:S02]  /*e230*/  R2UR UR12, R4 ;  /* 0x00000000040c72ca */ /* 0x004fe400000e0000 */
[----:B---3--:R-:W-:-:S13]  /*e240*/  R2UR UR14, R6 ;  /* 0x00000000060e72ca */ /* 0x008fda00000e0000 */
[----:B------:R-:W-:-:S12]  /*e250*/  UIADD3 UR14, -UR12, UR14, URZ ;  /* 0x0000000e0c0e7290 */ /* 0x000fd8000fffe13f */
.L_x_1280:
[----:B------:R-:W2:Y:S01]  /*e260*/  LDL R3, [R1+0x5c] ;  /* 0x00005c0001037983 */ /* 0x000ea20000100800 */
[----:B------:R-:W-:Y:S01]  /*e270*/  UIMAD UR12, UR14, UR22, URZ ;  /* 0x000000160e0c72a4 */ /* 0x000fe2000f8e023f */
[----:B------:R-:W-:Y:S01]  /*e280*/  LOP3.LUT P0, RZ, R233, 0x3, RZ, 0xc0, !PT ;  /* 0x00000003e9ff7812 */ /* 0x000fe2000780c0ff */
[----:B------:R-:W-:Y:S01]  /*e290*/  ULDC.64 UR18, c[0x0][0x208] ;  /* 0x0000820000127ab9 */ /* 0x000fe20000000a00 */
[----:B------:R-:W-:Y:S04]  /*e2a0*/  SHFL.IDX PT, R4, R9, RZ, 0x1c1f ;  /* 0x001c1fff09047589 */ /* 0x000fe800000e0000 */
[----:B------:R-:W0:Y:S04]  /*e2b0*/  SHFL.IDX PT, R5, R10, RZ, 0x1c1f ;  /* 0x001c1fff0a057589 */ /* 0x000e2800000e0000 */
[----:B------:R-:W-:Y:S04]  /*e2c0*/  SHFL.IDX PT, R6, R9, 0x1, 0x1c1f ;  /* 0x003c1f0009067f89 */ /* 0x000fe800000e0000 */
[----:B------:R-:W1:Y:S01]  /*e2d0*/  SHFL.IDX PT, R7, R10, 0x1, 0x1c1f ;  /* 0x003c1f000a077f89 */ /* 0x000e6200000e0000 */
[----:B--2---:R-:W-:-:S04]  /*e2e0*/  VIADD R11, R3, UR61 ;  /* 0x0000003d030b7c36 */ /* 0x004fc80008000000 */
        /* <DEDUP_REMOVED lines=116> */
[----:B0-----:R-:W-:Y:S01]  /*ea30*/  IMAD R2, R17, 0x20, R78 ;  /* 0x0000002011027824 */ /* 0x001fe200078e024e */
[----:B------:R-:W-:Y:S01]  /*ea40*/  UIMAD.WIDE.U32 UR10, UR4, UR14, URZ ;  /* 0x0000000e040a72a5 */ /* 0x000fe2000f8e003f */
[----:B------:R-:W-:Y:S01]  /*ea50*/  @!PT LDS RZ, [RZ] ;  /* 0x00000000fffff984 */ /* 0x000fe20000000800 */
[----:B------:R-:W-:Y:S01]  /*ea60*/  @!PT LDS RZ, [RZ] ;  /* 0x00000000fffff984 */ /* 0x000fe20000000800 */
[----:B------:R-:W-:Y:S01]  /*ea70*/  @!PT LDS RZ, [RZ] ;  /* 0x00000000fffff984 */ /* 0x000fe20000000800 */
[----:B------:R-:W-:Y:S01]  /*ea80*/  @!PT LDS RZ, [RZ] ;  /* 0x00000000fffff984 */ /* 0x000fe20000000800 */
[----:B------:R0:W-:Y:S06]  /*ea90*/  MEMBAR.ALL.CTA ;  /* 0x0000000000007992 */ /* 0x0001ec0000008000 */
[----:B0-----:R-:W0:Y:S01]  /*eaa0*/  FENCE.VIEW.ASYNC.S ;  /* 0x00000000000073c6 */ /* 0x001e220000000000 */
[----:B------:R-:W-:-:S03]  /*eab0*/  UIMAD UR13, UR4, UR15, UR13 ;  /* 0x0000000f040d72a4 */ /* 0x000fc6000f8e020d */
[----:B------:R-:W-:Y:S01]  /*eac0*/  ULDC.64 UR14, c[0x0][0xae8] ;  /* 0x0002ba00000e7ab9 */ /* 0x000fe20000000a00 */
[----:B------:R-:W-:Y:S02]  /*ead0*/  UIADD3 UR11, UR11, UR13, URZ ;  /* 0x0000000d0b0b7290 */ /* 0x000fe4000fffe03f */
[----:B------:R-:W-:Y:S02]  /*eae0*/  USHF.R.S32.HI UR4, URZ, 0x1f, UR9 ;  /* 0x0000001f3f047899 */ /* 0x000fe40008011409 */
[----:B------:R-:W-:Y:S01]  /*eaf0*/  UIMAD.WIDE.U32 UR10, UR16, UR14, UR10 ;  /* 0x0000000e100a72a5 */ /* 0x000fe2000f8e000a */
[----:B------:R-:W-:Y:S01]  /*eb00*/  VIADD R72, R2, UR61 ;  /* 0x0000003d02487c36 */ /* 0x000fe20008000000 */
        /* <DEDUP_REMOVED lines=25> */
[----:B------:R-:W-:Y:S02]  /*eca0*/  VIADD R78, R78, UR61 ;  /* 0x0000003d4e4e7c36 */ /* 0x000fe40008000000 */
[----:B------:R-:W-:-:S02]  /*ecb0*/  IMAD R17, R73, UR11, R18 ;  /* 0x0000000b49117c24 */ /* 0x000fc4000f8e0212 */
[----:B------:R-:W-:Y:S01]  /*ecc0*/  IMAD.WIDE.U32 R2, R73, UR10, R2 ;  /* 0x0000000a49027c25 */ /* 0x000fe2000f8e0002 */
[----:B------:R-:W-:-:S03]  /*ecd0*/  ULDC.64 UR10, c[0x0][0xa80] ;  /* 0x0002a000000a7ab9 */ /* 0x000fc60000000a00 */
[----:B------:R-:W-:Y:S02]  /*ece0*/  VIADD R18, R78, 0x20 ;  /* 0x000000204e127836 */ /* 0x000fe40000000000 */
[----:B------:R-:W-:Y:S01]  /*ecf0*/  IMAD.IADD R3, R3, 0x1, R17 ;  /* 0x0000000103037824 */ /* 0x000fe200078e0211 */
[----:B------:R-:W-:Y:S01]  /*ed00*/  LEA R17, P2, R2, UR10, 0x1 ;  /* 0x0000000a02117c11 */ /* 0x000fe2000f8408ff */
[----:B------:R-:W-:Y:S01]  /*ed10*/  UIADD3 UR8, UR8, 0x30820, URZ ;  /* 0x0003082008087890 */ /* 0x000fe2000fffe03f */
        /* <DEDUP_REMOVED lines=36> */
.L_x_1283:
[----:B------:R-:W-:Y:S05]  /*ef60*/  BSYNC B1 ;  /* 0x0000000000017941 */ /* 0x000fea0003800000 */
.L_x_1282:
[----:B0----5:R0:W3:Y:S01]  /*ef70*/  SHFL.IDX PT, R25, R18, 0x1, 0x181f ;  /* 0x00381f0012197f89 */ /* 0x0210e200000e0000 */
[----:B------:R-:W-:Y:S03]  /*ef80*/  BSSY B1, `(.L_x_1284) ;  /* 0x0000015000017945 */ /* 0x000fe60003800000 */
[----:B------:R0:W4:Y:S01]  /*ef90*/  SHFL.IDX PT, R7, R17, 0x1, 0x181f ;  /* 0x00381f0011077f89 */ /* 0x00012200000e0000 */
        /* <DEDUP_REMOVED lines=19> */
.L_x_1285:
[----:B------:R-:W-:Y:S05]  /*f0d0*/  BSYNC B1 ;  /* 0x0000000000017941 */ /* 0x000fea0003800000 */
.L_x_1284:
        /* <DEDUP_REMOVED lines=22> */
.L_x_1287:
[----:B------:R-:W-:Y:S05]  /*f240*/  BSYNC B1 ;  /* 0x0000000000017941 */ /* 0x000fea0003800000 */
.L_x_1286:
[----:B0-----:R-:W-:Y:S01]  /*f250*/  VIADD R2, R78, 0x60 ;  /* 0x000000604e027836 */ /* 0x001fe20000000000 */
[----:B------:R0:W0:Y:S04]  /*f260*/  SHFL.IDX PT, R9, R18, 0x3, 0x181f ;  /* 0x00781f0012097f89 */ /* 0x00002800000e0000 */
[----:B------:R-:W-:Y:S01]  /*f270*/  ISETP.GE.AND P0, PT, R2, UR12, PT ;  /* 0x0000000c02007c0c */ /* 0x000fe2000bf06270 */
[----:B---3--:R-:W3:-:S12]  /*f280*/  SHFL.IDX PT, R17, R17, 0x3, 0x181f ;  /* 0x00781f0011117f89 */ /* 0x008ed800000e0000 */
[----:B------:R-:W-:Y:S05]  /*f290*/  @P0 BRA `(.L_x_1288) ;  /* 0x0000002800000947 */ /* 0x000fea0003800000 */
[----:B------:R-:W-:Y:S01]  /*f2a0*/  ULDC UR4, c[0x0][0xac8] ;  /* 0x0002b20000047ab9 */ /* 0x000fe20000000800 */
[----:B------:R-:W-:Y:S01]  /*f2b0*/  ULDC.64 UR8, c[0x0][0x208] ;  /* 0x0000820000087ab9 */ /* 0x000fe20000000a00 */
[----:B------:R-:W-:Y:S02]  /*f2c0*/  ISETP.GE.AND P3, PT, R0, UR4, PT ;  /* 0x0000000400007c0c */ /* 0x000fe4000bf66270 */
[----:B------:R-:W-:Y:S02]  /*f2d0*/  ISETP.GE.AND P4, PT, R80, UR4, PT ;  /* 0x0000000450007c0c */ /* 0x000fe4000bf86270 */
[----:B------:R-:W-:-:S09]  /*f2e0*/  ISETP.GE.AND P5, PT, R82, UR4, PT ;  /* 0x0000000452007c0c */ /* 0x000fd2000bfa6270 */
[-C--:B---3--:R-:W-:Y:S02]  /*f2f0*/  @!P3 LEA R2, P0, R0, R17.reuse, 0x1 ;  /* 0x000000110002b211 */ /* 0x088fe400078008ff */
[----:B------:R-:W-:Y:S02]  /*f300*/  @!P4 LEA R4, P1, R80, R17, 0x1 ;  /* 0x000000115004c211 */ /* 0x000fe400078208ff */
[----:B0-----:R-:W-:Y:S02]  /*f310*/  @!P3 LEA.HI.X R3, R0, R9, R86, 0x1, P0 ;  /* 0x000000090003b211 */ /* 0x001fe400000f0c56 */
        /* <DEDUP_REMOVED lines=13> */
.L_x_1281:
        /* <DEDUP_REMOVED lines=9> */
[----:B------:R-:W-:Y:S01]  /*f480*/  BSSY B1, `(.L_x_1289) ;  /* 0x00000cc000017945 */ /* 0x000fe20003800000 */
[----:B------:R-:W-:Y:S01]  /*f490*/  UIADD3 UR11, UR11, UR13, URZ ;  /* 0x0000000d0b0b7290 */ /* 0x000fe2000fffe03f */
[----:B------:R-:W-:Y:S01]  /*f4a0*/  SHF.R.S32.HI R152, RZ, 0x1f, R207 ;  /* 0x0000001fff987819 */ /* 0x000fe200000114cf */
[----:B------:R-:W-:Y:S01]  /*f4b0*/  ULDC.64 UR14, c[0x0][0xb38] ;  /* 0x0002ce00000e7ab9 */ /* 0x000fe20000000a00 */
[----:B------:R-:W-:Y:S01]  /*f4c0*/  ULDC.64 UR16, c[0x0][0xb40] ;  /* 0x0002d00000107ab9 */ /* 0x000fe20000000a00 */
[----:B------:R-:W-:Y:S01]  /*f4d0*/  UIMAD.WIDE.U32 UR10, UR19, UR14, UR10 ;  /* 0x0000000e130a72a5 */ /* 0x000fe2000f8e000a */
[----:B------:R-:W-:Y:S01]  /*f4e0*/  SHF.R.S32.HI R153, RZ, 0x1f, R208 ;  /* 0x0000001fff997819 */ /* 0x000fe200000114d0 */
[----:B------:R-:W-:Y:S01]  /*f4f0*/  UIMAD UR4, UR4, UR16, URZ ;  /* 0x00000010040472a4 */ /* 0x000fe2000f8e023f */
[----:B------:R-:W-:Y:S01]  /*f500*/  SHF.R.S32.HI R154, RZ, 0x1f, R209 ;  /* 0x0000001fff9a7819 */ /* 0x000fe200000114d1 */
        /* <DEDUP_REMOVED lines=46> */
[----:B------:R-:W-:-:S02]  /*f7f0*/  LEA R0, P1, R2, UR10, 0x2 ;  /* 0x0000000a02007c11 */ /* 0x000fc4000f8210ff */
[----:B------:R-:W-:Y:S02]  /*f800*/  SHF.R.S32.HI R169, RZ, 0x1f, R224 ;  /* 0x0000001fffa97819 */ /* 0x000fe400000114e0 */
[----:B------:R-:W-:Y:S01]  /*f810*/  LEA.HI.X R9, R2, UR11, R9, 0x2, P1 ;  /* 0x0000000b02097c11 */ /* 0x000fe200088f1409 */
[----:B------:R0:W1:Y:S01]  /*f820*/  SHFL.IDX PT, R10, R0, RZ, 0x1c1f ;  /* 0x001c1fff000a7589 */ /* 0x00006200000e0000 */
[----:B------:R-:W-:Y:S02]  /*f830*/  SHF.R.S32.HI R170, RZ, 0x1f, R225 ;  /* 0x0000001fffaa7819 */ /* 0x000fe400000114e1 */
[----:B------:R-:W-:Y:S01]  /*f840*/  SHF.R.S32.HI R171, RZ, 0x1f, R226 ;  /* 0x0000001fffab7819 */ /* 0x000fe200000114e2 */
[----:B------:R0:W2:Y:S01]  /*f850*/  SHFL.IDX PT, R11, R9, RZ, 0x1c1f ;  /* 0x001c1fff090b7589 */ /* 0x0000a200000e0000 */
[----:B------:R-:W-:Y:S02]  /*f860*/  SHF.R.S32.HI R172, RZ, 0x1f, R227 ;  /* 0x0000001fffac7819 */ /* 0x000fe400000114e3 */
[----:B------:R-:W-:-:S02]  /*f870*/  SHF.R.S32.HI R173, RZ, 0x1f, R228 ;  /* 0x0000001fffad7819 */ /* 0x000fc400000114e4 */
[----:B------:R-:W-:Y:S02]  /*f880*/  SHF.R.S32.HI R174, RZ, 0x1f, R229 ;  /* 0x0000001fffae7819 */ /* 0x000fe400000114e5 */
[----:B------:R-:W-:Y:S01]  /*f890*/  SHF.R.S32.HI R175, RZ, 0x1f, R16 ;  /* 0x0000001fffaf7819 */ /* 0x000fe20000011410 */
[----:B0-----:R-:W-:Y:S06]  /*f8a0*/  @P0 BRA `(.L_x_1290) ;  /* 0x0000000800240947 */ /* 0x001fec0003800000 */
[----:B------:R-:W-:Y:S01]  /*f8b0*/  ULDC UR4, c[0x0][0xac8] ;  /* 0x0002b20000047ab9 */ /* 0x000fe20000000800 */
[----:B------:R-:W-:Y:S01]  /*f8c0*/  ULDC.64 UR8, c[0x0][0x208] ;  /* 0x0000820000087ab9 */ /* 0x000fe20000000a00 */
[C---:B------:R-:W-:Y:S01]  /*f8d0*/  ISETP.GE.AND P5, PT, R16.reuse, UR4, PT ;  /* 0x0000000410007c0c */ /* 0x040fe2000bfa6270 */
[----:B------:R-:W-:Y:S01]  /*f8e0*/  VIADD R17, R16, 0xe8 ;  /* 0x000000e810117836 */ /* 0x000fe20000000000 */
[----:B------:R-:W-:Y:S02]  /*f8f0*/  ISETP.GE.AND P4, PT, R229, UR4, PT ;  /* 0x00000004e5007c0c */ /* 0x000fe4000bf86270 */
[----:B------:R-:W-:Y:S02]  /*f900*/  ISETP.GE.AND P3, PT, R228, UR4, PT ;  /* 0x00000004e4007c0c */ /* 0x000fe4000bf66270 */
[----:B------:R-:W-:-:S07]  /*f910*/  ISETP.GE.AND P0, PT, R227, UR4, PT ;  /* 0x00000004e3007c0c */ /* 0x000fce000bf06270 */
[CC--:B-1----:R-:W-:Y:S02]  /*f920*/  @!P5 LEA R2, P1, R16.reuse, R10.reuse, 0x2 ;  /* 0x0000000a1002d211 */ /* 0x0c2fe400078210ff */
[CC--:B------:R-:W-:Y:S02]  /*f930*/  @!P4 LEA R4, P2, R229.reuse, R10.reuse, 0x2 ;  /* 0x0000000ae504c211 */ /* 0x0c0fe400078410ff */
[-C--:B--2---:R-:W-:Y:S02]  /*f940*/  @!P5 LEA.HI.X R3, R16, R11.reuse, R175, 0x2, P1 ;  /* 0x0000000b1003d211 */ /* 0x084fe400008f14af */
[----:B------:R-:W-:Y:S02]  /*f950*/  ISETP.GE.AND P1, PT, R226, UR4, PT ;  /* 0x00000004e2007c0c */ /* 0x000fe4000bf26270 */
[----:B------:R-:W-:Y:S01]  /*f960*/  @!P3 LEA R6, P6, R228, R10, 0x2 ;  /* 0x0000000ae406b211 */ /* 0x000fe200078c10ff */
[----:B------:R0:W-:Y:S01]  /*f970*/  @!P5 ST.E.64 desc[UR8][R2.64], R24 ;  /* 0x000000180200d985 */ /* 0x0001e2000c101b08 */
[----:B------:R-:W-:-:S02]  /*f980*/  @!P4 LEA.HI.X R5, R229, R11, R174, 0x2, P2 ;  /* 0x0000000be505c211 */ /* 0x000fc400010f14ae */
[----:B------:R-:W-:Y:S02]  /*f990*/  ISETP.GE.AND P2, PT, R225, UR4, PT ;  /* 0x00000004e1007c0c */ /* 0x000fe4000bf46270 */
[----:B------:R-:W-:Y:S01]  /*f9a0*/  @!P3 LEA.HI.X R7, R228, R11, R173, 0x2, P6 ;  /* 0x0000000be407b211 */ /* 0x000fe200030f14ad */
[----:B------:R1:W-:Y:S01]  /*f9b0*/  @!P4 ST.E.64 desc[UR8][R4.64], R28 ;  /* 0x0000001c0400c985 */ /* 0x0003e2000c101b08 */
[----:B------:R-:W-:-:S03]  /*f9c0*/  ISETP.GE.AND P4, PT, R223, UR4, PT ;  /* 0x00000004df007c0c */ /* 0x000fc6000bf86270 */
[----:B------:R2:W-:Y:S01]  /*f9d0*/  @!P3 ST.E.64 desc[UR8][R6.64], R32 ;  /* 0x000000200600b985 */ /* 0x0005e2000c101b08 */
[----:B------:R-:W-:Y:S02]  /*f9e0*/  ISETP.GE.AND P3, PT, R224, UR4, PT ;  /* 0x00000004e0007c0c */ /* 0x000fe4000bf66270 */
[----:B0-----:R-:W-:-:S04]  /*f9f0*/  @!P0 LEA R2, P6, R227, R10, 0x2 ;  /* 0x0000000ae3028211 */ /* 0x001fc800078c10ff */
[----:B------:R-:W-:Y:S02]  /*fa00*/  @!P0 LEA.HI.X R3, R227, R11, R172, 0x2, P6 ;  /* 0x0000000be3038211 */ /* 0x000fe400030f14ac */
[----:B-1----:R-:W-:-:S03]  /*fa10*/  @!P1 LEA R4, P5, R226, R10, 0x2 ;  /* 0x0000000ae2049211 */ /* 0x002fc600078a10ff */
[----:B------:R0:W-:Y:S01]  /*fa20*/  @!P0 ST.E.64 desc[UR8][R2.64], R36 ;  /* 0x0000002402008985 */ /* 0x0001e2000c101b08 */
[-C--:B------:R-:W-:Y:S02]  /*fa30*/  @!P1 LEA.HI.X R5, R226, R11.reuse, R171, 0x2, P5 ;  /* 0x0000000be2059211 */ /* 0x080fe400028f14ab */
[----:B------:R-:W-:Y:S02]  /*fa40*/  ISETP.GE.AND P5, PT, R222, UR4, PT ;  /* 0x00000004de007c0c */ /* 0x000fe4000bfa6270 */
[----:B--2---:R-:W-:Y:S01]  /*fa50*/  @!P2 LEA R6, P6, R225, R10, 0x2 ;  /* 0x0000000ae106a211 */ /* 0x004fe200078c10ff */
[----:B------:R1:W-:Y:S01]  /*fa60*/  @!P1 ST.E.64 desc[UR8][R4.64], R40 ;  /* 0x0000002804009985 */ /* 0x0003e2000c101b08 */
[----:B------:R-:W-:Y:S02]  /*fa70*/  ISETP.GE.AND P0, PT, R221, UR4, PT ;  /* 0x00000004dd007c0c */ /* 0x000fe4000bf06270 */
[----:B------:R-:W-:Y:S02]  /*fa80*/  @!P2 LEA.HI.X R7, R225, R11, R170, 0x2, P6 ;  /* 0x0000000be107a211 */ /* 0x000fe400030f14aa */
[----:B------:R-:W-:-:S02]  /*fa90*/  ISETP.GE.AND P1, PT, R220, UR4, PT ;  /* 0x00000004dc007c0c */ /* 0x000fc4000bf26270 */
[CC--:B0-----:R-:W-:Y:S01]  /*faa0*/  @!P3 LEA R2, P6, R224.reuse, R10.reuse, 0x2 ;  /* 0x0000000ae002b211 */ /* 0x0c1fe200078c10ff */
[----:B------:R0:W-:Y:S03]  /*fab0*/  @!P2 ST.E.64 desc[UR8][R6.64], R44 ;  /* 0x0000002c0600a985 */ /* 0x0001e6000c101b08 */
[----:B------:R-:W-:Y:S02]  /*fac0*/  @!P3 LEA.HI.X R3, R224, R11, R169, 0x2, P6 ;  /* 0x0000000be003b211 */ /* 0x000fe400030f14a9 */
[----:B-1----:R-:W-:-:S03]  /*fad0*/  @!P4 LEA R4, P2, R223, R10, 0x2 ;  /* 0x0000000adf04c211 */ /* 0x002fc600078410ff */
[----:B------:R1:W-:Y:S01]  /*fae0*/  @!P3 ST.E.64 desc[UR8][R2.64], R48 ;  /* 0x000000300200b985 */ /* 0x0003e2000c101b08 */
[----:B------:R-:W-:Y:S02]  /*faf0*/  @!P4 LEA.HI.X R5, R223, R11, R168, 0x2, P2 ;  /* 0x0000000bdf05c211 */ /* 0x000fe400010f14a8 */
[----:B------:R-:W-:Y:S02]  /*fb00*/  ISETP.GE.AND P2, PT, R219, UR4, PT ;  /* 0x00000004db007c0c */ /* 0x000fe4000bf46270 */
[----:B------:R-:W-:Y:S01]  /*fb10*/  ISETP.GE.AND P3, PT, R218, UR4, PT ;  /* 0x00000004da007c0c */ /* 0x000fe2000bf66270 */
[----:B------:R2:W-:Y:S01]  /*fb20*/  @!P4 ST.E.64 desc[UR8][R4.64], R52 ;  /* 0x000000340400c985 */ /* 0x0005e2000c101b08 */
[----:B0-----:R-:W-:-:S04]  /*fb30*/  @!P5 LEA R6, P6, R222, R10, 0x2 ;  /* 0x0000000ade06d211 */ /* 0x001fc800078c10ff */
[----:B------:R-:W-:Y:S02]  /*fb40*/  @!P5 LEA.HI.X R7, R222, R11, R167, 0x2, P6 ;  /* 0x0000000bde07d211 */ /* 0x000fe400030f14a7 */
[----:B-1----:R-:W-:-:S03]  /*fb50*/  @!P0 LEA R2, P4, R221, R10, 0x2 ;  /* 0x0000000add028211 */ /* 0x002fc600078810ff */
[----:B------:R0:W-:Y:S01]  /*fb60*/  @!P5 ST.E.64 desc[UR8][R6.64], R56 ;  /* 0x000000380600d985 */ /* 0x0001e2000c101b08 */
[-C--:B------:R-:W-:Y:S02]  /*fb70*/  @!P0 LEA.HI.X R3, R221, R11.reuse, R166, 0x2, P4 ;  /* 0x0000000bdd038211 */ /* 0x080fe400020f14a6 */
[C---:B--2---:R-:W-:Y:S02]  /*fb80*/  @!P1 LEA R4, P5, R220.reuse, R10, 0x2 ;  /* 0x0000000adc049211 */ /* 0x044fe400078a10ff */
[----:B------:R-:W-:Y:S01]  /*fb90*/  ISETP.GE.AND P4, PT, R217, UR4, PT ;  /* 0x00000004d9007c0c */ /* 0x000fe2000bf86270 */
[----:B------:R1:W-:Y:S01]  /*fba0*/  @!P0 ST.E.64 desc[UR8][R2.64], R60 ;  /* 0x0000003c02008985 */ /* 0x0003e2000c101b08 */
[----:B------:R-:W-:Y:S02]  /*fbb0*/  @!P1 LEA.HI.X R5, R220, R11, R165, 0x2, P5 ;  /* 0x0000000bdc059211 */ /* 0x000fe400028f14a5 */
[----:B------:R-:W-:-:S03]  /*fbc0*/  ISETP.GE.AND P5, PT, R216, UR4, PT ;  /* 0x00000004d8007c0c */ /* 0x000fc6000bfa6270 */
[----:B------:R2:W-:Y:S01]  /*fbd0*/  @!P1 ST.E.64 desc[UR8][R4.64], R64 ;  /* 0x0000004004009985 */ /* 0x0005e2000c101b08 */
[CC--:B0-----:R-:W-:Y:S02]  /*fbe0*/  @!P2 LEA R6, P6, R219.reuse, R10.reuse, 0x2 ;  /* 0x0000000adb06a211 */ /* 0x0c1fe400078c10ff */
[----:B------:R-:W-:Y:S02]  /*fbf0*/  ISETP.GE.AND P1, PT, R214, UR4, PT ;  /* 0x00000004d6007c0c */ /* 0x000fe4000bf26270 */
[----:B------:R-:W-:Y:S02]  /*fc00*/  @!P2 LEA.HI.X R7, R219, R11, R164, 0x2, P6 ;  /* 0x0000000bdb07a211 */ /* 0x000fe400030f14a4 */
[----:B-1----:R-:W-:-:S03]  /*fc10*/  @!P3 LEA R2, P6, R218, R10, 0x2 ;  /* 0x0000000ada02b211 */ /* 0x002fc600078c10ff */
        /* <DEDUP_REMOVED lines=8> */
[----:B------:R0:W-:Y:S01]  /*fca0*/  @!P4 ST.E.64 desc[UR8][R4.64], R76 ;  /* 0x0000004c0400c985 */ /* 0x0001e2000c101b08 */
[----:B------:R-:W-:Y:S02]  /*fcb0*/  ISETP.GE.AND P4, PT, R211, UR4, PT ;  /* 0x00000004d3007c0c */ /* 0x000fe4000bf86270 */
[----:B------:R-:W-:Y:S02]  /*fcc0*/  @!P5 LEA.HI.X R7, R216, R11, R161, 0x2, P6 ;  /* 0x0000000bd807d211 */ /* 0x000fe400030f14a1 */
[----:B-1----:R-:W-:-:S03]  /*fcd0*/  @!P2 LEA R2, P6, R215, R10, 0x2 ;  /* 0x0000000ad702a211 */ /* 0x002fc600078c10ff */
        /* <DEDUP_REMOVED lines=8> */
[C---:B-1----:R-:W-:Y:S01]  /*fd60*/  @!P0 LEA R6, P6, R213.reuse, R10, 0x2 ;  /* 0x0000000ad5068211 */ /* 0x042fe200078c10ff */
[----:B------:R1:W-:Y:S03]  /*fd70*/  @!P1 ST.E.64 desc[UR8][R4.64], R88 ;  /* 0x0000005804009985 */ /* 0x0003e6000c101b08 */
[----:B------:R-:W-:-:S02]  /*fd80*/  @!P0 LEA.HI.X R7, R213, R11, R158, 0x2, P6 ;  /* 0x0000000bd5078211 */ /* 0x000fc400030f149e */
[----:B0-----:R-:W-:-:S03]  /*fd90*/  @!P5 LEA R2, P1, R212, R10, 0x2 ;  /* 0x0000000ad402d211 */ /* 0x001fc600078210ff */
[----:B------:R0:W-:Y:S01]  /*fda0*/  @!P0 ST.E.64 desc[UR8][R6.64], R92 ;  /* 0x0000005c06008985 */ /* 0x0001e2000c101b08 */
[-C--:B------:R-:W-:Y:S02]  /*fdb0*/  @!P5 LEA.HI.X R3, R212, R11.reuse, R157, 0x2, P1 ;  /* 0x0000000bd403d211 */ /* 0x080fe400008f149d */
[----:B------:R-:W-:Y:S02]  /*fdc0*/  ISETP.GE.AND P1, PT, R208, UR4, PT ;  /* 0x00000004d0007c0c */ /* 0x000fe4000bf26270 */
[C---:B-1----:R-:W-:Y:S01]  /*fdd0*/  @!P4 LEA R4, P0, R211.reuse, R10, 0x2 ;  /* 0x0000000ad304c211 */ /* 0x042fe200078010ff */
[----:B------:R1:W-:Y:S03]  /*fde0*/  @!P5 ST.E.64 desc[UR8][R2.64], R96 ;  /* 0x000000600200d985 */ /* 0x0003e6000c101b08 */
[----:B------:R-:W-:Y:S02]  /*fdf0*/  @!P4 LEA.HI.X R5, R211, R11, R156, 0x2, P0 ;  /* 0x0000000bd305c211 */ /* 0x000fe400000f149c */
[----:B------:R-:W-:-:S02]  /*fe00*/  ISETP.GE.AND P0, PT, R207, UR4, PT ;  /* 0x00000004cf007c0c */ /* 0x000fc4000bf06270 */
[CC--:B0-----:R-:W-:Y:S01]  /*fe10*/  @!P3 LEA R6, P6, R210.reuse, R10.reuse, 0x2 ;  /* 0x0000000ad206b211 */ /* 0x0c1fe200078c10ff */
[----:B------:R-:W-:Y:S01]  /*fe20*/  @!P4 ST.E.64 desc[UR8][R4.64], R100 ;  /* 0x000000640400c985 */ /* 0x000fe2000c101b08 */
[----:B------:R-:W-:Y:S02]  /*fe30*/  ISETP.GE.AND P4, PT, R205, UR4, PT ;  /* 0x00000004cd007c0c */ /* 0x000fe4000bf86270 */
[----:B------:R-:W-:Y:S02]  /*fe40*/  @!P3 LEA.HI.X R7, R210, R11, R155, 0x2, P6 ;  /* 0x0000000bd207b211 */ /* 0x000fe400030f149b */
[-C--:B------:R-:W-:Y:S02]  /*fe50*/  @!P2 LEA R12, P6, R209, R10.reuse, 0x2 ;  /* 0x0000000ad10ca211 */ /* 0x080fe400078c10ff */
[----:B------:R-:W-:Y:S01]  /*fe60*/  @!P1 LEA R14, P5, R208, R10, 0x2 ;  /* 0x0000000ad00e9211 */ /* 0x000fe200078a10ff */
[----:B------:R-:W-:Y:S01]  /*fe70*/  @!P3 ST.E.64 desc[UR8][R6.64], R104 ;  /* 0x000000680600b985 */ /* 0x000fe2000c101b08 */
[----:B------:R-:W-:-:S02]  /*fe80*/  ISETP.GE.AND P3, PT, R206, UR4, PT ;  /* 0x00000004ce007c0c */ /* 0x000fc4000bf66270 */
[-C--:B------:R-:W-:Y:S02]  /*fe90*/  @!P2 LEA.HI.X R13, R209, R11.reuse, R154, 0x2, P6 ;  /* 0x0000000bd10da211 */ /* 0x080fe400030f149a */
[-C--:B------:R-:W-:Y:S02]  /*fea0*/  @!P1 LEA.HI.X R15, R208, R11.reuse, R153, 0x2, P5 ;  /* 0x0000000bd00f9211 */ /* 0x080fe400028f1499 */
[-C--:B------:R-:W-:Y:S01]  /*feb0*/  @!P0 LEA R20, P6, R207, R10.reuse, 0x2 ;  /* 0x0000000acf148211 */ /* 0x080fe200078c10ff */
[----:B------:R-:W-:Y:S01]  /*fec0*/  @!P2 ST.E.64 desc[UR8][R12.64], R108 ;  /* 0x0000006c0c00a985 */ /* 0x000fe2000c101b08 */
[----:B------:R-:W-:Y:S02]  /*fed0*/  @!P4 LEA R24, P5, R205, R10, 0x2 ;  /* 0x0000000acd18c211 */ /* 0x000fe400078a10ff */
[----:B------:R-:W-:Y:S01]  /*fee0*/  @!P0 LEA.HI.X R21, R207, R11, R152, 0x2, P6 ;  /* 0x0000000bcf158211 */ /* 0x000fe200030f1498 */
[----:B------:R0:W-:Y:S01]  /*fef0*/  @!P1 ST.E.64 desc[UR8][R14.64], R112 ;  /* 0x000000700e009985 */ /* 0x0001e2000c101b08 */
[----:B------:R-:W-:-:S02]  /*ff00*/  ISETP.GE.AND P2, PT, R204, UR4, PT ;  /* 0x00000004cc007c0c */ /* 0x000fc4000bf46270 */
[CC--:B------:R-:W-:Y:S01]  /*ff10*/  @!P3 LEA R22, P1, R206.reuse, R10.reuse, 0x2 ;  /* 0x0000000ace16b211 */ /* 0x0c0fe200078210ff */
[----:B------:R2:W-:Y:S01]  /*ff20*/  @!P0 ST.E.64 desc[UR8][R20.64], R116 ;  /* 0x0000007414008985 */ /* 0x0005e2000c101b08 */
[-C--:B------:R-:W-:Y:S02]  /*ff30*/  @!P4 LEA.HI.X R25, R205, R11.reuse, R236, 0x2, P5 ;  /* 0x0000000bcd19c211 */ /* 0x080fe400028f14ec */
[----:B------:R-:W-:Y:S02]  /*ff40*/  @!P3 LEA.HI.X R23, R206, R11, R237, 0x2, P1 ;  /* 0x0000000bce17b211 */ /* 0x000fe400008f14ed */
[----:B------:R-:W-:Y:S02]  /*ff50*/  ISETP.GE.AND P1, PT, R203, UR4, PT ;  /* 0x00000004cb007c0c */ /* 0x000fe4000bf26270 */
[----:B------:R-:W-:Y:S01]  /*ff60*/  ISETP.GE.AND P0, PT, R200, UR4, PT ;  /* 0x00000004c8007c0c */ /* 0x000fe2000bf06270 */
[----:B------:R3:W-:Y:S01]  /*ff70*/  @!P3 ST.E.64 desc[UR8][R22.64], R120 ;  /* 0x000000781600b985 */ /* 0x0007e2000c101b08 */
[----:B-1----:R-:W-:Y:S01]  /*ff80*/  SHF.R.S32.HI R3, RZ, 0x1f, R200 ;  /* 0x0000001fff037819 */ /* 0x002fe200000114c8 */
[----:B0-----:R-:W-:Y:S01]  /*ff90*/  VIADD R15, R16, 0xf0 ;  /* 0x000000f0100f7836 */ /* 0x001fe20000000000 */
[----:B------:R-:W-:Y:S01]  /*ffa0*/  @!P2 LEA R6, P5, R204, R10, 0x2 ;  /* 0x0000000acc06a211 */ /* 0x000fe200078a10ff */
[----:B------:R3:W-:Y:S01]  /*ffb0*/  @!P4 ST.E.64 desc[UR8][R24.64], R124 ;  /* 0x0000007c1800c985 */ /* 0x0007e2000c101b08 */
[----:B------:R-:W-:Y:S01]  /*ffc0*/  ISETP.GE.AND P4, PT, R17, UR4, PT ;  /* 0x0000000411007c0c */ /* 0x000fe2000bf86270 */
[----:B--2---:R-:W-:Y:S01]  /*ffd0*/  VIADD R20, R16, 0xf8 ;  /* 0x000000f810147836 */ /* 0x004fe20000000000 */
[----:B------:R-:W-:-:S02]  /*ffe0*/  ISETP.GE.AND P3, PT, R15, UR4, PT ;  /* 0x000000040f007c0c */ /* 0x000fc4000bf66270 */
[-C--:B------:R-:W-:Y:S02]  /*fff0*/  @!P2 LEA.HI.X R7, R204, R11.reuse, R235, 0x2, P5 ;  /* 0x0000000bcc07a211 */ /* 0x080fe400028f14eb */
[CC--:B------:R-:W-:Y:S02]  /*10000*/  @!P1 LEA R4, P6, R203.reuse, R10.reuse, 0x2 ;  /* 0x0000000acb049211 */ /* 0x0c0fe400078c10ff */
[----:B------:R-:W-:Y:S01]  /*10010*/  @!P0 LEA R2, P5, R200, R10, 0x2 ;  /* 0x0000000ac8028211 */ /* 0x000fe200078a10ff */
[----:B------:R3:W-:Y:S01]  /*10020*/  @!P2 ST.E.64 desc[UR8][R6.64], R128 ;  /* 0x000000800600a985 */ /* 0x0007e2000c101b08 */
        /* <DEDUP_REMOVED lines=8> */
[-C--:B------:R-:W-:Y:S02]  /*100b0*/  @!P4 LEA.HI.X R13, R17, R11.reuse, R14, 0x2, P5 ;  /* 0x0000000b110dc211 */ /* 0x080fe400028f140e */
[C---:B------:R-:W-:Y:S02]  /*100c0*/  @!P3 LEA R14, P5, R15.reuse, R10, 0x2 ;  /* 0x0000000a0f0eb211 */ /* 0x040fe400078a10ff */
[----:B------:R-:W-:Y:S01]  /*100d0*/  SHF.R.S32.HI R17, RZ, 0x1f, R20 ;  /* 0x0000001fff117819 */ /* 0x000fe20000011414 */
[----:B------:R3:W-:Y:S01]  /*100e0*/  @!P4 ST.E.64 desc[UR8][R12.64], R140 ;  /* 0x0000008c0c00c985 */ /* 0x0007e2000c101b08 */
[----:B------:R-:W-:-:S02]  /*100f0*/  @!P3 LEA.HI.X R15, R15, R11, R18, 0x2, P5 ;  /* 0x0000000b0f0fb211 */ /* 0x000fc400028f1412 */
[----:B------:R-:W-:-:S03]  /*10100*/  @!P6 LEA R10, P5, R20, R10, 0x2 ;  /* 0x0000000a140ae211 */ /* 0x000fc600078a10ff */
[----:B------:R3:W-:Y:S01]  /*10110*/  @!P3 ST.E.64 desc[UR8][R14.64], R144 ;  /* 0x000000900e00b985 */ /* 0x0007e2000c101b08 */
[----:B------:R-:W-:-:S05]  /*10120*/  @!P6 LEA.HI.X R11, R20, R11, R17, 0x2, P5 ;  /* 0x0000000b140be211 */ /* 0x000fca00028f1411 */
[----:B------:R3:W-:Y:S04]  /*10130*/  @!P6 ST.E.64 desc[UR8][R10.64], R148 ;  /* 0x000000940a00e985 */ /* 0x0007e8000c101b08 */
.L_x_1290:
[----:B------:R-:W-:Y:S05]  /*10140*/  BSYNC B1 ;  /* 0x0000000000017941 */ /* 0x000fea0003800000 */
.L_x_1289:
[----:B------:R-:W-:Y:S01]  /*10150*/  ISETP.GE.AND P0, PT, R8, UR12, PT ;  /* 0x0000000c08007c0c */ /* 0x000fe2000bf06270 */
[----:B---3--:R0:W3:Y:S04]  /*10160*/  SHFL.IDX PT, R15, R9, 0x1, 0x1c1f ;  /* 0x003c1f00090f7f89 */ /* 0x0080e800000e0000 */
[----:B------:R0:W4:Y:S08]  /*10170*/  SHFL.IDX PT, R17, R0, 0x1, 0x1c1f ;  /* 0x003c1f0000117f89 */ /* 0x00013000000e0000 */
[----:B0-----:R-:W-:Y:S05]  /*10180*/  @P0 BRA `(.L_x_1288) ;  /* 0x0000001800440947 */ /* 0x001fea0003800000 */
[----:B------:R-:W-:Y:S01]  /*10190*/  ULDC UR4, c[0x0][0xac8] ;  /* 0x0002b20000047ab9 */ /* 0x000fe20000000800 */
[----:B------:R-:W-:Y:S01]  /*101a0*/  ULDC.64 UR8, c[0x0][0x208] ;  /* 0x0000820000087ab9 */ /* 0x000fe20000000a00 */
[C---:B------:R-:W-:Y:S01]  /*101b0*/  ISETP.GE.AND P4, PT, R16.reuse, UR4, PT ;  /* 0x0000000410007c0c */ /* 0x040fe2000bf86270 */
[C---:B------:R-:W-:Y:S01]  /*101c0*/  VIADD R0, R16.reuse, 0xf0 ;  /* 0x000000f010007836 */ /* 0x040fe20000000000 */
[----:B------:R-:W-:Y:S01]  /*101d0*/  ISETP.GE.AND P5, PT, R229, UR4, PT ;  /* 0x00000004e5007c0c */ /* 0x000fe2000bfa6270 */
[----:B------:R-:W-:Y:S01]  /*101e0*/  VIADD R14, R16, 0xe8 ;  /* 0x000000e8100e7836 */ /* 0x000fe20000000000 */
[----:B------:R-:W-:Y:S02]  /*101f0*/  ISETP.GE.AND P2, PT, R228, UR4, PT ;  /* 0x00000004e4007c0c */ /* 0x000fe4000bf46270 */
[----:B------:R-:W-:-:S07]  /*10200*/  ISETP.GE.AND P1, PT, R227, UR4, PT ;  /* 0x00000004e3007c0c */ /* 0x000fce000bf26270 */
[CC--:B----4-:R-:W-:Y:S02]  /*10210*/  @!P4 LEA R2, P0, R16.reuse, R17.reuse, 0x2 ;  /* 0x000000111002c211 */ /* 0x0d0fe400078010ff */
[C---:B------:R-:W-:Y:S02]  /*10220*/  @!P5 LEA R4, P3, R229.reuse, R17, 0x2 ;  /* 0x00000011e504d211 */ /* 0x040fe400078610ff */
[-C--:B---3--:R-:W-:Y:S02]  /*10230*/  @!P4 LEA.HI.X R3, R16, R15.reuse, R175, 0x2, P0 ;  /* 0x0000000f1003c211 */ /* 0x088fe400000f14af */
[----:B------:R-:W-:Y:S02]  /*10240*/  ISETP.GE.AND P0, PT, R226, UR4, PT ;  /* 0x00000004e2007c0c */ /* 0x000fe4000bf06270 */
[----:B------:R-:W-:Y:S01]  /*10250*/  @!P5 LEA.HI.X R5, R229, R15, R174, 0x2, P3 ;  /* 0x0000000fe505d211 */ /* 0x000fe200018f14ae */
[----:B------:R0:W-:Y:S01]  /*10260*/  @!P4 ST.E.64 desc[UR8][R2.64], R26 ;  /* 0x0000001a0200c985 */ /* 0x0001e2000c101b08 */
[----:B------:R-:W-:-:S02]  /*10270*/  @!P2 LEA R6, P6, R228, R17, 0x2 ;  /* 0x00000011e406a211 */ /* 0x000fc400078c10ff */
[----:B------:R-:W-:Y:S01]  /*10280*/  ISETP.GE.AND P3, PT, R225, UR4, PT ;  /* 0x00000004e1007c0c */ /* 0x000fe2000bf66270 */
[----:B------:R3:W-:Y:S01]  /*10290*/  @!P5 ST.E.64 desc[UR8][R4.64], R30 ;  /* 0x0000001e0400d985 */ /* 0x0007e2000c101b08 */
[C---:B------:R-:W-:Y:S02]  /*102a0*/  @!P1 LEA R8, P5, R227.reuse, R17, 0x2 ;  /* 0x00000011e3089211 */ /* 0x040fe400078a10ff */
[----:B------:R-:W-:Y:S02]  /*102b0*/  @!P2 LEA.HI.X R7, R228, R15, R173, 0x2, P6 ;  /* 0x0000000fe407a211 */ /* 0x000fe400030f14ad */
[----:B------:R-:W-:Y:S02]  /*102c0*/  ISETP.GE.AND P4, PT, R224, UR4, PT ;  /* 0x00000004e0007c0c */ /* 0x000fe4000bf86270 */
[----:B-1----:R-:W-:Y:S01]  /*102d0*/  @!P0 LEA R10, P6, R226, R17, 0x2 ;  /* 0x00000011e20a8211 */ /* 0x002fe200078c10ff */
[----:B------:R1:W-:Y:S01]  /*102e0*/  @!P2 ST.E.64 desc[UR8][R6.64], R34 ;  /* 0x000000220600a985 */ /* 0x0003e2000c101b08 */
[----:B------:R-:W-:-:S02]  /*102f0*/  @!P1 LEA.HI.X R9, R227, R15, R172, 0x2, P5 ;  /* 0x0000000fe3099211 */ /* 0x000fc400028f14ac */
[----:B------:R-:W-:Y:S02]  /*10300*/  ISETP.GE.AND P5, PT, R223, UR4, PT ;  /* 0x00000004df007c0c */ /* 0x000fe4000bfa6270 */
[----:B--2---:R-:W-:Y:S01]  /*10310*/  @!P0 LEA.HI.X R11, R226, R15, R171, 0x2, P6 ;  /* 0x0000000fe20b8211 */ /* 0x004fe200030f14ab */
[----:B------:R2:W-:Y:S01]  /*10320*/  @!P1 ST.E.64 desc[UR8][R8.64], R38 ;  /* 0x0000002608009985 */ /* 0x0005e2000c101b08 */
[-C--:B0-----:R-:W-:Y:S02]  /*10330*/  @!P3 LEA R2, P6, R225, R17.reuse, 0x2 ;  /* 0x00000011e102b211 */ /* 0x081fe400078c10ff */
[----:B------:R-:W-:Y:S01]  /*10340*/  ISETP.GE.AND P1, PT, R221, UR4, PT ;  /* 0x00000004dd007c0c */ /* 0x000fe2000bf26270 */
[----:B------:R0:W-:Y:S01]  /*10350*/  @!P0 ST.E.64 desc[UR8][R10.64], R42 ;  /* 0x0000002a0a008985 */ /* 0x0001e2000c101b08 */
[----:B------:R-:W-:Y:S02]  /*10360*/  ISETP.GE.AND P0, PT, R222, UR4, PT ;  /* 0x00000004de007c0c */ /* 0x000fe4000bf06270 */
[----:B---3--:R-:W-:-:S02]  /*10370*/  @!P4 LEA R4, P2, R224, R17, 0x2 ;  /* 0x00000011e004c211 */ /* 0x008fc400078410ff */
[----:B------:R-:W-:Y:S02]  /*10380*/  @!P3 LEA.HI.X R3, R225, R15, R170, 0x2, P6 ;  /* 0x0000000fe103b211 */ /* 0x000fe400030f14aa */
[C---:B------:R-:W-:Y:S02]  /*10390*/  @!P5 LEA R12, P6, R223.reuse, R17, 0x2 ;  /* 0x00000011df0cd211 */ /* 0x040fe400078c10ff */
[-C--:B------:R-:W-:Y:S01]  /*103a0*/  @!P4 LEA.HI.X R5, R224, R15.reuse, R169, 0x2, P2 ;  /* 0x0000000fe005c211 */ /* 0x080fe200010f14a9 */
[----:B------:R3:W-:Y:S01]  /*103b0*/  @!P3 ST.E.64 desc[UR8][R2.64], R46 ;  /* 0x0000002e0200b985 */ /* 0x0007e2000c101b08 */
[----:B------:R-:W-:Y:S02]  /*103c0*/  ISETP.GE.AND P2, PT, R220, UR4, PT ;  /* 0x00000004dc007c0c */ /* 0x000fe4000bf46270 */
[----:B------:R-:W-:Y:S01]  /*103d0*/  @!P5 LEA.HI.X R13, R223, R15, R168, 0x2, P6 ;  /* 0x0000000fdf0dd211 */ /* 0x000fe200030f14a8 */
[----:B------:R4:W-:Y:S01]  /*103e0*/  @!P4 ST.E.64 desc[UR8][R4.64], R50 ;  /* 0x000000320400c985 */ /* 0x0009e2000c101b08 */
[----:B-1----:R-:W-:-:S02]  /*103f0*/  @!P0 LEA R6, P4, R222, R17, 0x2 ;  /* 0x00000011de068211 */ /* 0x002fc400078810ff */
[----:B------:R-:W-:Y:S01]  /*10400*/  ISETP.GE.AND P3, PT, R219, UR4, PT ;  /* 0x00000004db007c0c */ /* 0x000fe2000bf66270 */
[----:B------:R1:W-:Y:S01]  /*10410*/  @!P5 ST.E.64 desc[UR8][R12.64], R54 ;  /* 0x000000360c00d985 */ /* 0x0003e2000c101b08 */
[C---:B--2---:R-:W-:Y:S02]  /*10420*/  @!P1 LEA R8, P5, R221.reuse, R17, 0x2 ;  /* 0x00000011dd089211 */ /* 0x044fe400078a10ff */
[-C--:B------:R-:W-:Y:S02]  /*10430*/  @!P0 LEA.HI.X R7, R222, R15.reuse, R167, 0x2, P4 ;  /* 0x0000000fde078211 */ /* 0x080fe400020f14a7 */
[----:B------:R-:W-:Y:S02]  /*10440*/  ISETP.GE.AND P4, PT, R218, UR4, PT ;  /* 0x00000004da007c0c */ /* 0x000fe4000bf86270 */
[----:B------:R-:W-:Y:S01]  /*10450*/  @!P1 LEA.HI.X R9, R221, R15, R166, 0x2, P5 ;  /* 0x0000000fdd099211 */ /* 0x000fe200028f14a6 */
[----:B------:R-:W-:Y:S01]  /*10460*/  @!P0 ST.E.64 desc[UR8][R6.64], R58 ;  /* 0x0000003a06008985 */ /* 0x000fe2000c101b08 */
[----:B------:R-:W-:-:S02]  /*10470*/  ISETP.GE.AND P5, PT, R217, UR4, PT ;  /* 0x00000004d9007c0c */ /* 0x000fc4000bfa6270 */
[C---:B0-----:R-:W-:Y:S01]  /*10480*/  @!P2 LEA R10, P6, R220.reuse, R17, 0x2 ;  /* 0x00000011dc0aa211 */ /* 0x041fe200078c10ff */
[----:B------:R0:W-:Y:S01]  /*10490*/  @!P1 ST.E.64 desc[UR8][R8.64], R62 ;  /* 0x0000003e08009985 */ /* 0x0001e2000c101b08 */
[----:B------:R-:W-:Y:S02]  /*104a0*/  ISETP.GE.AND P1, PT, R215, UR4, PT ;  /* 0x00000004d7007c0c */ /* 0x000fe4000bf26270 */
[----:B------:R-:W-:Y:S02]  /*104b0*/  @!P2 LEA.HI.X R11, R220, R15, R165, 0x2, P6 ;  /* 0x0000000fdc0ba211 */ /* 0x000fe400030f14a5 */
[-C--:B---3--:R-:W-:Y:S02]  /*104c0*/  @!P3 LEA R2, P6, R219, R17.reuse, 0x2 ;  /* 0x00000011db02b211 */ /* 0x088fe400078c10ff */
[----:B----4-:R-:W-:Y:S01]  /*104d0*/  @!P4 LEA R4, P0, R218, R17, 0x2 ;  /* 0x00000011da04c211 */ /* 0x010fe200078010ff */
[----:B------:R2:W-:Y:S01]  /*104e0*/  @!P2 ST.E.64 desc[UR8][R10.64], R66 ;  /* 0x000000420a00a985 */ /* 0x0005e2000c101b08 */
[----:B------:R-:W-:-:S02]  /*104f0*/  ISETP.GE.AND P2, PT, R216, UR4, PT ;  /* 0x00000004d8007c0c */ /* 0x000fc4000bf46270 */
[----:B------:R-:W-:Y:S02]  /*10500*/  @!P3 LEA.HI.X R3, R219, R15, R164, 0x2, P6 ;  /* 0x0000000fdb03b211 */ /* 0x000fe400030f14a4 */
[C---:B-1----:R-:W-:Y:S02]  /*10510*/  @!P5 LEA R12, P6, R217.reuse, R17, 0x2 ;  /* 0x00000011d90cd211 */ /* 0x042fe400078c10ff */
[-C--:B------:R-:W-:Y:S01]  /*10520*/  @!P4 LEA.HI.X R5, R218, R15.reuse, R163, 0x2, P0 ;  /* 0x0000000fda05c211 */ /* 0x080fe200000f14a3 */
[----:B------:R1:W-:Y:S01]  /*10530*/  @!P3 ST.E.64 desc[UR8][R2.64], R70 ;  /* 0x000000460200b985 */ /* 0x0003e2000c101b08 */
[----:B------:R-:W-:Y:S02]  /*10540*/  ISETP.GE.AND P0, PT, R214, UR4, PT ;  /* 0x00000004d6007c0c */ /* 0x000fe4000bf06270 */
[----:B------:R-:W-:Y:S01]  /*10550*/  @!P5 LEA.HI.X R13, R217, R15, R162, 0x2, P6 ;  /* 0x0000000fd90dd211 */ /* 0x000fe200030f14a2 */
[----:B------:R3:W-:Y:S01]  /*10560*/  @!P4 ST.E.64 desc[UR8][R4.64], R74 ;  /* 0x0000004a0400c985 */ /* 0x0007e2000c101b08 */
[----:B0-----:R-:W-:-:S02]  /*10570*/  @!P1 LEA R8, P3, R215, R17, 0x2 ;  /* 0x00000011d7089211 */ /* 0x001fc400078610ff */
[----:B------:R-:W-:Y:S01]  /*10580*/  @!P2 LEA R6, P6, R216, R17, 0x2 ;  /* 0x00000011d806a211 */ /* 0x000fe200078c10ff */
[----:B------:R0:W-:Y:S01]  /*10590*/  @!P5 ST.E.64 desc[UR8][R12.64], R78 ;  /* 0x0000004e0c00d985 */ /* 0x0001e2000c101b08 */
[----:B------:R-:W-:Y:S02]  /*105a0*/  ISETP.GE.AND P5, PT, R213, UR4, PT ;  /* 0x00000004d5007c0c */ /* 0x000fe4000bfa6270 */
[----:B------:R-:W-:Y:S02]  /*105b0*/  ISETP.GE.AND P4, PT, R212, UR4, PT ;  /* 0x00000004d4007c0c */ /* 0x000fe4000bf86270 */
[----:B------:R-:W-:Y:S02]  /*105c0*/  @!P2 LEA.HI.X R7, R216, R15, R161, 0x2, P6 ;  /* 0x0000000fd807a211 */ /* 0x000fe400030f14a1 */
[----:B--2---:R-:W-:Y:S02]  /*105d0*/  @!P0 LEA R10, P6, R214, R17, 0x2 ;  /* 0x00000011d60a8211 */ /* 0x004fe400078c10ff */
[----:B------:R-:W-:Y:S01]  /*105e0*/  @!P1 LEA.HI.X R9, R215, R15, R160, 0x2, P3 ;  /* 0x0000000fd7099211 */ /* 0x000fe200018f14a0 */
[----:B------:R2:W-:Y:S01]  /*105f0*/  @!P2 ST.E.64 desc[UR8][R6.64], R82 ;  /* 0x000000520600a985 */ /* 0x0005e2000c101b08 */
[----:B------:R-:W-:-:S02]  /*10600*/  ISETP.GE.AND P3, PT, R211, UR4, PT ;  /* 0x00000004d3007c0c */ /* 0x000fc4000bf66270 */
[----:B------:R-:W-:Y:S01]  /*10610*/  @!P0 LEA.HI.X R11, R214, R15, R159, 0x2, P6 ;  /* 0x0000000fd60b8211 */ /* 0x000fe200030f149f */
[----:B------:R4:W-:Y:S01]  /*10620*/  @!P1 ST.E.64 desc[UR8][R8.64], R86 ;  /* 0x0000005608009985 */ /* 0x0009e2000c101b08 */
[CC--:B-1----:R-:W-:Y:S02]  /*10630*/  @!P5 LEA R2, P2, R213.reuse, R17.reuse, 0x2 ;  /* 0x00000011d502d211 */ /* 0x0c2fe400078410ff */
[----:B---3--:R-:W-:Y:S01]  /*10640*/  @!P4 LEA R4, P1, R212, R17, 0x2 ;  /* 0x00000011d404c211 */ /* 0x008fe200078210ff */
[----:B------:R1:W-:Y:S01]  /*10650*/  @!P0 ST.E.64 desc[UR8][R10.64], R90 ;  /* 0x0000005a0a008985 */ /* 0x0003e2000c101b08 */
[----:B------:R-:W-:Y:S02]  /*10660*/  ISETP.GE.AND P0, PT, R210, UR4, PT ;  /* 0x00000004d2007c0c */ /* 0x000fe4000bf06270 */
[----:B------:R-:W-:Y:S02]  /*10670*/  @!P5 LEA.HI.X R3, R213, R15, R158, 0x2, P2 ;  /* 0x0000000fd503d211 */ /* 0x000fe400010f149e */
[----:B------:R-:W-:-:S02]  /*10680*/  ISETP.GE.AND P2, PT, R209, UR4, PT ;  /* 0x00000004d1007c0c */ /* 0x000fc4000bf46270 */
[----:B------:R-:W-:Y:S01]  /*10690*/  @!P4 LEA.HI.X R5, R212, R15, R157, 0x2, P1 ;  /* 0x0000000fd405c211 */ /* 0x000fe200008f149d */
[----:B------:R3:W-:Y:S01]  /*106a0*/  @!P5 ST.E.64 desc[UR8][R2.64], R94 ;  /* 0x0000005e0200d985 */ /* 0x0007e2000c101b08 */
[C---:B0-----:R-:W-:Y:S02]  /*106b0*/  @!P3 LEA R12, P6, R211.reuse, R17, 0x2 ;  /* 0x00000011d30cb211 */ /* 0x041fe400078c10ff */
[----:B------:R-:W-:Y:S01]  /*106c0*/  ISETP.GE.AND P1, PT, R208, UR4, PT ;  /* 0x00000004d0007c0c */ /* 0x000fe2000bf26270 */
[----:B------:R-:W-:Y:S01]  /*106d0*/  @!P4 ST.E.64 desc[UR8][R4.64], R98 ;  /* 0x000000620400c985 */ /* 0x000fe2000c101b08 */
[----:B------:R-:W-:Y:S02]  /*106e0*/  @!P3 LEA.HI.X R13, R211, R15, R156, 0x2, P6 ;  /* 0x0000000fd30db211 */ /* 0x000fe400030f149c */
[----:B------:R-:W-:Y:S02]  /*106f0*/  ISETP.GE.AND P4, PT, R207, UR4, PT ;  /* 0x00000004cf007c0c */ /* 0x000fe4000bf86270 */
[-C--:B--2---:R-:W-:Y:S01]  /*10700*/  @!P0 LEA R6, P6, R210, R17.reuse, 0x2 ;  /* 0x00000011d2068211 */ /* 0x084fe200078c10ff */
[----:B------:R0:W-:Y:S01]  /*10710*/  @!P3 ST.E.64 desc[UR8][R12.64], R102 ;  /* 0x000000660c00b985 */ /* 0x0001e2000c101b08 */
[----:B----4-:R-:W-:-:S02]  /*10720*/  @!P2 LEA R8, P3, R209, R17, 0x2 ;  /* 0x00000011d108a211 */ /* 0x010fc400078610ff */
[-C--:B------:R-:W-:Y:S02]  /*10730*/  @!P0 LEA.HI.X R7, R210, R15.reuse, R155, 0x2, P6 ;  /* 0x0000000fd2078211 */ /* 0x080fe400030f149b */
[----:B------:R-:W-:Y:S02]  /*10740*/  @!P2 LEA.HI.X R9, R209, R15, R154, 0x2, P3 ;  /* 0x0000000fd109a211 */ /* 0x000fe400018f149a */
[----:B------:R-:W-:Y:S01]  /*10750*/  ISETP.GE.AND P3, PT, R205, UR4, PT ;  /* 0x00000004cd007c0c */ /* 0x000fe2000bf66270 */
[----:B------:R2:W-:Y:S01]  /*10760*/  @!P0 ST.E.64 desc[UR8][R6.64], R106 ;  /* 0x0000006a06008985 */ /* 0x0005e2000c101b08 */
[-C--:B-1----:R-:W-:Y:S02]  /*10770*/  @!P1 LEA R10, P6, R208, R17.reuse, 0x2 ;  /* 0x00000011d00a9211 */ /* 0x082fe400078c10ff */
[----:B------:R-:W-:Y:S01]  /*10780*/  ISETP.GE.AND P5, PT, R206, UR4, PT ;  /* 0x00000004ce007c0c */ /* 0x000fe2000bfa6270 */
[----:B------:R1:W-:Y:S01]  /*10790*/  @!P2 ST.E.64 desc[UR8][R8.64], R110 ;  /* 0x0000006e0800a985 */ /* 0x0003e2000c101b08 */
[----:B---3--:R-:W-:-:S02]  /*107a0*/  @!P4 LEA R2, P0, R207, R17, 0x2 ;  /* 0x00000011cf02c211 */ /* 0x008fc400078010ff */
[-C--:B------:R-:W-:Y:S02]  /*107b0*/  @!P1 LEA.HI.X R11, R208, R15.reuse, R153, 0x2, P6 ;  /* 0x0000000fd00b9211 */ /* 0x080fe400030f1499 */
[----:B------:R-:W-:Y:S02]  /*107c0*/  @!P4 LEA.HI.X R3, R207, R15, R152, 0x2, P0 ;  /* 0x0000000fcf03c211 */ /* 0x000fe400000f1498 */
[----:B------:R-:W-:Y:S01]  /*107d0*/  ISETP.GE.AND P0, PT, R204, UR4, PT ;  /* 0x00000004cc007c0c */ /* 0x000fe2000bf06270 */
[----:B------:R-:W-:Y:S01]  /*107e0*/  @!P1 ST.E.64 desc[UR8][R10.64], R114 ;  /* 0x000000720a009985 */ /* 0x000fe2000c101b08 */
[----:B0-----:R-:W-:Y:S02]  /*107f0*/  @!P3 LEA R12, P2, R205, R17, 0x2 ;  /* 0x00000011cd0cb211 */ /* 0x001fe400078410ff */
[----:B------:R-:W-:Y:S01]  /*10800*/  ISETP.GE.AND P1, PT, R14, UR4, PT ;  /* 0x000000040e007c0c */ /* 0x000fe2000bf26270 */
[----:B------:R0:W-:Y:S01]  /*10810*/  @!P4 ST.E.64 desc[UR8][R2.64], R118 ;  /* 0x000000760200c985 */ /* 0x0001e2000c101b08 */
[----:B------:R-:W-:-:S02]  /*10820*/  ISETP.GE.AND P4, PT, R203, UR4, PT ;  /* 0x00000004cb007c0c */ /* 0x000fc4000bf86270 */
[----:B------:R-:W-:Y:S02]  /*10830*/  @!P5 LEA R4, P6, R206, R17, 0x2 ;  /* 0x00000011ce04d211 */ /* 0x000fe400078c10ff */
[-C--:B------:R-:W-:Y:S02]  /*10840*/  @!P3 LEA.HI.X R13, R205, R15.reuse, R236, 0x2, P2 ;  /* 0x0000000fcd0db211 */ /* 0x080fe400010f14ec */
[----:B------:R-:W-:Y:S02]  /*10850*/  ISETP.GE.AND P2, PT, R0, UR4, PT ;  /* 0x0000000400007c0c */ /* 0x000fe4000bf46270 */
[----:B------:R-:W-:Y:S02]  /*10860*/  @!P5 LEA.HI.X R5, R206, R15, R237, 0x2, P6 ;  /* 0x0000000fce05d211 */ /* 0x000fe400030f14ed */
[C---:B--2---:R-:W-:Y:S02]  /*10870*/  @!P0 LEA R6, P6, R204.reuse, R17, 0x2 ;  /* 0x00000011cc068211 */ /* 0x044fe400078c10ff */
[----:B-1----:R-:W-:Y:S01]  /*10880*/  SHF.R.S32.HI R9, RZ, 0x1f, R14 ;  /* 0x0000001fff097819 */ /* 0x002fe2000001140e */
[----:B------:R1:W-:Y:S01]  /*10890*/  @!P5 ST.E.64 desc[UR8][R4.64], R122 ;  /* 0x0000007a0400d985 */ /* 0x0003e2000c101b08 */
[----:B------:R-:W-:-:S02]  /*108a0*/  @!P0 LEA.HI.X R7, R204, R15, R235, 0x2, P6 ;  /* 0x0000000fcc078211 */ /* 0x000fc400030f14eb */
[C---:B0-----:R-:W-:Y:S01]  /*108b0*/  @!P4 LEA R2, P6, R203.reuse, R17, 0x2 ;  /* 0x00000011cb02c211 */ /* 0x041fe200078c10ff */
[----:B------:R0:W-:Y:S01]  /*108c0*/  @!P3 ST.E.64 desc[UR8][R12.64], R126 ;  /* 0x0000007e0c00b985 */ /* 0x0001e2000c101b08 */
[----:B------:R-:W-:Y:S02]  /*108d0*/  ISETP.GE.AND P5, PT, R200, UR4, PT ;  /* 0x00000004c8007c0c */ /* 0x000fe4000bfa6270 */
[----:B------:R-:W-:Y:S01]  /*108e0*/  @!P4 LEA.HI.X R3, R203, R15, R234, 0x2, P6 ;  /* 0x0000000fcb03c211 */ /* 0x000fe200030f14ea */
[----:B------:R0:W-:Y:S01]  /*108f0*/  @!P0 ST.E.64 desc[UR8][R6.64], R130 ;  /* 0x0000008206008985 */ /* 0x0001e2000c101b08 */
[-C--:B------:R-:W-:Y:S02]  /*10900*/  @!P2 LEA R10, P6, R0, R17.reuse, 0x2 ;  /* 0x00000011000aa211 */ /* 0x080fe400078c10ff */
[----:B------:R-:W-:Y:S01]  /*10910*/  @!P1 LEA R8, P3, R14, R17, 0x2 ;  /* 0x000000110e089211 */ /* 0x000fe200078610ff */
[----:B------:R0:W-:Y:S01]  /*10920*/  @!P4 ST.E.64 desc[UR8][R2.64], R134 ;  /* 0x000000860200c985 */ /* 0x0001e2000c101b08 */
[----:B-1----:R-:W-:-:S02]  /*10930*/  SHF.R.S32.HI R5, RZ, 0x1f, R0 ;  /* 0x0000001fff057819 */ /* 0x002fc40000011400 */
[-C--:B------:R-:W-:Y:S02]  /*10940*/  @!P1 LEA.HI.X R9, R14, R15.reuse, R9, 0x2, P3 ;  /* 0x0000000f0e099211 */ /* 0x080fe400018f1409 */
[----:B------:R-:W-:Y:S01]  /*10950*/  @!P2 LEA.HI.X R11, R0, R15, R5, 0x2, P6 ;  /* 0x0000000f000ba211 */ /* 0x000fe200030f1405 */
[----:B------:R-:W-:Y:S01]  /*10960*/  VIADD R0, R16, 0xf8 ;  /* 0x000000f810007836 */ /* 0x000fe20000000000 */
[----:B------:R-:W-:Y:S02]  /*10970*/  SHF.R.S32.HI R14, RZ, 0x1f, R200 ;  /* 0x0000001fff0e7819 */ /* 0x000fe400000114c8 */
[----:B------:R-:W-:Y:S02]  /*10980*/  @!P5 LEA R4, P3, R200, R17, 0x2 ;  /* 0x00000011c804d211 */ /* 0x000fe400078610ff */
[----:B------:R-:W-:Y:S02]  /*10990*/  ISETP.GE.AND P0, PT, R0, UR4, PT ;  /* 0x0000000400007c0c */ /* 0x000fe4000bf06270 */
[----:B------:R-:W-:-:S05]  /*109a0*/  @!P5 LEA.HI.X R5, R200, R15, R14, 0x2, P3 ;  /* 0x0000000fc805d211 */ /* 0x000fca00018f140e */
[----:B------:R0:W-:Y:S04]  /*109b0*/  @!P5 ST.E.64 desc[UR8][R4.64], R138 ;  /* 0x0000008a0400d985 */ /* 0x0001e8000c101b08 */
[----:B------:R0:W-:Y:S04]  /*109c0*/  @!P1 ST.E.64 desc[UR8][R8.64], R142 ;  /* 0x0000008e08009985 */ /* 0x0001e8000c101b08 */
[----:B------:R0:W-:Y:S01]  /*109d0*/  @!P2 ST.E.64 desc[UR8][R10.64], R146 ;  /* 0x000000920a00a985 */ /* 0x0001e2000c101b08 */
[----:B------:R-:W-:Y:S05]  /*109e0*/  @P0 BRA `(.L_x_1288) ;  /* 0x00000010002c0947 */ /* 0x000fea0003800000 */
[----:B0-----:R-:W-:Y:S01]  /*109f0*/  LEA R2, P0, R0, R17, 0x2 ;  /* 0x0000001100027211 */ /* 0x001fe200078010ff */
[----:B------:R-:W-:Y:S01]  /*10a00*/  ULDC.64 UR8, c[0x0][0x208] ;  /* 0x0000820000087ab9 */ /* 0x000fe20000000a00 */
[----:B------:R-:W-:-:S04]  /*10a10*/  SHF.R.S32.HI R3, RZ, 0x1f, R0 ;  /* 0x0000001fff037819 */ /* 0x000fc80000011400 */
[----:B------:R-:W-:-:S05]  /*10a20*/  LEA.HI.X R3, R0, R15, R3, 0x2, P0 ;  /* 0x0000000f00037211 */ /* 0x000fca00000f1403 */
[----:B------:R0:W-:Y:S01]  /*10a30*/  ST.E.64 desc[UR8][R2.64], R150 ;  /* 0x0000009602007985 */ /* 0x0001e2000c101b08 */
[----:B------:R-:W-:Y:S05]  /*10a40*/  BRA `(.L_x_1288) ;  /* 0x0000001000147947 */ /* 0x000fea0003800000 */
.L_x_1279:
[----:B------:R-:W-:Y:S01]  /*10a50*/  ULDC.64 UR8, c[0x0][0xc00] ;  /* 0x0003000000087ab9 */ /* 0x000fe20000000a00 */
[----:B------:R-:W-:Y:S01]  /*10a60*/  R2UR UR4, R231 ;  /* 0x00000000e70472ca */ /* 0x000fe200000e0000 */
[----:B------:R-:W-:Y:S01]  /*10a70*/  UISETP.NE.U32.AND UP0, UPT, UR8, URZ, UPT ;  /* 0x0000003f0800728c */ /* 0x000fe2000bf05070 */
[----:B------:R-:W-:Y:S01]  /*10a80*/  R2UR UR10, R23 ;  /* 0x00000000170a72ca */ /* 0x000fe200000e0000 */
[----:B------:R-:W-:Y:S02]  /*10a90*/  ULDC.64 UR12, c[0x0][0x208] ;  /* 0x00008200000c7ab9 */ /* 0x000fe40000000a00 */
[----:B------:R-:W-:-:S03]  /*10aa0*/  UISETP.NE.AND.EX UP0, UPT, UR9, URZ, UPT, UP0 ;  /* 0x0000003f0900728c */ /* 0x000fc6000bf05300 */
[----:B------:R-:W-:-:S03]  /*10ab0*/  ULDC.64 UR8, c[0x0][0xc00] ;  /* 0x0003000000087ab9 */ /* 0x000fc60000000a00 */
[----:B------:R-:W-:Y:S02]  /*10ac0*/  PLOP3.LUT P1, PT, PT, PT, UP0, 0x80, 0x0 ;  /* 0x000000000000781c */ /* 0x000fe40003f2f008 */
[----:B------:R-:W-:-:S06]  /*10ad0*/  UIMAD.WIDE UR8, UR4, 0x4, UR8 ;  /* 0x00000004040878a5 */ /* 0x000fcc000f8e0208 */
[----:B------:R-:W-:Y:S02]  /*10ae0*/  IMAD.U32 R2, RZ, RZ, UR8 ;  /* 0x00000008ff027e24 */ /* 0x000fe4000f8e00ff */
[----:B------:R-:W-:Y:S01]  /*10af0*/  IMAD.U32 R3, RZ, RZ, UR9 ;  /* 0x00000009ff037e24 */ /* 0x000fe2000f8e00ff */
[----:B------:R-:W0:Y:S01]  /*10b00*/  S2R R6, SR_TID.X ;  /* 0x0000000000067919 */ /* 0x000e220000002100 */
[----:B------:R-:W-:-:S03]  /*10b10*/  ULDC.64 UR8, c[0x0][0xc08] ;  /* 0x0003020000087ab9 */ /* 0x000fc60000000a00 */
[----:B------:R-:W2:Y:S01]  /*10b20*/  @P1 LDG.E R7, desc[UR12][R2.64] ;  /* 0x0000000c02071981 */ /* 0x000ea2000c1e1900 */
[----:B------:R-:W-:-:S04]  /*10b30*/  UISETP.NE.U32.AND UP1, UPT, UR8, URZ, UPT ;  /* 0x0000003f0800728c */ /* 0x000fc8000bf25070 */
[----:B------:R-:W-:-:S06]  /*10b40*/  UISETP.NE.AND.EX UP1, UPT, UR9, URZ, UPT, UP1 ;  /* 0x0000003f0900728c */ /* 0x000fcc000bf25310 */
[----:B------:R-:W-:-:S05]  /*10b50*/  PLOP3.LUT P2, PT, PT, PT, UP1, 0x80, 0x0 ;  /* 0x000000000000781c */ /* 0x000fca0003f4f018 */
[----:B------:R-:W-:Y:S02]  /*10b60*/  @UP1 ULDC.64 UR8, c[0x0][0xc08] ;  /* 0x0003020000081ab9 */ /* 0x000fe40000000a00 */
[----:B------:R-:W-:Y:S02]  /*10b70*/  @UP1 UIMAD.WIDE UR8, UR4, 0x4, UR8 ;  /* 0x00000004040818a5 */ /* 0x000fe4000f8e0208 */
[----:B------:R-:W-:Y:S01]  /*10b80*/  UISETP.NE.AND UP1, UPT, UR10, URZ, UPT ;  /* 0x0000003f0a00728c */ /* 0x000fe2000bf25270 */
[----:B------:R-:W-:Y:S02]  /*10b90*/  ULDC UR4, c[0x0][0xa88] ;  /* 0x0002a20000047ab9 */ /* 0x000fe40000000800 */
[----:B------:R-:W-:Y:S02]  /*10ba0*/  IMAD.U32 R0, RZ, RZ, UR4 ;  /* 0x00000004ff007e24 */ /* 0x000fe4000f8e00ff */
[----:B------:R-:W-:Y:S02]  /*10bb0*/  IMAD.U32 R4, RZ, RZ, UR8 ;  /* 0x00000008ff047e24 */ /* 0x000fe4000f8e00ff */
[----:B------:R-:W-:Y:S01]  /*10bc0*/  IMAD.U32 R5, RZ, RZ, UR9 ;  /* 0x00000009ff057e24 */ /* 0x000fe2000f8e00ff */
[----:B------:R-:W-:Y:S01]  /*10bd0*/  UMOV UR4, URZ ;  /* 0x0000003f00047c82 */ /* 0x000fe20008000000 */
[----:B0-----:R-:W-:-:S02]  /*10be0*/  VIADD R6, R6, 0xffffff80 ;  /* 0xffffff8006067836 */ /* 0x001fc40000000000 */
[----:B------:R-:W-:Y:S01]  /*10bf0*/  @!UP1 ULDC UR10, c[0x0][0xad4] ;  /* 0x0002b500000a9ab9 */ /* 0x000fe20000000800 */
[----:B------:R0:W5:Y:S01]  /*10c00*/  @P2 LDG.E R0, desc[UR12][R4.64] ;  /* 0x0000000c04002981 */ /* 0x000162000c1e1900 */
[----:B------:R-:W-:Y:S01]  /*10c10*/  IMAD.U32 R23, RZ, RZ, UR10 ;  /* 0x0000000aff177e24 */ /* 0x000fe2000f8e00ff */
[----:B------:R-:W-:Y:S02]  /*10c20*/  ISETP.GT.AND P0, PT, R6, 0x7f, PT ;  /* 0x0000007f0600780c */ /* 0x000fe40003f04270 */
[----:B--2---:R-:W-:Y:S01]  /*10c30*/  @P1 R2UR UR4, R7 ;  /* 0x00000000070412ca */ /* 0x004fe200000e0000 */
[----:B0-----:R-:W-:-:S14]  /*10c40*/  @P2 BRA `(.L_x_1291) ;  /* 0x0000000000142947 */ /* 0x001fdc0003800000 */
[----:B------:R-:W-:Y:S05]  /*10c50*/  @!P1 BRA `(.L_x_1291) ;  /* 0x0000000000109947 */ /* 0x000fea0003800000 */
[----:B------:R-:W-:Y:S02]  /*10c60*/  ULDC.64 UR8, c[0x0][0x208] ;  /* 0x0000820000087ab9 */ /* 0x000fe40000000a00 */
[----:B------:R-:W2:Y:S04]  /*10c70*/  LDG.E R5, desc[UR8][R2.64] ;  /* 0x0000000802057981 */ /* 0x000ea8000c1e1900 */
[----:B-----5:R-:W2:Y:S02]  /*10c80*/  LDG.E R0, desc[UR8][R2.64+0x4] ;  /* 0x0000040802007981 */ /* 0x020ea4000c1e1900 */
[----:B--2---:R-:W-:-:S07]  /*10c90*/  IMAD.IADD R0, R0, 0x1, -R5 ;  /* 0x0000000100007824 */ /* 0x004fce00078e0a05 */
.L_x_1291:
[----:B------:R-:W-:Y:S01]  /*10ca0*/  R2UR UR8, R231 ;  /* 0x00000000e70872ca */ /* 0x000fe200000e0000 */
[----:B------:R-:W-:Y:S01]  /*10cb0*/  USHF.R.S32.HI UR21, URZ, 0x1f, UR4 ;  /* 0x0000001f3f157899 */ /* 0x000fe20008011404 */
[----:B------:R-:W-:Y:S11]  /*10cc0*/  BSSY B1, `(.L_x_1292) ;  /* 0x000003e000017945 */ /* 0x000ff60003800000 */
[----:B------:R-:W-:-:S02]  /*10cd0*/  USHF.R.S32.HI UR13, URZ, 0x1f, UR8 ;  /* 0x0000001f3f0d7899 */ /* 0x000fc40008011408 */
[----:B------:R-:W-:Y:S02]  /*10ce0*/  USEL UR12, UR8, URZ, !UP0 ;  /* 0x0000003f080c7287 */ /* 0x000fe4000c000000 */
[----:B------:R-:W-:Y:S01]  /*10cf0*/  USEL UR13, UR13, URZ, !UP0 ;  /* 0x0000003f0d0d7287 */ /* 0x000fe2000c000000 */
[----:B------:R-:W-:Y:S11]  /*10d00*/  @P0 BRA `(.L_x_1293) ;  /* 0x0000000000e40947 */ /* 0x000ff60003800000 */
[----:B------:R-:W0:Y:S01]  /*10d10*/  S2R R4, SR_TID.X ;  /* 0x0000000000047919 */ /* 0x000e220000002100 */
[----:B------:R-:W1:Y:S01]  /*10d20*/  LDC R9, c[0x0][0xbe8] ;  /* 0x0002fa00ff097b82 */ /* 0x000e620000000800 */
[----:B------:R-:W-:Y:S02]  /*10d30*/  IMAD.U32 R3, RZ, RZ, UR61 ;  /* 0x0000003dff037e24 */ /* 0x000fe4000f8e00ff */
[----:B-1---5:R-:W-:-:S03]  /*10d40*/  IMAD R2, R0, R9, RZ ;  /* 0x0000000900027224 */ /* 0x022fc600078e02ff */
[----:B0-----:R-:W-:-:S04]  /*10d50*/  IADD3 R4, R3, -0x80, R4 ;  /* 0xffffff8003047810 */ /* 0x001fc80007ffe004 */
        /* <DEDUP_REMOVED lines=17> */
[----:B------:R-:W-:Y:S02]  /*10e70*/  UIMAD.WIDE.U32 UR10, UR8, UR20, URZ ;  /* 0x00000014080a72a5 */ /* 0x000fe4000f8e003f */
[----:B------:R-:W-:Y:S01]  /*10e80*/  UIMAD UR20, UR9, UR20, URZ ;  /* 0x00000014091472a4 */ /* 0x000fe2000f8e023f */
        /* <DEDUP_REMOVED lines=14> */
[----:B------:R-:W-:Y:S01]  /*10f70*/  IADD3 R2, P0, P1, R5, UR10, R2 ;  /* 0x0000000a05027c10 */ /* 0x000fe2000f91e002 */
[----:B------:R-:W-:Y:S01]  /*10f80*/  IMAD R7, R9, R7, R4 ;  /* 0x0000000709077224 */ /* 0x000fe200078e0204 */
[----:B------:R-:W-:Y:S01]  /*10f90*/  SHF.R.S32.HI R5, RZ, 0x1f, R5 ;  /* 0x0000001fff057819 */ /* 0x000fe20000011405 */
[----:B------:R-:W-:Y:S01]  /*10fa0*/  UIADD3.X UR10, UR15, UR20, UR21, UP1, UP2 ;  /* 0x000000140f0a7290 */ /* 0x000fe20008fe4415 */
[----:B------:R-:W-:Y:S01]  /*10fb0*/  IMAD.U32 R8, RZ, RZ, UR16 ;  /* 0x00000010ff087e24 */ /* 0x000fe2000f8e00ff */
        /* <DEDUP_REMOVED lines=14> */
.L_x_1293:
[----:B------:R-:W-:Y:S05]  /*110a0*/  BSYNC B1 ;  /* 0x0000000000017941 */ /* 0x000fea0003800000 */
.L_x_1292:
[----:B------:R-:W-:-:S13]  /*110b0*/  R2UR UR8, R23 ;  /* 0x00000000170872ca */ /* 0x000fda00000e0000 */
[----:B------:R-:W-:-:S06]  /*110c0*/  UISETP.GT.AND UP0, UPT, UR8, 0x1, UPT ;  /* 0x000000010800788c */ /* 0x000fcc000bf04270 */
[----:B------:R-:W-:-:S13]  /*110d0*/  PLOP3.LUT P0, PT, PT, PT, UP0, 0x80, 0x0 ;  /* 0x000000000000781c */ /* 0x000fda0003f0f008 */
[----:B------:R-:W-:Y:S05]  /*110e0*/  @P0 BRA `(.L_x_1288) ;  /* 0x00000008006c0947 */ /* 0x000fea0003800000 */
[----:B------:R-:W1:Y:S01]  /*110f0*/  LDC R11, c[0x0][0xbe8] ;  /* 0x0002fa00ff0b7b82 */ /* 0x000e620000000800 */
[----:B0-----:R-:W-:Y:S01]  /*11100*/  SHF.R.S32.HI R3, RZ, 0x1f, R6 ;  /* 0x0000001fff037819 */ /* 0x001fe20000011406 */
[----:B------:R-:W-:Y:S01]  /*11110*/  ULDC.64 UR10, c[0x0][0xaa0] ;  /* 0x0002a800000a7ab9 */ /* 0x000fe20000000a00 */
[----:B------:R-:W-:Y:S01]  /*11120*/  R2UR UR14, R202 ;  /* 0x00000000ca0e72ca */ /* 0x000fe200000e0000 */
[----:B------:R-:W-:Y:S01]  /*11130*/  UIMAD.WIDE.U32 UR8, UR4, UR10, URZ ;  /* 0x0000000a040872a5 */ /* 0x000fe2000f8e003f */
[----:B------:R-:W-:Y:S01]  /*11140*/  LEA.HI R2, R3, R6, RZ, 0x3 ;  /* 0x0000000603027211 */ /* 0x000fe200078f18ff */
[----:B------:R-:W-:Y:S01]  /*11150*/  UIMAD UR10, UR21, UR10, URZ ;  /* 0x0000000a150a72a4 */ /* 0x000fe2000f8e023f */
[----:B------:R-:W-:Y:S02]  /*11160*/  BSSY B1, `(.L_x_1294) ;  /* 0x000004e000017945 */ /* 0x000fe40003800000 */
[----:B------:R-:W-:Y:S01]  /*11170*/  LOP3.LUT R5, R2, 0xfffffff8, RZ, 0xc0, !PT ;  /* 0xfffffff802057812 */ /* 0x000fe200078ec0ff */
[----:B------:R-:W-:Y:S01]  /*11180*/  UIMAD UR10, UR4, UR11, UR10 ;  /* 0x0000000b040a72a4 */ /* 0x000fe2000f8e020a */
[----:B------:R-:W-:-:S03]  /*11190*/  SHF.R.S32.HI R13, RZ, 0x3, R2 ;  /* 0x00000003ff0d7819 */ /* 0x000fc60000011402 */
[----:B------:R-:W-:Y:S01]  /*111a0*/  IMAD.IADD R8, R6, 0x1, -R5 ;  /* 0x0000000106087824 */ /* 0x000fe200078e0a05 */
[----:B------:R-:W-:-:S03]  /*111b0*/  UIADD3 UR9, UR9, UR10, URZ ;  /* 0x0000000a09097290 */ /* 0x000fc6000fffe03f */
[----:B------:R-:W-:Y:S01]  /*111c0*/  IMAD R2, R8, 0x20, R13 ;  /* 0x0000002008027824 */ /* 0x000fe200078e020d */
[----:B------:R-:W-:Y:S02]  /*111d0*/  ULDC.64 UR10, c[0x0][0xae8] ;  /* 0x0002ba00000a7ab9 */ /* 0x000fe40000000a00 */
[----:B------:R-:W-:Y:S01]  /*111e0*/  UIMAD.WIDE.U32 UR8, UR14, UR10, UR8 ;  /* 0x0000000a0e0872a5 */ /* 0x000fe2000f8e0008 */
[----:B------:R-:W-:Y:S01]  /*111f0*/  VIADD R6, R2, UR61 ;  /* 0x0000003d02067c36 */ /* 0x000fe20008000000 */
[----:B-1----:R-:W-:Y:S02]  /*11200*/  ISETP.NE.AND P0, PT, R11, 0x1, PT ;  /* 0x000000010b00780c */ /* 0x002fe40003f05270 */
[----:B------:R-:W-:Y:S01]  /*11210*/  UIMAD UR9, UR14, UR11, UR9 ;  /* 0x0000000b0e0972a4 */ /* 0x000fe2000f8e0209 */
[----:B------:R-:W-:Y:S02]  /*11220*/  IMAD.MOV.U32 R5, RZ, RZ, R6 ;  /* 0x000000ffff057224 */ /* 0x000fe400078e0006 */
[----:B------:R-:W-:-:S02]  /*11230*/  ULDC.64 UR10, c[0x0][0xaf0] ;  /* 0x0002bc00000a7ab9 */ /* 0x000fc40000000a00 */
[----:B------:R-:W-:-:S04]  /*11240*/  UIMAD UR13, UR13, UR10, URZ ;  /* 0x0000000a0d0d72a4 */ /* 0x000fc8000f8e023f */
[----:B------:R-:W-:Y:S02]  /*11250*/  UIMAD UR4, UR12, UR11, UR13 ;  /* 0x0000000b0c0472a4 */ /* 0x000fe4000f8e020d */
[----:B------:R-:W-:Y:S01]  /*11260*/  UIMAD.WIDE.U32 UR12, UR12, UR10, UR8 ;  /* 0x0000000a0c0c72a5 */ /* 0x000fe2000f8e0008 */
[----:B------:R-:W0:Y:S02]  /*11270*/  @P0 LDC R3, c[0x0][0xbec] ;  /* 0x0002fb00ff030b82 */ /* 0x000e240000000800 */
[----:B------:R-:W-:Y:S01]  /*11280*/  ULDC.64 UR8, c[0x0][0xae0] ;  /* 0x0002b80000087ab9 */ /* 0x000fe20000000a00 */
[----:B------:R-:W-:-:S05]  /*11290*/  UIADD3 UR4, UR13, UR4, URZ ;  /* 0x000000040d047290 */ /* 0x000fca000fffe03f */
[----:B------:R-:W1:Y:S01]  /*112a0*/  @P0 LDC R7, c[0x0][0xbf0] ;  /* 0x0002fc00ff070b82 */ /* 0x000e620000000800 */
[----:B0-----:R-:W-:-:S04]  /*112b0*/  @P0 IMAD.HI.U32 R2, R6, R3, RZ ;  /* 0x0000000306020227 */ /* 0x001fc800078e00ff */
[----:B------:R-:W-:Y:S02]  /*112c0*/  IMAD.U32 R3, RZ, RZ, UR13 ;  /* 0x0000000dff037e24 */ /* 0x000fe4000f8e00ff */
[----:B------:R-:W-:Y:S01]  /*112d0*/  IMAD.U32 R3, RZ, RZ, UR4 ;  /* 0x00000004ff037e24 */ /* 0x000fe2000f8e00ff */
[----:B-1----:R-:W-:Y:S01]  /*112e0*/  @P0 SHF.R.U32.HI R5, RZ, R7, R2 ;  /* 0x00000007ff050219 */ /* 0x002fe20000011602 */
[----:B------:R-:W-:-:S03]  /*112f0*/  IMAD.U32 R2, RZ, RZ, UR12 ;  /* 0x0000000cff027e24 */ /* 0x000fc6000f8e00ff */
[--C-:B------:R-:W-:Y:S01]  /*11300*/  SHF.R.S32.HI R4, RZ, 0x1f, R5.reuse ;  /* 0x0000001fff047819 */ /* 0x100fe20000011405 */
[----:B------:R-:W-:Y:S02]  /*11310*/  IMAD.MOV R7, RZ, RZ, -R5 ;  /* 0x000000ffff077224 */ /* 0x000fe400078e0a05 */
[----:B------:R-:W-:-:S04]  /*11320*/  IMAD.WIDE.U32 R2, R5, UR8, R2 ;  /* 0x0000000805027c25 */ /* 0x000fc8000f8e0002 */
[----:B------:R-:W-:Y:S02]  /*11330*/  IMAD R7, R11, R7, R6 ;  /* 0x000000070b077224 */ /* 0x000fe400078e0206 */
[----:B------:R-:W-:Y:S02]  /*11340*/  IMAD R4, R4, UR8, RZ ;  /* 0x0000000804047c24 */ /* 0x000fe4000f8e02ff */
[----:B------:R-:W-:Y:S02]  /*11350*/  VIADD R6, R13, UR61 ;  /* 0x0000003d0d067c36 */ /* 0x000fe40008000000 */
[----:B------:R-:W-:Y:S01]  /*11360*/  IMAD R9, R5, UR9, R4 ;  /* 0x0000000905097c24 */ /* 0x000fe2000f8e0204 */
[----:B------:R-:W-:Y:S01]  /*11370*/  SHF.R.S32.HI R4, RZ, 0x1f, R7 ;  /* 0x0000001fff047819 */ /* 0x000fe20000011407 */
[----:B------:R-:W-:Y:S01]  /*11380*/  ULDC.64 UR8, c[0x0][0xad8] ;  /* 0x0002b60000087ab9 */ /* 0x000fe20000000a00 */
[----:B-----5:R-:W-:Y:S02]  /*11390*/  IMAD R11, R0, R11, RZ ;  /* 0x0000000b000b7224 */ /* 0x020fe400078e02ff */
[----:B------:R-:W-:-:S02]  /*113a0*/  IMAD.IADD R3, R3, 0x1, R9 ;  /* 0x0000000103037824 */ /* 0x000fc400078e0209 */
[----:B------:R-:W-:Y:S02]  /*113b0*/  IMAD R4, R4, UR8, RZ ;  /* 0x0000000804047c24 */ /* 0x000fe4000f8e02ff */
[----:B------:R-:W-:-:S04]  /*113c0*/  IMAD.WIDE.U32 R2, R7, UR8, R2 ;  /* 0x0000000807027c25 */ /* 0x000fc8000f8e0002 */
[----:B------:R-:W-:Y:S01]  /*113d0*/  IMAD R5, R7, UR9, R4 ;  /* 0x0000000907057c24 */ /* 0x000fe2000f8e0204 */
[----:B------:R-:W-:Y:S01]  /*113e0*/  ULDC.64 UR8, c[0x0][0xa80] ;  /* 0x0002a00000087ab9 */ /* 0x000fe20000000a00 */
[----:B------:R-:W-:Y:S02]  /*113f0*/  VIADD R4, R6, 0x40 ;  /* 0x0000004006047836 */ /* 0x000fe40000000000 */
[----:B------:R-:W-:Y:S01]  /*11400*/  IMAD.IADD R3, R3, 0x1, R5 ;  /* 0x0000000103037824 */ /* 0x000fe200078e0205 */
[----:B------:R-:W-:Y:S01]  /*11410*/  LEA R5, P2, R2, UR8, 0x1 ;  /* 0x0000000802057c11 */ /* 0x000fe2000f8408ff */
[----:B------:R-:W-:Y:S01]  /*11420*/  VIADD R0, R6, 0x20 ;  /* 0x0000002006007836 */ /* 0x000fe20000000000 */
[-C--:B------:R-:W-:Y:S01]  /*11430*/  ISETP.GE.AND P0, PT, R4, R11.reuse, PT ;  /* 0x0000000b0400720c */ /* 0x080fe20003f06270 */
[----:B------:R-:W-:Y:S01]  /*11440*/  IMAD.SHL.U32 R7, R8, 0x8, RZ ;  /* 0x0000000808077824 */ /* 0x000fe200078e00ff */
[----:B------:R-:W-:Y:S02]  /*11450*/  LEA.HI.X R4, R2, UR9, R3, 0x1, P2 ;  /* 0x0000000902047c11 */ /* 0x000fe400090f0c03 */
[-C--:B------:R-:W-:Y:S01]  /*11460*/  ISETP.GE.AND P2, PT, R6, R11.reuse, PT ;  /* 0x0000000b0600720c */ /* 0x080fe20003f46270 */
[C---:B------:R-:W-:Y:S01]  /*11470*/  VIADD R9, R7.reuse, 0x80 ;  /* 0x0000008007097836 */ /* 0x040fe20000000000 */
[----:B------:R-:W-:Y:S01]  /*11480*/  ISETP.GE.AND P1, PT, R0, R11, PT ;  /* 0x0000000b0000720c */ /* 0x000fe20003f26270 */
[C---:B------:R-:W-:Y:S01]  /*11490*/  VIADD R13, R7.reuse, 0xc0 ;  /* 0x000000c0070d7836 */ /* 0x040fe20000000000 */
[----:B------:R0:W1:Y:S01]  /*114a0*/  SHFL.IDX PT, R2, R5, RZ, 0x181f ;  /* 0x00181fff05027589 */ /* 0x00006200000e0000 */
[----:B------:R-:W-:Y:S01]  /*114b0*/  VIADD R15, R7, 0x40 ;  /* 0x00000040070f7836 */ /* 0x000fe20000000000 */
[----:B------:R-:W-:-:S02]  /*114c0*/  SHF.R.S32.HI R10, RZ, 0x1f, R7 ;  /* 0x0000001fff0a7819 */ /* 0x000fc40000011407 */
[----:B------:R0:W2:Y:S01]  /*114d0*/  SHFL.IDX PT, R0, R4, RZ, 0x181f ;  /* 0x00181fff04007589 */ /* 0x0000a200000e0000 */
[----:B------:R-:W-:Y:S02]  /*114e0*/  SHF.R.S32.HI R8, RZ, 0x1f, R9 ;  /* 0x0000001fff087819 */ /* 0x000fe40000011409 */
[----:B------:R-:W-:Y:S02]  /*114f0*/  SHF.R.S32.HI R12, RZ, 0x1f, R13 ;  /* 0x0000001fff0c7819 */ /* 0x000fe4000001140d */
        /* <DEDUP_REMOVED lines=20> */
.L_x_1295:
[----:B------:R-:W-:Y:S05]  /*11640*/  BSYNC B1 ;  /* 0x0000000000017941 */ /* 0x000fea0003800000 */
.L_x_1294:
        /* <DEDUP_REMOVED lines=22> */
.L_x_1297:
[----:B------:R-:W-:Y:S05]  /*117b0*/  BSYNC B1 ;  /* 0x0000000000017941 */ /* 0x000fea0003800000 */
.L_x_1296:
        /* <DEDUP_REMOVED lines=22> */
.L_x_1299:
[----:B------:R-:W-:Y:S05]  /*11920*/  BSYNC B1 ;  /* 0x0000000000017941 */ /* 0x000fea0003800000 */
.L_x_1298:
[----:B0-----:R-:W-:Y:S01]  /*11930*/  VIADD R0, R6, 0x60 ;  /* 0x0000006006007836 */ /* 0x001fe20000000000 */
[----:B--2-4-:R-:W2:Y:S04]  /*11940*/  SHFL.IDX PT, R4, R4, 0x3, 0x181f ;  /* 0x00781f0004047f89 */ /* 0x014ea800000e0000 */
[----:B------:R-:W-:Y:S01]  /*11950*/  ISETP.GE.AND P0, PT, R0, R11, PT ;  /* 0x0000000b0000720c */ /* 0x000fe20003f06270 */
[----:B-1-3--:R1:W3:-:S12]  /*11960*/  SHFL.IDX PT, R2, R5, 0x3, 0x181f ;  /* 0x00781f0005027f89 */ /* 0x00a2d800000e0000 */
[----:B-1----:R-:W-:Y:S05]  /*11970*/  @P0 BRA `(.L_x_1288) ;  /* 0x0000000000480947 */ /* 0x002fea0003800000 */
[----:B------:R-:W-:Y:S01]  /*11980*/  ULDC UR4, c[0x0][0xac8] ;  /* 0x0002b20000047ab9 */ /* 0x000fe20000000800 */
[----:B------:R-:W-:Y:S01]  /*11990*/  ULDC.64 UR8, c[0x0][0x208] ;  /* 0x0000820000087ab9 */ /* 0x000fe20000000a00 */
[----:B------:R-:W-:Y:S02]  /*119a0*/  ISETP.GE.AND P3, PT, R7, UR4, PT ;  /* 0x0000000407007c0c */ /* 0x000fe4000bf66270 */
[----:B------:R-:W-:Y:S02]  /*119b0*/  ISETP.GE.AND P2, PT, R15, UR4, PT ;  /* 0x000000040f007c0c */ /* 0x000fe4000bf46270 */
[----:B------:R-:W-:Y:S02]  /*119c0*/  ISETP.GE.AND P1, PT, R9, UR4, PT ;  /* 0x0000000409007c0c */ /* 0x000fe4000bf26270 */
[----:B------:R-:W-:-:S07]  /*119d0*/  ISETP.GE.AND P0, PT, R13, UR4, PT ;  /* 0x000000040d007c0c */ /* 0x000fce000bf06270 */
[----:B---3--:R-:W-:-:S04]  /*119e0*/  @!P3 LEA R6, P4, R7, R2, 0x1 ;  /* 0x000000020706b211 */ /* 0x008fc800078808ff */
[----:B--2---:R-:W-:Y:S02]  /*119f0*/  @!P3 LEA.HI.X R7, R7, R4, R10, 0x1, P4 ;  /* 0x000000040707b211 */ /* 0x004fe400020f0c0a */
        /* <DEDUP_REMOVED lines=10> */
.L_x_1288:
[----:B------:R-:W-:Y:S05]  /*11aa0*/  BSYNC B0 ;  /* 0x0000000000007941 */ /* 0x000fea0003800000 */
.L_x_1278:
[----:B------:R-:W-:Y:S02]  /*11ab0*/  ULDC UR4, c[0x0][0xc3c] ;  /* 0x00030f0000047ab9 */ /* 0x000fe40000000800 */
[----:B------:R-:W-:-:S06]  /*11ac0*/  UISETP.GE.AND UP0, UPT, UR6, UR4, UPT ;  /* 0x000000040600728c */ /* 0x000fcc000bf06270 */
[----:B------:R-:W-:-:S13]  /*11ad0*/  PLOP3.LUT P0, PT, PT, PT, UP0, 0x80, 0x0 ;  /* 0x000000000000781c */ /* 0x000fda0003f0f008 */
[----:B------:R-:W-:Y:S05]  /*11ae0*/  @!P0 BRA `(.L_x_1300) ;  /* 0xfffffef4009c8947 */ /* 0x000fea000383ffff */
[----:B------:R-:W-:Y:S05]  /*11af0*/  EXIT ;  /* 0x000000000000794d */ /* 0x000fea0003800000 */
.L_x_1195:
[----:B------:R-:W-:-:S08]  /*11b00*/  NOP ;  /* 0x0000000000007918 */ /* 0x000fd00000000000 */
[----:B0-----:R-:W0:-:S00]  /*11b10*/  USETMAXREG.DEALLOC.CTAPOOL 0x18 ;  /* 0x00000018000079c8 */ /* 0x001e0000080e0500 */
        /* <DEDUP_REMOVED lines=18> */
.L_x_1301:
        /* <DEDUP_REMOVED lines=44> */
.L_x_1305:
        /* <DEDUP_REMOVED lines=39> */
[----:B------:R-:W-:-:S07]  /*12170*/  IMAD.MOV.U32 R5, RZ, RZ, R2 ;  /* 0x000000ffff057224 */ /* 0x000fce00078e0002 */
.L_x_1303:
[----:B------:R-:W-:Y:S02]  /*12180*/  IMAD.IADD R10, R9, 0x1, -R4 ;  /* 0x00000001090a7824 */ /* 0x000fe400078e0a04 */
[----:B------:R-:W-:Y:S02]  /*12190*/  IMAD.MOV.U32 R3, RZ, RZ, RZ ;  /* 0x000000ffff037224 */ /* 0x000fe400078e00ff */
[----:B------:R-:W-:-:S05]  /*121a0*/  IMAD R2, R5, UR5, R10 ;  /* 0x0000000505027c24 */ /* 0x000fca000f8e020a */
[----:B------:R-:W-:-:S13]  /*121b0*/  ISETP.GT.AND P0, PT, R2, UR6, PT ;  /* 0x0000000602007c0c */ /* 0x000fda000bf04270 */
[----:B------:R-:W-:-:S04]  /*121c0*/  VOTE.ANY R2, PT, !P0 ;  /* 0x0000000000027806 */ /* 0x000fc800040e0100 */
[----:B------:R-:W0:Y:S01]  /*121d0*/  POPC R9, R2 ;  /* 0x0000000200097309 */ /* 0x000e220000000000 */
[----:B------:R-:W-:Y:S01]  /*121e0*/  ISETP.NE.AND P0, PT, R2, RZ, PT ;  /* 0x000000ff0200720c */ /* 0x000fe20003f05270 */
[----:B0-----:R0:W1:Y:S04]  /*121f0*/  SHFL.IDX PT, R8, R8, R9, 0x1f ;  /* 0x00001f0908087589 */ /* 0x00106800000e0000 */
[----:B------:R0:W2:Y:S08]  /*12200*/  SHFL.IDX PT, R4, R7, R9, 0x1f ;  /* 0x00001f0907047589 */ /* 0x0000b000000e0000 */
[----:B------:R-:W-:Y:S05]  /*12210*/  @!P0 BRA `(.L_x_1306) ;  /* 0x0000000000088947 */ /* 0x000fea0003800000 */
[----:B------:R-:W-:-:S05]  /*12220*/  VIADD R2, R9, 0xffffffff ;  /* 0xffffffff09027836 */ /* 0x000fca0000000000 */
[----:B------:R3:W4:Y:S02]  /*12230*/  SHFL.IDX PT, R3, R5, R2, 0x1f ;  /* 0x00001f0205037589 */ /* 0x00072400000e0000 */
.L_x_1306:
[----:B----4-:R-:W-:Y:S01]  /*12240*/  IMAD R3, R3, UR5, R10 ;  /* 0x0000000503037c24 */ /* 0x010fe2000f8e020a */
[----:B-1----:R-:W-:Y:S01]  /*12250*/  ISETP.NE.AND P0, PT, R8, 0x1, PT ;  /* 0x000000010800780c */ /* 0x002fe20003f05270 */
[----:B------:R-:W-:-:S03]  /*12260*/  VIADD R14, R9, UR4 ;  /* 0x00000004090e7c36 */ /* 0x000fc60008000000 */
[----:B------:R1:W-:Y:S01]  /*12270*/  STL [R1], R3 ;  /* 0x0000000301007387 */ /* 0x0003e20000100800 */
[----:B---3--:R-:W-:-:S03]  /*12280*/  IADD3 R5, -R3, UR6, RZ ;  /* 0x0000000603057c10 */ /* 0x008fc6000fffe1ff */
[----:B------:R1:W-:Y:S05]  /*12290*/  STL [R1+0xc], R14 ;  /* 0x00000c0e01007387 */ /* 0x0003ea0000100800 */
[----:B------:R-:W-:Y:S05]  /*122a0*/  @!P0 BRA `(.L_x_1307) ;  /* 0x0000000000e08947 */ /* 0x000fea0003800000 */
[----:B0-2---:R-:W-:Y:S02]  /*122b0*/  IABS R7, R4 ;  /* 0x0000000400077213 */ /* 0x005fe40000000000 */
[----:B------:R-:W-:Y:S02]  /*122c0*/  IABS R9, R8 ;  /* 0x0000000800097213 */ /* 0x000fe40000000000 */
[----:B------:R-:W0:Y:S01]  /*122d0*/  I2F.RP R10, R7 ;  /* 0x00000007000a7306 */ /* 0x000e220000209400 */
[----:B------:R-:W-:-:S07]  /*122e0*/  IABS R12, R5 ;  /* 0x00000005000c7213 */ /* 0x000fce0000000000 */
[----:B------:R-:W-:Y:S08]  /*122f0*/  I2F.RP R13, R9 ;  /* 0x00000009000d7306 */ /* 0x000ff00000209400 */
[----:B0-----:R-:W1:Y:S02]  /*12300*/  MUFU.RCP R10, R10 ;  /* 0x0000000a000a7308 */ /* 0x001e640000001000 */
[----:B-1----:R-:W-:-:S06]  /*12310*/  VIADD R3, R10, 0xffffffe ;  /* 0x0ffffffe0a037836 */ /* 0x002fcc0000000000 */
[----:B------:R-:W0:Y:S02]  /*12320*/  F2I.FTZ.U32.TRUNC.NTZ R3, R3 ;  /* 0x0000000300037305 */ /* 0x000e24000021f000 */
[----:B0-----:R-:W-:-:S04]  /*12330*/  IMAD.MOV R2, RZ, RZ, -R3 ;  /* 0x000000ffff027224 */ /* 0x001fc800078e0a03 */
[----:B------:R-:W-:Y:S02]  /*12340*/  IMAD R11, R2, R7, RZ ;  /* 0x00000007020b7224 */ /* 0x000fe400078e02ff */
[----:B------:R-:W-:-:S04]  /*12350*/  IMAD.MOV.U32 R2, RZ, RZ, RZ ;  /* 0x000000ffff027224 */ /* 0x000fc800078e00ff */
[----:B------:R-:W-:Y:S01]  /*12360*/  IMAD.HI.U32 R11, R3, R11, R2 ;  /* 0x0000000b030b7227 */ /* 0x000fe200078e0002 */
[----:B------:R-:W-:Y:S01]  /*12370*/  IABS R3, R4 ;  /* 0x0000000400037213 */ /* 0x000fe20000000000 */
[----:B------:R-:W0:Y:S04]  /*12380*/  MUFU.RCP R2, R13 ;  /* 0x0000000d00027308 */ /* 0x000e280000001000 */
[----:B------:R-:W-:Y:S02]  /*12390*/  IMAD.MOV R3, RZ, RZ, -R3 ;  /* 0x000000ffff037224 */ /* 0x000fe400078e0a03 */
[----:B------:R-:W-:-:S04]  /*123a0*/  IMAD.HI.U32 R10, R11, R12, RZ ;  /* 0x0000000c0b0a7227 */ /* 0x000fc800078e00ff */
[----:B------:R-:W-:-:S05]  /*123b0*/  IMAD R12, R10, R3, R12 ;  /* 0x000000030a0c7224 */ /* 0x000fca00078e020c */
[----:B------:R-:W-:Y:S01]  /*123c0*/  ISETP.GT.U32.AND P1, PT, R7, R12, PT ;  /* 0x0000000c0700720c */ /* 0x000fe20003f24070 */
[----:B0-----:R-:W-:-:S06]  /*123d0*/  VIADD R3, R2, 0xffffffe ;  /* 0x0ffffffe02037836 */ /* 0x001fcc0000000000 */
[----:B------:R-:W0:Y:S06]  /*123e0*/  F2I.FTZ.U32.TRUNC.NTZ R3, R3 ;  /* 0x0000000300037305 */ /* 0x000e2c000021f000 */
[----:B------:R-:W-:Y:S02]  /*123f0*/  @!P1 IMAD.IADD R12, R12, 0x1, -R7 ;  /* 0x000000010c0c9824 */ /* 0x000fe400078e0a07 */
[----:B------:R-:W-:Y:S01]  /*12400*/  @!P1 VIADD R10, R10, 0x1 ;  /* 0x000000010a0a9836 */ /* 0x000fe20000000000 */
[----:B------:R-:W-:Y:S02]  /*12410*/  ISETP.NE.AND P1, PT, R4, RZ, PT ;  /* 0x000000ff0400720c */ /* 0x000fe40003f25270 */
[----:B------:R-:W-:Y:S01]  /*12420*/  ISETP.GE.U32.AND P0, PT, R12, R7, PT ;  /* 0x000000070c00720c */ /* 0x000fe20003f06070 */
[----:B0-----:R-:W-:-:S04]  /*12430*/  IMAD.MOV R2, RZ, RZ, -R3 ;  /* 0x000000ffff027224 */ /* 0x001fc800078e0a03 */
[----:B------:R-:W-:Y:S02]  /*12440*/  IMAD R7, R2, R9, RZ ;  /* 0x0000000902077224 */ /* 0x000fe400078e02ff */
[----:B------:R-:W-:-:S06]  /*12450*/  IMAD.MOV.U32 R2, RZ, RZ, RZ ;  /* 0x000000ffff027224 */ /* 0x000fcc00078e00ff */
[----:B------:R-:W-:Y:S02]  /*12460*/  @P0 VIADD R10, R10, 0x1 ;  /* 0x000000010a0a0836 */ /* 0x000fe40000000000 */
[----:B------:R-:W-:Y:S01]  /*12470*/  IMAD.HI.U32 R7, R3, R7, R2 ;  /* 0x0000000703077227 */ /* 0x000fe200078e0002 */
[----:B------:R-:W-:Y:S02]  /*12480*/  LOP3.LUT R2, R5, R4, RZ, 0x3c, !PT ;  /* 0x0000000405027212 */ /* 0x000fe400078e3cff */
[----:B------:R-:W-:Y:S02]  /*12490*/  IABS R3, R8 ;  /* 0x0000000800037213 */ /* 0x000fe40000000000 */
[----:B------:R-:W-:-:S03]  /*124a0*/  ISETP.GE.AND P2, PT, R2, RZ, PT ;  /* 0x000000ff0200720c */ /* 0x000fc60003f46270 */
[----:B------:R-:W-:-:S10]  /*124b0*/  IMAD.MOV R3, RZ, RZ, -R3 ;  /* 0x000000ffff037224 */ /* 0x000fd400078e0a03 */
[----:B------:R-:W-:Y:S01]  /*124c0*/  @!P2 IMAD.MOV R10, RZ, RZ, -R10 ;  /* 0x000000ffff0aa224 */ /* 0x000fe200078e0a0a */
[----:B------:R-:W-:-:S04]  /*124d0*/  @!P1 LOP3.LUT R10, RZ, R4, RZ, 0x33, !PT ;  /* 0x00000004ff0a9212 */ /* 0x000fc800078e33ff */
        /* <DEDUP_REMOVED lines=8> */
[----:B------:R-:W-:-:S04]  /*12560*/  LOP3.LUT R2, R10, R8, RZ, 0x3c, !PT ;  /* 0x000000080a027212 */ /* 0x000fc800078e3cff */
[----:B------:R-:W-:Y:S01]  /*12570*/  ISETP.GE.AND P2, PT, R2, RZ, PT ;  /* 0x000000ff0200720c */ /* 0x000fe20003f46270 */
[----:B------:R-:W-:-:S04]  /*12580*/  IMAD.MOV R2, RZ, RZ, -R10 ;  /* 0x000000ffff027224 */ /* 0x000fc800078e0a0a */
[----:B------:R-:W-:Y:S02]  /*12590*/  IMAD R2, R4, R2, R5 ;  /* 0x0000000204027224 */ /* 0x000fe400078e0205 */
        /* <DEDUP_REMOVED lines=8> */
[----:B------:R-:W-:Y:S05]  /*12620*/  BRA `(.L_x_1308) ;  /* 0x0000000000f87947 */ /* 0x000fea0003800000 */
.L_x_1307:
[----:B-1----:R-:W1:Y:S01]  /*12630*/  LDC.64 R2, c[0x0][0xc90] ;  /* 0x00032400ff027b82 */ /* 0x002e620000000a00 */
[----:B------:R-:W-:Y:S01]  /*12640*/  ULDC.64 UR6, c[0x0][0x208] ;  /* 0x0000820000067ab9 */ /* 0x000fe20000000a00 */
[----:B-1----:R-:W-:-:S05]  /*12650*/  IMAD.WIDE R2, R14, 0x4, R2 ;  /* 0x000000040e027825 */ /* 0x002fca00078e0202 */
[----:B0-----:R0:W2:Y:S02]  /*12660*/  LDG.E R7, desc[UR6][R2.64] ;  /* 0x0000000602077981 */ /* 0x0010a4000c1e1900 */
[----:B0-----:R-:W-:Y:S02]  /*12670*/  IMAD.MOV.U32 R2, RZ, RZ, RZ ;  /* 0x000000ffff027224 */ /* 0x001fe400078e00ff */
[----:B--2---:R-:W-:-:S05]  /*12680*/  IMAD R8, R4, R7, RZ ;  /* 0x0000000704087224 */ /* 0x004fca00078e02ff */
[----:B------:R-:W-:-:S04]  /*12690*/  IABS R9, R8 ;  /* 0x0000000800097213 */ /* 0x000fc80000000000 */
[----:B------:R-:W0:Y:S08]  /*126a0*/  I2F.RP R10, R9 ;  /* 0x00000009000a7306 */ /* 0x000e300000209400 */
[----:B0-----:R-:W0:Y:S02]  /*126b0*/  MUFU.RCP R10, R10 ;  /* 0x0000000a000a7308 */ /* 0x001e240000001000 */
[----:B0-----:R-:W-:-:S06]  /*126c0*/  VIADD R11, R10, 0xffffffe ;  /* 0x0ffffffe0a0b7836 */ /* 0x001fcc0000000000 */
[----:B------:R-:W0:Y:S02]  /*126d0*/  F2I.FTZ.U32.TRUNC.NTZ R3, R11 ;  /* 0x0000000b00037305 */ /* 0x000e24000021f000 */
[----:B0-----:R-:W-:-:S04]  /*126e0*/  IMAD.MOV R12, RZ, RZ, -R3 ;  /* 0x000000ffff0c7224 */ /* 0x001fc800078e0a03 */
[----:B------:R-:W-:-:S04]  /*126f0*/  IMAD R13, R12, R9, RZ ;  /* 0x000000090c0d7224 */ /* 0x000fc800078e02ff */
[----:B------:R-:W-:Y:S01]  /*12700*/  IMAD.HI.U32 R2, R3, R13, R2 ;  /* 0x0000000d03027227 */ /* 0x000fe200078e0002 */
[----:B------:R-:W-:Y:S02]  /*12710*/  IABS R13, R5 ;  /* 0x00000005000d7213 */ /* 0x000fe40000000000 */
[----:B------:R-:W-:-:S03]  /*12720*/  IABS R3, R8 ;  /* 0x0000000800037213 */ /* 0x000fc60000000000 */
[----:B------:R-:W-:-:S04]  /*12730*/  IMAD.HI.U32 R2, R2, R13, RZ ;  /* 0x0000000d02027227 */ /* 0x000fc800078e00ff */
[----:B------:R-:W-:-:S04]  /*12740*/  IMAD.MOV R3, RZ, RZ, -R3 ;  /* 0x000000ffff037224 */ /* 0x000fc800078e0a03 */
        /* <DEDUP_REMOVED lines=11> */
[----:B------:R-:W-:Y:S02]  /*12800*/  IMAD R9, R7, R2, RZ ;  /* 0x0000000207097224 */ /* 0x000fe400078e02ff */
[----:B------:R-:W-:Y:S02]  /*12810*/  IMAD.MOV R2, RZ, RZ, -R2 ;  /* 0x000000ffff027224 */ /* 0x000fe400078e0a02 */
[----:B------:R-:W-:Y:S02]  /*12820*/  IMAD.MOV R10, RZ, RZ, -R9 ;  /* 0x000000ffff0a7224 */ /* 0x000fe400078e0a09 */
[----:B------:R-:W-:Y:S02]  /*12830*/  IMAD R8, R8, R2, R5 ;  /* 0x0000000208087224 */ /* 0x000fe400078e0205 */
[----:B------:R-:W-:Y:S01]  /*12840*/  IMAD.MOV.U32 R2, RZ, RZ, RZ ;  /* 0x000000ffff027224 */ /* 0x000fe200078e00ff */
[----:B------:R-:W-:Y:S02]  /*12850*/  VIADDMNMX R7, R10, UR5, R7, PT ;  /* 0x000000050a077c46 */ /* 0x000fe4000b800107 */
[----:B------:R-:W-:-:S02]  /*12860*/  IADD3 R9, R9, 0x1000000, R8 ;  /* 0x0100000009097810 */ /* 0x000fc40007ffe008 */
[----:B------:R-:W-:-:S04]  /*12870*/  IABS R10, R7 ;  /* 0x00000007000a7213 */ /* 0x000fc80000000000 */
[----:B------:R-:W0:Y:S08]  /*12880*/  I2F.RP R11, R10 ;  /* 0x0000000a000b7306 */ /* 0x000e300000209400 */
[----:B0-----:R-:W0:Y:S02]  /*12890*/  MUFU.RCP R11, R11 ;  /* 0x0000000b000b7308 */ /* 0x001e240000001000 */
[----:B0-----:R-:W-:Y:S01]  /*128a0*/  VIADD R3, R11, 0xffffffe ;  /* 0x0ffffffe0b037836 */ /* 0x001fe20000000000 */
[----:B------:R-:W-:-:S05]  /*128b0*/  IABS R11, R7 ;  /* 0x00000007000b7213 */ /* 0x000fca0000000000 */
[----:B------:R-:W0:Y:S02]  /*128c0*/  F2I.FTZ.U32.TRUNC.NTZ R3, R3 ;  /* 0x0000000300037305 */ /* 0x000e24000021f000 */
[----:B0-----:R-:W-:-:S04]  /*128d0*/  IMAD.MOV R5, RZ, RZ, -R3 ;  /* 0x000000ffff057224 */ /* 0x001fc800078e0a03 */
[----:B------:R-:W-:-:S04]  /*128e0*/  IMAD R5, R5, R10, RZ ;  /* 0x0000000a05057224 */ /* 0x000fc800078e02ff */
[----:B------:R-:W-:Y:S01]  /*128f0*/  IMAD.HI.U32 R2, R3, R5, R2 ;  /* 0x0000000503027227 */ /* 0x000fe200078e0002 */
[----:B------:R-:W-:-:S03]  /*12900*/  IABS R5, R8 ;  /* 0x0000000800057213 */ /* 0x000fc60000000000 */
[----:B------:R-:W-:Y:S02]  /*12910*/  IMAD.MOV R3, RZ, RZ, -R11 ;  /* 0x000000ffff037224 */ /* 0x000fe400078e0a0b */
        /* <DEDUP_REMOVED lines=11> */
[----:B------:R-:W-:Y:S01]  /*129d0*/  @!P1 LOP3.LUT R2, RZ, R7, RZ, 0x33, !PT ;  /* 0x00000007ff029212 */ /* 0x000fe200078e33ff */
[----:B------:R-:W-:-:S04]  /*129e0*/  IMAD.MOV R7, RZ, RZ, -R7 ;  /* 0x000000ffff077224 */ /* 0x000fc800078e0a07 */
[----:B------:R-:W-:-:S05]  /*129f0*/  IMAD R3, R2, R7, R9 ;  /* 0x0000000702037224 */ /* 0x000fca00078e0209 */
[----:B------:R1:W-:Y:S02]  /*12a00*/  STL [R1+0x8], R3 ;  /* 0x0000080301007387 */ /* 0x0003e40000100800 */
.L_x_1308:
[----:B01----:R-:W-:-:S05]  /*12a10*/  LOP3.LUT R3, RZ, R2, RZ, 0x33, !PT ;  /* 0x00000002ff037212 */ /* 0x003fca00078e33ff */
[----:B------:R-:W-:-:S05]  /*12a20*/  IMAD.IADD R2, R4, 0x1, R3 ;  /* 0x0000000104027824 */ /* 0x000fca00078e0203 */
[----:B------:R1:W-:Y:S01]  /*12a30*/  STL [R1+0x4], R2 ;  /* 0x0000040201007387 */ /* 0x0003e20000100800 */
[----:B------:R-:W-:Y:S05]  /*12a40*/  BRA `(.L_x_1309) ;  /* 0x0000000000107947 */ /* 0x000fea0003800000 */
.L_x_1304:
[----:B------:R-:W-:Y:S01]  /*12a50*/  IMAD.U32 R2, RZ, RZ, UR6 ;  /* 0x00000006ff027e24 */ /* 0x000fe2000f8e00ff */
[----:B------:R0:W-:Y:S04]  /*12a60*/  STL [R1+0x4], RZ ;  /* 0x000004ff01007387 */ /* 0x0001e80000100800 */
[----:B------:R0:W-:Y:S04]  /*12a70*/  STL [R1+0x8], RZ ;  /* 0x000008ff01007387 */ /* 0x0001e80000100800 */
[----:B------:R0:W-:Y:S02]  /*12a80*/  STL [R1], R2 ;  /* 0x0000000201007387 */ /* 0x0001e40000100800 */
.L_x_1309:
[----:B------:R-:W2:Y:S04]  /*12a90*/  LDL R8, [R1] ;  /* 0x0000000001087983 */ /* 0x000ea80000100800 */
[----:B------:R-:W2:Y:S04]  /*12aa0*/  LDL R9, [R1+0x4] ;  /* 0x0000040001097983 */ /* 0x000ea80000100800 */
[----:B------:R-:W2:Y:S04]  /*12ab0*/  LDL R10, [R1+0x8] ;  /* 0x00000800010a7983 */ /* 0x000ea80000100800 */
[----:B------:R-:W2:Y:S01]  /*12ac0*/  LDL R11, [R1+0xc] ;  /* 0x00000c00010b7983 */ /* 0x000ea20000100800 */
[----:B------:R-:W-:-:S13]  /*12ad0*/  ISETP.NE.AND P0, PT, R0, RZ, PT ;  /* 0x000000ff0000720c */ /* 0x000fda0003f05270 */
[----:B------:R-:W3:Y:S01]  /*12ae0*/  @!P0 S2R R3, SR_CgaCtaId ;  /* 0x0000000000038919 */ /* 0x000ee20000008800 */
[----:B------:R-:W-:-:S04]  /*12af0*/  @!P0 MOV R0, 0x400 ;  /* 0x0000040000008802 */ /* 0x000fc80000000f00 */
[----:B---3--:R-:W-:-:S05]  /*12b00*/  @!P0 LEA R0, R3, R0, 0x18 ;  /* 0x0000000003008211 */ /* 0x008fca00078ec0ff */
[----:B--2---:R2:W-:Y:S01]  /*12b10*/  @!P0 STS.128 [R0+0x308d0], R8 ;  /* 0x0308d00800008388 */ /* 0x0045e20000000c00 */
[----:B------:R-:W-:Y:S06]  /*12b20*/  BAR.ARV 0x5, 0x180 ;  /* 0x0146000000007b1d */ /* 0x000fec0000002000 */
.L_x_1302:
[----:B--2---:R-:W2:Y:S01]  /*12b30*/  LDL R0, [R1+0xc] ;  /* 0x00000c0001007983 */ /* 0x004ea20000100800 */
[----:B------:R-:W-:Y:S01]  /*12b40*/  ULDC UR4, c[0x0][0xc3c] ;  /* 0x00030f0000047ab9 */ /* 0x000fe20000000800 */
[----:B------:R-:W-:Y:S01]  /*12b50*/  IMAD.MOV.U32 R19, RZ, RZ, RZ ;  /* 0x000000ffff137224 */ /* 0x000fe200078e00ff */
[----:B--2---:R-:W-:Y:S01]  /*12b60*/  ISETP.GE.AND P0, PT, R0, UR4, PT ;  /* 0x0000000400007c0c */ /* 0x004fe2000bf06270 */
[----:B------:R-:W-:-:S05]  /*12b70*/  IMAD.MOV.U32 R0, RZ, RZ, 0x1 ;  /* 0x00000001ff007424 */ /* 0x000fca00078e00ff */
[----:B------:R2:W-:Y:S04]  /*12b80*/  STL [R1+0x10], R0 ;  /* 0x0000100001007387 */ /* 0x0005e80000100800 */
[----:B------:R2:W-:Y:S03]  /*12b90*/  STL [R1+0x50], RZ ;  /* 0x000050ff01007387 */ /* 0x0005e60000100800 */
[----:B------:R-:W-:Y:S05]  /*12ba0*/  @P0 BRA `(.L_x_1310) ;  /* 0x0000006c00240947 */ /* 0x000fea0003800000 */
[----:B------:R-:W4:Y:S01]  /*12bb0*/  S2UR UR5, SR_CgaCtaId ;  /* 0x00000000000579c3 */ /* 0x000f220000008800 */
[C---:B--2---:R-:W-:Y:S01]  /*12bc0*/  IMAD.SHL.U32 R0, R6.reuse, 0x8, RZ ;  /* 0x0000000806007824 */ /* 0x044fe200078e00ff */
[----:B------:R-:W-:Y:S01]  /*12bd0*/  LOP3.LUT R4, R6, 0x7f, RZ, 0xc0, !PT ;  /* 0x0000007f06047812 */ /* 0x000fe200078ec0ff */
[----:B------:R-:W-:Y:S01]  /*12be0*/  UMOV UR4, 0x400 ;  /* 0x0000040000047882 */ /* 0x000fe20000000000 */
[----:B------:R-:W-:Y:S01]  /*12bf0*/  BSSY B8, `(.L_x_1310) ;  /* 0x00006c4000087945 */ /* 0x000fe20003800000 */
[----:B------:R-:W-:Y:S01]  /*12c00*/  IMAD.MOV.U32 R19, RZ, RZ, RZ ;  /* 0x000000ffff137224 */ /* 0x000fe200078e00ff */
[----:B------:R-:W-:Y:S01]  /*12c10*/  LOP3.LUT R3, R0, 0x1f8, RZ, 0xc0, !PT ;  /* 0x000001f800037812 */ /* 0x000fe200078ec0ff */
[----:B01----:R-:W-:Y:S01]  /*12c20*/  IMAD.SHL.U32 R2, R4, 0x8, RZ ;  /* 0x0000000804027824 */ /* 0x003fe200078e00ff */
        /* <DEDUP_REMOVED lines=9> */
[----:B----4-:R-:W-:-:S06]  /*12cc0*/  ULEA UR4, UR5, UR4, 0x18 ;  /* 0x0000000405047291 */ /* 0x010fcc000f8ec03f */
[----:B------:R-:W-:-:S04]  /*12cd0*/  IMAD.U32 R18, RZ, RZ, UR4 ;  /* 0x00000004ff127e24 */ /* 0x000fc8000f8e00ff */
[----:B------:R-:W-:-:S05]  /*12ce0*/  IMAD R3, R3, 0x2, R18 ;  /* 0x0000000203037824 */ /* 0x000fca00078e0212 */
[----:B------:R0:W-:Y:S04]  /*12cf0*/  STL [R1+0x20], R3 ;  /* 0x0000200301007387 */ /* 0x0001e80000100800 */
[----:B------:R-:W-:Y:S04]  /*12d00*/  STL [R1+0x50], RZ ;  /* 0x000050ff01007387 */ /* 0x000fe80000100800 */
[----:B------:R1:W-:Y:S01]  /*12d10*/  STL [R1+0x10], R2 ;  /* 0x0000100201007387 */ /* 0x0003e20000100800 */
[C---:B0-----:R-:W-:Y:S02]  /*12d20*/  LOP3.LUT R3, R0.reuse, 0x40, RZ, 0xfc, !PT ;  /* 0x0000004000037812 */ /* 0x041fe400078efcff */
[----:B-1----:R-:W-:-:S02]  /*12d30*/  LOP3.LUT R2, R0, 0x80, RZ, 0xfc, !PT ;  /* 0x0000008000027812 */ /* 0x002fc400078efcff */
[----:B------:R-:W-:-:S07]  /*12d40*/  LOP3.LUT R0, R0, 0xc0, RZ, 0xfc, !PT ;  /* 0x000000c000007812 */ /* 0x000fce00078efcff */
.L_x_1433:
[----:B---3--:R-:W2:Y:S01]  /*12d50*/  LDL R9, [R1+0xc] ;  /* 0x00000c0001097983 */ /* 0x008ea20000100800 */
[----:B------:R-:W-:Y:S05]  /*12d60*/  YIELD ;  /* 0x0000000000007946 */ /* 0x000fea0003800000 */
[----:B------:R-:W-:Y:S01]  /*12d70*/  ULDC.64 UR4, c[0x0][0xa28] ;  /* 0x00028a0000047ab9 */ /* 0x000fe20000000a00 */
[----:B------:R-:W-:Y:S01]  /*12d80*/  IMAD.MOV.U32 R0, RZ, RZ, RZ ;  /* 0x000000ffff007224 */ /* 0x000fe200078e00ff */
[----:B------:R-:W-:Y:S01]  /*12d90*/  ISETP.NE.U32.AND P0, PT, RZ, UR4, PT ;  /* 0x00000004ff007c0c */ /* 0x000fe2000bf05070 */
[----:B01----:R-:W0:Y:S01]  /*12da0*/  LDC.64 R4, c[0x0][0xa00] ;  /* 0x00028000ff047b82 */ /* 0x003e220000000a00 */
[----:B------:R-:W-:Y:S01]  /*12db0*/  ULDC.64 UR8, c[0x0][0x208] ;  /* 0x0000820000087ab9 */ /* 0x000fe20000000a00 */
[----:B------:R-:W-:Y:S01]  /*12dc0*/  IMAD.MOV.U32 R10, RZ, RZ, RZ ;  /* 0x000000ffff0a7224 */ /* 0x000fe200078e00ff */
[----:B------:R-:W-:Y:S01]  /*12dd0*/  ISETP.NE.AND.EX P0, PT, RZ, UR5, PT, P0 ;  /* 0x00000005ff007c0c */ /* 0x000fe2000bf05300 */
[----:B------:R-:W-:Y:S01]  /*12de0*/  ULDC.64 UR4, c[0x0][0xa18] ;  /* 0x0002860000047ab9 */ /* 0x000fe20000000a00 */
[----:B------:R-:W-:-:S11]  /*12df0*/  ULDC.64 UR6, c[0x0][0xa08] ;  /* 0x0002820000067ab9 */ /* 0x000fd60000000a00 */
[----:B------:R-:W2:Y:S02]  /*12e00*/  @P0 LDC.64 R2, c[0x0][0xa28] ;  /* 0x00028a00ff020b82 */ /* 0x000ea40000000a00 */
[----:B--2---:R-:W-:-:S05]  /*12e10*/  @P0 IMAD.WIDE R2, R9, 0x4, R2 ;  /* 0x0000000409020825 */ /* 0x004fca00078e0202 */
[----:B------:R1:W5:Y:S01]  /*12e20*/  @P0 LDG.E R0, desc[UR8][R2.64] ;  /* 0x0000000802000981 */ /* 0x000362000c1e1900 */
[----:B------:R-:W-:Y:S01]  /*12e30*/  ISETP.NE.U32.AND P0, PT, RZ, UR4, PT ;  /* 0x00000004ff007c0c */ /* 0x000fe2000bf05070 */
[----:B0-----:R-:W-:Y:S01]  /*12e40*/  IMAD.WIDE R4, R9, 0x4, R4 ;  /* 0x0000000409047825 */ /* 0x001fe200078e0204 */
[----:B------:R-:W-:Y:S02]  /*12e50*/  ISETP.NE.U32.AND P1, PT, RZ, UR6, PT ;  /* 0x00000006ff007c0c */ /* 0x000fe4000bf25070 */
[----:B------:R-:W-:Y:S01]  /*12e60*/  ISETP.NE.AND.EX P2, PT, RZ, UR5, PT, P0 ;  /* 0x00000005ff007c0c */ /* 0x000fe2000bf45300 */
[----:B------:R-:W-:Y:S01]  /*12e70*/  ULDC.64 UR4, c[0x0][0xa00] ;  /* 0x0002800000047ab9 */ /* 0x000fe20000000a00 */
[----:B------:R-:W-:Y:S01]  /*12e80*/  ISETP.NE.AND.EX P1, PT, RZ, UR7, PT, P1 ;  /* 0x00000007ff007c0c */ /* 0x000fe2000bf25310 */
[----:B------:R-:W-:Y:S01]  /*12e90*/  IMAD.MOV.U32 R8, RZ, RZ, RZ ;  /* 0x000000ffff087224 */ /* 0x000fe200078e00ff */
[----:B------:R-:W-:Y:S01]  /*12ea0*/  ISETP.NE.U32.AND P0, PT, RZ, UR4, PT ;  /* 0x00000004ff007c0c */ /* 0x000fe2000bf05070 */
[----:B-1----:R-:W0:Y:S03]  /*12eb0*/  LDC.64 R2, c[0x0][0xa08] ;  /* 0x00028200ff027b82 */ /* 0x002e260000000a00 */
[----:B------:R-:W-:-:S05]  /*12ec0*/  ISETP.NE.AND.EX P0, PT, RZ, UR5, PT, P0 ;  /* 0x00000005ff007c0c */ /* 0x000fca000bf05300 */
[----:B------:R-:W1:Y:S08]  /*12ed0*/  @P2 LDC.64 R6, c[0x0][0xa18] ;  /* 0x00028600ff062b82 */ /* 0x000e700000000a00 */
[----:B------:R-:W2:Y:S01]  /*12ee0*/  @P0 LDG.E R10, desc[UR8][R4.64] ;  /* 0x00000008040a0981 */ /* 0x000ea2000c1e1900 */
[----:B------:R-:W-:Y:S01]  /*12ef0*/  ULDC UR4, c[0x0][0x288] ;  /* 0x0000a20000047ab9 */ /* 0x000fe20000000800 */
[----:B0-----:R-:W-:-:S05]  /*12f00*/  IMAD.WIDE R2, R9, 0x4, R2 ;  /* 0x0000000409027825 */ /* 0x001fca00078e0202 */
[----:B------:R-:W5:Y:S01]  /*12f10*/  @P1 LDG.E R8, desc[UR8][R2.64] ;  /* 0x0000000802081981 */ /* 0x000f62000c1e1900 */
[----:B-1----:R-:W-:-:S03]  /*12f20*/  @P2 IMAD.WIDE R6, R9, 0x4, R6 ;  /* 0x0000000409062825 */ /* 0x002fc600078e0206 */
[----:B--2---:R0:W-:Y:S02]  /*12f30*/  STL [R1+0x30], R10 ;  /* 0x0000300a01007387 */ /* 0x0041e40000100800 */
[----:B0-----:R-:W-:Y:S01]  /*12f40*/  IMAD.U32 R10, RZ, RZ, UR4 ;  /* 0x00000004ff0a7e24 */ /* 0x001fe2000f8e00ff */
[----:B------:R-:W-:-:S05]  /*12f50*/  ULDC.64 UR4, c[0x0][0x418] ;  /* 0x0001060000047ab9 */ /* 0x000fca0000000a00 */
        /* <DEDUP_REMOVED lines=12> */
[----:B------:R-:W0:Y:S04]  /*13020*/  LDG.E R7, desc[UR4][R4.64] ;  /* 0x0000000404077981 */ /* 0x000e28000c1e1900 */
[----:B------:R-:W0:Y:S02]  /*13030*/  LDG.E R4, desc[UR4][R4.64+0x4] ;  /* 0x0000040404047981 */ /* 0x000e24000c1e1900 */
[----:B0-----:R-:W-:-:S05]  /*13040*/  IMAD.IADD R10, R4, 0x1, -R7 ;  /* 0x00000001040a7824 */ /* 0x001fca00078e0a07 */
[----:B------:R1:W-:Y:S02]  /*13050*/  STL [R1+0x2c], R10 ;  /* 0x00002c0a01007387 */ /* 0x0003e40000100800 */
.L_x_1311:
[----:B------:R-:W2:Y:S01]  /*13060*/  LDL.LU R5, [R1+0x8] ;  /* 0x0000080001057983 */ /* 0x000ea20000300800 */
[----:B------:R-:W-:Y:S02]  /*13070*/  ULDC.64 UR4, c[0x0][0xa20] ;  /* 0x0002880000047ab9 */ /* 0x000fe40000000a00 */
[----:B------:R-:W-:-:S04]  /*13080*/  ISETP.NE.U32.AND P0, PT, RZ, UR4, PT ;  /* 0x00000004ff007c0c */ /* 0x000fc8000bf05070 */
[----:B------:R-:W-:Y:S02]  /*13090*/  ISETP.NE.AND.EX P0, PT, RZ, UR5, PT, P0 ;  /* 0x00000005ff007c0c */ /* 0x000fe4000bf05300 */
[C---:B--2---:R-:W-:Y:S02]  /*130a0*/  LOP3.LUT R7, R5.reuse, 0xff000000, RZ, 0xc0, !PT ;  /* 0xff00000005077812 */ /* 0x044fe400078ec0ff */
[C---:B------:R-:W-:Y:S02]  /*130b0*/  LOP3.LUT R4, R5.reuse, 0xff0000, RZ, 0xc0, !PT ;  /* 0x00ff000005047812 */ /* 0x040fe400078ec0ff */
[----:B------:R-:W-:Y:S02]  /*130c0*/  SHF.R.U32.HI R7, RZ, 0x8, R7 ;  /* 0x00000008ff077819 */ /* 0x000fe40000011607 */
[----:B------:R-:W-:Y:S02]  /*130d0*/  LOP3.LUT R16, R5, 0xffff, RZ, 0xc0, !PT ;  /* 0x0000ffff05107812 */ /* 0x000fe400078ec0ff */
[----:B------:R-:W-:Y:S01]  /*130e0*/  LEA.HI R7, R4, R7, RZ, 0x10 ;  /* 0x0000000704077211 */ /* 0x000fe200078f80ff */
[----:B-----5:R-:W-:-:S05]  /*130f0*/  IMAD.IADD R4, R8, 0x1, R0 ;  /* 0x0000000108047824 */ /* 0x020fca00078e0200 */
[----:B------:R2:W-:Y:S01]  /*13100*/  STL [R1+0x14], R4 ;  /* 0x0000140401007387 */ /* 0x0005e20000100800 */
[----:B------:R-:W-:Y:S05]  /*13110*/  @!P0 BRA `(.L_x_1312) ;  /* 0x0000000000148947 */ /* 0x000fea0003800000 */
[----:B------:R-:W3:Y:S01]  /*13120*/  LDC.64 R2, c[0x0][0xa20] ;  /* 0x00028800ff027b82 */ /* 0x000ee20000000a00 */
[----:B------:R-:W-:Y:S01]  /*13130*/  ULDC.64 UR4, c[0x0][0x208] ;  /* 0x0000820000047ab9 */ /* 0x000fe20000000a00 */
[----:B---3--:R-:W-:-:S05]  /*13140*/  IMAD.WIDE R2, R9, 0x4, R2 ;  /* 0x0000000409027825 */ /* 0x008fca00078e0202 */
[----:B------:R3:W5:Y:S01]  /*13150*/  LDG.E R6, desc[UR4][R2.64] ;  /* 0x0000000402067981 */ /* 0x000762000c1e1900 */
[----:B------:R-:W-:Y:S05]  /*13160*/  BRA `(.L_x_1313) ;  /* 0x0000000000147947 */ /* 0x000fea0003800000 */
.L_x_1312:
[----:B------:R-:W-:Y:S05]  /*13170*/  @!P1 BRA `(.L_x_1313) ;  /* 0x0000000000109947 */ /* 0x000fea0003800000 */
[----:B------:R-:W-:Y:S02]  /*13180*/  ULDC.64 UR4, c[0x0][0x208] ;  /* 0x0000820000047ab9 */ /* 0x000fe40000000a00 */
[----:B------:R-:W3:Y:S04]  /*13190*/  LDG.E R6, desc[UR4][R2.64] ;  /* 0x0000000402067981 */ /* 0x000ee8000c1e1900 */
[----:B------:R-:W3:Y:S02]  /*131a0*/  LDG.E R2, desc[UR4][R2.64+0x4] ;  /* 0x0000040402027981 */ /* 0x000ee4000c1e1900 */
[----:B---3--:R-:W-:-:S07]  /*131b0*/  IMAD.IADD R6, R2, 0x1, -R6 ;  /* 0x0000000102067824 */ /* 0x008fce00078e0a06 */
.L_x_1313:
[----:B--2---:R-:W2:Y:S01]  /*131c0*/  LDL.LU R4, [R1+0x4] ;  /* 0x0000040001047983 */ /* 0x004ea20000300800 */
[----:B---3--:R-:W3:Y:S01]  /*131d0*/  LDC R2, c[0x0][0x448] ;  /* 0x00011200ff027b82 */ /* 0x008ee20000000800 */
[----:B-----5:R-:W-:Y:S01]  /*131e0*/  IMAD.IADD R0, R6, 0x1, -R0 ;  /* 0x0000000106007824 */ /* 0x020fe200078e0a00 */
[----:B---3--:R-:W-:-:S13]  /*131f0*/  ISETP.NE.AND P1, PT, R2, 0x1, PT ;  /* 0x000000010200780c */ /* 0x008fda0003f25270 */
[----:B------:R-:W3:Y:S08]  /*13200*/  @P1 LDC R3, c[0x0][0x44c] ;  /* 0x00011300ff031b82 */ /* 0x000ef00000000800 */
[----:B------:R-:W4:Y:S01]  /*13210*/  @P1 LDC R2, c[0x0][0x450] ;  /* 0x00011400ff021b82 */ /* 0x000f220000000800 */
[----:B--2---:R-:W-:-:S04]  /*13220*/  IMAD.SHL.U32 R11, R4, 0x80, RZ ;  /* 0x00000080040b7824 */ /* 0x004fc800078e00ff */
[----:B------:R-:W-:Y:S01]  /*13230*/  VIADD R4, R11, 0x7f ;  /* 0x0000007f0b047836 */ /* 0x000fe20000000000 */
[----:B------:R2:W-:Y:S03]  /*13240*/  STL [R1+0x28], R11 ;  /* 0x0000280b01007387 */ /* 0x0005e60000100800 */
[----:B---3--:R-:W-:-:S04]  /*13250*/  @P1 IMAD.HI.U32 R3, R4, R3, RZ ;  /* 0x0000000304031227 */ /* 0x008fc800078e00ff */
[----:B------:R-:W-:Y:S01]  /*13260*/  IMAD.MOV.U32 R6, RZ, RZ, R4 ;  /* 0x000000ffff067224 */ /* 0x000fe200078e0004 */
[----:B----4-:R-:W-:Y:S01]  /*13270*/  @P1 SHF.R.U32.HI R6, RZ, R2, R3 ;  /* 0x00000002ff061219 */ /* 0x010fe20000011603 */
[----:B------:R-:W-:-:S05]  /*13280*/  VIADD R4, R0, 0x3f ;  /* 0x0000003f00047836 */ /* 0x000fca0000000000 */
[----:B------:R-:W-:-:S04]  /*13290*/  SHF.R.S32.HI R2, RZ, 0x1f, R4 ;  /* 0x0000001fff027819 */ /* 0x000fc80000011404 */
[----:B------:R-:W-:Y:S02]  /*132a0*/  LEA.HI R4, R2, R4, RZ, 0x6 ;  /* 0x0000000402047211 */ /* 0x000fe400078f30ff */
[----:B------:R-:W-:Y:S02]  /*132b0*/  IADD3 R2, R0, 0x1, -R10 ;  /* 0x0000000100027810 */ /* 0x000fe40007ffe80a */
[----:B------:R-:W-:-:S03]  /*132c0*/  SHF.R.S32.HI R9, RZ, 0x6, R4 ;  /* 0x00000006ff097819 */ /* 0x000fc60000011404 */
[----:B------:R-:W-:Y:S02]  /*132d0*/  IMAD.IADD R6, R2, 0x1, R6 ;  /* 0x0000000102067824 */ /* 0x000fe400078e0206 */
[----:B------:R-:W3:Y:S01]  /*132e0*/  LDC.64 R2, c[0x0][0x9e0] ;  /* 0x00027800ff027b82 */ /* 0x000ee20000000a00 */
[----:B------:R2:W-:Y:S01]  /*132f0*/  STL [R1+0x58], R9 ;  /* 0x0000580901007387 */ /* 0x0005e20000100800 */
[----:B---3--:R-:W-:Y:S01]  /*13300*/  ISETP.GE.AND P2, PT, R3, 0x1, PT ;  /* 0x000000010300780c */ /* 0x008fe20003f46270 */
[----:B------:R-:W-:-:S12]  /*13310*/  IMAD.IADD R2, R6, 0x1, R2 ;  /* 0x0000000106027824 */ /* 0x000fd800078e0202 */
[----:B--2---:R-:W-:Y:S05]  /*13320*/  @!P2 BRA `(.L_x_1314) ;  /* 0x000000000048a947 */ /* 0x004fea0003800000 */
[C---:B------:R-:W-:Y:S01]  /*13330*/  ISETP.GT.AND P0, PT, R6.reuse, RZ, PT ;  /* 0x000000ff0600720c */ /* 0x040fe20003f04270 */
[----:B------:R-:W-:Y:S01]  /*13340*/  BSSY B0, `(.L_x_1315) ;  /* 0x000000e000007945 */ /* 0x000fe20003800000 */
[----:B------:R-:W-:-:S11]  /*13350*/  VIADD R8, R6, 0xffffffff ;  /* 0xffffffff06087836 */ /* 0x000fd60000000000 */
[----:B------:R-:W-:Y:S05]  /*13360*/  @P0 BRA `(.L_x_1316) ;  /* 0x00000000001c0947 */ /* 0x000fea0003800000 */
[----:B------:R-:W-:Y:S01]  /*13370*/  ISETP.NE.AND P0, PT, R3, 0x1, PT ;  /* 0x000000010300780c */ /* 0x000fe20003f05270 */
[----:B------:R-:W-:-:S12]  /*13380*/  IMAD.MOV R6, RZ, RZ, -R6 ;  /* 0x000000ffff067224 */ /* 0x000fd800078e0a06 */
[----:B------:R-:W2:Y:S02]  /*13390*/  @P0 LDC.64 R4, c[0x0][0x9e8] ;  /* 0x00027a00ff040b82 */ /* 0x000ea40000000a00 */
[----:B--2---:R-:W-:-:S05]  /*133a0*/  @P0 IMAD.HI.U32 R4, R6, R4, RZ ;  /* 0x0000000406040227 */ /* 0x004fca00078e00ff */
[----:B------:R-:W-:-:S04]  /*133b0*/  @P0 SHF.R.U32.HI R6, RZ, R5, R4 ;  /* 0x00000005ff060219 */ /* 0x000fc80000011604 */
[----:B------:R-:W-:Y:S01]  /*133c0*/  LOP3.LUT R8, RZ, R6, RZ, 0x33, !PT ;  /* 0x00000006ff087212 */ /* 0x000fe200078e33ff */
[----:B------:R-:W-:Y:S06]  /*133d0*/  BRA `(.L_x_1317) ;  /* 0x0000000000107947 */ /* 0x000fec0003800000 */
.L_x_1316:
[----:B------:R-:W-:-:S13]  /*133e0*/  ISETP.NE.AND P0, PT, R3, 0x1, PT ;  /* 0x000000010300780c */ /* 0x000fda0003f05270 */
[----:B------:R-:W2:Y:S02]  /*133f0*/  @P0 LDC.64 R4, c[0x0][0x9e8] ;  /* 0x00027a00ff040b82 */ /* 0x000ea40000000a00 */
[----:B--2---:R-:W-:-:S05]  /*13400*/  @P0 IMAD.HI.U32 R4, R8, R4, RZ ;  /* 0x0000000408040227 */ /* 0x004fca00078e00ff */
[----:B------:R-:W-:-:S07]  /*13410*/  @P0 SHF.R.U32.HI R8, RZ, R5, R4 ;  /* 0x00000005ff080219 */ /* 0x000fce0000011604 */
.L_x_1317:
[----:B------:R-:W-:Y:S05]  /*13420*/  BSYNC B0 ;  /* 0x0000000000007941 */ /* 0x000fea0003800000 */
.L_x_1315:
[----:B------:R-:W-:-:S05]  /*13430*/  IMAD R8, R8, R3, R3 ;  /* 0x0000000308087224 */ /* 0x000fca00078e0203 */
[----:B------:R-:W-:-:S07]  /*13440*/  VIMNMX R2, R2, R8, PT ;  /* 0x0000000802027248 */ /* 0x000fce0003fe0100 */
.L_x_1314:
[----:B------:R-:W2:Y:S01]  /*13450*/  @P1 LDC R4, c[0x0][0x44c] ;  /* 0x00011300ff041b82 */ /* 0x000ea20000000800 */
[----:B------:R-:W-:Y:S01]  /*13460*/  IMAD.MOV.U32 R5, RZ, RZ, R11 ;  /* 0x000000ffff057224 */ /* 0x000fe200078e000b */
[----:B------:R-:W-:Y:S01]  /*13470*/  ULDC UR4, c[0x0][0x9dc] ;  /* 0x0002770000047ab9 */ /* 0x000fe20000000800 */
[----:B------:R-:W-:-:S05]  /*13480*/  VIADD R2, R2, 0x3f ;  /* 0x0000003f02027836 */ /* 0x000fca0000000000 */
[----:B------:R-:W3:Y:S01]  /*13490*/  @P1 LDC R6, c[0x0][0x450] ;  /* 0x00011400ff061b82 */ /* 0x000ee20000000800 */
[----:B--2---:R-:W-:-:S05]  /*134a0*/  @P1 IMAD.HI.U32 R4, R11, R4, RZ ;  /* 0x000000040b041227 */ /* 0x004fca00078e00ff */
[----:B---3--:R-:W-:-:S04]  /*134b0*/  @P1 SHF.R.U32.HI R5, RZ, R6, R4 ;  /* 0x00000006ff051219 */ /* 0x008fc80000011604 */
[----:B------:R-:W-:Y:S02]  /*134c0*/  IADD3 R6, R5, R0, -R10 ;  /* 0x0000000005067210 */ /* 0x000fe40007ffe80a */
[----:B------:R-:W-:-:S04]  /*134d0*/  SHF.R.S32.HI R0, RZ, 0x1f, R2 ;  /* 0x0000001fff007819 */ /* 0x000fc80000011402 */
[----:B------:R-:W-:Y:S01]  /*134e0*/  LEA.HI R0, R0, R2, RZ, 0x6 ;  /* 0x0000000200007211 */ /* 0x000fe200078f30ff */
[----:B------:R-:W-:-:S03]  /*134f0*/  VIADD R2, R6, -UR4 ;  /* 0x8000000406027c36 */ /* 0x000fc60008000000 */
[----:B------:R-:W-:-:S04]  /*13500*/  SHF.R.S32.HI R4, RZ, 0x6, R0 ;  /* 0x00000006ff047819 */ /* 0x000fc80000011400 */
[----:B------:R-:W-:Y:S01]  /*13510*/  VIMNMX R0, R9, R4, PT ;  /* 0x0000000409007248 */ /* 0x000fe20003fe0100 */
[----:B------:R2:W-:Y:S01]  /*13520*/  STL [R1+0x54], R4 ;  /* 0x0000540401007387 */ /* 0x0005e20000100800 */
[----:B------:R-:W-:Y:S05]  /*13530*/  @!P2 BRA `(.L_x_1318) ;  /* 0x000000000044a947 */ /* 0x000fea0003800000 */
[----:B------:R-:W-:Y:S01]  /*13540*/  ISETP.GT.AND P0, PT, R6, -0x1, PT ;  /* 0xffffffff0600780c */ /* 0x000fe20003f04270 */
[----:B------:R-:W-:-:S12]  /*13550*/  BSSY B0, `(.L_x_1319) ;  /* 0x000000d000007945 */ /* 0x000fd80003800000 */
[----:B------:R-:W-:Y:S05]  /*13560*/  @P0 BRA `(.L_x_1320) ;  /* 0x00000000001c0947 */ /* 0x000fea0003800000 */
[----:B------:R-:W-:Y:S02]  /*13570*/  ISETP.NE.AND P0, PT, R3, 0x1, PT ;  /* 0x000000010300780c */ /* 0x000fe40003f05270 */
[----:B------:R-:W-:-:S11]  /*13580*/  LOP3.LUT R6, RZ, R6, RZ, 0x33, !PT ;  /* 0x00000006ff067212 */ /* 0x000fd600078e33ff */
[----:B--2---:R-:W2:Y:S02]  /*13590*/  @P0 LDC.64 R4, c[0x0][0x9e8] ;  /* 0x00027a00ff040b82 */ /* 0x004ea40000000a00 */
[----:B--2---:R-:W-:-:S05]  /*135a0*/  @P0 IMAD.HI.U32 R4, R6, R4, RZ ;  /* 0x0000000406040227 */ /* 0x004fca00078e00ff */
[----:B------:R-:W-:-:S04]  /*135b0*/  @P0 SHF.R.U32.HI R6, RZ, R5, R4 ;  /* 0x00000005ff060219 */ /* 0x000fc80000011604 */
[----:B------:R-:W-:Y:S01]  /*135c0*/  LOP3.LUT R6, RZ, R6, RZ, 0x33, !PT ;  /* 0x00000006ff067212 */ /* 0x000fe200078e33ff */
[----:B------:R-:W-:Y:S06]  /*135d0*/  BRA `(.L_x_1321) ;  /* 0x0000000000107947 */ /* 0x000fec0003800000 */
.L_x_1320:
[----:B------:R-:W-:-:S13]  /*135e0*/  ISETP.NE.AND P0, PT, R3, 0x1, PT ;  /* 0x000000010300780c */ /* 0x000fda0003f05270 */
[----:B--2---:R-:W2:Y:S02]  /*135f0*/  @P0 LDC.64 R4, c[0x0][0x9e8] ;  /* 0x00027a00ff040b82 */ /* 0x004ea40000000a00 */
[----:B--2---:R-:W-:-:S05]  /*13600*/  @P0 IMAD.HI.U32 R4, R6, R4, RZ ;  /* 0x0000000406040227 */ /* 0x004fca00078e00ff */
[----:B------:R-:W-:-:S07]  /*13610*/  @P0 SHF.R.U32.HI R6, RZ, R5, R4 ;  /* 0x00000005ff060219 */ /* 0x000fce0000011604 */
.L_x_1321:
[----:B------:R-:W-:Y:S05]  /*13620*/  BSYNC B0 ;  /* 0x0000000000007941 */ /* 0x000fea0003800000 */
.L_x_1319:
[----:B------:R-:W-:-:S05]  /*13630*/  IMAD R3, R6, R3, RZ ;  /* 0x0000000306037224 */ /* 0x000fca00078e02ff */
[----:B------:R-:W-:-:S07]  /*13640*/  VIMNMX R2, R2, R3, !PT ;  /* 0x0000000302027248 */ /* 0x000fce0007fe0100 */
.L_x_1318:
[----:B------:R-:W-:Y:S01]  /*13650*/  SHF.R.S32.HI R3, RZ, 0x1f, R2 ;  /* 0x0000001fff037819 */ /* 0x000fe20000011402 */
[----:B------:R-:W-:Y:S01]  /*13660*/  IMAD.MOV.U32 R5, RZ, RZ, RZ ;  /* 0x000000ffff057224 */ /* 0x000fe200078e00ff */
[----:B--2---:R-:W-:Y:S01]  /*13670*/  SHF.R.U32.HI R4, RZ, 0x10, R7 ;  /* 0x00000010ff047819 */ /* 0x004fe20000011607 */
[----:B------:R-:W-:Y:S01]  /*13680*/  BSSY B0, `(.L_x_1322) ;  /* 0x0000029000007945 */ /* 0x000fe20003800000 */
[----:B------:R-:W-:Y:S01]  /*13690*/  LEA.HI R3, R3, R2, RZ, 0x6 ;  /* 0x0000000203037211 */ /* 0x000fe200078f30ff */
[----:B01----:R-:W-:Y:S01]  /*136a0*/  IMAD.MOV.U32 R10, RZ, RZ, R5 ;  /* 0x000000ffff0a7224 */ /* 0x003fe200078e0005 */
[----:B------:R-:W-:Y:S02]  /*136b0*/  ISETP.NE.AND P0, PT, R4, RZ, PT ;  /* 0x000000ff0400720c */ /* 0x000fe40003f05270 */
[----:B------:R-:W-:Y:S02]  /*136c0*/  SHF.R.S32.HI R3, RZ, 0x6, R3 ;  /* 0x00000006ff037819 */ /* 0x000fe40000011403 */
[----:B------:R-:W-:-:S02]  /*136d0*/  LOP3.LUT R8, R7, 0xff, RZ, 0xc0, !PT ;  /* 0x000000ff07087812 */ /* 0x000fc400078ec0ff */
[----:B------:R-:W-:-:S04]  /*136e0*/  VIMNMX R9, RZ, R3, !PT ;  /* 0x00000003ff097248 */ /* 0x000fc80007fe0100 */
[----:B------:R-:W-:Y:S01]  /*136f0*/  ISETP.GT.AND P1, PT, R0, R9, PT ;  /* 0x000000090000720c */ /* 0x000fe20003f24270 */
[----:B------:R0:W-:Y:S02]  /*13700*/  STL [R1+0x34], R9 ;  /* 0x0000340901007387 */ /* 0x0001e40000100800 */
[----:B------:R-:W1:Y:S02]  /*13710*/  @!P0 LDC R4, c[0x0][0x9f0] ;  /* 0x00027c00ff048b82 */ /* 0x000e640000000800 */
[----:B------:R0:W-:Y:S04]  /*13720*/  STL [R1+0x38], R5 ;  /* 0x0000380501007387 */ /* 0x0001e80000100800 */
[----:B------:R0:W-:Y:S04]  /*13730*/  STL [R1+0x40], R8 ;  /* 0x0000400801007387 */ /* 0x0001e80000100800 */
[----:B------:R-:W-:Y:S05]  /*13740*/  @!P1 BRA `(.L_x_1323) ;  /* 0x0000000000709947 */ /* 0x000fea0003800000 */
[-C--:B01----:R-:W-:Y:S02]  /*13750*/  IABS R5, R4.reuse ;  /* 0x0000000400057213 */ /* 0x083fe40000000000 */
[----:B------:R-:W-:Y:S02]  /*13760*/  IABS R7, R4 ;  /* 0x0000000400077213 */ /* 0x000fe40000000000 */
[----:B------:R-:W0:Y:S03]  /*13770*/  I2F.RP R2, R5 ;  /* 0x0000000500027306 */ /* 0x000e260000209400 */
[----:B------:R-:W-:-:S05]  /*13780*/  IMAD.MOV R7, RZ, RZ, -R7 ;  /* 0x000000ffff077224 */ /* 0x000fca00078e0a07 */
[----:B0-----:R-:W0:Y:S02]  /*13790*/  MUFU.RCP R2, R2 ;  /* 0x0000000200027308 */ /* 0x001e240000001000 */
[----:B0-----:R-:W-:-:S06]  /*137a0*/  VIADD R2, R2, 0xffffffe ;  /* 0x0ffffffe02027836 */ /* 0x001fcc0000000000 */
[----:B------:R-:W0:Y:S02]  /*137b0*/  F2I.FTZ.U32.TRUNC.NTZ R3, R2 ;  /* 0x0000000200037305 */ /* 0x000e24000021f000 */
[----:B0-----:R-:W-:-:S04]  /*137c0*/  IMAD.MOV R2, RZ, RZ, -R3 ;  /* 0x000000ffff027224 */ /* 0x001fc800078e0a03 */
[----:B------:R-:W-:Y:S02]  /*137d0*/  IMAD R6, R2, R5, RZ ;  /* 0x0000000502067224 */ /* 0x000fe400078e02ff */
[----:B------:R-:W-:-:S04]  /*137e0*/  IMAD.MOV.U32 R2, RZ, RZ, RZ ;  /* 0x000000ffff027224 */ /* 0x000fc800078e00ff */
[----:B------:R-:W-:Y:S01]  /*137f0*/  IMAD.HI.U32 R6, R3, R6, R2 ;  /* 0x0000000603067227 */ /* 0x000fe200078e0002 */
[----:B------:R-:W-:-:S05]  /*13800*/  IADD3 R3, R4, -0x1, R0 ;  /* 0xffffffff04037810 */ /* 0x000fca0007ffe000 */
[----:B------:R-:W-:-:S05]  /*13810*/  IMAD.IADD R3, R3, 0x1, -R9 ;  /* 0x0000000103037824 */ /* 0x000fca00078e0a09 */
[----:B------:R-:W-:Y:S02]  /*13820*/  IABS R2, R3 ;  /* 0x0000000300027213 */ /* 0x000fe40000000000 */
[----:B------:R-:W-:-:S03]  /*13830*/  LOP3.LUT R3, R3, R4, RZ, 0x3c, !PT ;  /* 0x0000000403037212 */ /* 0x000fc600078e3cff */
        /* <DEDUP_REMOVED lines=13> */
.L_x_1323:
[----:B------:R-:W-:Y:S05]  /*13910*/  BSYNC B0 ;  /* 0x0000000000007941 */ /* 0x000fea0003800000 */
.L_x_1322:
[----:B------:R-:W-:Y:S01]  /*13920*/  IMAD.MOV.U32 R3, RZ, RZ, R10 ;  /* 0x000000ffff037224 */ /* 0x000fe200078e000a */
[----:B------:R-:W-:Y:S03]  /*13930*/  BSSY B7, `(.L_x_1324) ;  /* 0x00004ce000077945 */ /* 0x000fe60003800000 */
[----:B------:R-:W-:-:S05]  /*13940*/  IMAD R2, R8, R3, R9 ;  /* 0x0000000308027224 */ /* 0x000fca00078e0209 */
[----:B------:R-:W-:Y:S01]  /*13950*/  VIADDMNMX R0, R2, R3, R0, PT ;  /* 0x0000000302007246 */ /* 0x000fe20003800100 */
[----:B------:R3:W-:Y:S03]  /*13960*/  STL [R1+0x24], R2 ;  /* 0x0000240201007387 */ /* 0x0007e60000100800 */
[----:B------:R-:W-:Y:S01]  /*13970*/  ISETP.GT.AND P0, PT, R0, R2, PT ;  /* 0x000000020000720c */ /* 0x000fe20003f04270 */
[----:B------:R3:W-:-:S12]  /*13980*/  STL [R1+0x3c], R0 ;  /* 0x00003c0001007387 */ /* 0x0007d80000100800 */
[----:B---3--:R-:W-:Y:S05]  /*13990*/  @P0 BRA `(.L_x_1325) ;  /* 0x00000000004c0947 */ /* 0x008fea0003800000 */
[----:B------:R-:W3:Y:S02]  /*139a0*/  S2R R2, SR_TID.X ;  /* 0x0000000000027919 */ /* 0x000ee40000002100 */
[----:B---3--:R-:W-:-:S04]  /*139b0*/  LOP3.LUT R2, R2, 0x7f, RZ, 0xc0, !PT ;  /* 0x0000007f02027812 */ /* 0x008fc800078ec0ff */
[----:B------:R-:W-:-:S13]  /*139c0*/  ISETP.NE.AND P0, PT, R2, RZ, PT ;  /* 0x000000ff0200720c */ /* 0x000fda0003f05270 */
[----:B------:R-:W-:Y:S05]  /*139d0*/  @P0 BRA `(.L_x_1326) ;  /* 0x0000004c000c0947 */ /* 0x000fea0003800000 */
[----:B------:R-:W3:Y:S01]  /*139e0*/  S2R R3, SR_LANEID ;  /* 0x0000000000037919 */ /* 0x000ee20000000000 */
[----:B------:R-:W-:Y:S01]  /*139f0*/  VOTEU.ANY UR4, UPT, PT ;  /* 0x0000000000047886 */ /* 0x000fe200038e0100 */
[----:B------:R-:W-:Y:S01]  /*13a00*/  ULDC.64 UR6, c[0x0][0x208] ;  /* 0x0000820000067ab9 */ /* 0x000fe20000000a00 */
[----:B------:R-:W3:Y:S08]  /*13a10*/  FLO.U32 R0, UR4 ;  /* 0x0000000400007d00 */ /* 0x000ef000080e0000 */
[----:B0-----:R-:W0:Y:S01]  /*13a20*/  POPC R5, UR4 ;  /* 0x0000000400057d09 */ /* 0x001e220008000000 */
[----:B---3--:R-:W-:-:S02]  /*13a30*/  ISETP.EQ.U32.AND P0, PT, R0, R3, PT ;  /* 0x000000030000720c */ /* 0x008fc40003f02070 */
[----:B------:R-:W0:Y:S11]  /*13a40*/  LDC.64 R2, c[0x0][0xc60] ;  /* 0x00031800ff027b82 */ /* 0x000e360000000a00 */
[----:B0-----:R-:W3:Y:S01]  /*13a50*/  @P0 ATOMG.E.ADD.STRONG.GPU PT, R3, desc[UR6][R2.64], R5 ;  /* 0x00000005020309a8 */ /* 0x001ee200081ee1c6 */
[----:B-1----:R-:W0:Y:S02]  /*13a60*/  S2R R4, SR_LTMASK ;  /* 0x0000000000047919 */ /* 0x002e240000003900 */
[----:B0-----:R-:W-:-:S04]  /*13a70*/  LOP3.LUT R4, R4, UR4, RZ, 0xc0, !PT ;  /* 0x0000000404047c12 */ /* 0x001fc8000f8ec0ff */
[----:B------:R-:W0:Y:S01]  /*13a80*/  POPC R7, R4 ;  /* 0x0000000400077309 */ /* 0x000e220000000000 */
[----:B---3--:R-:W0:Y:S02]  /*13a90*/  SHFL.IDX PT, R0, R3, R0, 0x1f ;  /* 0x00001f0003007589 */ /* 0x008e2400000e0000 */
[----:B0-----:R-:W-:-:S05]  /*13aa0*/  IADD3 R0, R0, UR38, R7 ;  /* 0x0000002600007c10 */ /* 0x001fca000fffe007 */
[----:B------:R3:W-:Y:S01]  /*13ab0*/  STL [R1], R0 ;  /* 0x0000000001007387 */ /* 0x0007e20000100800 */
[----:B------:R-:W-:Y:S05]  /*13ac0*/  BRA `(.L_x_1326) ;  /* 0x0000004800d07947 */ /* 0x000fea0003800000 */
.L_x_1325:
        /* <DEDUP_REMOVED lines=8> */
[----:B-1----:R-:W-:Y:S02]  /*13b50*/  IMAD.U32 R4, RZ, RZ, UR6 ;  /* 0x00000006ff047e24 */ /* 0x002fe4000f8e00ff */
[----:B------:R-:W1:Y:S01]  /*13b60*/  LDC.64 R2, c[0x4][R2] ;  /* 0x0100000002027b82 */ /* 0x000e620000000a00 */
[----:B0-----:R-:W-:Y:S02]  /*13b70*/  IMAD.U32 R5, RZ, RZ, UR7 ;  /* 0x00000007ff057e24 */ /* 0x001fe4000f8e00ff */
[----:B------:R-:W-:Y:S02]  /*13b80*/  IMAD.U32 R6, RZ, RZ, UR8 ;  /* 0x00000008ff067e24 */ /* 0x000fe4000f8e00ff */
[----:B------:R-:W-:-:S02]  /*13b90*/  IMAD.U32 R7, RZ, RZ, UR9 ;  /* 0x00000009ff077e24 */ /* 0x000fc4000f8e00ff */
[----:B--2---:R-:W-:Y:S02]  /*13ba0*/  IMAD.U32 R10, RZ, RZ, UR4 ;  /* 0x00000004ff0a7e24 */ /* 0x004fe4000f8e00ff */
[----:B------:R-:W-:Y:S02]  /*13bb0*/  IMAD.U32 R11, RZ, RZ, UR5 ;  /* 0x00000005ff0b7e24 */ /* 0x000fe4000f8e00ff */
[----:B------:R-:W-:Y:S02]  /*13bc0*/  IMAD.MOV.U32 R8, RZ, RZ, 0x70 ;  /* 0x00000070ff087424 */ /* 0x000fe400078e00ff */
[----:B------:R-:W-:Y:S02]  /*13bd0*/  IMAD.MOV.U32 R12, RZ, RZ, 0x1 ;  /* 0x00000001ff0c7424 */ /* 0x000fe400078e00ff */
[----:B------:R-:W-:-:S07]  /*13be0*/  IMAD.MOV.U32 R13, RZ, RZ, RZ ;  /* 0x000000ffff0d7224 */ /* 0x000fce00078e00ff */
[----:B------:R-:W-:-:S07]  /*13bf0*/  LEPC R20, `(.L_x_1328) ;  /* 0x000000001014794e */ /* 0x000fce0000000000 */
[----:B-1----:R-:W-:Y:S05]  /*13c00*/  CALL.ABS.NOINC R2 ;  /* 0x0000000002007343 */ /* 0x002fea0003c00000 */
.L_x_1328:
[----:B------:R-:W-:Y:S05]  /*13c10*/  BSYNC B6 ;  /* 0x0000000000067941 */ /* 0x000fea0003800000 */
.L_x_1327:
        /* <DEDUP_REMOVED lines=9> */
[----:B-1----:R-:W-:Y:S02]  /*13cb0*/  IMAD.U32 R4, RZ, RZ, UR6 ;  /* 0x00000006ff047e24 */ /* 0x002fe4000f8e00ff */
[----:B0-----:R-:W-:Y:S02]  /*13cc0*/  IMAD.U32 R5, RZ, RZ, UR7 ;  /* 0x00000007ff057e24 */ /* 0x001fe4000f8e00ff */
[----:B------:R-:W-:Y:S02]  /*13cd0*/  IMAD.U32 R6, RZ, RZ, UR8 ;  /* 0x00000008ff067e24 */ /* 0x000fe4000f8e00ff */
[----:B------:R-:W-:-:S02]  /*13ce0*/  IMAD.U32 R7, RZ, RZ, UR9 ;  /* 0x00000009ff077e24 */ /* 0x000fc4000f8e00ff */
[----:B--2---:R-:W-:Y:S02]  /*13cf0*/  IMAD.U32 R10, RZ, RZ, UR4 ;  /* 0x00000004ff0a7e24 */ /* 0x004fe4000f8e00ff */
[----:B------:R-:W-:Y:S02]  /*13d00*/  IMAD.U32 R11, RZ, RZ, UR5 ;  /* 0x00000005ff0b7e24 */ /* 0x000fe4000f8e00ff */
[----:B------:R-:W-:Y:S02]  /*13d10*/  IMAD.MOV.U32 R8, RZ, RZ, 0x70 ;  /* 0x00000070ff087424 */ /* 0x000fe400078e00ff */
[----:B------:R-:W-:Y:S02]  /*13d20*/  IMAD.MOV.U32 R12, RZ, RZ, 0x1 ;  /* 0x00000001ff0c7424 */ /* 0x000fe400078e00ff */
[----:B---3--:R-:W-:-:S07]  /*13d30*/  IMAD.MOV.U32 R13, RZ, RZ, RZ ;  /* 0x000000ffff0d7224 */ /* 0x008fce00078e00ff */
[----:B------:R-:W-:-:S07]  /*13d40*/  LEPC R20, `(.L_x_1331) ;  /* 0x000000001014794e */ /* 0x000fce0000000000 */
[----:B----4-:R-:W-:Y:S05]  /*13d50*/  CALL.ABS.NOINC R2 ;  /* 0x0000000002007343 */ /* 0x010fea0003c00000 */
.L_x_1331:
        /* <DEDUP_REMOVED lines=15> */
.L_x_1330:
[----:B------:R-:W-:Y:S05]  /*13e50*/  BSYNC B6 ;  /* 0x0000000000067941 */ /* 0x000fea0003800000 */
.L_x_1329:
[----:B------:R-:W3:Y:S01]  /*13e60*/  LDL R0, [R1+0xc] ;  /* 0x00000c0001007983 */ /* 0x000ee20000100800 */
[----:B------:R-:W-:Y:S02]  /*13e70*/  ULDC.64 UR4, c[0x0][0x9f8] ;  /* 0x00027e0000047ab9 */ /* 0x000fe40000000a00 */
[----:B------:R-:W-:Y:S01]  /*13e80*/  ISETP.NE.U32.AND P0, PT, RZ, UR4, PT ;  /* 0x00000004ff007c0c */ /* 0x000fe2000bf05070 */
[----:B------:R-:W4:Y:S01]  /*13e90*/  LDL R17, [R1+0x3c] ;  /* 0x00003c0001117983 */ /* 0x000f220000100800 */
[----:B------:R-:W-:Y:S02]  /*13ea0*/  ULDC.64 UR6, c[0x0][0x208] ;  /* 0x0000820000067ab9 */ /* 0x000fe40000000a00 */
[----:B------:R-:W-:Y:S01]  /*13eb0*/  ISETP.NE.AND.EX P0, PT, RZ, UR5, PT, P0 ;  /* 0x00000005ff007c0c */ /* 0x000fe2000bf05300 */
[----:B------:R-:W-:-:S12]  /*13ec0*/  ULDC.64 UR4, c[0x0][0xa08] ;  /* 0x0002820000047ab9 */ /* 0x000fd80000000a00 */
[----:B------:R-:W5:Y:S01]  /*13ed0*/  @P0 LDC.64 R2, c[0x0][0x9f8] ;  /* 0x00027e00ff020b82 */ /* 0x000f620000000a00 */
[----:B---3--:R-:W-:Y:S02]  /*13ee0*/  IMAD.MOV.U32 R7, RZ, RZ, R0 ;  /* 0x000000ffff077224 */ /* 0x008fe400078e0000 */
[----:B-----5:R-:W-:-:S05]  /*13ef0*/  @P0 IMAD.WIDE R2, R0, 0x4, R2 ;  /* 0x0000000400020825 */ /* 0x020fca00078e0202 */
[----:B------:R3:W0:Y:S01]  /*13f00*/  @P0 LDG.E R7, desc[UR6][R2.64] ;  /* 0x0000000602070981 */ /* 0x000622000c1e1900 */
[----:B----4-:R-:W-:Y:S01]  /*13f10*/  VIADD R0, R17, 0xffffffff ;  /* 0xffffffff11007836 */ /* 0x010fe20000000000 */
[----:B---3--:R-:W3:Y:S02]  /*13f20*/  LDC.64 R2, c[0x0][0x418] ;  /* 0x00010600ff027b82 */ /* 0x008ee40000000a00 */
[----:B---3--:R-:W-:Y:S01]  /*13f30*/  LOP3.LUT P0, RZ, R2, UR4, RZ, 0xfc, !PT ;  /* 0x0000000402ff7c12 */ /* 0x008fe2000f80fcff */
[----:B------:R-:W-:-:S03]  /*13f40*/  UMOV UR4, 0xffffffff ;  /* 0xffffffff00047882 */ /* 0x000fc60000000000 */
[----:B------:R-:W-:Y:S02]  /*13f50*/  LOP3.LUT P0, RZ, R3, UR5, RZ, 0xfc, P0 ;  /* 0x0000000503ff7c12 */ /* 0x000fe4000800fcff */
[----:B0-----:R-:W-:Y:S01]  /*13f60*/  SHF.R.S32.HI R8, RZ, 0x1f, R7 ;  /* 0x0000001fff087819 */ /* 0x001fe20000011407 */
[----:B------:R0:W-:Y:S01]  /*13f70*/  STL [R1+0x8], R7 ;  /* 0x0000080701007387 */ /* 0x0001e20000100800 */
[----:B------:R-:W-:-:S03]  /*13f80*/  SEL R17, R7, RZ, !P0 ;  /* 0x000000ff07117207 */ /* 0x000fc60004000000 */
[----:B------:R0:W-:Y:S01]  /*13f90*/  STL [R1+0x1c], R8 ;  /* 0x00001c0801007387 */ /* 0x0001e20000100800 */
[----:B------:R-:W-:Y:S05]  /*13fa0*/  BRA.DIV UR4, `(.L_x_1332) ;  /* 0x0000005e04ec7947 */ /* 0x000fea000b800000 */
[----:B-1----:R-:W1:Y:S02]  /*13fb0*/  S2R R4, SR_TID.X ;  /* 0x0000000000047919 */ /* 0x002e640000002100 */
[----:B-1----:R-:W-:-:S04]  /*13fc0*/  SHF.R.U32.HI R4, RZ, 0x5, R4 ;  /* 0x00000005ff047819 */ /* 0x002fc80000011604 */
[----:B------:R-:W-:-:S05]  /*13fd0*/  LOP3.LUT R4, R4, 0x3, RZ, 0xc0, !PT ;  /* 0x0000000304047812 */ /* 0x000fca00078ec0ff */
[----:B------:R1:W3:Y:S02]  /*13fe0*/  SHFL.IDX PT, R14, R4, RZ, 0x1f ;  /* 0x00001fff040e7589 */ /* 0x0002e400000e0000 */
.L_x_1449:
[----:B-1----:R-:W4:Y:S01]  /*13ff0*/  LDL.LU R4, [R1+0x18] ;  /* 0x0000180001047983 */ /* 0x002f220000300800 */
[----:B------:R-:W-:Y:S02]  /*14000*/  PLOP3.LUT P1, PT, PT, PT, PT, 0x8, 0x0 ;  /* 0x000000000000781c */ /* 0x000fe40003f2e170 */
[----:B---3--:R-:W-:Y:S01]  /*14010*/  ISETP.NE.AND P0, PT, R14, RZ, PT ;  /* 0x000000ff0e00720c */ /* 0x008fe20003f05270 */
[----:B------:R1:W-:Y:S01]  /*14020*/  STL [R1+0x4], R0 ;  /* 0x0000040001007387 */ /* 0x0003e20000100800 */
[----:B----4-:R-:W-:-:S09]  /*14030*/  LOP3.LUT R4, R4, 0xfffffffe, RZ, 0xc0, !PT ;  /* 0xfffffffe04047812 */ /* 0x010fd200078ec0ff */
[----:B------:R-:W-:-:S05]  /*14040*/  @P1 LOP3.LUT R4, R4, 0x1, RZ, 0xfc, !PT ;  /* 0x0000000104041812 */ /* 0x000fca00078efcff */
[----:B------:R1:W-:Y:S01]  /*14050*/  STL [R1+0x18], R4 ;  /* 0x0000180401007387 */ /* 0x0003e20000100800 */
[----:B------:R-:W-:Y:S05]  /*14060*/  @P0 BRA `(.L_x_1333) ;  /* 0x00000004004c0947 */ /* 0x000fea0003800000 */
[----:B------:R-:W-:-:S03]  /*14070*/  UMOV UR4, 0xffffffff ;  /* 0xffffffff00047882 */ /* 0x000fc60000000000 */
[----:B------:R-:W-:Y:S05]  /*14080*/  BRA.DIV UR4, `(.L_x_1334) ;  /* 0x0000005e04e87947 */ /* 0x000fea000b800000 */
[----:B------:R-:W-:-:S13]  /*14090*/  ELECT P6, URZ, PT ;  /* 0x00000000003f782f */ /* 0x000fda00038c0000 */
.L_x_1452:
[----:B------:R-:W-:Y:S05]  /*140a0*/  @!P6 BRA `(.L_x_1333) ;  /* 0x00000004003ce947 */ /* 0x000fea0003800000 */
[----:B------:R-:W-:-:S04]  /*140b0*/  ISETP.NE.U32.AND P0, PT, R2, RZ, PT ;  /* 0x000000ff0200720c */ /* 0x000fc80003f05070 */
[----:B------:R-:W-:-:S13]  /*140c0*/  ISETP.NE.AND.EX P0, PT, R3, RZ, PT, P0 ;  /* 0x000000ff0300720c */ /* 0x000fda0003f05300 */
[----:B------:R-:W-:Y:S05]  /*140d0*/  @!P0 BRA `(.L_x_1335) ;  /* 0x0000000000548947 */ /* 0x000fea0003800000 */
[----:B------:R-:W3:Y:S01]  /*140e0*/  LDC R6, c[0x0][0x43c] ;  /* 0x00010f00ff067b82 */ /* 0x000ee20000000800 */
[----:B------:R-:W-:Y:S01]  /*140f0*/  IMAD.MOV.U32 R9, RZ, RZ, R0 ;  /* 0x000000ffff097224 */ /* 0x000fe200078e0000 */
[----:B------:R-:W-:Y:S01]  /*14100*/  ULDC.64 UR4, c[0x0][0x428] ;  /* 0x00010a0000047ab9 */ /* 0x000fe20000000a00 */
[----:B------:R-:W-:Y:S02]  /*14110*/  ULDC.64 UR6, c[0x0][0x208] ;  /* 0x0000820000067ab9 */ /* 0x000fe40000000a00 */
[----:B-1----:R-:W-:Y:S01]  /*14120*/  IMAD.MOV.U32 R0, RZ, RZ, R9 ;  /* 0x000000ffff007224 */ /* 0x002fe200078e0009 */
[----:B---3--:R-:W-:-:S13]  /*14130*/  ISETP.NE.AND P0, PT, R6, 0x1, PT ;  /* 0x000000010600780c */ /* 0x008fda0003f05270 */
        /* <DEDUP_REMOVED lines=15> */
.L_x_1335:
[----:B---3--:R-:W3:Y:S01]  /*14230*/  LDL R2, [R1+0x10] ;  /* 0x0000100001027983 */ /* 0x008ee20000100800 */
[----:B-1----:R-:W-:Y:S01]  /*14240*/  IMAD R0, R19, 0x8, R18 ;  /* 0x0000000813007824 */ /* 0x002fe200078e0212 */
[----:B---3--:R-:W-:-:S04]  /*14250*/  SHF.L.U32 R2, R2, 0x1f, RZ ;  /* 0x0000001f02027819 */ /* 0x008fc800000006ff */
[----:B------:R-:W1:Y:S02]  /*14260*/  SYNCS.PHASECHK.TRANS64.TRYWAIT P0, [R0+URZ+0x30840], R2 ;  /* 0x03084002000075a7 */ /* 0x000e64000800017f */
[----:B-1----:R-:W-:Y:S05]  /*14270*/  @!P0 BRA `(.L_x_1336) ;  /* 0x0000005c008c8947 */ /* 0x002fea0003800000 */
.L_x_1453:
[----:B------:R-:W3:Y:S02]  /*14280*/  S2R R3, SR_TID.X ;  /* 0x0000000000037919 */ /* 0x000ee40000002100 */
[----:B---3--:R-:W-:-:S04]  /*14290*/  LOP3.LUT R3, R3, 0x7f, RZ, 0xc0, !PT ;  /* 0x0000007f03037812 */ /* 0x008fc800078ec0ff */
[----:B------:R-:W-:-:S13]  /*142a0*/  ISETP.NE.AND P0, PT, R3, RZ, PT ;  /* 0x000000ff0300720c */ /* 0x000fda0003f05270 */
        /* <DEDUP_REMOVED lines=8> */
.L_x_1337:
[----:B-1----:R-:W3:Y:S04]  /*14330*/  LDL R2, [R1+0x14] ;  /* 0x0000140001027983 */ /* 0x002ee80000100800 */
[----:B------:R-:W4:Y:S01]  /*14340*/  LDL R3, [R1+0x4] ;  /* 0x0000040001037983 */ /* 0x000f220000100800 */
[----:B------:R-:W-:Y:S01]  /*14350*/  R2UR UR9, R0 ;  /* 0x00000000000972ca */ /* 0x000fe200000e0000 */
[----:B------:R-:W-:-:S05]  /*14360*/  IMAD R0, R19, 0x8000, R18 ;  /* 0x0000800013007824 */ /* 0x000fca00078e0212 */
[----:B------:R-:W-:Y:S01]  /*14370*/  R2UR UR14, R0 ;  /* 0x00000000000e72ca */ /* 0x000fe200000e0000 */
[----:B------:R-:W-:Y:S01]  /*14380*/  UIADD3 UR4, UP0, UR36, 0x370, URZ ;  /* 0x0000037024047890 */ /* 0x000fe2000ff1e03f */
[----:B---3--:R-:W-:Y:S02]  /*14390*/  R2UR UR5, R2 ;  /* 0x00000000020572ca */ /* 0x008fe400000e0000 */
[----:B------:R-:W3:Y:S01]  /*143a0*/  LDL.LU R2, [R1+0x18] ;  /* 0x0000180001027983 */ /* 0x000ee20000300800 */
[----:B----4-:R-:W-:Y:S02]  /*143b0*/  R2UR UR11, R3 ;  /* 0x00000000030b72ca */ /* 0x010fe400000e0000 */
[----:B------:R-:W-:Y:S02]  /*143c0*/  R2UR UR12, R16 ;  /* 0x00000000100c72ca */ /* 0x000fe400000e0000 */
[----:B-----5:R-:W-:Y:S01]  /*143d0*/  R2UR UR13, R17 ;  /* 0x00000000110d72ca */ /* 0x020fe200000e0000 */
[----:B------:R-:W-:Y:S01]  /*143e0*/  UIADD3 UR9, UR9, 0x30830, URZ ;  /* 0x0003083009097890 */ /* 0x000fe2000fffe03f */
[----:B------:R-:W-:-:S02]  /*143f0*/  PLOP3.LUT P0, PT, PT, PT, PT, 0x80, 0x0 ;  /* 0x000000000000781c */ /* 0x000fc40003f0f070 */
[----:B------:R-:W-:Y:S02]  /*14400*/  UIADD3 UR8, UR14, 0x20400, URZ ;  /* 0x000204000e087890 */ /* 0x000fe4000fffe03f */
[----:B------:R-:W-:-:S03]  /*14410*/  UIADD3 UR15, UR14, 0x22400, URZ ;  /* 0x000224000e0f7890 */ /* 0x000fc6000fffe03f */
[----:B------:R-:W-:Y:S02]  /*14420*/  ULEA UR11, UR11, UR5, 0x6 ;  /* 0x000000050b0b7291 */ /* 0x000fe4000f8e303f */
[----:B------:R-:W-:Y:S02]  /*14430*/  UIADD3.X UR5, URZ, UR37, URZ, UP0, !UPT ;  /* 0x000000253f057290 */ /* 0x000fe400087fe43f */
[----:B------:R-:W-:Y:S01]  /*14440*/  UIADD3 UR17, UR14, 0x24400, URZ ;  /* 0x000244000e117890 */ /* 0x000fe2000fffe03f */
[----:B------:R-:W-:Y:S01]  /*14450*/  UMOV UR10, URZ ;  /* 0x0000003f000a7c82 */ /* 0x000fe20008000000 */
[----:B------:R-:W-:Y:S01]  /*14460*/  UMOV UR6, 0x0 ;  /* 0x0000000000067882 */ /* 0x000fe20000000000 */
[----:B------:R-:W-:Y:S01]  /*14470*/  UMOV UR7, 0x14f00000 ;  /* 0x14f0000000077882 */ /* 0x000fe20000000000 */
[----:B------:R-:W-:Y:S01]  /*14480*/  UMOV UR16, 0x40 ;  /* 0x0000004000107882 */ /* 0x000fe20000000000 */
[----:B------:R-:W-:Y:S02]  /*14490*/  UIADD3 UR18, UR14, 0x26400, URZ ;  /* 0x000264000e127890 */ /* 0x000fe4000fffe03f */
[----:B------:R1:W-:Y:S01]  /*144a0*/  UTMALDG.4D [UR8], [UR4], desc[UR6] ;  /* 0x00000608040075b4 */ /* 0x0003e20008019000 */
[----:B------:R-:W-:Y:S01]  /*144b0*/  UMOV UR14, 0x80 ;  /* 0x00000080000e7882 */ /* 0x000fe20000000000 */
[----:B-1----:R-:W-:Y:S01]  /*144c0*/  UMOV UR8, UR15 ;  /* 0x0000000f00087c82 */ /* 0x002fe20008000000 */
[----:B------:R-:W-:-:S02]  /*144d0*/  UMOV UR10, UR16 ;  /* 0x00000010000a7c82 */ /* 0x000fc40008000000 */
[----:B------:R1:W-:Y:S02]  /*144e0*/  UTMALDG.4D [UR8], [UR4], desc[UR6] ;  /* 0x00000608040075b4 */ /* 0x0003e40008019000 */
[----:B-1----:R-:W-:Y:S01]  /*144f0*/  UMOV UR8, UR17 ;  /* 0x0000001100087c82 */ /* 0x002fe20008000000 */
[----:B------:R-:W-:Y:S01]  /*14500*/  UMOV UR10, UR14 ;  /* 0x0000000e000a7c82 */ /* 0x000fe20008000000 */
[----:B------:R-:W-:Y:S01]  /*14510*/  UMOV UR14, 0xc0 ;  /* 0x000000c0000e7882 */ /* 0x000fe20000000000 */
[----:B------:R1:W-:Y:S02]  /*14520*/  UTMALDG.4D [UR8], [UR4], desc[UR6] ;  /* 0x00000608040075b4 */ /* 0x0003e40008019000 */
[----:B-1----:R-:W-:Y:S01]  /*14530*/  UMOV UR8, UR18 ;  /* 0x0000001200087c82 */ /* 0x002fe20008000000 */
[----:B------:R-:W-:Y:S02]  /*14540*/  UMOV UR10, UR14 ;  /* 0x0000000e000a7c82 */ /* 0x000fe40008000000 */
[----:B------:R4:W-:Y:S01]  /*14550*/  UTMALDG.4D [UR8], [UR4], desc[UR6] ;  /* 0x00000608040075b4 */ /* 0x0009e20008019000 */
[----:B---3--:R-:W-:-:S04]  /*14560*/  LOP3.LUT R2, R2, 0xfffffffe, RZ, 0xc0, !PT ;  /* 0xfffffffe02027812 */ /* 0x008fc800078ec0ff */
[----:B------:R-:W-:-:S05]  /*14570*/  @P0 LOP3.LUT R2, R2, 0x1, RZ, 0xfc, !PT ;  /* 0x0000000102020812 */ /* 0x000fca00078efcff */
[----:B------:R4:W-:Y:S01]  /*14580*/  STL [R1+0x18], R2 ;  /* 0x0000180201007387 */ /* 0x0009e20000100800 */
[----:B------:R-:W-:Y:S01]  /*14590*/  NOP ;  /* 0x0000000000007918 */ /* 0x000fe20000000000 */
.L_x_1333:
[----:B------:R-:W1:Y:S01]  /*145a0*/  LDL.LU R3, [R1+0x30] ;  /* 0x0000300001037983 */ /* 0x000e620000300800 */
[----:B------:R-:W-:Y:S05]  /*145b0*/  WARPSYNC.ALL ;  /* 0x0000000000007948 */ /* 0x000fea0003800000 */
[----:B----4-:R-:W-:Y:S01]  /*145c0*/  ULDC.64 UR4, c[0x0][0x298] ;  /* 0x0000a60000047ab9 */ /* 0x010fe20000000a00 */
[----:B------:R-:W-:Y:S01]  /*145d0*/  BSSY B6, `(.L_x_1338) ;  /* 0x000001c000067945 */ /* 0x000fe20003800000 */
[----:B------:R-:W-:Y:S01]  /*145e0*/  BAR.SYNC.DEFER_BLOCKING 0x8, 0x180 ;  /* 0x0206000000007b1d */ /* 0x000fe20000010000 */
[----:B-1----:R-:W-:Y:S01]  /*145f0*/  SHF.R.S32.HI R0, RZ, 0x1f, R3 ;  /* 0x0000001fff007819 */ /* 0x002fe20000011403 */
[----:B------:R-:W-:-:S04]  /*14600*/  IMAD.WIDE.U32 R4, R3, UR4, RZ ;  /* 0x0000000403047c25 */ /* 0x000fc8000f8e00ff */
[----:B------:R-:W-:Y:S01]  /*14610*/  IMAD R2, R0, UR4, RZ ;  /* 0x0000000400027c24 */ /* 0x000fe2000f8e02ff */
[----:B------:R1:W-:Y:S01]  /*14620*/  STL.64 [R1+0x48], R4 ;  /* 0x0000480401007387 */ /* 0x0003e20000100a00 */
[----:B------:R-:W-:Y:S02]  /*14630*/  VIADD R0, R18, 0x10400 ;  /* 0x0001040012007836 */ /* 0x000fe40000000000 */
[----:B------:R-:W-:-:S03]  /*14640*/  IMAD R2, R3, UR5, R2 ;  /* 0x0000000503027c24 */ /* 0x000fc6000f8e0202 */
[----:B------:R-:W-:Y:S01]  /*14650*/  LOP3.LUT P0, RZ, R0, 0x3ff, RZ, 0xc0, !PT ;  /* 0x000003ff00ff7812 */ /* 0x000fe2000780c0ff */
[----:B------:R-:W-:-:S05]  /*14660*/  IMAD.IADD R0, R5, 0x1, R2 ;  /* 0x0000000105007824 */ /* 0x000fca00078e0202 */
[----:B------:R1:W-:Y:S07]  /*14670*/  STL [R1+0x30], R0 ;  /* 0x0000300001007387 */ /* 0x0003ee0000100800 */
[----:B------:R-:W-:Y:S05]  /*14680*/  @!P0 BRA `(.L_x_1339) ;  /* 0x0000000000408947 */ /* 0x000fea0003800000 */
[----:B------:R-:W-:Y:S01]  /*14690*/  MOV R2, 0x0 ;  /* 0x0000000000027802 */ /* 0x000fe20000000f00 */
[----:B------:R-:W-:Y:S01]  /*146a0*/  ULDC.64 UR6, c[0x4][0xa8] ;  /* 0x01002a0000067ab9 */ /* 0x000fe20000000a00 */
[----:B------:R-:W-:Y:S01]  /*146b0*/  ULDC.64 UR8, c[0x4][0xb0] ;  /* 0x01002c0000087ab9 */ /* 0x000fe20000000a00 */
[----:B------:R-:W-:Y:S01]  /*146c0*/  ULDC.64 UR4, c[0x4][0x20] ;  /* 0x0100080000047ab9 */ /* 0x000fe20000000a00 */
[----:B-1----:R-:W-:Y:S02]  /*146d0*/  IMAD.U32 R4, RZ, RZ, UR6 ;  /* 0x00000006ff047e24 */ /* 0x002fe4000f8e00ff */
[----:B------:R-:W1:Y:S01]  /*146e0*/  LDC.64 R2, c[0x4][R2] ;  /* 0x0100000002027b82 */ /* 0x000e620000000a00 */
[----:B------:R-:W-:Y:S02]  /*146f0*/  IMAD.U32 R5, RZ, RZ, UR7 ;  /* 0x00000007ff057e24 */ /* 0x000fe4000f8e00ff */
[----:B------:R-:W-:Y:S02]  /*14700*/  IMAD.U32 R6, RZ, RZ, UR8 ;  /* 0x00000008ff067e24 */ /* 0x000fe4000f8e00ff */
[----:B0-----:R-:W-:-:S02]  /*14710*/  IMAD.U32 R7, RZ, RZ, UR9 ;  /* 0x00000009ff077e24 */ /* 0x001fc4000f8e00ff */
[----:B--2---:R-:W-:Y:S02]  /*14720*/  IMAD.U32 R10, RZ, RZ, UR4 ;  /* 0x00000004ff0a7e24 */ /* 0x004fe4000f8e00ff */
[----:B------:R-:W-:Y:S02]  /*14730*/  IMAD.U32 R11, RZ, RZ, UR5 ;  /* 0x00000005ff0b7e24 */ /* 0x000fe4000f8e00ff */
[----:B------:R-:W-:Y:S02]  /*14740*/  IMAD.MOV.U32 R8, RZ, RZ, 0x70 ;  /* 0x00000070ff087424 */ /* 0x000fe400078e00ff */
[----:B------:R-:W-:Y:S02]  /*14750*/  IMAD.MOV.U32 R12, RZ, RZ, 0x1 ;  /* 0x00000001ff0c7424 */ /* 0x000fe400078e00ff */
[----:B------:R-:W-:-:S07]  /*14760*/  IMAD.MOV.U32 R13, RZ, RZ, RZ ;  /* 0x000000ffff0d7224 */ /* 0x000fce00078e00ff */
[----:B------:R-:W-:-:S07]  /*14770*/  LEPC R20, `(.L_x_1339) ;  /* 0x000000001014794e */ /* 0x000fce0000000000 */
[----:B-1----:R-:W-:Y:S05]  /*14780*/  CALL.ABS.NOINC R2 ;  /* 0x0000000002007343 */ /* 0x002fea0003c00000 */
.L_x_1339:
[----:B------:R-:W-:Y:S05]  /*14790*/  BSYNC B6 ;  /* 0x0000000000067941 */ /* 0x000fea0003800000 */
.L_x_1338:
[----:B-1----:R-:W3:Y:S01]  /*147a0*/  LDL.LU R0, [R1+0x30] ;  /* 0x0000300001007983 */ /* 0x002ee20000300800 */
[----:B------:R-:W-:Y:S01]  /*147b0*/  ULDC.64 UR6, c[0x0][0xa00] ;  /* 0x0002800000067ab9 */ /* 0x000fe20000000a00 */
[----:B0-----:R-:W0:Y:S01]  /*147c0*/  LDC R7, c[0x0][0x448] ;  /* 0x00011200ff077b82 */ /* 0x001e220000000800 */
[----:B------:R-:W-:Y:S01]  /*147d0*/  ULDC.64 UR4, c[0x0][0x2d8] ;  /* 0x0000b60000047ab9 */ /* 0x000fe20000000a00 */
[----:B------:R-:W3:Y:S04]  /*147e0*/  LDL.LU.64 R2, [R1+0x48] ;  /* 0x0000480001027983 */ /* 0x000ee80000300a00 */
[----:B------:R-:W4:Y:S04]  /*147f0*/  LDL R5, [R1+0xc] ;  /* 0x00000c0001057983 */ /* 0x000f280000100800 */
[----:B------:R-:W2:Y:S01]  /*14800*/  LDL R8, [R1+0x28] ;  /* 0x0000280001087983 */ /* 0x000ea20000100800 */
[----:B------:R-:W-:-:S04]  /*14810*/  ISETP.NE.U32.AND P0, PT, RZ, UR6, PT ;  /* 0x00000006ff007c0c */ /* 0x000fc8000bf05070 */
[----:B------:R-:W-:Y:S01]  /*14820*/  ISETP.NE.AND.EX P0, PT, RZ, UR7, PT, P0 ;  /* 0x00000007ff007c0c */ /* 0x000fe2000bf05300 */
[----:B------:R-:W1:Y:S02]  /*14830*/  S2R R9, SR_TID.X ;  /* 0x0000000000097919 */ /* 0x000e640000002100 */
[----:B-1----:R-:W-:Y:S02]  /*14840*/  IMAD.SHL.U32 R9, R9, 0x10, RZ ;  /* 0x0000001009097824 */ /* 0x002fe400078e00ff */
[----:B---3--:R-:W-:Y:S01]  /*14850*/  IMAD.MOV.U32 R3, RZ, RZ, R0 ;  /* 0x000000ffff037224 */ /* 0x008fe200078e0000 */
[----:B----4-:R-:W-:-:S04]  /*14860*/  SHF.R.S32.HI R0, RZ, 0x1f, R5 ;  /* 0x0000001fff007819 */ /* 0x010fc80000011405 */
[----:B------:R-:W-:Y:S02]  /*14870*/  SEL R4, R0, RZ, !P0 ;  /* 0x000000ff00047207 */ /* 0x000fe40004000000 */
[----:B------:R-:W-:Y:S02]  /*14880*/  SEL R0, R5, RZ, !P0 ;  /* 0x000000ff05007207 */ /* 0x000fe40004000000 */
[----:B------:R-:W1:Y:S01]  /*14890*/  S2R R5, SR_TID.X ;  /* 0x0000000000057919 */ /* 0x000e620000002100 */
[----:B0-----:R-:W-:Y:S01]  /*148a0*/  ISETP.NE.AND P0, PT, R7, 0x1, PT ;  /* 0x000000010700780c */ /* 0x001fe20003f05270 */
[----:B------:R-:W-:-:S04]  /*148b0*/  IMAD.WIDE.U32 R2, R16, UR4, R2 ;  /* 0x0000000410027c25 */ /* 0x000fc8000f8e0002 */
[----:B------:R-:W-:Y:S01]  /*148c0*/  IMAD R3, R16, UR5, R3 ;  /* 0x0000000510037c24 */ /* 0x000fe2000f8e0203 */
[----:B------:R-:W-:-:S07]  /*148d0*/  ULDC.64 UR4, c[0x0][0x2e0] ;  /* 0x0000b80000047ab9 */ /* 0x000fce0000000a00 */
[----:B------:R-:W0:Y:S01]  /*148e0*/  @P0 LDC R6, c[0x0][0x450] ;  /* 0x00011400ff060b82 */ /* 0x000e220000000800 */
[----:B-1----:R-:W-:-:S04]  /*148f0*/  LOP3.LUT R5, R5, 0x7f, RZ, 0xc0, !PT ;  /* 0x0000007f05057812 */ /* 0x002fc800078ec0ff */
[----:B------:R-:W-:-:S04]  /*14900*/  SHF.R.U32.HI R5, RZ, 0x3, R5 ;  /* 0x00000003ff057819 */ /* 0x000fc80000011605 */
[----:B------:R-:W-:Y:S02]  /*14910*/  LOP3.LUT R9, R5, 0x70, R9, 0xf8, !PT ;  /* 0x0000007005097812 */ /* 0x000fe400078ef809 */
[----:B------:R-:W1:Y:S01]  /*14920*/  @P0 LDC R5, c[0x0][0x44c] ;  /* 0x00011300ff050b82 */ /* 0x000e620000000800 */
[----:B------:R-:W-:Y:S02]  /*14930*/  IMAD R4, R4, UR4, RZ ;  /* 0x0000000404047c24 */ /* 0x000fe4000f8e02ff */
[----:B------:R-:W-:-:S04]  /*14940*/  IMAD.WIDE.U32 R2, R0, UR4, R2 ;  /* 0x0000000400027c25 */ /* 0x000fc8000f8e0002 */
[----:B------:R-:W-:Y:S01]  /*14950*/  IMAD R0, R0, UR5, R4 ;  /* 0x0000000500007c24 */ /* 0x000fe2000f8e0204 */
[----:B------:R-:W-:Y:S01]  /*14960*/  ULDC.64 UR4, c[0x0][0x2d0] ;  /* 0x0000b40000047ab9 */ /* 0x000fe20000000a00 */
[----:B--2---:R-:W-:Y:S02]  /*14970*/  IMAD.IADD R4, R9, 0x1, R8 ;  /* 0x0000000109047824 */ /* 0x004fe400078e0208 */
[----:B------:R-:W2:Y:S01]  /*14980*/  S2R R9, SR_TID.X ;  /* 0x0000000000097919 */ /* 0x000ea20000002100 */
[----:B------:R-:W-:Y:S02]  /*14990*/  IMAD.IADD R3, R3, 0x1, R0 ;  /* 0x0000000103037824 */ /* 0x000fe400078e0200 */
[----:B------:R-:W-:Y:S02]  /*149a0*/  IMAD.MOV.U32 R0, RZ, RZ, R4 ;  /* 0x000000ffff007224 */ /* 0x000fe400078e0004 */
[----:B-1----:R-:W-:-:S05]  /*149b0*/  @P0 IMAD.HI.U32 R5, R4, R5, RZ ;  /* 0x0000000504050227 */ /* 0x002fca00078e00ff */
[----:B0-----:R-:W-:-:S05]  /*149c0*/  @P0 SHF.R.U32.HI R0, RZ, R6, R5 ;  /* 0x00000006ff000219 */ /* 0x001fca0000011605 */
[----:B------:R-:W-:-:S04]  /*149d0*/  IMAD.MOV R5, RZ, RZ, -R0 ;  /* 0x000000ffff057224 */ /* 0x000fc800078e0a00 */
[----:B------:R-:W-:Y:S01]  /*149e0*/  IMAD R4, R7, R5, R4 ;  /* 0x0000000507047224 */ /* 0x000fe200078e0204 */
[----:B------:R-:W-:Y:S01]  /*149f0*/  SHF.R.S32.HI R5, RZ, 0x1f, R0 ;  /* 0x0000001fff057819 */ /* 0x000fe20000011400 */
[----:B------:R-:W-:-:S04]  /*14a00*/  IMAD.WIDE.U32 R2, R0, UR4, R2 ;  /* 0x0000000400027c25 */ /* 0x000fc8000f8e0002 */
[----:B------:R-:W-:-:S04]  /*14a10*/  IMAD R5, R5, UR4, RZ ;  /* 0x0000000405057c24 */ /* 0x000fc8000f8e02ff */
[----:B------:R-:W-:Y:S01]  /*14a20*/  IMAD R0, R0, UR5, R5 ;  /* 0x0000000500007c24 */ /* 0x000fe2000f8e0205 */
[----:B------:R-:W-:-:S03]  /*14a30*/  ULDC.64 UR4, c[0x0][0x2c8] ;  /* 0x0000b20000047ab9 */ /* 0x000fc60000000a00 */
[----:B------:R-:W-:Y:S01]  /*14a40*/  IMAD.IADD R3, R3, 0x1, R0 ;  /* 0x0000000103037824 */ /* 0x000fe200078e0200 */
[----:B------:R-:W-:Y:S01]  /*14a50*/  SHF.R.S32.HI R0, RZ, 0x1f, R4 ;  /* 0x0000001fff007819 */ /* 0x000fe20000011404 */
[----:B--2---:R-:W-:-:S04]  /*14a60*/  IMAD.SHL.U32 R9, R9, 0x8, RZ ;  /* 0x0000000809097824 */ /* 0x004fc800078e00ff */
[----:B------:R-:W-:Y:S01]  /*14a70*/  IMAD R0, R0, UR4, RZ ;  /* 0x0000000400007c24 */ /* 0x000fe2000f8e02ff */
[----:B------:R-:W-:Y:S01]  /*14a80*/  LOP3.LUT R9, R9, 0x38, RZ, 0xc0, !PT ;  /* 0x0000003809097812 */ /* 0x000fe200078ec0ff */
[----:B------:R-:W-:-:S04]  /*14a90*/  IMAD.WIDE.U32 R2, R4, UR4, R2 ;  /* 0x0000000404027c25 */ /* 0x000fc8000f8e0002 */
[----:B------:R-:W-:Y:S01]  /*14aa0*/  IMAD R4, R4, UR5, R0 ;  /* 0x0000000504047c24 */ /* 0x000fe2000f8e0200 */
[C---:B------:R-:W-:Y:S01]  /*14ab0*/  LOP3.LUT R12, R9.reuse, 0x40, RZ, 0xfc, !PT ;  /* 0x00000040090c7812 */ /* 0x040fe200078efcff */
[----:B------:R-:W-:Y:S01]  /*14ac0*/  ULDC.64 UR4, c[0x0][0x280] ;  /* 0x0000a00000047ab9 */ /* 0x000fe20000000a00 */
[----:B------:R-:W-:Y:S01]  /*14ad0*/  LOP3.LUT R11, R9, 0x80, RZ, 0xfc, !PT ;  /* 0x00000080090b7812 */ /* 0x000fe200078efcff */
[----:B------:R-:W-:Y:S01]  /*14ae0*/  IMAD.IADD R3, R3, 0x1, R4 ;  /* 0x0000000103037824 */ /* 0x000fe200078e0204 */
[----:B------:R-:W-:Y:S02]  /*14af0*/  LOP3.LUT R9, R9, 0xc0, RZ, 0xfc, !PT ;  /* 0x000000c009097812 */ /* 0x000fe400078efcff */
[----:B------:R-:W-:Y:S01]  /*14b00*/  LEA R4, P0, R2, UR4, 0x1 ;  /* 0x0000000402047c11 */ /* 0x000fe2000f8008ff */
[----:B------:R-:W-:Y:S02]  /*14b10*/  ULDC UR4, c[0x0][0x2b8] ;  /* 0x0000ae0000047ab9 */ /* 0x000fe40000000800 */
[----:B------:R-:W-:-:S02]  /*14b20*/  ISETP.GE.AND P3, PT, R9, UR4, PT ;  /* 0x0000000409007c0c */ /* 0x000fc4000bf66270 */
[----:B------:R0:W5:Y:S01]  /*14b30*/  LDL R9, [R1+0x20] ;  /* 0x0000200001097983 */ /* 0x0001620000100800 */
[----:B------:R-:W1:Y:S01]  /*14b40*/  S2R R10, SR_TID.X ;  /* 0x00000000000a7919 */ /* 0x000e620000002100 */
[----:B------:R-:W-:Y:S02]  /*14b50*/  LEA.HI.X R3, R2, UR5, R3, 0x1, P0 ;  /* 0x0000000502037c11 */ /* 0x000fe400080f0c03 */
[----:B------:R-:W-:Y:S02]  /*14b60*/  ISETP.GE.AND P1, PT, R12, UR4, PT ;  /* 0x000000040c007c0c */ /* 0x000fe4000bf26270 */
[----:B------:R-:W-:Y:S01]  /*14b70*/  ISETP.GE.AND P2, PT, R11, UR4, PT ;  /* 0x000000040b007c0c */ /* 0x000fe2000bf46270 */
[----:B-1----:R-:W-:-:S05]  /*14b80*/  IMAD.SHL.U32 R10, R10, 0x8, RZ ;  /* 0x000000080a0a7824 */ /* 0x002fca00078e00ff */
[----:B------:R-:W-:-:S04]  /*14b90*/  LOP3.LUT R10, R10, 0x38, RZ, 0xc0, !PT ;  /* 0x000000380a0a7812 */ /* 0x000fc800078ec0ff */
[----:B------:R-:W-:Y:S01]  /*14ba0*/  ISETP.GE.AND P0, PT, R10, UR4, PT ;  /* 0x000000040a007c0c */ /* 0x000fe2000bf06270 */
[----:B------:R-:W-:-:S03]  /*14bb0*/  UMOV UR4, 0xffffffff ;  /* 0xffffffff00047882 */ /* 0x000fc60000000000 */
[----:B0-----:R-:W-:Y:S09]  /*14bc0*/  BRA.DIV UR4, `(.L_x_1340) ;  /* 0x00000056044c7947 */ /* 0x001ff2000b800000 */
[----:B------:R-:W2:Y:S04]  /*14bd0*/  LDL.LU R6, [R1+0x2c] ;  /* 0x00002c0001067983 */ /* 0x000ea80000300800 */
[----:B------:R-:W3:Y:S01]  /*14be0*/  LDL.LU R11, [R1+0x28] ;  /* 0x00002800010b7983 */ /* 0x000ee20000300800 */
[----:B------:R-:W0:Y:S02]  /*14bf0*/  S2R R8, SR_TID.X ;  /* 0x0000000000087919 */ /* 0x000e240000002100 */
[----:B0-----:R-:W-:-:S04]  /*14c00*/  LOP3.LUT R8, R8, 0x7f, RZ, 0xc0, !PT ;  /* 0x0000007f08087812 */ /* 0x001fc800078ec0ff */
[----:B------:R-:W-:Y:S01]  /*14c10*/  SHF.R.U32.HI R8, RZ, 0x3, R8 ;  /* 0x00000003ff087819 */ /* 0x000fe20000011608 */
[----:B------:R-:W-:Y:S01]  /*14c20*/  ULDC.64 UR4, c[0x0][0x208] ;  /* 0x0000820000047ab9 */ /* 0x000fe20000000a00 */
[----:B--2---:R-:W-:Y:S02]  /*14c30*/  IMAD R2, R6, R7, RZ ;  /* 0x0000000706027224 */ /* 0x004fe400078e02ff */
[----:B------:R-:W0:Y:S01]  /*14c40*/  SHFL.IDX PT, R7, R4, RZ, 0x181f ;  /* 0x00181fff04077589 */ /* 0x000e2200000e0000 */
[----:B---3--:R-:W-:-:S03]  /*14c50*/  IMAD.IADD R0, R8, 0x1, R11 ;  /* 0x0000000108007824 */ /* 0x008fc600078e020b */
[----:B------:R-:W1:Y:S02]  /*14c60*/  SHFL.IDX PT, R6, R3, RZ, 0x181f ;  /* 0x00181fff03067589 */ /* 0x000e6400000e0000 */
[----:B------:R-:W-:-:S13]  /*14c70*/  ISETP.GE.AND P5, PT, R0, R2, PT ;  /* 0x000000020000720c */ /* 0x000fda0003fa6270 */
[----:B0-----:R-:W-:-:S05]  /*14c80*/  @!P5 LEA R7, P4, R10, R7, 0x1 ;  /* 0x000000070a07d211 */ /* 0x001fca00078808ff */
[----:B-1----:R-:W-:-:S05]  /*14c90*/  @!P5 IMAD.X R6, RZ, RZ, R6, P4 ;  /* 0x000000ffff06d224 */ /* 0x002fca00020e0606 */
[----:B------:R-:W-:-:S04]  /*14ca0*/  @!P5 LOP3.LUT R7, R7, R6, RZ, 0x3c, !PT ;  /* 0x000000060707d212 */ /* 0x000fc800078e3cff */
[----:B------:R-:W-:-:S04]  /*14cb0*/  @!P5 LOP3.LUT R6, R7, R6, RZ, 0x3c, !PT ;  /* 0x000000060706d212 */ /* 0x000fc800078e3cff */
[----:B------:R-:W-:Y:S01]  /*14cc0*/  @!P5 LOP3.LUT R7, R7, R6, RZ, 0x3c, !PT ;  /* 0x000000060707d212 */ /* 0x000fe200078e3cff */
[----:B------:R-:W-:-:S04]  /*14cd0*/  VIADD R5, R0, 0x10 ;  /* 0x0000001000057836 */ /* 0x000fc80000000000 */
        /* <DEDUP_REMOVED lines=78> */
.L_x_1470:
        /* <DEDUP_REMOVED lines=14> */
.L_x_1342:
[----:B------:R-:W-:Y:S05]  /*152a0*/  BSYNC B0 ;  /* 0x0000000000007941 */ /* 0x000fea0003800000 */
.L_x_1341:
[----:B------:R-:W-:Y:S01]  /*152b0*/  NOP ;  /* 0x0000000000007918 */ /* 0x000fe20000000000 */
[----:B------:R-:W-:Y:S01]  /*152c0*/  PLOP3.LUT P0, PT, PT, PT, PT, 0x80, 0x0 ;  /* 0x000000000000781c */ /* 0x000fe20003f0f070 */
[----:B0-----:R-:W-:-:S12]  /*152d0*/  VIADD R6, R18, 0x30800 ;  /* 0x0003080012067836 */ /* 0x001fd80000000000 */
.L_x_1343:
        /* <DEDUP_REMOVED lines=18> */
.L_x_1471:
[----:B------:R-:W-:Y:S05]  /*15400*/  BSYNC B0 ;  /* 0x0000000000007941 */ /* 0x000fea0003800000 */
.L_x_1344:
[----:B------:R-:W0:Y:S04]  /*15410*/  LDL R2, [R1+0x3c] ;  /* 0x00003c0001027983 */ /* 0x000e280000100800 */
[----:B------:R-:W3:Y:S01]  /*15420*/  LDL R4, [R1+0x24] ;  /* 0x0000240001047983 */ /* 0x000ee20000100800 */
[----:B------:R-:W-:Y:S01]  /*15430*/  BSSY B0, `(.L_x_1346) ;  /* 0x00002a8000007945 */ /* 0x000fe20003800000 */
[----:B0-----:R-:W-:-:S05]  /*15440*/  VIADD R0, R2, 0xfffffffe ;  /* 0xfffffffe02007836 */ /* 0x001fca0000000000 */
[----:B---3--:R-:W-:-:S13]  /*15450*/  ISETP.GE.AND P0, PT, R0, R4, PT ;  /* 0x000000040000720c */ /* 0x008fda0003f06270 */
[----:B------:R-:W-:Y:S05]  /*15460*/  @!P0 BRA `(.L_x_1347) ;  /* 0x0000002800908947 */ /* 0x000fea0003800000 */
[----:B------:R-:W3:Y:S04]  /*15470*/  LDL.LU R2, [R1+0x40] ;  /* 0x0000400001027983 */ /* 0x000ee80000300800 */
[----:B------:R-:W4:Y:S04]  /*15480*/  LDL.LU R8, [R1+0x38] ;  /* 0x0000380001087983 */ /* 0x000f280000300800 */
[----:B--2---:R-:W2:Y:S04]  /*15490*/  LDL.LU R3, [R1+0x54] ;  /* 0x0000540001037983 */ /* 0x004ea80000300800 */
[----:B------:R-:W5:Y:S04]  /*154a0*/  LDL.LU R7, [R1+0x34] ;  /* 0x0000340001077983 */ /* 0x000f680000300800 */
[----:B-1----:R-:W5:Y:S01]  /*154b0*/  LDL.LU R5, [R1+0x58] ;  /* 0x0000580001057983 */ /* 0x002f620000300800 */
[----:B------:R-:W-:Y:S01]  /*154c0*/  LOP3.LUT R11, RZ, R4, RZ, 0x33, !PT ;  /* 0x00000004ff0b7212 */ /* 0x000fe200078e33ff */
[----:B------:R-:W-:Y:S01]  /*154d0*/  BSSY B2, `(.L_x_1348) ;  /* 0x00000e9000027945 */ /* 0x000fe20003800000 */
[----:B---3--:R-:W-:-:S04]  /*154e0*/  VIADD R2, R2, 0x1 ;  /* 0x0000000102027836 */ /* 0x008fc80000000000 */
[----:B----4-:R-:W-:Y:S01]  /*154f0*/  IMAD R2, R2, R8, RZ ;  /* 0x0000000802027224 */ /* 0x010fe200078e02ff */
[----:B--2---:R-:W-:-:S04]  /*15500*/  LOP3.LUT R3, RZ, R3, RZ, 0x33, !PT ;  /* 0x00000003ff037212 */ /* 0x004fc800078e33ff */
[----:B------:R-:W-:-:S04]  /*15510*/  LOP3.LUT R2, RZ, R2, RZ, 0x33, !PT ;  /* 0x00000002ff027212 */ /* 0x000fc800078e33ff */
[----:B-----5:R-:W-:Y:S02]  /*15520*/  VIADDMNMX R2, R2, -R7, R3, !PT ;  /* 0x8000000702027246 */ /* 0x020fe40007800103 */
[----:B------:R-:W-:-:S04]  /*15530*/  LOP3.LUT R8, RZ, R5, RZ, 0x33, !PT ;  /* 0x00000005ff087212 */ /* 0x000fc800078e33ff */
[----:B------:R-:W-:-:S04]  /*15540*/  VIMNMX R8, R2, R8, !PT ;  /* 0x0000000802087248 */ /* 0x000fc80007fe0100 */
[----:B------:R-:W-:Y:S02]  /*15550*/  VIADDMNMX R11, R8, 0x2, R11, !PT ;  /* 0x00000002080b7846 */ /* 0x000fe4000780010b */
[----:B------:R-:W-:-:S05]  /*15560*/  LOP3.LUT R2, RZ, R8, RZ, 0x33, !PT ;  /* 0x00000008ff027212 */ /* 0x000fca00078e33ff */
        /* <DEDUP_REMOVED lines=39> */
.L_x_1352:
[----:B------:R-:W-:Y:S01]  /*157e0*/  IMAD R3, R9, 0x8, R18 ;  /* 0x0000000809037824 */ /* 0x000fe200078e0212 */
[----:B------:R-:W-:Y:S01]  /*157f0*/  SHF.L.U32 R2, R10, 0x1f, RZ ;  /* 0x0000001f0a027819 */ /* 0x000fe200000006ff */
[----:B------:R-:W-:Y:S03]  /*15800*/  BSSY B3, `(.L_x_1353) ;  /* 0x0000003000037945 */ /* 0x000fe60003800000 */
[----:B------:R-:W1:Y:S02]  /*15810*/  SYNCS.PHASECHK.TRANS64.TRYWAIT P0, [R3+URZ+0x30840], R2 ;  /* 0x03084002030075a7 */ /* 0x000e64000800017f */
[----:B-1----:R-:W-:Y:S05]  /*15820*/  @!P0 BRA `(.L_x_1354) ;  /* 0x0000005400548947 */ /* 0x002fea0003800000 */
.L_x_1472:
[----:B------:R-:W-:Y:S05]  /*15830*/  BSYNC B3 ;  /* 0x0000000000037941 */ /* 0x000fea0003800000 */
.L_x_1353:
        /* <DEDUP_REMOVED lines=12> */
.L_x_1356:
[----:B------:R-:W-:Y:S05]  /*15900*/  BSYNC B3 ;  /* 0x0000000000037941 */ /* 0x000fea0003800000 */
.L_x_1355:
        /* <DEDUP_REMOVED lines=12> */
.L_x_1357:
        /* <DEDUP_REMOVED lines=16> */
.L_x_1358:
        /* <DEDUP_REMOVED lines=16> */
.L_x_1359:
        /* <DEDUP_REMOVED lines=16> */
.L_x_1360:
        /* <DEDUP_REMOVED lines=16> */
.L_x_1473:
[----:B------:R-:W-:Y:S05]  /*15dd0*/  BSYNC B3 ;  /* 0x0000000000037941 */ /* 0x000fea0003800000 */
.L_x_1361:
        /* <DEDUP_REMOVED lines=12> */
.L_x_1364:
[----:B------:R-:W-:Y:S05]  /*15ea0*/  BSYNC B3 ;  /* 0x0000000000037941 */ /* 0x000fea0003800000 */
.L_x_1363:
        /* <DEDUP_REMOVED lines=13> */
.L_x_1365:
        /* <DEDUP_REMOVED lines=15> */
.L_x_1366:
        /* <DEDUP_REMOVED lines=15> */
.L_x_1367:
        /* <DEDUP_REMOVED lines=15> */
.L_x_1368:
        /* <DEDUP_REMOVED lines=12> */
.L_x_1351:
[----:B------:R-:W-:Y:S05]  /*16310*/  BSYNC B1 ;  /* 0x0000000000017941 */ /* 0x000fea0003800000 */
.L_x_1350:
[----:B0-----:R-:W2:Y:S01]  /*16320*/  LDL.LU R0, [R1+0x3c] ;  /* 0x00003c0001007983 */ /* 0x001ea20000300800 */
[----:B------:R-:W-:-:S03]  /*16330*/  IMAD.MOV.U32 R19, RZ, RZ, R9 ;  /* 0x000000ffff137224 */ /* 0x000fc600078e0009 */
[----:B------:R0:W-:Y:S02]  /*16340*/  STL [R1+0x10], R10 ;  /* 0x0000100a01007387 */ /* 0x0001e40000100800 */
[----:B0-2---:R-:W-:-:S07]  /*16350*/  VIADD R0, R0, 0xfffffffd ;  /* 0xfffffffd00007836 */ /* 0x005fce0000000000 */
.L_x_1349:
[----:B------:R-:W-:Y:S05]  /*16360*/  BSYNC B2 ;  /* 0x0000000000027941 */ /* 0x000fea0003800000 */
.L_x_1348:
[----:B------:R-:W-:-:S05]  /*16370*/  VIADD R11, R11, 0xfffffffe ;  /* 0xfffffffe0b0b7836 */ /* 0x000fca0000000000 */
[----:B------:R-:W-:-:S13]  /*16380*/  ISETP.NE.AND P0, PT, R11, R8, PT ;  /* 0x000000080b00720c */ /* 0x000fda0003f05270 */
[----:B------:R-:W-:Y:S05]  /*16390*/  @!P0 BRA `(.L_x_1347) ;  /* 0x0000001800c48947 */ /* 0x000fea0003800000 */
[----:B------:R-:W-:-:S07]  /*163a0*/  IMAD.MOV.U32 R9, RZ, RZ, R17 ;  /* 0x000000ffff097224 */ /* 0x000fce00078e0011 */
.L_x_1407:
        /* <DEDUP_REMOVED lines=36> */
.L_x_1371:
[----:B------:R-:W-:Y:S01]  /*165f0*/  IMAD R3, R4, 0x8, R18 ;  /* 0x0000000804037824 */ /* 0x000fe200078e0212 */
[----:B------:R-:W-:Y:S01]  /*16600*/  SHF.L.U32 R2, R5, 0x1f, RZ ;  /* 0x0000001f05027819 */ /* 0x000fe200000006ff */
[----:B------:R-:W-:Y:S03]  /*16610*/  BSSY B2, `(.L_x_1372) ;  /* 0x0000003000027945 */ /* 0x000fe60003800000 */
[----:B------:R-:W1:Y:S02]  /*16620*/  SYNCS.PHASECHK.TRANS64.TRYWAIT P0, [R3+URZ+0x30840], R2 ;  /* 0x03084002030075a7 */ /* 0x000e64000800017f */
[----:B-1----:R-:W-:Y:S05]  /*16630*/  @!P0 BRA `(.L_x_1373) ;  /* 0x0000004400f88947 */ /* 0x002fea0003800000 */
.L_x_1474:
[----:B------:R-:W-:Y:S05]  /*16640*/  BSYNC B2 ;  /* 0x0000000000027941 */ /* 0x000fea0003800000 */
.L_x_1372:
        /* <DEDUP_REMOVED lines=12> */
.L_x_1375:
[----:B------:R-:W-:Y:S05]  /*16710*/  BSYNC B2 ;  /* 0x0000000000027941 */ /* 0x000fea0003800000 */
.L_x_1374:
        /* <DEDUP_REMOVED lines=12> */
.L_x_1376:
        /* <DEDUP_REMOVED lines=16> */
.L_x_1377:
        /* <DEDUP_REMOVED lines=16> */
.L_x_1378:
        /* <DEDUP_REMOVED lines=16> */
.L_x_1379:
        /* <DEDUP_REMOVED lines=16> */
.L_x_1475:
[----:B------:R-:W-:Y:S05]  /*16be0*/  BSYNC B2 ;  /* 0x0000000000027941 */ /* 0x000fea0003800000 */
.L_x_1380:
        /* <DEDUP_REMOVED lines=11> */
.L_x_1383:
[----:B------:R-:W-:Y:S05]  /*16ca0*/  BSYNC B2 ;  /* 0x0000000000027941 */ /* 0x000fea0003800000 */
.L_x_1382:
        /* <DEDUP_REMOVED lines=12> */
.L_x_1384:
        /* <DEDUP_REMOVED lines=15> */
.L_x_1385:
        /* <DEDUP_REMOVED lines=15> */
.L_x_1386:
        /* <DEDUP_REMOVED lines=15> */
.L_x_1387:
        /* <DEDUP_REMOVED lines=12> */
.L_x_1370:
[----:B------:R-:W-:Y:S05]  /*17100*/  BSYNC B1 ;  /* 0x0000000000017941 */ /* 0x000fea0003800000 */
.L_x_1369:
        /* <DEDUP_REMOVED lines=36> */
.L_x_1390:
[----:B------:R-:W-:Y:S01]  /*17350*/  IMAD R2, R19, 0x8, R18 ;  /* 0x0000000813027824 */ /* 0x000fe200078e0212 */
[----:B------:R-:W-:Y:S01]  /*17360*/  SHF.L.U32 R3, R12, 0x1f, RZ ;  /* 0x0000001f0c037819 */ /* 0x000fe200000006ff */
[----:B------:R-:W-:Y:S03]  /*17370*/  BSSY B2, `(.L_x_1391) ;  /* 0x0000003000027945 */ /* 0x000fe60003800000 */
[----:B------:R-:W2:Y:S02]  /*17380*/  SYNCS.PHASECHK.TRANS64.TRYWAIT P0, [R2+URZ+0x30840], R3 ;  /* 0x03084003020075a7 */ /* 0x000ea4000800017f */
[----:B--2---:R-:W-:Y:S05]  /*17390*/  @!P0 BRA `(.L_x_1392) ;  /* 0x0000003800c88947 */ /* 0x004fea0003800000 */
.L_x_1476:
[----:B------:R-:W-:Y:S05]  /*173a0*/  BSYNC B2 ;  /* 0x0000000000027941 */ /* 0x000fea0003800000 */
.L_x_1391:
        /* <DEDUP_REMOVED lines=12> */
.L_x_1394:
[----:B------:R-:W-:Y:S05]  /*17470*/  BSYNC B2 ;  /* 0x0000000000027941 */ /* 0x000fea0003800000 */
.L_x_1393:
        /* <DEDUP_REMOVED lines=13> */
.L_x_1395:
        /* <DEDUP_REMOVED lines=16> */
.L_x_1396:
        /* <DEDUP_REMOVED lines=16> */
.L_x_1397:
        /* <DEDUP_REMOVED lines=16> */
.L_x_1398:
        /* <DEDUP_REMOVED lines=15> */
.L_x_1477:
[----:B------:R-:W-:Y:S05]  /*17940*/  BSYNC B2 ;  /* 0x0000000000027941 */ /* 0x000fea0003800000 */
.L_x_1399:
        /* <DEDUP_REMOVED lines=11> */
.L_x_1402:
[----:B------:R-:W-:Y:S05]  /*17a00*/  BSYNC B2 ;  /* 0x0000000000027941 */ /* 0x000fea0003800000 */
.L_x_1401:
        /* <DEDUP_REMOVED lines=12> */
.L_x_1403:
        /* <DEDUP_REMOVED lines=15> */
.L_x_1404:
        /* <DEDUP_REMOVED lines=15> */
.L_x_1405:
        /* <DEDUP_REMOVED lines=15> */
.L_x_1406:
        /* <DEDUP_REMOVED lines=12> */
.L_x_1389:
[----:B------:R-:W-:Y:S05]  /*17e60*/  BSYNC B1 ;  /* 0x0000000000017941 */ /* 0x000fea0003800000 */
.L_x_1388:
[----:B------:R-:W2:Y:S01]  /*17e70*/  LDL R2, [R1+0x24] ;  /* 0x0000240001027983 */ /* 0x000ea20000100800 */
[----:B------:R-:W-:Y:S01]  /*17e80*/  VIADD R0, R0, 0xfffffffe ;  /* 0xfffffffe00007836 */ /* 0x000fe20000000000 */
[----:B--2---:R-:W-:-:S13]  /*17e90*/  ISETP.GT.AND P0, PT, R7, R2, PT ;  /* 0x000000020700720c */ /* 0x004fda0003f04270 */
[----:B------:R-:W-:Y:S05]  /*17ea0*/  @P0 BRA `(.L_x_1407) ;  /* 0xffffffe400400947 */ /* 0x000fea000383ffff */
.L_x_1347:
[----:B------:R-:W-:Y:S05]  /*17eb0*/  BSYNC B0 ;  /* 0x0000000000007941 */ /* 0x000fea0003800000 */
.L_x_1346:
[----:B--2---:R-:W2:Y:S01]  /*17ec0*/  S2R R3, SR_TID.X ;  /* 0x0000000000037919 */ /* 0x004ea20000002100 */
        /* <DEDUP_REMOVED lines=18> */
.L_x_1409:
[----:B------:R-:W-:Y:S05]  /*17ff0*/  BSYNC B0 ;  /* 0x0000000000007941 */ /* 0x000fea0003800000 */
.L_x_1408:
        /* <DEDUP_REMOVED lines=11> */
.L_x_1478:
[----:B------:R-:W-:Y:S05]  /*180b0*/  BSYNC B1 ;  /* 0x0000000000017941 */ /* 0x000fea0003800000 */
.L_x_1412:
        /* <DEDUP_REMOVED lines=9> */
.L_x_1415:
[----:B------:R-:W-:Y:S05]  /*18150*/  BSYNC B1 ;  /* 0x0000000000017941 */ /* 0x000fea0003800000 */
.L_x_1414:
        /* <DEDUP_REMOVED lines=12> */
.L_x_1416:
        /* <DEDUP_REMOVED lines=15> */
.L_x_1417:
        /* <DEDUP_REMOVED lines=15> */
.L_x_1418:
        /* <DEDUP_REMOVED lines=15> */
.L_x_1419:
        /* <DEDUP_REMOVED lines=10> */
.L_x_1411:
[----:B------:R-:W-:Y:S05]  /*18590*/  BSYNC B0 ;  /* 0x0000000000007941 */ /* 0x000fea0003800000 */
.L_x_1410:
[----:B------:R-:W2:Y:S01]  /*185a0*/  LDL.LU R4, [R1+0x10] ;  /* 0x0000100001047983 */ /* 0x000ea20000300800 */
[----:B------:R-:W-:-:S05]  /*185b0*/  VIADD R19, R19, 0x1 ;  /* 0x0000000113137836 */ /* 0x000fca0000000000 */
[----:B------:R-:W-:-:S04]  /*185c0*/  ISETP.NE.AND P0, PT, R19, 0x2, PT ;  /* 0x000000021300780c */ /* 0x000fc80003f05270 */
[----:B------:R-:W-:Y:S02]  /*185d0*/  SEL R0, RZ, 0x1, P0 ;  /* 0x00000001ff007807 */ /* 0x000fe40000000000 */
[----:B------:R-:W-:Y:S02]  /*185e0*/  SEL R19, R19, RZ, P0 ;  /* 0x000000ff13137207 */ /* 0x000fe40000000000 */
[----:B--2---:R-:W-:-:S05]  /*185f0*/  LOP3.LUT R4, R4, R0, RZ, 0x3c, !PT ;  /* 0x0000000004047212 */ /* 0x004fca00078e3cff */
[----:B------:R2:W-:Y:S02]  /*18600*/  STL [R1+0x10], R4 ;  /* 0x0000100401007387 */ /* 0x0005e40000100800 */
.L_x_1326:
[----:B------:R-:W-:Y:S05]  /*18610*/  BSYNC B7 ;  /* 0x0000000000077941 */ /* 0x000fea0003800000 */
.L_x_1324:
[----:B---3--:R-:W3:Y:S02]  /*18620*/  LDL R0, [R1+0x18] ;  /* 0x0000180001007983 */ /* 0x008ee40000100800 */
[----:B---3--:R-:W-:-:S13]  /*18630*/  LOP3.LUT P0, RZ, R0, 0x2, RZ, 0xc0, !PT ;  /* 0x0000000200ff7812 */ /* 0x008fda000780c0ff */
[----:B------:R-:W-:Y:S05]  /*18640*/  @!P0 BRA `(.L_x_1420) ;  /* 0x00000000002c8947 */ /* 0x000fea0003800000 */
[----:B------:R-:W-:Y:S05]  /*18650*/  WARPSYNC.ALL ;  /* 0x0000000000007948 */ /* 0x000fea0003800000 */
[----:B------:R-:W3:Y:S08]  /*18660*/  S2UR UR5, SR_CgaCtaId ;  /* 0x00000000000579c3 */ /* 0x000ef00000008800 */
[----:B------:R-:W-:Y:S06]  /*18670*/  BAR.SYNC.DEFER_BLOCKING 0x5, 0x180 ;  /* 0x0146000000007b1d */ /* 0x000fec0000010000 */
[----:B------:R-:W-:-:S02]  /*18680*/  UMOV UR4, 0x400 ;  /* 0x0000040000047882 */ /* 0x000fc40000000000 */
[----:B---3--:R-:W-:-:S06]  /*18690*/  ULEA UR4, UR5, UR4, 0x18 ;  /* 0x0000000405047291 */ /* 0x008fcc000f8ec03f */
[----:B------:R-:W-:-:S05]  /*186a0*/  IMAD.U32 R18, RZ, RZ, UR4 ;  /* 0x00000004ff127e24 */ /* 0x000fca000f8e00ff */
[----:B012---:R-:W0:Y:S04]  /*186b0*/  LDS.128 R4, [R18+0x308d0] ;  /* 0x0308d00012047984 */ /* 0x007e280000000c00 */
[----:B0-----:R1:W-:Y:S04]  /*186c0*/  STL.64 [R1], R4 ;  /* 0x0000000401007387 */ /* 0x0013e80000100a00 */
[----:B------:R1:W-:Y:S01]  /*186d0*/  STL.64 [R1+0x8], R6 ;  /* 0x0000080601007387 */ /* 0x0003e20000100a00 */
[----:B------:R-:W-:Y:S06]  /*186e0*/  BAR.ARV 0x4, 0x180 ;  /* 0x0106000000007b1d */ /* 0x000fec0000002000 */
[----:B------:R-:W-:Y:S05]  /*186f0*/  BRA `(.L_x_1421) ;  /* 0x00000010003c7947 */ /* 0x000fea0003800000 */
.L_x_1420:
[----:B------:R-:W3:Y:S01]  /*18700*/  S2R R16, SR_TID.X ;  /* 0x0000000000107919 */ /* 0x000ee20000002100 */
[----:B------:R-:W-:Y:S01]  /*18710*/  UMOV UR4, 0xffffffff ;  /* 0xffffffff00047882 */ /* 0x000fe20000000000 */
[----:B---3--:R-:W-:-:S04]  /*18720*/  LOP3.LUT R16, R16, 0x1f, RZ, 0xc0, !PT ;  /* 0x0000001f10107812 */ /* 0x008fc800078ec0ff */
[----:B------:R-:W-:Y:S01]  /*18730*/  ISETP.NE.AND P0, PT, R16, 0x1f, PT ;  /* 0x0000001f1000780c */ /* 0x000fe20003f05270 */
[----:B------:R-:W-:-:S12]  /*18740*/  BRA.DIV UR4, `(.L_x_1422) ;  /* 0x0000002a04187947 */ /* 0x000fd8000b800000 */
[----:B------:R-:W0:Y:S01]  /*18750*/  LDL.LU R3, [R1] ;  /* 0x0000000001037983 */ /* 0x000e220000300800 */
[----:B------:R-:W-:-:S03]  /*18760*/  ULDC UR4, c[0x0][0xc3c] ;  /* 0x00030f0000047ab9 */ /* 0x000fc60000000800 */
[----:B-12---:R-:W2:Y:S01]  /*18770*/  LDL R4, [R1+0xc] ;  /* 0x00000c0001047983 */ /* 0x006ea20000100800 */
[----:B------:R-:W-:Y:S01]  /*18780*/  ULDC.64 UR6, c[0x0][0x208] ;  /* 0x0000820000067ab9 */ /* 0x000fe20000000a00 */
[----:B0-----:R-:W-:Y:S02]  /*18790*/  IMAD.MOV.U32 R8, RZ, RZ, R3 ;  /* 0x000000ffff087224 */ /* 0x001fe400078e0003 */
[----:B--2---:R-:W-:-:S05]  /*187a0*/  IMAD.IADD R0, R4, 0x1, R16 ;  /* 0x0000000104007824 */ /* 0x004fca00078e0210 */
        /* <DEDUP_REMOVED lines=8> */
[C---:B------:R-:W-:Y:S02]  /*18830*/  ISETP.GE.U32.AND P2, PT, R16.reuse, 0x2, PT ;  /* 0x000000021000780c */ /* 0x040fe40003f46070 */
[C---:B------:R-:W-:Y:S01]  /*18840*/  ISETP.GE.U32.AND P3, PT, R16.reuse, 0x4, PT ;  /* 0x000000041000780c */ /* 0x040fe20003f66070 */
[----:B------:R-:W-:Y:S01]  /*18850*/  SHFL.IDX PT, R0, R8, RZ, 0x1f ;  /* 0x00001fff08007589 */ /* 0x000fe200000e0000 */
[C---:B------:R-:W-:Y:S02]  /*18860*/  ISETP.GE.U32.AND P4, PT, R16.reuse, 0x8, PT ;  /* 0x000000081000780c */ /* 0x040fe40003f86070 */
[----:B------:R-:W-:Y:S01]  /*18870*/  ISETP.GE.U32.AND P5, PT, R16, 0x10, PT ;  /* 0x000000101000780c */ /* 0x000fe20003fa6070 */
[----:B------:R-:W-:Y:S01]  /*18880*/  SHFL.IDX PT, R9, R8, 0x1, 0x1f ;  /* 0x00201f0008097f89 */ /* 0x000fe200000e0000 */
[----:B--2---:R-:W-:Y:S01]  /*18890*/  @!P1 IMAD.MOV.U32 R5, RZ, RZ, R6 ;  /* 0x000000ffff059224 */ /* 0x004fe200078e0006 */
[----:B------:R-:W-:-:S02]  /*188a0*/  CS2R R6, SRZ ;  /* 0x0000000000067805 */ /* 0x000fc4000001ff00 */
[----:B---3--:R-:W-:Y:S01]  /*188b0*/  @!P1 IMAD.MOV.U32 R7, RZ, RZ, R2 ;  /* 0x000000ffff079224 */ /* 0x008fe200078e0002 */
        /* <DEDUP_REMOVED lines=18> */
.L_x_1488:
[----:B------:R-:W-:Y:S02]  /*189e0*/  ULDC UR4, c[0x0][0xc38] ;  /* 0x00030e0000047ab9 */ /* 0x000fe40000000800 */
[----:B------:R-:W-:-:S04]  /*189f0*/  IMAD.U32 R8, RZ, RZ, UR4 ;  /* 0x00000004ff087e24 */ /* 0x000fc8000f8e00ff */
[----:B-1----:R-:W-:-:S04]  /*18a00*/  IMAD R10, R10, R8, RZ ;  /* 0x000000080a0a7224 */ /* 0x002fc800078e02ff */
[----:B------:R-:W-:-:S05]  /*18a10*/  IMAD.IADD R4, R9, 0x1, R10 ;  /* 0x0000000109047824 */ /* 0x000fca00078e020a */
[----:B------:R-:W-:-:S13]  /*18a20*/  ISETP.GT.AND P6, PT, R4, R0, PT ;  /* 0x000000000400720c */ /* 0x000fda0003fc4270 */
[----:B------:R-:W-:Y:S05]  /*18a30*/  @P6 BRA `(.L_x_1423) ;  /* 0x0000000000b06947 */ /* 0x000fea0003800000 */
.L_x_1426:
[----:B------:R-:W2:Y:S01]  /*18a40*/  LDL.LU R3, [R1+0xc] ;  /* 0x00000c0001037983 */ /* 0x000ea20000300800 */
[----:B0-----:R-:W0:Y:S01]  /*18a50*/  LDC R2, c[0x0][0xc3c] ;  /* 0x00030f00ff027b82 */ /* 0x001e220000000800 */
[----:B--2---:R-:W-:-:S05]  /*18a60*/  VIADD R3, R3, 0x1f ;  /* 0x0000001f03037836 */ /* 0x004fca0000000000 */
[----:B0-----:R-:W-:-:S13]  /*18a70*/  ISETP.GE.AND P6, PT, R3, R2, PT ;  /* 0x000000020300720c */ /* 0x001fda0003fc6270 */
[----:B------:R-:W-:Y:S05]  /*18a80*/  @P6 BRA `(.L_x_1424) ;  /* 0x0000000800f06947 */ /* 0x000fea0003800000 */
[----:B------:R-:W0:Y:S01]  /*18a90*/  S2R R5, SR_TID.X ;  /* 0x0000000000057919 */ /* 0x000e220000002100 */
[----:B------:R-:W-:Y:S01]  /*18aa0*/  ULDC.64 UR4, c[0x0][0x208] ;  /* 0x0000820000047ab9 */ /* 0x000fe20000000a00 */
[----:B------:R1:W-:Y:S01]  /*18ab0*/  STL [R1+0xc], R3 ;  /* 0x00000c0301007387 */ /* 0x0003e20000100800 */
[----:B0-----:R-:W-:-:S05]  /*18ac0*/  LOP3.LUT R5, R5, 0x1f, RZ, 0xc0, !PT ;  /* 0x0000001f05057812 */ /* 0x001fca00078ec0ff */
[----:B------:R-:W-:Y:S02]  /*18ad0*/  IMAD.IADD R7, R3, 0x1, R5 ;  /* 0x0000000103077824 */ /* 0x000fe400078e0205 */
[----:B------:R-:W-:-:S03]  /*18ae0*/  IMAD.MOV.U32 R5, RZ, RZ, RZ ;  /* 0x000000ffff057224 */ /* 0x000fc600078e00ff */
[----:B------:R-:W-:-:S13]  /*18af0*/  ISETP.GE.OR P6, PT, R7, R2, !P0 ;  /* 0x000000020700720c */ /* 0x000fda00047c6670 */
[----:B-1----:R-:W0:Y:S02]  /*18b00*/  @!P6 LDC.64 R2, c[0x0][0xc80] ;  /* 0x00032000ff02eb82 */ /* 0x002e240000000a00 */
[----:B0-----:R-:W-:-:S05]  /*18b10*/  @!P6 IMAD.WIDE R2, R7, 0x4, R2 ;  /* 0x000000040702e825 */ /* 0x001fca00078e0202 */
[----:B------:R0:W2:Y:S02]  /*18b20*/  @!P6 LDG.E R5, desc[UR4][R2.64] ;  /* 0x000000040205e981 */ /* 0x0000a4000c1e1900 */
[----:B0-----:R-:W0:Y:S02]  /*18b30*/  @!P6 LDC.64 R2, c[0x0][0xc78] ;  /* 0x00031e00ff02eb82 */ /* 0x001e240000000a00 */
[----:B0-----:R-:W-:-:S04]  /*18b40*/  @!P6 IMAD.WIDE R2, R7, 0x4, R2 ;  /* 0x000000040702e825 */ /* 0x001fc800078e0202 */
[----:B------:R-:W-:-:S06]  /*18b50*/  IMAD.MOV.U32 R7, RZ, RZ, RZ ;  /* 0x000000ffff077224 */ /* 0x000fcc00078e00ff */
[----:B------:R-:W2:Y:S01]  /*18b60*/  @!P6 LDG.E R7, desc[UR4][R2.64] ;  /* 0x000000040207e981 */ /* 0x000ea2000c1e1900 */
[----:B------:R-:W-:Y:S01]  /*18b70*/  UMOV UR4, 0xffffffff ;  /* 0xffffffff00047882 */ /* 0x000fe20000000000 */
[----:B--2---:R-:W-:Y:S02]  /*18b80*/  IMAD R2, R7, R5, RZ ;  /* 0x0000000507027224 */ /* 0x004fe400078e02ff */
[----:B------:R-:W-:Y:S05]  /*18b90*/  BRA.DIV UR4, `(.L_x_1425) ;  /* 0x0000002a04647947 */ /* 0x000fea000b800000 */
        /* <DEDUP_REMOVED lines=16> */
.L_x_1496:
[----:B------:R-:W-:Y:S02]  /*18ca0*/  ULDC UR4, c[0x0][0xc38] ;  /* 0x00030e0000047ab9 */ /* 0x000fe40000000800 */
[----:B------:R-:W-:-:S04]  /*18cb0*/  IMAD.U32 R8, RZ, RZ, UR4 ;  /* 0x00000004ff087e24 */ /* 0x000fc8000f8e00ff */
[----:B-1----:R-:W-:-:S04]  /*18cc0*/  IMAD R10, R10, R8, RZ ;  /* 0x000000080a0a7224 */ /* 0x002fc800078e02ff */
[----:B------:R-:W-:-:S05]  /*18cd0*/  IMAD.IADD R4, R10, 0x1, R4 ;  /* 0x000000010a047824 */ /* 0x000fca00078e0204 */
[----:B------:R-:W-:-:S13]  /*18ce0*/  ISETP.GT.AND P6, PT, R4, R0, PT ;  /* 0x000000000400720c */ /* 0x000fda0003fc4270 */
[----:B------:R-:W-:Y:S05]  /*18cf0*/  @!P6 BRA `(.L_x_1426) ;  /* 0xfffffffc0050e947 */ /* 0x000fea000383ffff */
.L_x_1423:
[----:B------:R-:W-:Y:S01]  /*18d00*/  IMAD.IADD R10, R4, 0x1, -R10 ;  /* 0x00000001040a7824 */ /* 0x000fe200078e0a0a */
[----:B------:R-:W-:-:S03]  /*18d10*/  UMOV UR4, 0xffffffff ;  /* 0xffffffff00047882 */ /* 0x000fc60000000000 */
[----:B------:R-:W-:-:S05]  /*18d20*/  IMAD R3, R2, R8, R10 ;  /* 0x0000000802037224 */ /* 0x000fca00078e020a */
[----:B------:R-:W-:Y:S01]  /*18d30*/  ISETP.GT.AND P6, PT, R3, R0, PT ;  /* 0x000000000300720c */ /* 0x000fe20003fc4270 */
[----:B------:R-:W-:-:S12]  /*18d40*/  BRA.DIV UR4, `(.L_x_1427) ;  /* 0x0000002a04d07947 */ /* 0x000fd8000b800000 */
[----:B------:R-:W2:Y:S01]  /*18d50*/  LDL.LU R11, [R1+0xc] ;  /* 0x00000c00010b7983 */ /* 0x000ea20000300800 */
[----:B------:R-:W-:-:S04]  /*18d60*/  VOTE.ANY R3, PT, !P6 ;  /* 0x0000000000037806 */ /* 0x000fc800070e0100 */
[----:B------:R-:W1:Y:S02]  /*18d70*/  POPC R9, R3 ;  /* 0x0000000300097309 */ /* 0x000e640000000000 */
[----:B-1----:R2:W1:Y:S04]  /*18d80*/  SHFL.IDX PT, R4, R5, R9, 0x1f ;  /* 0x00001f0905047589 */ /* 0x00246800000e0000 */
[----:B------:R3:W4:Y:S01]  /*18d90*/  SHFL.IDX PT, R7, R7, R9, 0x1f ;  /* 0x00001f0907077589 */ /* 0x00072200000e0000 */
[----:B--2---:R-:W-:-:S05]  /*18da0*/  IMAD.IADD R5, R9, 0x1, R11 ;  /* 0x0000000109057824 */ /* 0x004fca00078e020b */
[----:B-1--4-:R3:W-:Y:S02]  /*18db0*/  STL [R1+0xc], R5 ;  /* 0x00000c0501007387 */ /* 0x0127e40000100800 */
.L_x_1501:
[----:B------:R-:W-:-:S13]  /*18dc0*/  ISETP.NE.AND P0, PT, R3, RZ, PT ;  /* 0x000000ff0300720c */ /* 0x000fda0003f05270 */
[----:B------:R-:W-:Y:S05]  /*18dd0*/  @!P0 BRA `(.L_x_1428) ;  /* 0x0000000000148947 */ /* 0x000fea0003800000 */
[----:B------:R-:W-:Y:S01]  /*18de0*/  UMOV UR4, 0xffffffff ;  /* 0xffffffff00047882 */ /* 0x000fe20000000000 */
[----:B---3--:R-:W-:Y:S02]  /*18df0*/  VIADD R9, R9, 0xffffffff ;  /* 0xffffffff09097836 */ /* 0x008fe40000000000 */
[----:B------:R-:W-:Y:S05]  /*18e00*/  BRA.DIV UR4, `(.L_x_1429) ;  /* 0x0000002e04087947 */ /* 0x000fea000b800000 */
[----:B0-----:R0:W2:Y:S02]  /*18e10*/  SHFL.IDX PT, R2, R2, R9, 0x1f ;  /* 0x00001f0902027589 */ /* 0x0010a400000e0000 */
.L_x_1504:
[----:B--2---:R-:W-:-:S07]  /*18e20*/  IMAD.MOV.U32 R6, RZ, RZ, R2 ;  /* 0x000000ffff067224 */ /* 0x004fce00078e0002 */
.L_x_1428:
[----:B0-----:R-:W-:Y:S01]  /*18e30*/  IMAD R2, R6, R8, R10 ;  /* 0x0000000806027224 */ /* 0x001fe200078e020a */
[----:B------:R-:W-:-:S03]  /*18e40*/  ISETP.NE.AND P0, PT, R7, 0x1, PT ;  /* 0x000000010700780c */ /* 0x000fc60003f05270 */
[----:B------:R-:W-:Y:S01]  /*18e50*/  IMAD.IADD R0, R0, 0x1, -R2 ;  /* 0x0000000100007824 */ /* 0x000fe200078e0a02 */
[----:B------:R0:W-:Y:S09]  /*18e60*/  STL [R1], R2 ;  /* 0x0000000201007387 */ /* 0x0001f20000100800 */
[----:B------:R-:W-:Y:S05]  /*18e70*/  @!P0 BRA `(.L_x_1430) ;  /* 0x0000000000e48947 */ /* 0x000fea0003800000 */
[----:B-1-3--:R-:W-:-:S04]  /*18e80*/  IABS R5, R4 ;  /* 0x0000000400057213 */ /* 0x00afc80000000000 */
[----:B0-----:R-:W0:Y:S08]  /*18e90*/  I2F.RP R2, R5 ;  /* 0x0000000500027306 */ /* 0x001e300000209400 */
[----:B0-----:R-:W0:Y:S02]  /*18ea0*/  MUFU.RCP R2, R2 ;  /* 0x0000000200027308 */ /* 0x001e240000001000 */
[----:B0-----:R-:W-:-:S06]  /*18eb0*/  VIADD R2, R2, 0xffffffe ;  /* 0x0ffffffe02027836 */ /* 0x001fcc0000000000 */
[----:B------:R-:W0:Y:S02]  /*18ec0*/  F2I.FTZ.U32.TRUNC.NTZ R3, R2 ;  /* 0x0000000200037305 */ /* 0x000e24000021f000 */
[----:B0-----:R-:W-:-:S04]  /*18ed0*/  IMAD.MOV R2, RZ, RZ, -R3 ;  /* 0x000000ffff027224 */ /* 0x001fc800078e0a03 */
[----:B------:R-:W-:Y:S02]  /*18ee0*/  IMAD R8, R2, R5, RZ ;  /* 0x0000000502087224 */ /* 0x000fe400078e02ff */
[----:B------:R-:W-:-:S04]  /*18ef0*/  IMAD.MOV.U32 R2, RZ, RZ, RZ ;  /* 0x000000ffff027224 */ /* 0x000fc800078e00ff */
[----:B------:R-:W-:Y:S01]  /*18f00*/  IMAD.HI.U32 R8, R3, R8, R2 ;  /* 0x0000000803087227 */ /* 0x000fe200078e0002 */
[----:B------:R-:W-:Y:S02]  /*18f10*/  IABS R2, R0 ;  /* 0x0000000000027213 */ /* 0x000fe40000000000 */
[----:B------:R-:W-:-:S03]  /*18f20*/  IABS R3, R4 ;  /* 0x0000000400037213 */ /* 0x000fc60000000000 */
[----:B------:R-:W-:-:S04]  /*18f30*/  IMAD.HI.U32 R8, R8, R2, RZ ;  /* 0x0000000208087227 */ /* 0x000fc800078e00ff */
[----:B------:R-:W-:-:S04]  /*18f40*/  IMAD.MOV R3, RZ, RZ, -R3 ;  /* 0x000000ffff037224 */ /* 0x000fc800078e0a03 */
[----:B------:R-:W-:-:S05]  /*18f50*/  IMAD R2, R8, R3, R2 ;  /* 0x0000000308027224 */ /* 0x000fca00078e0202 */
[----:B------:R-:W-:-:S13]  /*18f60*/  ISETP.GT.U32.AND P1, PT, R5, R2, PT ;  /* 0x000000020500720c */ /* 0x000fda0003f24070 */
[----:B------:R-:W-:Y:S02]  /*18f70*/  @!P1 IMAD.IADD R2, R2, 0x1, -R5 ;  /* 0x0000000102029824 */ /* 0x000fe400078e0a05 */
[----:B------:R-:W-:Y:S01]  /*18f80*/  @!P1 VIADD R8, R8, 0x1 ;  /* 0x0000000108089836 */ /* 0x000fe20000000000 */
[----:B------:R-:W-:Y:S02]  /*18f90*/  ISETP.NE.AND P1, PT, R4, RZ, PT ;  /* 0x000000ff0400720c */ /* 0x000fe40003f25270 */
[----:B------:R-:W-:Y:S02]  /*18fa0*/  ISETP.GE.U32.AND P0, PT, R2, R5, PT ;  /* 0x000000050200720c */ /* 0x000fe40003f06070 */
[----:B------:R-:W-:-:S04]  /*18fb0*/  IABS R5, R7 ;  /* 0x0000000700057213 */ /* 0x000fc80000000000 */
        /* <DEDUP_REMOVED lines=9> */
[----:B------:R-:W-:-:S03]  /*19050*/  LOP3.LUT R2, R0, R4, RZ, 0x3c, !PT ;  /* 0x0000000400027212 */ /* 0x000fc600078e3cff */
[----:B------:R-:W-:Y:S01]  /*19060*/  IMAD.MOV.U32 R3, RZ, RZ, R8 ;  /* 0x000000ffff037224 */ /* 0x000fe200078e0008 */
[----:B------:R-:W-:Y:S02]  /*19070*/  ISETP.GE.AND P2, PT, R2, RZ, PT ;  /* 0x000000ff0200720c */ /* 0x000fe40003f46270 */
[----:B------:R-:W-:-:S05]  /*19080*/  IABS R8, R7 ;  /* 0x0000000700087213 */ /* 0x000fca0000000000 */
[----:B------:R-:W-:-:S06]  /*19090*/  IMAD.MOV R8, RZ, RZ, -R8 ;  /* 0x000000ffff087224 */ /* 0x000fcc00078e0a08 */
        /* <DEDUP_REMOVED lines=9> */
[----:B------:R-:W-:Y:S01]  /*19130*/  ISETP.GE.U32.AND P0, PT, R2, R5, PT ;  /* 0x000000050200720c */ /* 0x000fe20003f06070 */
[----:B------:R-:W-:-:S04]  /*19140*/  IMAD.MOV R2, RZ, RZ, -R3 ;  /* 0x000000ffff027224 */ /* 0x000fc800078e0a03 */
[----:B------:R-:W-:Y:S01]  /*19150*/  IMAD R0, R4, R2, R0 ;  /* 0x0000000204007224 */ /* 0x000fe200078e0200 */
[----:B------:R-:W-:-:S04]  /*19160*/  LOP3.LUT R2, R3, R7, RZ, 0x3c, !PT ;  /* 0x0000000703027212 */ /* 0x000fc800078e3cff */
[----:B------:R-:W-:-:S03]  /*19170*/  ISETP.GE.AND P2, PT, R2, RZ, PT ;  /* 0x000000ff0200720c */ /* 0x000fc60003f46270 */
[----:B------:R-:W-:-:S10]  /*19180*/  @P0 VIADD R6, R6, 0x1 ;  /* 0x0000000106060836 */ /* 0x000fd40000000000 */
        /* <DEDUP_REMOVED lines=8> */
.L_x_1430:
[----:B-1-3--:R-:W2:Y:S01]  /*19210*/  LDL R5, [R1+0xc] ;  /* 0x00000c0001057983 */ /* 0x00aea20000100800 */
[----:B0-----:R-:W2:Y:S01]  /*19220*/  LDC.64 R2, c[0x0][0xc90] ;  /* 0x00032400ff027b82 */ /* 0x001ea20000000a00 */
[----:B------:R-:W-:Y:S01]  /*19230*/  ULDC.64 UR4, c[0x0][0x208] ;  /* 0x0000820000047ab9 */ /* 0x000fe20000000a00 */
[----:B--2---:R-:W-:-:S05]  /*19240*/  IMAD.WIDE R2, R5, 0x4, R2 ;  /* 0x0000000405027825 */ /* 0x004fca00078e0202 */
[----:B------:R-:W2:Y:S02]  /*19250*/  LDG.E R6, desc[UR4][R2.64] ;  /* 0x0000000402067981 */ /* 0x000ea4000c1e1900 */
[----:B--2---:R-:W-:-:S05]  /*19260*/  IMAD R5, R4, R6, RZ ;  /* 0x0000000604057224 */ /* 0x004fca00078e02ff */
[----:B------:R-:W-:-:S04]  /*19270*/  IABS R7, R5 ;  /* 0x0000000500077213 */ /* 0x000fc80000000000 */
[----:B------:R-:W0:Y:S08]  /*19280*/  I2F.RP R2, R7 ;  /* 0x0000000700027306 */ /* 0x000e300000209400 */
        /* <DEDUP_REMOVED lines=22> */
[----:B------:R-:W-:Y:S02]  /*193f0*/  IMAD R7, R6, R2, RZ ;  /* 0x0000000206077224 */ /* 0x000fe400078e02ff */
[----:B------:R-:W-:Y:S02]  /*19400*/  IMAD.MOV R2, RZ, RZ, -R2 ;  /* 0x000000ffff027224 */ /* 0x000fe400078e0a02 */
[----:B------:R-:W-:Y:S02]  /*19410*/  IMAD.MOV R3, RZ, RZ, -R7 ;  /* 0x000000ffff037224 */ /* 0x000fe400078e0a07 */
[----:B------:R-:W-:-:S03]  /*19420*/  IMAD R0, R5, R2, R0 ;  /* 0x0000000205007224 */ /* 0x000fc600078e0200 */
[----:B------:R-:W-:-:S04]  /*19430*/  VIADDMNMX R6, R3, R8, R6, PT ;  /* 0x0000000803067246 */ /* 0x000fc80003800106 */
        /* <DEDUP_REMOVED lines=19> */
[----:B------:R-:W-:Y:S02]  /*19570*/  LOP3.LUT R3, R0, R6, RZ, 0x3c, !PT ;  /* 0x0000000600037212 */ /* 0x000fe400078e3cff */
[----:B------:R-:W-:Y:S02]  /*19580*/  IADD3 R0, R7, 0x1000000, R0 ;  /* 0x0100000007007810 */ /* 0x000fe40007ffe000 */
[----:B------:R-:W-:-:S07]  /*19590*/  ISETP.GE.AND P2, PT, R3, RZ, PT ;  /* 0x000000ff0300720c */ /* 0x000fce0003f46270 */
[----:B------:R-:W-:-:S06]  /*195a0*/  @P0 VIADD R2, R2, 0x1 ;  /* 0x0000000102020836 */ /* 0x000fcc0000000000 */
[----:B------:R-:W-:Y:S01]  /*195b0*/  @!P2 IMAD.MOV R2, RZ, RZ, -R2 ;  /* 0x000000ffff02a224 */ /* 0x000fe200078e0a02 */
[----:B------:R-:W-:Y:S01]  /*195c0*/  @!P1 LOP3.LUT R2, RZ, R6, RZ, 0x33, !PT ;  /* 0x00000006ff029212 */ /* 0x000fe200078e33ff */
[----:B------:R-:W-:-:S04]  /*195d0*/  IMAD.MOV R6, RZ, RZ, -R6 ;  /* 0x000000ffff067224 */ /* 0x000fc800078e0a06 */
[----:B------:R-:W-:Y:S02]  /*195e0*/  IMAD R3, R2, R6, R0 ;  /* 0x0000000602037224 */ /* 0x000fe400078e0200 */
[----:B------:R-:W-:-:S03]  /*195f0*/  IMAD.MOV.U32 R0, RZ, RZ, R2 ;  /* 0x000000ffff007224 */ /* 0x000fc600078e0002 */
[----:B------:R1:W-:Y:S04]  /*19600*/  STL [R1+0x8], R3 ;  /* 0x0000080301007387 */ /* 0x0003e80000100800 */
.L_x_1431:
[----:B-1----:R-:W-:-:S05]  /*19610*/  LOP3.LUT R3, RZ, R0, RZ, 0x33, !PT ;  /* 0x00000000ff037212 */ /* 0x002fca00078e33ff */
[----:B------:R-:W-:-:S05]  /*19620*/  IMAD.IADD R0, R4, 0x1, R3 ;  /* 0x0000000104007824 */ /* 0x000fca00078e0203 */
[----:B------:R2:W-:Y:S01]  /*19630*/  STL [R1+0x4], R0 ;  /* 0x0000040001007387 */ /* 0x0005e20000100800 */
[----:B------:R-:W-:Y:S05]  /*19640*/  BRA `(.L_x_1432) ;  /* 0x0000000000287947 */ /* 0x000fea0003800000 */
.L_x_1424:
[----:B------:R-:W-:Y:S01]  /*19650*/  UMOV UR4, URZ ;  /* 0x0000003f00047c82 */ /* 0x000fe20008000000 */
[----:B------:R-:W-:Y:S01]  /*19660*/  ULDC UR6, c[0x0][0xc3c] ;  /* 0x00030f0000067ab9 */ /* 0x000fe20000000800 */
[----:B------:R-:W-:Y:S01]  /*19670*/  UMOV UR5, URZ ;  /* 0x0000003f00057c82 */ /* 0x000fe20008000000 */
[----:B------:R0:W-:Y:S01]  /*19680*/  STL [R1], R0 ;  /* 0x0000000001007387 */ /* 0x0001e20000100800 */
[----:B------:R-:W-:Y:S02]  /*19690*/  IMAD.U32 R3, RZ, RZ, UR4 ;  /* 0x00000004ff037e24 */ /* 0x000fe4000f8e00ff */
[----:B------:R-:W-:-:S03]  /*196a0*/  IMAD.U32 R2, RZ, RZ, UR5 ;  /* 0x00000005ff027e24 */ /* 0x000fc6000f8e00ff */
[----:B------:R1:W-:Y:S01]  /*196b0*/  STL [R1+0x4], R3 ;  /* 0x0000040301007387 */ /* 0x0003e20000100800 */
[----:B0-----:R-:W-:-:S05]  /*196c0*/  IMAD.U32 R0, RZ, RZ, UR6 ;  /* 0x00000006ff007e24 */ /* 0x001fca000f8e00ff */
[----:B------:R1:W-:Y:S04]  /*196d0*/  STL [R1+0xc], R0 ;  /* 0x00000c0001007387 */ /* 0x0003e80000100800 */
[----:B------:R1:W-:Y:S02]  /*196e0*/  STL [R1+0x8], R2 ;  /* 0x0000080201007387 */ /* 0x0003e40000100800 */
.L_x_1432:
[----:B01----:R-:W3:Y:S04]  /*196f0*/  LDL R2, [R1+0xc] ;  /* 0x00000c0001027983 */ /* 0x003ee80000100800 */
[----:B------:R-:W4:Y:S04]  /*19700*/  LDL R3, [R1+0x8] ;  /* 0x0000080001037983 */ /* 0x000f280000100800 */
[----:B------:R-:W5:Y:S04]  /*19710*/  LDL R5, [R1+0x4] ;  /* 0x0000040001057983 */ /* 0x000f680000100800 */
[----:B------:R-:W5:Y:S01]  /*19720*/  LDL R4, [R1] ;  /* 0x0000000001047983 */ /* 0x000f620000100800 */
[----:B--2---:R-:W0:Y:S01]  /*19730*/  S2R R0, SR_TID.X ;  /* 0x0000000000007919 */ /* 0x004e220000002100 */
[----:B------:R-:W-:Y:S05]  /*19740*/  WARPSYNC.ALL ;  /* 0x0000000000007948 */ /* 0x000fea0003800000 */
[----:B0-----:R-:W-:Y:S01]  /*19750*/  LOP3.LUT R0, R0, 0x1f, RZ, 0xc0, !PT ;  /* 0x0000001f00007812 */ /* 0x001fe200078ec0ff */
[----:B------:R-:W-:Y:S03]  /*19760*/  BAR.SYNC.DEFER_BLOCKING 0x4, 0x180 ;  /* 0x0106000000007b1d */ /* 0x000fe60000010000 */
[----:B------:R-:W-:-:S13]  /*19770*/  ISETP.NE.AND P0, PT, R0, RZ, PT ;  /* 0x000000ff0000720c */ /* 0x000fda0003f05270 */
[----:B------:R-:W0:Y:S01]  /*19780*/  @!P0 S2R R0, SR_CgaCtaId ;  /* 0x0000000000008919 */ /* 0x000e220000008800 */
[----:B---3--:R-:W-:Y:S01]  /*19790*/  IMAD.MOV.U32 R7, RZ, RZ, R2 ;  /* 0x000000ffff077224 */ /* 0x008fe200078e0002 */
[----:B------:R-:W-:Y:S01]  /*197a0*/  @!P0 MOV R2, 0x400 ;  /* 0x0000040000028802 */ /* 0x000fe20000000f00 */
[----:B----4-:R-:W-:-:S03]  /*197b0*/  IMAD.MOV.U32 R6, RZ, RZ, R3 ;  /* 0x000000ffff067224 */ /* 0x010fc600078e0003 */
[----:B0-----:R-:W-:-:S05]  /*197c0*/  @!P0 LEA R18, R0, R2, 0x18 ;  /* 0x0000000200128211 */ /* 0x001fca00078ec0ff */
[----:B-----5:R0:W-:Y:S01]  /*197d0*/  @!P0 STS.128 [R18+0x308d0], R4 ;  /* 0x0308d00412008388 */ /* 0x0201e20000000c00 */
[----:B------:R-:W-:Y:S06]  /*197e0*/  BAR.ARV 0x5, 0x180 ;  /* 0x0146000000007b1d */ /* 0x000fec0000002000 */
.L_x_1421:
[----:B------:R-:W2:Y:S01]  /*197f0*/  LDL R0, [R1+0xc] ;  /* 0x00000c0001007983 */ /* 0x000ea20000100800 */
[----:B------:R-:W-:Y:S02]  /*19800*/  ULDC UR4, c[0x0][0xc3c] ;  /* 0x00030f0000047ab9 */ /* 0x000fe40000000800 */
[----:B--2---:R-:W-:-:S13]  /*19810*/  ISETP.GE.AND P0, PT, R0, UR4, PT ;  /* 0x0000000400007c0c */ /* 0x004fda000bf06270 */
[----:B------:R-:W-:Y:S05]  /*19820*/  @!P0 BRA `(.L_x_1433) ;  /* 0xffffff9400488947 */ /* 0x000fea000383ffff */
[----:B------:R-:W-:Y:S05]  /*19830*/  BSYNC B8 ;  /* 0x0000000000087941 */ /* 0x000fea0003800000 */
.L_x_1310:
[----:B--2---:R-:W2:Y:S01]  /*19840*/  LDL.LU R0, [R1+0x50] ;  /* 0x0000500001007983 */ /* 0x004ea20000300800 */
[----:B------:R-:W-:Y:S01]  /*19850*/  BSSY B0, `(.L_x_1434) ;  /* 0x000000b000007945 */ /* 0x000fe20003800000 */
[----:B01----:R-:W0:Y:S01]  /*19860*/  S2R R5, SR_CgaCtaId ;  /* 0x0000000000057919 */ /* 0x003e220000008800 */
[----:B--2---:R-:W-:-:S05]  /*19870*/  VIADD R0, R0, 0x1 ;  /* 0x0000000100007836 */ /* 0x004fca0000000000 */
        /* <DEDUP_REMOVED lines=8> */
.L_x_1505:
[----:B------:R-:W-:Y:S05]  /*19900*/  BSYNC B0 ;  /* 0x0000000000007941 */ /* 0x000fea0003800000 */
.L_x_1434:
[----:B------:R-:W-:-:S03]  /*19910*/  UMOV UR4, 0xffffffff ;  /* 0xffffffff00047882 */ /* 0x000fc60000000000 */
[----:B------:R-:W-:Y:S05]  /*19920*/  BRA.DIV UR4, `(.L_x_1436) ;  /* 0x0000002204807947 */ /* 0x000fea000b800000 */
[----:B------:R-:W1:Y:S02]  /*19930*/  S2R R2, SR_TID.X ;  /* 0x0000000000027919 */ /* 0x000e640000002100 */
[----:B-1----:R-:W-:-:S04]  /*19940*/  SHF.R.U32.HI R2, RZ, 0x5, R2 ;  /* 0x00000005ff027819 */ /* 0x002fc80000011602 */
[----:B------:R-:W-:-:S05]  /*19950*/  LOP3.LUT R2, R2, 0x3, RZ, 0xc0, !PT ;  /* 0x0000000302027812 */ /* 0x000fca00078ec0ff */
[----:B------:R1:W2:Y:S02]  /*19960*/  SHFL.IDX PT, R14, R2, RZ, 0x1f ;  /* 0x00001fff020e7589 */ /* 0x0002a400000e0000 */
.L_x_1508:
[----:B--2---:R-:W-:Y:S01]  /*19970*/  ISETP.NE.AND P0, PT, R14, RZ, PT ;  /* 0x000000ff0e00720c */ /* 0x004fe20003f05270 */
[----:B------:R-:W-:-:S12]  /*19980*/  BSSY B0, `(.L_x_1437) ;  /* 0x0000027000007945 */ /* 0x000fd80003800000 */
[----:B------:R-:W-:Y:S05]  /*19990*/  @P0 BRA `(.L_x_1438) ;  /* 0x0000000000940947 */ /* 0x000fea0003800000 */
[----:B------:R-:W-:-:S03]  /*199a0*/  UMOV UR4, 0xffffffff ;  /* 0xffffffff00047882 */ /* 0x000fc60000000000 */
[----:B------:R-:W-:Y:S05]  /*199b0*/  BRA.DIV UR4, `(.L_x_1439) ;  /* 0x0000002204907947 */ /* 0x000fea000b800000 */
[----:B------:R-:W-:-:S13]  /*199c0*/  ELECT P6, URZ, PT ;  /* 0x00000000003f782f */ /* 0x000fda00038c0000 */
.L_x_1511:
        /* <DEDUP_REMOVED lines=8> */
.L_x_1440:
        /* <DEDUP_REMOVED lines=13> */
.L_x_1512:
[----:B------:R-:W1:Y:S02]  /*19b20*/  SYNCS.PHASECHK.TRANS64.TRYWAIT P0, [R7+URZ], R2 ;  /* 0x00000002070075a7 */ /* 0x000e64000800017f */
[----:B-1----:R-:W-:Y:S05]  /*19b30*/  @!P0 BRA `(.L_x_1442) ;  /* 0x0000002000648947 */ /* 0x002fea0003800000 */
.L_x_1513:
[----:B------:R-:W-:Y:S05]  /*19b40*/  @!P2 BRA `(.L_x_1443) ;  /* 0x000000000004a947 */ /* 0x000fea0003800000 */
[----:B------:R-:W-:Y:S01]  /*19b50*/  BPT.TRAP 0x1 ;  /* 0x000000040000795c */ /* 0x000fe20000300000 */
.L_x_1443:
[----:B------:R-:W-:-:S04]  /*19b60*/  VIADD R0, R0, 0x30860 ;  /* 0x0003086000007836 */ /* 0x000fc80000000000 */
[----:B------:R-:W-:-:S04]  /*19b70*/  IMAD R4, R19, 0x8, R0 ;  /* 0x0000000813047824 */ /* 0x000fc800078e0200 */
[----:B------:R-:W2:Y:S02]  /*19b80*/  SYNCS.PHASECHK.TRANS64.TRYWAIT P0, [R4+URZ], R5 ;  /* 0x00000005040075a7 */ /* 0x000ea4000800017f */
[----:B--2---:R-:W-:Y:S05]  /*19b90*/  @!P0 BRA `(.L_x_1444) ;  /* 0x0000002000608947 */ /* 0x004fea0003800000 */
.L_x_1514:
[----:B------:R-:W-:-:S07]  /*19ba0*/  IMAD R3, R3, 0x8, R0 ;  /* 0x0000000803037824 */ /* 0x000fce00078e0200 */
.L_x_1445:
[----:B----4-:R4:W0:Y:S02]  /*19bb0*/  SYNCS.PHASECHK.TRANS64.TRYWAIT P0, [R3+URZ], R2 ;  /* 0x00000002030075a7 */ /* 0x010824000800017f */
[----:B0-----:R-:W-:Y:S05]  /*19bc0*/  @!P0 NANOSLEEP.SYNCS 0x989680 ;  /* 0x009896800000895d */ /* 0x001fea0003900000 */
[----:B------:R-:W0:Y:S02]  /*19bd0*/  @!P0 SYNCS.PHASECHK.TRANS64 P0, [R3+URZ], R2 ;  /* 0x00000002030085a7 */ /* 0x000e24000800007f */
[----:B0-----:R-:W-:Y:S05]  /*19be0*/  @!P0 BRA `(.L_x_1445) ;  /* 0xfffffffc00f08947 */ /* 0x001fea000383ffff */
.L_x_1438:
[----:B------:R-:W-:Y:S05]  /*19bf0*/  BSYNC B0 ;  /* 0x0000000000007941 */ /* 0x000fea0003800000 */
.L_x_1437:
[----:B------:R-:W-:Y:S05]  /*19c00*/  EXIT ;  /* 0x000000000000794d */ /* 0x000fea0003800000 */
.L_x_1209:
[----:B0-----:R-:W-:-:S04]  /*19c10*/  IMAD.U32 R3, RZ, RZ, UR37 ;  /* 0x00000025ff037e24 */ /* 0x001fc8000f8e00ff */
[----:B------:R0:W1:Y:S03]  /*19c20*/  SYNCS.PHASECHK.TRANS64.TRYWAIT P1, [R3+URZ+0x30800], R0 ;  /* 0x03080000030075a7 */ /* 0x000066000802017f */
[----:B-1----:R-:W-:Y:S05]  /*19c30*/  @!P1 NANOSLEEP.SYNCS 0x989680 ;  /* 0x009896800000995d */ /* 0x002fea0003900000 */
[----:B------:R-:W1:Y:S02]  /*19c40*/  @!P1 SYNCS.PHASECHK.TRANS64 P1, [R3+URZ+0x30800], R0 ;  /* 0x03080000030095a7 */ /* 0x000e64000802007f */
[----:B-1----:R-:W-:Y:S05]  /*19c50*/  @!P1 BRA `(.L_x_1209) ;  /* 0xfffffffc00ec9947 */ /* 0x002fea000383ffff */
[----:B------:R-:W-:Y:S05]  /*19c60*/  BRA `(.L_x_1446) ;  /* 0xfffffe8800447947 */ /* 0x000fea000383ffff */
.L_x_1213:
[----:B-1----:R1:W2:Y:S02]  /*19c70*/  SYNCS.PHASECHK.TRANS64.TRYWAIT P2, [R3+URZ+0x30830], R0 ;  /* 0x03083000030075a7 */ /* 0x0022a4000804017f */
[----:B--2---:R-:W-:Y:S05]  /*19c80*/  @!P2 NANOSLEEP.SYNCS 0x989680 ;  /* 0x009896800000a95d */ /* 0x004fea0003900000 */
[----:B------:R-:W2:Y:S02]  /*19c90*/  @!P2 SYNCS.PHASECHK.TRANS64 P2, [R3+URZ+0x30830], R0 ;  /* 0x030830000300a5a7 */ /* 0x000ea4000804007f */
[----:B--2---:R-:W-:Y:S05]  /*19ca0*/  @!P2 BRA `(.L_x_1213) ;  /* 0xfffffffc00f0a947 */ /* 0x004fea000383ffff */
[----:B------:R-:W-:Y:S05]  /*19cb0*/  BRA `(.L_x_1212) ;  /* 0xfffffe88006c7947 */ /* 0x000fea000383ffff */
.L_x_1229:
[----:B-1----:R-:W-:-:S04]  /*19cc0*/  IMAD.U32 R152, RZ, RZ, UR6 ;  /* 0x00000006ff987e24 */ /* 0x002fc8000f8e00ff */
[----:B------:R1:W2:Y:S03]  /*19cd0*/  SYNCS.PHASECHK.TRANS64.TRYWAIT P2, [R152+URZ+0x30830], R21 ;  /* 0x03083015980075a7 */ /* 0x0002a6000804017f */
[----:B--2---:R-:W-:Y:S05]  /*19ce0*/  @!P2 NANOSLEEP.SYNCS 0x989680 ;  /* 0x009896800000a95d */ /* 0x004fea0003900000 */
[----:B------:R-:W2:Y:S02]  /*19cf0*/  @!P2 SYNCS.PHASECHK.TRANS64 P2, [R152+URZ+0x30830], R21 ;  /* 0x030830159800a5a7 */ /* 0x000ea4000804007f */
[----:B--2---:R-:W-:Y:S05]  /*19d00*/  @!P2 BRA `(.L_x_1229) ;  /* 0xfffffffc00eca947 */ /* 0x004fea000383ffff */
[----:B------:R-:W-:Y:S05]  /*19d10*/  BRA `(.L_x_1228) ;  /* 0xfffffeb000407947 */ /* 0x000fea000383ffff */
.L_x_1233:
[----:B--2---:R-:W-:-:S04]  /*19d20*/  IMAD.U32 R2, RZ, RZ, UR10 ;  /* 0x0000000aff027e24 */ /* 0x004fc8000f8e00ff */
[----:B------:R2:W3:Y:S03]  /*19d30*/  SYNCS.PHASECHK.TRANS64.TRYWAIT P2, [R2+URZ+0x30850], R0 ;  /* 0x03085000020075a7 */ /* 0x0004e6000804017f */
[----:B---3--:R-:W-:Y:S05]  /*19d40*/  @!P2 NANOSLEEP.SYNCS 0x989680 ;  /* 0x009896800000a95d */ /* 0x008fea0003900000 */
[----:B------:R-:W3:Y:S02]  /*19d50*/  @!P2 SYNCS.PHASECHK.TRANS64 P2, [R2+URZ+0x30850], R0 ;  /* 0x030850000200a5a7 */ /* 0x000ee4000804007f */
[----:B---3--:R-:W-:Y:S05]  /*19d60*/  @!P2 BRA `(.L_x_1233) ;  /* 0xfffffffc00eca947 */ /* 0x008fea000383ffff */
[----:B------:R-:W-:Y:S05]  /*19d70*/  BRA `(.L_x_1232) ;  /* 0xfffffebc00c47947 */ /* 0x000fea000383ffff */
.L_x_1250:
[----:B-1----:R-:W-:-:S04]  /*19d80*/  IMAD.U32 R4, RZ, RZ, UR5 ;  /* 0x00000005ff047e24 */ /* 0x002fc8000f8e00ff */
[----:B------:R1:W2:Y:S03]  /*19d90*/  SYNCS.PHASECHK.TRANS64.TRYWAIT P2, [R4+URZ+0x30830], R3 ;  /* 0x03083003040075a7 */ /* 0x0002a6000804017f */
[----:B--2---:R-:W-:Y:S05]  /*19da0*/  @!P2 NANOSLEEP.SYNCS 0x989680 ;  /* 0x009896800000a95d */ /* 0x004fea0003900000 */
[----:B------:R-:W2:Y:S02]  /*19db0*/  @!P2 SYNCS.PHASECHK.TRANS64 P2, [R4+URZ+0x30830], R3 ;  /* 0x030830030400a5a7 */ /* 0x000ea4000804007f */
[----:B--2---:R-:W-:Y:S05]  /*19dc0*/  @!P2 BRA `(.L_x_1250) ;  /* 0xfffffffc00eca947 */ /* 0x004fea000383ffff */
[----:B------:R-:W-:Y:S05]  /*19dd0*/  BRA `(.L_x_1249) ;  /* 0xfffffed800b07947 */ /* 0x000fea000383ffff */
.L_x_1254:
[----:B---3--:R-:W-:-:S04]  /*19de0*/  IMAD.U32 R2, RZ, RZ, UR14 ;  /* 0x0000000eff027e24 */ /* 0x008fc8000f8e00ff */
[----:B------:R3:W4:Y:S03]  /*19df0*/  SYNCS.PHASECHK.TRANS64.TRYWAIT P2, [R2+URZ+0x30850], R0 ;  /* 0x03085000020075a7 */ /* 0x000726000804017f */
[----:B----4-:R-:W-:Y:S05]  /*19e00*/  @!P2 NANOSLEEP.SYNCS 0x989680 ;  /* 0x009896800000a95d */ /* 0x010fea0003900000 */
[----:B------:R-:W4:Y:S02]  /*19e10*/  @!P2 SYNCS.PHASECHK.TRANS64 P2, [R2+URZ+0x30850], R0 ;  /* 0x030850000200a5a7 */ /* 0x000f24000804007f */
[----:B----4-:R-:W-:Y:S05]  /*19e20*/  @!P2 BRA `(.L_x_1254) ;  /* 0xfffffffc00eca947 */ /* 0x010fea000383ffff */
[----:B------:R-:W-:Y:S05]  /*19e30*/  BRA `(.L_x_1253) ;  /* 0xfffffee800347947 */ /* 0x000fea000383ffff */
.L_x_1260:
[----:B-1----:R-:W-:-:S04]  /*19e40*/  IMAD.U32 R4, RZ, RZ, UR5 ;  /* 0x00000005ff047e24 */ /* 0x002fc8000f8e00ff */
[----:B------:R1:W2:Y:S03]  /*19e50*/  SYNCS.PHASECHK.TRANS64.TRYWAIT P2, [R4+URZ+0x30830], R3 ;  /* 0x03083003040075a7 */ /* 0x0002a6000804017f */
[----:B--2---:R-:W-:Y:S05]  /*19e60*/  @!P2 NANOSLEEP.SYNCS 0x989680 ;  /* 0x009896800000a95d */ /* 0x004fea0003900000 */
[----:B------:R-:W2:Y:S02]  /*19e70*/  @!P2 SYNCS.PHASECHK.TRANS64 P2, [R4+URZ+0x30830], R3 ;  /* 0x030830030400a5a7 */ /* 0x000ea4000804007f */
[----:B--2---:R-:W-:Y:S05]  /*19e80*/  @!P2 BRA `(.L_x_1260) ;  /* 0xfffffffc00eca947 */ /* 0x004fea000383ffff */
[----:B------:R-:W-:Y:S05]  /*19e90*/  BRA `(.L_x_1259) ;  /* 0xfffffef400b47947 */ /* 0x000fea000383ffff */
.L_x_1264:
[----:B---3--:R-:W-:-:S04]  /*19ea0*/  IMAD.U32 R2, RZ, RZ, UR14 ;  /* 0x0000000eff027e24 */ /* 0x008fc8000f8e00ff */
[----:B------:R3:W4:Y:S03]  /*19eb0*/  SYNCS.PHASECHK.TRANS64.TRYWAIT P2, [R2+URZ+0x30850], R0 ;  /* 0x03085000020075a7 */ /* 0x000726000804017f */
[----:B----4-:R-:W-:Y:S05]  /*19ec0*/  @!P2 NANOSLEEP.SYNCS 0x989680 ;  /* 0x009896800000a95d */ /* 0x010fea0003900000 */
[----:B------:R-:W4:Y:S02]  /*19ed0*/  @!P2 SYNCS.PHASECHK.TRANS64 P2, [R2+URZ+0x30850], R0 ;  /* 0x030850000200a5a7 */ /* 0x000f24000804007f */
[----:B----4-:R-:W-:Y:S05]  /*19ee0*/  @!P2 BRA `(.L_x_1264) ;  /* 0xfffffffc00eca947 */ /* 0x010fea000383ffff */
[----:B------:R-:W-:Y:S05]  /*19ef0*/  BRA `(.L_x_1263) ;  /* 0xffffff0400387947 */ /* 0x000fea000383ffff */
.L_x_1277:
[----:B-1----:R-:W-:-:S04]  /*19f00*/  IMAD.U32 R7, RZ, RZ, UR8 ;  /* 0x00000008ff077e24 */ /* 0x002fc8000f8e00ff */
[----:B------:R1:W2:Y:S03]  /*19f10*/  SYNCS.PHASECHK.TRANS64.TRYWAIT P0, [R7+URZ+0x30850], R0 ;  /* 0x03085000070075a7 */ /* 0x0002a6000800017f */
[----:B--2---:R-:W-:Y:S05]  /*19f20*/  @!P0 NANOSLEEP.SYNCS 0x989680 ;  /* 0x009896800000895d */ /* 0x004fea0003900000 */
[----:B------:R-:W2:Y:S02]  /*19f30*/  @!P0 SYNCS.PHASECHK.TRANS64 P0, [R7+URZ+0x30850], R0 ;  /* 0x03085000070085a7 */ /* 0x000ea4000800007f */
[----:B--2---:R-:W-:Y:S05]  /*19f40*/  @!P0 BRA `(.L_x_1277) ;  /* 0xfffffffc00ec8947 */ /* 0x004fea000383ffff */
[----:B------:R-:W-:Y:S05]  /*19f50*/  BRA `(.L_x_1276) ;  /* 0xffffff2400387947 */ /* 0x000fea000383ffff */
.L_x_1332:
[----:B-1----:R-:W1:Y:S01]  /*19f60*/  S2R R4, SR_TID.X ;  /* 0x0000000000047919 */ /* 0x002e620000002100 */
[----:B------:R-:W-:Y:S01]  /*19f70*/  BSSY B0, `(.L_x_1447) ;  /* 0x000000a000007945 */ /* 0x000fe20003800000 */
[----:B------:R-:W-:Y:S02]  /*19f80*/  IMAD.MOV.U32 R12, RZ, RZ, RZ ;  /* 0x000000ffff0c7224 */ /* 0x000fe400078e00ff */
[----:B------:R-:W-:Y:S02]  /*19f90*/  IMAD.MOV.U32 R11, RZ, RZ, 0x1f ;  /* 0x0000001fff0b7424 */ /* 0x000fe400078e00ff */
[----:B------:R-:W-:Y:S01]  /*19fa0*/  IMAD.MOV.U32 R15, RZ, RZ, -0x1 ;  /* 0xffffffffff0f7424 */ /* 0x000fe200078e00ff */
[----:B-1----:R-:W-:-:S04]  /*19fb0*/  SHF.R.U32.HI R4, RZ, 0x5, R4 ;  /* 0x00000005ff047819 */ /* 0x002fc80000011604 */
[----:B------:R-:W-:-:S05]  /*19fc0*/  LOP3.LUT R4, R4, 0x3, RZ, 0xc0, !PT ;  /* 0x0000000304047812 */ /* 0x000fca00078ec0ff */
[----:B------:R-:W-:-:S07]  /*19fd0*/  IMAD.MOV.U32 R13, RZ, RZ, R4 ;  /* 0x000000ffff0d7224 */ /* 0x000fce00078e0004 */
[----:B0-2---:R-:W-:Y:S05]  /*19fe0*/  WARPSYNC.COLLECTIVE R15, `(.L_x_1448) ;  /* 0x000000000f087348 */ /* 0x005fea0003c00000 */
[----:B------:R1:W3:Y:S02]  /*19ff0*/  SHFL.IDX P6, R14, R13, R12, R11 ;  /* 0x0000000c0d0e7389 */ /* 0x0002e400000c000b */
[----:B0123--:R-:W-:Y:S01]  /*1a000*/  ENDCOLLECTIVE ;  /* 0x000000000000791b */ /* 0x00ffe20003800000 */
.L_x_1448:
[----:B------:R-:W-:Y:S05]  /*1a010*/  BSYNC B0 ;  /* 0x0000000000007941 */ /* 0x000fea0003800000 */
.L_x_1447:
[----:B------:R-:W-:Y:S05]  /*1a020*/  BRA `(.L_x_1449) ;  /* 0xffffff9c00f07947 */ /* 0x000fea000383ffff */
.L_x_1334:
[----:B------:R-:W-:Y:S01]  /*1a030*/  BSSY B0, `(.L_x_1450) ;  /* 0x0000006000007945 */ /* 0x000fe20003800000 */
[----:B------:R-:W-:-:S07]  /*1a040*/  IMAD.MOV.U32 R15, RZ, RZ, -0x1 ;  /* 0xffffffffff0f7424 */ /* 0x000fce00078e00ff */
[----:B012---:R-:W-:Y:S05]  /*1a050*/  WARPSYNC.COLLECTIVE R15, `(.L_x_1451) ;  /* 0x000000000f0c7348 */ /* 0x007fea0003c00000 */
[----:B------:R-:W-:Y:S02]  /*1a060*/  ELECT P6, UR62, PT ;  /* 0x00000000003e782f */ /* 0x000fe400038c0000 */
[----:B------:R-:W-:Y:S01]  /*1a070*/  MOV R14, UR62 ;  /* 0x0000003e000e7c02 */ /* 0x000fe20008000f00 */
[----:B012---:R-:W-:Y:S10]  /*1a080*/  ENDCOLLECTIVE ;  /* 0x000000000000791b */ /* 0x007ff40003800000 */
.L_x_1451:
[----:B------:R-:W-:Y:S05]  /*1a090*/  BSYNC B0 ;  /* 0x0000000000007941 */ /* 0x000fea0003800000 */
.L_x_1450:
[----:B------:R-:W-:Y:S05]  /*1a0a0*/  BRA `(.L_x_1452) ;  /* 0xffffff9c00fc7947 */ /* 0x000fea000383ffff */
.L_x_1336:
[----:B-1----:R1:W3:Y:S02]  /*1a0b0*/  SYNCS.PHASECHK.TRANS64.TRYWAIT P0, [R0+URZ+0x30840], R2 ;  /* 0x03084002000075a7 */ /* 0x0022e4000800017f */
[----:B---3--:R-:W-:Y:S05]  /*1a0c0*/  @!P0 NANOSLEEP.SYNCS 0x989680 ;  /* 0x009896800000895d */ /* 0x008fea0003900000 */
[----:B------:R-:W3:Y:S02]  /*1a0d0*/  @!P0 SYNCS.PHASECHK.TRANS64 P0, [R0+URZ+0x30840], R2 ;  /* 0x03084002000085a7 */ /* 0x000ee4000800007f */
[----:B---3--:R-:W-:Y:S05]  /*1a0e0*/  @!P0 BRA `(.L_x_1336) ;  /* 0xfffffffc00f08947 */ /* 0x008fea000383ffff */
[----:B------:R-:W-:Y:S05]  /*1a0f0*/  BRA `(.L_x_1453) ;  /* 0xffffffa000607947 */ /* 0x000fea000383ffff */
.L_x_1340:
        /* <DEDUP_REMOVED lines=15> */
.L_x_1454:
[----:B------:R-:W-:Y:S02]  /*1a1f0*/  IMAD.MOV.U32 R13, RZ, RZ, R4 ;  /* 0x000000ffff0d7224 */ /* 0x000fe400078e0004 */
[----:B------:R-:W-:-:S07]  /*1a200*/  IMAD.MOV.U32 R6, RZ, RZ, R14 ;  /* 0x000000ffff067224 */ /* 0x000fce00078e000e */
[----:B------:R-:W-:Y:S05]  /*1a210*/  WARPSYNC.COLLECTIVE R15, `(.L_x_1455) ;  /* 0x000000000f087348 */ /* 0x000fea0003c00000 */
[----:B------:R0:W1:Y:S02]  /*1a220*/  SHFL.IDX P6, R14, R13, R12, R11 ;  /* 0x0000000c0d0e7389 */ /* 0x00006400000c000b */
[----:B01----:R-:W-:Y:S01]  /*1a230*/  ENDCOLLECTIVE ;  /* 0x000000000000791b */ /* 0x003fe20003800000 */
.L_x_1455:
        /* <DEDUP_REMOVED lines=20> */
.L_x_1456:
[----:B------:R-:W-:Y:S02]  /*1a380*/  IMAD.MOV.U32 R13, RZ, RZ, R4 ;  /* 0x000000ffff0d7224 */ /* 0x000fe400078e0004 */
[----:B------:R-:W-:-:S07]  /*1a390*/  IMAD.MOV.U32 R6, RZ, RZ, R14 ;  /* 0x000000ffff067224 */ /* 0x000fce00078e000e */
[----:B------:R-:W-:Y:S05]  /*1a3a0*/  WARPSYNC.COLLECTIVE R15, `(.L_x_1457) ;  /* 0x000000000f087348 */ /* 0x000fea0003c00000 */
[----:B------:R0:W1:Y:S02]  /*1a3b0*/  SHFL.IDX P6, R14, R13, R12, R11 ;  /* 0x0000000c0d0e7389 */ /* 0x00006400000c000b */
[----:B01----:R-:W-:Y:S01]  /*1a3c0*/  ENDCOLLECTIVE ;  /* 0x000000000000791b */ /* 0x003fe20003800000 */
.L_x_1457:
        /* <DEDUP_REMOVED lines=20> */
.L_x_1458:
[----:B------:R-:W-:Y:S02]  /*1a510*/  IMAD.MOV.U32 R13, RZ, RZ, R4 ;  /* 0x000000ffff0d7224 */ /* 0x000fe400078e0004 */
[----:B------:R-:W-:-:S07]  /*1a520*/  IMAD.MOV.U32 R6, RZ, RZ, R14 ;  /* 0x000000ffff067224 */ /* 0x000fce00078e000e */
[----:B------:R-:W-:Y:S05]  /*1a530*/  WARPSYNC.COLLECTIVE R15, `(.L_x_1459) ;  /* 0x000000000f087348 */ /* 0x000fea0003c00000 */
[----:B------:R0:W1:Y:S02]  /*1a540*/  SHFL.IDX P6, R14, R13, R12, R11 ;  /* 0x0000000c0d0e7389 */ /* 0x00006400000c000b */
[----:B01----:R-:W-:Y:S01]  /*1a550*/  ENDCOLLECTIVE ;  /* 0x000000000000791b */ /* 0x003fe20003800000 */
.L_x_1459:
        /* <DEDUP_REMOVED lines=20> */
.L_x_1460:
[----:B------:R-:W-:Y:S02]  /*1a6a0*/  IMAD.MOV.U32 R13, RZ, RZ, R4 ;  /* 0x000000ffff0d7224 */ /* 0x000fe400078e0004 */
[----:B------:R-:W-:-:S07]  /*1a6b0*/  IMAD.MOV.U32 R6, RZ, RZ, R14 ;  /* 0x000000ffff067224 */ /* 0x000fce00078e000e */
[----:B------:R-:W-:Y:S05]  /*1a6c0*/  WARPSYNC.COLLECTIVE R15, `(.L_x_1461) ;  /* 0x000000000f087348 */ /* 0x000fea0003c00000 */
[----:B------:R0:W1:Y:S02]  /*1a6d0*/  SHFL.IDX P6, R14, R13, R12, R11 ;  /* 0x0000000c0d0e7389 */ /* 0x00006400000c000b */
[----:B01----:R-:W-:Y:S01]  /*1a6e0*/  ENDCOLLECTIVE ;  /* 0x000000000000791b */ /* 0x003fe20003800000 */
.L_x_1461:
        /* <DEDUP_REMOVED lines=20> */
.L_x_1462:
[----:B------:R-:W-:Y:S02]  /*1a830*/  IMAD.MOV.U32 R13, RZ, RZ, R4 ;  /* 0x000000ffff0d7224 */ /* 0x000fe400078e0004 */
[----:B------:R-:W-:-:S07]  /*1a840*/  IMAD.MOV.U32 R6, RZ, RZ, R14 ;  /* 0x000000ffff067224 */ /* 0x000fce00078e000e */
[----:B------:R-:W-:Y:S05]  /*1a850*/  WARPSYNC.COLLECTIVE R15, `(.L_x_1463) ;  /* 0x000000000f087348 */ /* 0x000fea0003c00000 */
[----:B------:R0:W1:Y:S02]  /*1a860*/  SHFL.IDX P6, R14, R13, R12, R11 ;  /* 0x0000000c0d0e7389 */ /* 0x00006400000c000b */
[----:B01----:R-:W-:Y:S01]  /*1a870*/  ENDCOLLECTIVE ;  /* 0x000000000000791b */ /* 0x003fe20003800000 */
.L_x_1463:
        /* <DEDUP_REMOVED lines=20> */
.L_x_1464:
[----:B------:R-:W-:Y:S02]  /*1a9c0*/  IMAD.MOV.U32 R13, RZ, RZ, R4 ;  /* 0x000000ffff0d7224 */ /* 0x000fe400078e0004 */
[----:B------:R-:W-:-:S07]  /*1a9d0*/  IMAD.MOV.U32 R6, RZ, RZ, R14 ;  /* 0x000000ffff067224 */ /* 0x000fce00078e000e */
[----:B------:R-:W-:Y:S05]  /*1a9e0*/  WARPSYNC.COLLECTIVE R15, `(.L_x_1465) ;  /* 0x000000000f087348 */ /* 0x000fea0003c00000 */
[----:B------:R0:W1:Y:S02]  /*1a9f0*/  SHFL.IDX P6, R14, R13, R12, R11 ;  /* 0x0000000c0d0e7389 */ /* 0x00006400000c000b */
[----:B01----:R-:W-:Y:S01]  /*1aa00*/  ENDCOLLECTIVE ;  /* 0x000000000000791b */ /* 0x003fe20003800000 */
.L_x_1465:
        /* <DEDUP_REMOVED lines=18> */
.L_x_1466:
[----:B------:R-:W-:-:S05]  /*1ab30*/  VIADD R7, R0, 0x60 ;  /* 0x0000006000077836 */ /* 0x000fca0000000000 */
[----:B------:R-:W-:Y:S01]  /*1ab40*/  ISETP.GE.AND P5, PT, R7, R2, PT ;  /* 0x000000020700720c */ /* 0x000fe20003fa6270 */
[----:B------:R-:W-:Y:S02]  /*1ab50*/  IMAD.MOV.U32 R13, RZ, RZ, R4 ;  /* 0x000000ffff0d7224 */ /* 0x000fe400078e0004 */
[----:B------:R-:W-:-:S10]  /*1ab60*/  IMAD.MOV.U32 R8, RZ, RZ, R14 ;  /* 0x000000ffff087224 */ /* 0x000fd400078e000e */
[----:B------:R-:W-:Y:S05]  /*1ab70*/  WARPSYNC.COLLECTIVE R15, `(.L_x_1467) ;  /* 0x000000000f087348 */ /* 0x000fea0003c00000 */
[----:B------:R0:W1:Y:S02]  /*1ab80*/  SHFL.IDX P6, R14, R13, R12, R11 ;  /* 0x0000000c0d0e7389 */ /* 0x00006400000c000b */
[----:B01----:R-:W-:Y:S01]  /*1ab90*/  ENDCOLLECTIVE ;  /* 0x000000000000791b */ /* 0x003fe20003800000 */
.L_x_1467:
        /* <DEDUP_REMOVED lines=18> */
.L_x_1468:
[----:B------:R-:W-:Y:S02]  /*1acc0*/  IMAD.MOV.U32 R13, RZ, RZ, R4 ;  /* 0x000000ffff0d7224 */ /* 0x000fe400078e0004 */
[----:B------:R-:W-:-:S07]  /*1acd0*/  IMAD.MOV.U32 R5, RZ, RZ, R14 ;  /* 0x000000ffff057224 */ /* 0x000fce00078e000e */
[----:B------:R-:W-:Y:S05]  /*1ace0*/  WARPSYNC.COLLECTIVE R15, `(.L_x_1469) ;  /* 0x000000000f087348 */ /* 0x000fea0003c00000 */
[----:B------:R0:W1:Y:S02]  /*1acf0*/  SHFL.IDX P6, R14, R13, R12, R11 ;  /* 0x0000000c0d0e7389 */ /* 0x00006400000c000b */
[----:B01----:R-:W-:Y:S01]  /*1ad00*/  ENDCOLLECTIVE ;  /* 0x000000000000791b */ /* 0x003fe20003800000 */
.L_x_1469:
[----:B------:R-:W-:Y:S01]  /*1ad10*/  IMAD.MOV.U32 R3, RZ, RZ, R14 ;  /* 0x000000ffff037224 */ /* 0x000fe200078e000e */
[----:B------:R-:W-:Y:S06]  /*1ad20*/  BRA `(.L_x_1470) ;  /* 0xffffffa400247947 */ /* 0x000fec000383ffff */
.L_x_1345:
[----:B0-----:R0:W3:Y:S02]  /*1ad30*/  SYNCS.PHASECHK.TRANS64.TRYWAIT P0, [R18+URZ+0x30820], R0 ;  /* 0x03082000120075a7 */ /* 0x0010e4000800017f */
[----:B---3--:R-:W-:Y:S05]  /*1ad40*/  @!P0 NANOSLEEP.SYNCS 0x989680 ;  /* 0x009896800000895d */ /* 0x008fea0003900000 */
[----:B------:R-:W3:Y:S02]  /*1ad50*/  @!P0 SYNCS.PHASECHK.TRANS64 P0, [R18+URZ+0x30820], R0 ;  /* 0x03082000120085a7 */ /* 0x000ee4000800007f */
[----:B---3--:R-:W-:Y:S05]  /*1ad60*/  @!P0 BRA `(.L_x_1345) ;  /* 0xfffffffc00f08947 */ /* 0x008fea000383ffff */
[----:B------:R-:W-:Y:S05]  /*1ad70*/  BRA `(.L_x_1471) ;  /* 0xffffffa400a07947 */ /* 0x000fea000383ffff */
.L_x_1354:
[----:B-1----:R1:W2:Y:S02]  /*1ad80*/  SYNCS.PHASECHK.TRANS64.TRYWAIT P0, [R3+URZ+0x30840], R2 ;  /* 0x03084002030075a7 */ /* 0x0022a4000800017f */
[----:B--2---:R-:W-:Y:S05]  /*1ad90*/  @!P0 NANOSLEEP.SYNCS 0x989680 ;  /* 0x009896800000895d */ /* 0x004fea0003900000 */
[----:B------:R-:W2:Y:S02]  /*1ada0*/  @!P0 SYNCS.PHASECHK.TRANS64 P0, [R3+URZ+0x30840], R2 ;  /* 0x03084002030085a7 */ /* 0x000ea4000800007f */
[----:B--2---:R-:W-:Y:S05]  /*1adb0*/  @!P0 BRA `(.L_x_1354) ;  /* 0xfffffffc00f08947 */ /* 0x004fea000383ffff */
[----:B------:R-:W-:Y:S05]  /*1adc0*/  BRA `(.L_x_1472) ;  /* 0xffffffa800987947 */ /* 0x000fea000383ffff */
.L_x_1362:
[----:B0-----:R0:W1:Y:S02]  /*1add0*/  SYNCS.PHASECHK.TRANS64.TRYWAIT P0, [R3+URZ+0x60], R2 ;  /* 0x00006002030075a7 */ /* 0x001064000800017f */
[----:B-1----:R-:W-:Y:S05]  /*1ade0*/  @!P0 NANOSLEEP.SYNCS 0x989680 ;  /* 0x009896800000895d */ /* 0x002fea0003900000 */
[----:B------:R-:W1:Y:S02]  /*1adf0*/  @!P0 SYNCS.PHASECHK.TRANS64 P0, [R3+URZ+0x60], R2 ;  /* 0x00006002030085a7 */ /* 0x000e64000800007f */
[----:B-1----:R-:W-:Y:S05]  /*1ae00*/  @!P0 BRA `(.L_x_1362) ;  /* 0xfffffffc00f08947 */ /* 0x002fea000383ffff */
[----:B------:R-:W-:Y:S05]  /*1ae10*/  BRA `(.L_x_1473) ;  /* 0xffffffac00ec7947 */ /* 0x000fea000383ffff */
.L_x_1373:
[----:B-1----:R1:W2:Y:S02]  /*1ae20*/  SYNCS.PHASECHK.TRANS64.TRYWAIT P0, [R3+URZ+0x30840], R2 ;  /* 0x03084002030075a7 */ /* 0x0022a4000800017f */
[----:B--2---:R-:W-:Y:S05]  /*1ae30*/  @!P0 NANOSLEEP.SYNCS 0x989680 ;  /* 0x009896800000895d */ /* 0x004fea0003900000 */
[----:B------:R-:W2:Y:S02]  /*1ae40*/  @!P0 SYNCS.PHASECHK.TRANS64 P0, [R3+URZ+0x30840], R2 ;  /* 0x03084002030085a7 */ /* 0x000ea4000800007f */
[----:B--2---:R-:W-:Y:S05]  /*1ae50*/  @!P0 BRA `(.L_x_1373) ;  /* 0xfffffffc00f08947 */ /* 0x004fea000383ffff */
[----:B------:R-:W-:Y:S05]  /*1ae60*/  BRA `(.L_x_1474) ;  /* 0xffffffb400f47947 */ /* 0x000fea000383ffff */
.L_x_1381:
[----:B0-----:R0:W1:Y:S02]  /*1ae70*/  SYNCS.PHASECHK.TRANS64.TRYWAIT P0, [R2+URZ+0x60], R3 ;  /* 0x00006003020075a7 */ /* 0x001064000800017f */
[----:B-1----:R-:W-:Y:S05]  /*1ae80*/  @!P0 NANOSLEEP.SYNCS 0x989680 ;  /* 0x009896800000895d */ /* 0x002fea0003900000 */
[----:B------:R-:W1:Y:S02]  /*1ae90*/  @!P0 SYNCS.PHASECHK.TRANS64 P0, [R2+URZ+0x60], R3 ;  /* 0x00006003020085a7 */ /* 0x000e64000800007f */
[----:B-1----:R-:W-:Y:S05]  /*1aea0*/  @!P0 BRA `(.L_x_1381) ;  /* 0xfffffffc00f08947 */ /* 0x002fea000383ffff */
[----:B------:R-:W-:Y:S05]  /*1aeb0*/  BRA `(.L_x_1475) ;  /* 0xffffffbc00487947 */ /* 0x000fea000383ffff */
.L_x_1392:
[----:B--2---:R2:W3:Y:S02]  /*1aec0*/  SYNCS.PHASECHK.TRANS64.TRYWAIT P0, [R2+URZ+0x30840], R3 ;  /* 0x03084003020075a7 */ /* 0x0044e4000800017f */
[----:B---3--:R-:W-:Y:S05]  /*1aed0*/  @!P0 NANOSLEEP.SYNCS 0x989680 ;  /* 0x009896800000895d */ /* 0x008fea0003900000 */
[----:B------:R-:W3:Y:S02]  /*1aee0*/  @!P0 SYNCS.PHASECHK.TRANS64 P0, [R2+URZ+0x30840], R3 ;  /* 0x03084003020085a7 */ /* 0x000ee4000800007f */
[----:B---3--:R-:W-:Y:S05]  /*1aef0*/  @!P0 BRA `(.L_x_1392) ;  /* 0xfffffffc00f08947 */ /* 0x008fea000383ffff */
[----:B------:R-:W-:Y:S05]  /*1af00*/  BRA `(.L_x_1476) ;  /* 0xffffffc400247947 */ /* 0x000fea000383ffff */
.L_x_1400:
[----:B0-----:R0:W1:Y:S02]  /*1af10*/  SYNCS.PHASECHK.TRANS64.TRYWAIT P0, [R2+URZ+0x60], R5 ;  /* 0x00006005020075a7 */ /* 0x001064000800017f */
[----:B-1----:R-:W-:Y:S05]  /*1af20*/  @!P0 NANOSLEEP.SYNCS 0x989680 ;  /* 0x009896800000895d */ /* 0x002fea0003900000 */
[----:B------:R-:W1:Y:S02]  /*1af30*/  @!P0 SYNCS.PHASECHK.TRANS64 P0, [R2+URZ+0x60], R5 ;  /* 0x00006005020085a7 */ /* 0x000e64000800007f */
[----:B-1----:R-:W-:Y:S05]  /*1af40*/  @!P0 BRA `(.L_x_1400) ;  /* 0xfffffffc00f08947 */ /* 0x002fea000383ffff */
[----:B------:R-:W-:Y:S05]  /*1af50*/  BRA `(.L_x_1477) ;  /* 0xffffffc800787947 */ /* 0x000fea000383ffff */
.L_x_1413:
[----:B--2---:R2:W3:Y:S02]  /*1af60*/  SYNCS.PHASECHK.TRANS64.TRYWAIT P0, [R0+URZ+0x30860], R2 ;  /* 0x03086002000075a7 */ /* 0x0044e4000800017f */
[----:B---3--:R-:W-:Y:S05]  /*1af70*/  @!P0 NANOSLEEP.SYNCS 0x989680 ;  /* 0x009896800000895d */ /* 0x008fea0003900000 */
[----:B------:R-:W3:Y:S02]  /*1af80*/  @!P0 SYNCS.PHASECHK.TRANS64 P0, [R0+URZ+0x30860], R2 ;  /* 0x03086002000085a7 */ /* 0x000ee4000800007f */
[----:B---3--:R-:W-:Y:S05]  /*1af90*/  @!P0 BRA `(.L_x_1413) ;  /* 0xfffffffc00f08947 */ /* 0x008fea000383ffff */
[----:B------:R-:W-:Y:S05]  /*1afa0*/  BRA `(.L_x_1478) ;  /* 0xffffffd000407947 */ /* 0x000fea000383ffff */
.L_x_1422:
[----:B------:R-:W3:Y:S01]  /*1afb0*/  LDL R3, [R1] ;  /* 0x0000000001037983 */ /* 0x000ee20000100800 */
[----:B------:R-:W-:Y:S01]  /*1afc0*/  BSSY B0, `(.L_x_1479) ;  /* 0x0000008000007945 */ /* 0x000fe20003800000 */
[----:B0-----:R-:W-:Y:S02]  /*1afd0*/  IMAD.MOV.U32 R12, RZ, RZ, RZ ;  /* 0x000000ffff0c7224 */ /* 0x001fe400078e00ff */
[----:B------:R-:W-:Y:S02]  /*1afe0*/  IMAD.MOV.U32 R11, RZ, RZ, 0x1f ;  /* 0x0000001fff0b7424 */ /* 0x000fe400078e00ff */
[----:B------:R-:W-:Y:S02]  /*1aff0*/  IMAD.MOV.U32 R15, RZ, RZ, -0x1 ;  /* 0xffffffffff0f7424 */ /* 0x000fe400078e00ff */
[----:B---3--:R-:W-:-:S07]  /*1b000*/  IMAD.MOV.U32 R13, RZ, RZ, R3 ;  /* 0x000000ffff0d7224 */ /* 0x008fce00078e0003 */
[----:B-12---:R-:W-:Y:S05]  /*1b010*/  WARPSYNC.COLLECTIVE R15, `(.L_x_1480) ;  /* 0x000000000f087348 */ /* 0x006fea0003c00000 */
[----:B------:R0:W3:Y:S02]  /*1b020*/  SHFL.IDX P6, R14, R13, R12, R11 ;  /* 0x0000000c0d0e7389 */ /* 0x0000e400000c000b */
[----:B0123--:R-:W-:Y:S01]  /*1b030*/  ENDCOLLECTIVE ;  /* 0x000000000000791b */ /* 0x00ffe20003800000 */
.L_x_1480:
[----:B------:R-:W-:Y:S05]  /*1b040*/  BSYNC B0 ;  /* 0x0000000000007941 */ /* 0x000fea0003800000 */
.L_x_1479:
        /* <DEDUP_REMOVED lines=9> */
.L_x_1481:
        /* <DEDUP_REMOVED lines=14> */
[C---:B------:R-:W-:Y:S02]  /*1b1c0*/  ISETP.GE.U32.AND P3, PT, R16.reuse, 0x4, PT ;  /* 0x000000041000780c */ /* 0x040fe40003f66070 */
[C---:B------:R-:W-:Y:S02]  /*1b1d0*/  ISETP.GE.U32.AND P4, PT, R16.reuse, 0x8, PT ;  /* 0x000000081000780c */ /* 0x040fe40003f86070 */
[----:B------:R-:W-:Y:S01]  /*1b1e0*/  ISETP.GE.U32.AND P5, PT, R16, 0x10, PT ;  /* 0x000000101000780c */ /* 0x000fe20003fa6070 */
[----:B--2---:R-:W-:Y:S01]  /*1b1f0*/  @!P1 IMAD.MOV.U32 R5, RZ, RZ, R6 ;  /* 0x000000ffff059224 */ /* 0x004fe200078e0006 */
[----:B------:R-:W-:-:S02]  /*1b200*/  CS2R R6, SRZ ;  /* 0x0000000000067805 */ /* 0x000fc4000001ff00 */
[----:B---3--:R-:W-:Y:S01]  /*1b210*/  @!P1 IMAD.MOV.U32 R7, RZ, RZ, R2 ;  /* 0x000000ffff079224 */ /* 0x008fe200078e0002 */
[----:B------:R-:W-:-:S03]  /*1b220*/  ISETP.NE.AND P1, PT, R16, RZ, PT ;  /* 0x000000ff1000720c */ /* 0x000fc60003f25270 */
[----:B------:R-:W-:-:S04]  /*1b230*/  IMAD R2, R7, R5, RZ ;  /* 0x0000000507027224 */ /* 0x000fc800078e02ff */
[----:B------:R-:W-:-:S07]  /*1b240*/  IMAD.MOV.U32 R13, RZ, RZ, R2 ;  /* 0x000000ffff0d7224 */ /* 0x000fce00078e0002 */
[----:B------:R-:W-:Y:S05]  /*1b250*/  WARPSYNC.COLLECTIVE R15, `(.L_x_1482) ;  /* 0x000000000f087348 */ /* 0x000fea0003c00000 */
[----:B------:R0:W1:Y:S02]  /*1b260*/  SHFL.UP P6, R14, R13, R12, R11 ;  /* 0x0400000c0d0e7389 */ /* 0x00006400000c000b */
[----:B01----:R-:W-:Y:S01]  /*1b270*/  ENDCOLLECTIVE ;  /* 0x000000000000791b */ /* 0x003fe20003800000 */
.L_x_1482:
        /* <DEDUP_REMOVED lines=8> */
.L_x_1483:
        /* <DEDUP_REMOVED lines=8> */
.L_x_1484:
        /* <DEDUP_REMOVED lines=8> */
.L_x_1485:
        /* <DEDUP_REMOVED lines=8> */
.L_x_1486:
        /* <DEDUP_REMOVED lines=9> */
.L_x_1487:
[----:B------:R-:W-:Y:S01]  /*1b510*/  IMAD.MOV.U32 R10, RZ, RZ, R14 ;  /* 0x000000ffff0a7224 */ /* 0x000fe200078e000e */
[----:B------:R-:W-:Y:S06]  /*1b520*/  BRA `(.L_x_1488) ;  /* 0xffffffd4002c7947 */ /* 0x000fec000383ffff */
.L_x_1425:
[----:B------:R-:W-:Y:S01]  /*1b530*/  BSSY B0, `(.L_x_1489) ;  /* 0x0000008000007945 */ /* 0x000fe20003800000 */
[----:B------:R-:W-:Y:S02]  /*1b540*/  IMAD.MOV.U32 R13, RZ, RZ, R2 ;  /* 0x000000ffff0d7224 */ /* 0x000fe400078e0002 */
[----:B------:R-:W-:Y:S02]  /*1b550*/  IMAD.MOV.U32 R12, RZ, RZ, 0x1 ;  /* 0x00000001ff0c7424 */ /* 0x000fe400078e00ff */
[----:B------:R-:W-:Y:S02]  /*1b560*/  IMAD.MOV.U32 R11, RZ, RZ, RZ ;  /* 0x000000ffff0b7224 */ /* 0x000fe400078e00ff */
[----:B------:R-:W-:-:S07]  /*1b570*/  IMAD.MOV.U32 R15, RZ, RZ, -0x1 ;  /* 0xffffffffff0f7424 */ /* 0x000fce00078e00ff */
[----:B------:R-:W-:Y:S05]  /*1b580*/  WARPSYNC.COLLECTIVE R15, `(.L_x_1490) ;  /* 0x000000000f087348 */ /* 0x000fea0003c00000 */
[----:B------:R0:W1:Y:S02]  /*1b590*/  SHFL.UP P6, R14, R13, R12, R11 ;  /* 0x0400000c0d0e7389 */ /* 0x00006400000c000b */
[----:B01----:R-:W-:Y:S01]  /*1b5a0*/  ENDCOLLECTIVE ;  /* 0x000000000000791b */ /* 0x003fe20003800000 */
.L_x_1490:
[----:B------:R-:W-:Y:S05]  /*1b5b0*/  BSYNC B0 ;  /* 0x0000000000007941 */ /* 0x000fea0003800000 */
.L_x_1489:
        /* <DEDUP_REMOVED lines=10> */
.L_x_1491:
        /* <DEDUP_REMOVED lines=8> */
.L_x_1492:
        /* <DEDUP_REMOVED lines=8> */
.L_x_1493:
        /* <DEDUP_REMOVED lines=8> */
.L_x_1494:
        /* <DEDUP_REMOVED lines=9> */
.L_x_1495:
[----:B------:R-:W-:Y:S01]  /*1b870*/  IMAD.MOV.U32 R10, RZ, RZ, R14 ;  /* 0x000000ffff0a7224 */ /* 0x000fe200078e000e */
[----:B------:R-:W-:Y:S06]  /*1b880*/  BRA `(.L_x_1496) ;  /* 0xffffffd400047947 */ /* 0x000fec000383ffff */
.L_x_1427:
[----:B------:R-:W-:Y:S01]  /*1b890*/  BSSY B0, `(.L_x_1497) ;  /* 0x0000006000007945 */ /* 0x000fe20003800000 */
[----:B------:R-:W-:Y:S01]  /*1b8a0*/  PLOP3.LUT P6, PT, P6, PT, PT, 0x8, 0x0 ;  /* 0x000000000000781c */ /* 0x000fe200037ce170 */
[----:B------:R-:W-:-:S12]  /*1b8b0*/  IMAD.MOV.U32 R15, RZ, RZ, -0x1 ;  /* 0xffffffffff0f7424 */ /* 0x000fd800078e00ff */
[----:B0-----:R-:W-:Y:S05]  /*1b8c0*/  WARPSYNC.COLLECTIVE R15, `(.L_x_1498) ;  /* 0x000000000f087348 */ /* 0x001fea0003c00000 */
[----:B------:R-:W-:Y:S01]  /*1b8d0*/  VOTE.ANY R14, PT, P6 ;  /* 0x00000000000e7806 */ /* 0x000fe200030e0100 */
[----:B0-----:R-:W-:Y:S06]  /*1b8e0*/  ENDCOLLECTIVE ;  /* 0x000000000000791b */ /* 0x001fec0003800000 */
.L_x_1498:
[----:B------:R-:W-:Y:S05]  /*1b8f0*/  BSYNC B0 ;  /* 0x0000000000007941 */ /* 0x000fea0003800000 */
.L_x_1497:
[----:B------:R0:W5:Y:S01]  /*1b900*/  LDL.LU R16, [R1+0xc] ;  /* 0x00000c0001107983 */ /* 0x0001620000300800 */
[----:B------:R-:W-:Y:S02]  /*1b910*/  IMAD.MOV.U32 R3, RZ, RZ, R14 ;  /* 0x000000ffff037224 */ /* 0x000fe400078e000e */
[----:B------:R-:W-:Y:S02]  /*1b920*/  IMAD.MOV.U32 R13, RZ, RZ, R5 ;  /* 0x000000ffff0d7224 */ /* 0x000fe400078e0005 */
[----:B------:R-:W1:Y:S01]  /*1b930*/  POPC R9, R3 ;  /* 0x0000000300097309 */ /* 0x000e620000000000 */
[----:B------:R-:W-:Y:S02]  /*1b940*/  IMAD.MOV.U32 R11, RZ, RZ, 0x1f ;  /* 0x0000001fff0b7424 */ /* 0x000fe400078e00ff */
[----:B------:R-:W-:Y:S02]  /*1b950*/  IMAD.MOV.U32 R15, RZ, RZ, -0x1 ;  /* 0xffffffffff0f7424 */ /* 0x000fe400078e00ff */
[----:B01----:R-:W-:-:S07]  /*1b960*/  IMAD.MOV.U32 R12, RZ, RZ, R9 ;  /* 0x000000ffff0c7224 */ /* 0x003fce00078e0009 */
[----:B-----5:R-:W-:Y:S05]  /*1b970*/  WARPSYNC.COLLECTIVE R15, `(.L_x_1499) ;  /* 0x000000000f087348 */ /* 0x020fea0003c00000 */
[----:B------:R0:W1:Y:S02]  /*1b980*/  SHFL.IDX P6, R14, R13, R12, R11 ;  /* 0x0000000c0d0e7389 */ /* 0x00006400000c000b */
[----:B01---5:R-:W-:Y:S01]  /*1b990*/  ENDCOLLECTIVE ;  /* 0x000000000000791b */ /* 0x023fe20003800000 */
.L_x_1499:
[----:B------:R-:W-:Y:S02]  /*1b9a0*/  IMAD.MOV.U32 R13, RZ, RZ, R7 ;  /* 0x000000ffff0d7224 */ /* 0x000fe400078e0007 */
[----:B------:R-:W-:-:S07]  /*1b9b0*/  IMAD.MOV.U32 R4, RZ, RZ, R14 ;  /* 0x000000ffff047224 */ /* 0x000fce00078e000e */
[----:B------:R-:W-:Y:S05]  /*1b9c0*/  WARPSYNC.COLLECTIVE R15, `(.L_x_1500) ;  /* 0x000000000f087348 */ /* 0x000fea0003c00000 */
[----:B------:R0:W1:Y:S02]  /*1b9d0*/  SHFL.IDX P6, R14, R13, R12, R11 ;  /* 0x0000000c0d0e7389 */ /* 0x00006400000c000b */
[----:B01----:R-:W-:Y:S01]  /*1b9e0*/  ENDCOLLECTIVE ;  /* 0x000000000000791b */ /* 0x003fe20003800000 */
.L_x_1500:
[----:B------:R-:W-:Y:S02]  /*1b9f0*/  IMAD.MOV.U32 R7, RZ, RZ, R14 ;  /* 0x000000ffff077224 */ /* 0x000fe400078e000e */
[----:B------:R-:W-:-:S05]  /*1ba00*/  IMAD.IADD R5, R9, 0x1, R16 ;  /* 0x0000000109057824 */ /* 0x000fca00078e0210 */
[----:B------:R1:W-:Y:S01]  /*1ba10*/  STL [R1+0xc], R5 ;  /* 0x00000c0501007387 */ /* 0x0003e20000100800 */
[----:B------:R-:W-:Y:S05]  /*1ba20*/  BRA `(.L_x_1501) ;  /* 0xffffffd000e47947 */ /* 0x000fea000383ffff */
.L_x_1429:
[----:B------:R-:W-:Y:S01]  /*1ba30*/  BSSY B0, `(.L_x_1502) ;  /* 0x0000008000007945 */ /* 0x000fe20003800000 */
[----:B------:R-:W-:Y:S02]  /*1ba40*/  IMAD.MOV.U32 R13, RZ, RZ, R2 ;  /* 0x000000ffff0d7224 */ /* 0x000fe400078e0002 */
[----:B------:R-:W-:Y:S02]  /*1ba50*/  IMAD.MOV.U32 R12, RZ, RZ, R9 ;  /* 0x000000ffff0c7224 */ /* 0x000fe400078e0009 */
[----:B------:R-:W-:Y:S02]  /*1ba60*/  IMAD.MOV.U32 R11, RZ, RZ, 0x1f ;  /* 0x0000001fff0b7424 */ /* 0x000fe400078e00ff */
[----:B------:R-:W-:-:S07]  /*1ba70*/  IMAD.MOV.U32 R15, RZ, RZ, -0x1 ;  /* 0xffffffffff0f7424 */ /* 0x000fce00078e00ff */
[----:B01----:R-:W-:Y:S05]  /*1ba80*/  WARPSYNC.COLLECTIVE R15, `(.L_x_1503) ;  /* 0x000000000f087348 */ /* 0x003fea0003c00000 */
[----:B------:R2:W3:Y:S02]  /*1ba90*/  SHFL.IDX P6, R14, R13, R12, R11 ;  /* 0x0000000c0d0e7389 */ /* 0x0004e400000c000b */
[----:B0123--:R-:W-:Y:S01]  /*1baa0*/  ENDCOLLECTIVE ;  /* 0x000000000000791b */ /* 0x00ffe20003800000 */
.L_x_1503:
[----:B------:R-:W-:Y:S05]  /*1bab0*/  BSYNC B0 ;  /* 0x0000000000007941 */ /* 0x000fea0003800000 */
.L_x_1502:
[----:B------:R-:W-:Y:S01]  /*1bac0*/  IMAD.MOV.U32 R2, RZ, RZ, R14 ;  /* 0x000000ffff027224 */ /* 0x000fe200078e000e */
[----:B------:R-:W-:Y:S06]  /*1bad0*/  BRA `(.L_x_1504) ;  /* 0xffffffd000d07947 */ /* 0x000fec000383ffff */
.L_x_1435:
[----:B0-----:R0:W1:Y:S02]  /*1bae0*/  SYNCS.PHASECHK.TRANS64.TRYWAIT P0, [R0+URZ+0x30820], R3 ;  /* 0x03082003000075a7 */ /* 0x001064000800017f */
[----:B-1----:R-:W-:Y:S05]  /*1baf0*/  @!P0 NANOSLEEP.SYNCS 0x989680 ;  /* 0x009896800000895d */ /* 0x002fea0003900000 */
[----:B------:R-:W1:Y:S02]  /*1bb00*/  @!P0 SYNCS.PHASECHK.TRANS64 P0, [R0+URZ+0x30820], R3 ;  /* 0x03082003000085a7 */ /* 0x000e64000800007f */
[----:B-1----:R-:W-:Y:S05]  /*1bb10*/  @!P0 BRA `(.L_x_1435) ;  /* 0xfffffffc00f08947 */ /* 0x002fea000383ffff */
[----:B------:R-:W-:Y:S05]  /*1bb20*/  BRA `(.L_x_1505) ;  /* 0xffffffdc00747947 */ /* 0x000fea000383ffff */
.L_x_1436:
[----:B------:R-:W1:Y:S01]  /*1bb30*/  S2R R2, SR_TID.X ;  /* 0x0000000000027919 */ /* 0x000e620000002100 */
[----:B------:R-:W-:Y:S01]  /*1bb40*/  BSSY B0, `(.L_x_1506) ;  /* 0x000000a000007945 */ /* 0x000fe20003800000 */
[----:B------:R-:W-:Y:S02]  /*1bb50*/  IMAD.MOV.U32 R12, RZ, RZ, RZ ;  /* 0x000000ffff0c7224 */ /* 0x000fe400078e00ff */
[----:B---3--:R-:W-:Y:S02]  /*1bb60*/  IMAD.MOV.U32 R11, RZ, RZ, 0x1f ;  /* 0x0000001fff0b7424 */ /* 0x008fe400078e00ff */
[----:B------:R-:W-:Y:S01]  /*1bb70*/  IMAD.MOV.U32 R15, RZ, RZ, -0x1 ;  /* 0xffffffffff0f7424 */ /* 0x000fe200078e00ff */
[----:B-1----:R-:W-:-:S04]  /*1bb80*/  SHF.R.U32.HI R2, RZ, 0x5, R2 ;  /* 0x00000005ff027819 */ /* 0x002fc80000011602 */
[----:B------:R-:W-:-:S05]  /*1bb90*/  LOP3.LUT R2, R2, 0x3, RZ, 0xc0, !PT ;  /* 0x0000000302027812 */ /* 0x000fca00078ec0ff */
[----:B------:R-:W-:-:S07]  /*1bba0*/  IMAD.MOV.U32 R13, RZ, RZ, R2 ;  /* 0x000000ffff0d7224 */ /* 0x000fce00078e0002 */
[----:B0-----:R-:W-:Y:S05]  /*1bbb0*/  WARPSYNC.COLLECTIVE R15, `(.L_x_1507) ;  /* 0x000000000f087348 */ /* 0x001fea0003c00000 */
[----:B------:R1:W2:Y:S02]  /*1bbc0*/  SHFL.IDX P6, R14, R13, R12, R11 ;  /* 0x0000000c0d0e7389 */ /* 0x0002a400000c000b */
[----:B012---:R-:W-:Y:S01]  /*1bbd0*/  ENDCOLLECTIVE ;  /* 0x000000000000791b */ /* 0x007fe20003800000 */
.L_x_1507:
[----:B------:R-:W-:Y:S05]  /*1bbe0*/  BSYNC B0 ;  /* 0x0000000000007941 */ /* 0x000fea0003800000 */
.L_x_1506:
[----:B------:R-:W-:Y:S05]  /*1bbf0*/  BRA `(.L_x_1508) ;  /* 0xffffffdc005c7947 */ /* 0x000fea000383ffff */
.L_x_1439:
[----:B------:R-:W-:Y:S01]  /*1bc00*/  BSSY B1, `(.L_x_1509) ;  /* 0x0000006000017945 */ /* 0x000fe20003800000 */
[----:B------:R-:W-:-:S07]  /*1bc10*/  IMAD.MOV.U32 R15, RZ, RZ, -0x1 ;  /* 0xffffffffff0f7424 */ /* 0x000fce00078e00ff */
[----:B01-3--:R-:W-:Y:S05]  /*1bc20*/  WARPSYNC.COLLECTIVE R15, `(.L_x_1510) ;  /* 0x000000000f0c7348 */ /* 0x00bfea0003c00000 */
[----:B------:R-:W-:Y:S02]  /*1bc30*/  ELECT P6, UR62, PT ;  /* 0x00000000003e782f */ /* 0x000fe400038c0000 */
[----:B------:R-:W-:Y:S01]  /*1bc40*/  MOV R14, UR62 ;  /* 0x0000003e000e7c02 */ /* 0x000fe20008000f00 */
[----:B01-3--:R-:W-:Y:S10]  /*1bc50*/  ENDCOLLECTIVE ;  /* 0x000000000000791b */ /* 0x00bff40003800000 */
.L_x_1510:
[----:B------:R-:W-:Y:S05]  /*1bc60*/  BSYNC B1 ;  /* 0x0000000000017941 */ /* 0x000fea0003800000 */
.L_x_1509:
[----:B------:R-:W-:Y:S05]  /*1bc70*/  BRA `(.L_x_1511) ;  /* 0xffffffdc00547947 */ /* 0x000fea000383ffff */
.L_x_1441:
[----:B0-----:R0:W1:Y:S02]  /*1bc80*/  SYNCS.PHASECHK.TRANS64.TRYWAIT P0, [R6+URZ], R5 ;  /* 0x00000005060075a7 */ /* 0x001064000800017f */
[----:B-1----:R-:W-:Y:S05]  /*1bc90*/  @!P0 NANOSLEEP.SYNCS 0x989680 ;  /* 0x009896800000895d */ /* 0x002fea0003900000 */
[----:B------:R-:W1:Y:S02]  /*1bca0*/  @!P0 SYNCS.PHASECHK.TRANS64 P0, [R6+URZ], R5 ;  /* 0x00000005060085a7 */ /* 0x000e64000800007f */
[----:B-1----:R-:W-:Y:S05]  /*1bcb0*/  @!P0 BRA `(.L_x_1441) ;  /* 0xfffffffc00f08947 */ /* 0x002fea000383ffff */
[----:B------:R-:W-:Y:S05]  /*1bcc0*/  BRA `(.L_x_1512) ;  /* 0xffffffdc00947947 */ /* 0x000fea000383ffff */
.L_x_1442:
[----:B-1----:R1:W2:Y:S02]  /*1bcd0*/  SYNCS.PHASECHK.TRANS64.TRYWAIT P0, [R7+URZ], R2 ;  /* 0x00000002070075a7 */ /* 0x0022a4000800017f */
[----:B--2---:R-:W-:Y:S05]  /*1bce0*/  @!P0 NANOSLEEP.SYNCS 0x989680 ;  /* 0x009896800000895d */ /* 0x004fea0003900000 */
[----:B------:R-:W2:Y:S02]  /*1bcf0*/  @!P0 SYNCS.PHASECHK.TRANS64 P0, [R7+URZ], R2 ;  /* 0x00000002070085a7 */ /* 0x000ea4000800007f */
[----:B--2---:R-:W-:Y:S05]  /*1bd00*/  @!P0 BRA `(.L_x_1442) ;  /* 0xfffffffc00f08947 */ /* 0x004fea000383ffff */
[----:B------:R-:W-:Y:S05]  /*1bd10*/  BRA `(.L_x_1513) ;  /* 0xffffffdc00887947 */ /* 0x000fea000383ffff */
.L_x_1444:
[----:B--2---:R2:W4:Y:S02]  /*1bd20*/  SYNCS.PHASECHK.TRANS64.TRYWAIT P0, [R4+URZ], R5 ;  /* 0x00000005040075a7 */ /* 0x004524000800017f */
[----:B----4-:R-:W-:Y:S05]  /*1bd30*/  @!P0 NANOSLEEP.SYNCS 0x989680 ;  /* 0x009896800000895d */ /* 0x010fea0003900000 */
[----:B------:R-:W4:Y:S02]  /*1bd40*/  @!P0 SYNCS.PHASECHK.TRANS64 P0, [R4+URZ], R5 ;  /* 0x00000005040085a7 */ /* 0x000f24000800007f */
[----:B----4-:R-:W-:Y:S05]  /*1bd50*/  @!P0 BRA `(.L_x_1444) ;  /* 0xfffffffc00f08947 */ /* 0x010fea000383ffff */
[----:B------:R-:W-:Y:S05]  /*1bd60*/  BRA `(.L_x_1514) ;  /* 0xffffffdc008c7947 */ /* 0x000fea000383ffff */
.L_x_1515:
        /* <DEDUP_REMOVED lines=9> */
.L_x_3204:


//--------------------- .text._ZN7cutlass13device_kernelIN5flash11enable_sm90INS1_16FlashAttnFwdSm90INS1_25CollectiveMainloopFwdSm90ILi2EN4cute5tupleIJNS5_1CILi1EEES8_S8_EEENS6_IJNS7_ILi128EEENS7_ILi64EEENS7_ILi256EEEEEELi256ENS_10bfloat16_tEfNS_4arch4Sm90ELb0ELb1ELb0ELb1ELb0ELb1ELb0ELb1ELb1ELb1ELb1ELb0EEENS1_21CollectiveEpilogueFwdINS6_IJSA_SC_SB_EEES9_SE_SG_Li256ELb1ELb1ELb1ELb0EEENS1_36VarlenDynamicPersistentTileSchedulerILi128ELi64ELi256ELi128ELb1ELb1ELb1ELb1ELb0ELb1EEEEEEEEEvNT_6ParamsE --------------------------
	.section	.text._ZN7cutlass13device_kernelIN5flash11enable_sm90INS1_16FlashAttnFwdSm90INS1_25CollectiveMainloopFwdSm90ILi2EN4cute5tupleIJNS5_1CILi1EEES8_S8_EEENS6_IJNS7_ILi128EEENS7_ILi64EEENS7_ILi256EEEEEELi256ENS_10bfloat16_tEfNS_4arch4Sm90ELb0ELb1ELb0ELb1ELb0ELb1ELb0ELb1ELb1ELb1ELb1ELb0EEENS1_21CollectiveEpilogueFwdINS6_IJSA_SC_SB_EEES9_SE_SG_Li256ELb1ELb1ELb1ELb0EEENS1_36VarlenDynamicPersistentTileSchedulerILi128ELi64ELi256ELi128ELb1ELb1ELb1ELb1ELb0ELb1EEEEEEEEEvNT_6ParamsE,"ax",@progbits
	.align	128
.text._ZN7cutlass13device_kernelIN5flash11enable_sm90INS1_16FlashAttnFwdSm90INS1_25CollectiveMainloopFwdSm90ILi2EN4cute5tupleIJNS5_1CILi1EEES8_S8_EEENS6_IJNS7_ILi128EEENS7_ILi64EEENS7_ILi256EEEEEELi256ENS_10bfloat16_tEfNS_4arch4Sm90ELb0ELb1ELb0ELb1ELb0ELb1ELb0ELb1ELb1ELb1ELb1ELb0EEENS1_21CollectiveEpilogueFwdINS6_IJSA_SC_SB_EEES9_SE_SG_Li256ELb1ELb1ELb1ELb0EEENS1_36VarlenDynamicPersistentTileSchedulerILi128ELi64ELi256ELi128ELb1ELb1ELb1ELb1ELb0ELb1EEEEEEEEEvNT_6ParamsE:
        .type           _ZN7cutlass13device_kernelIN5flash11enable_sm90INS1_16FlashAttnFwdSm90INS1_25CollectiveMainloopFwdSm90ILi2EN4cute5tupleIJNS5_1CILi1EEES8_S8_EEENS6_IJNS7_ILi128EEENS7_ILi64EEENS7_ILi256EEEEEELi256ENS_10bfloat16_tEfNS_4arch4Sm90ELb0ELb1ELb0ELb1ELb0ELb1ELb0ELb1ELb1ELb1ELb1ELb0EEENS1_21CollectiveEpilogueFwdINS6_IJSA_SC_SB_EEES9_SE_SG_Li256ELb1ELb1ELb1ELb0EEENS1_36VarlenDynamicPersistentTileSchedulerILi128ELi64ELi256ELi128ELb1ELb1ELb1ELb1ELb0ELb1EEEEEEEEEvNT_6ParamsE,@function
        .size           _ZN7cutlass13device_kernelIN5flash11enable_sm90INS1_16FlashAttnFwdSm90INS1_25CollectiveMainloopFwdSm90ILi2EN4cute5tupleIJNS5_1CILi1EEES8_S8_EEENS6_IJNS7_ILi128EEENS7_ILi64EEENS7_ILi256EEEEEELi256ENS_10bfloat16_tEfNS_4arch4Sm90ELb0ELb1ELb0ELb1ELb0ELb1ELb0ELb1ELb1ELb1ELb1ELb0EEENS1_21CollectiveEpilogueFwdINS6_IJSA_SC_SB_EEES9_SE_SG_Li256ELb1ELb1ELb1ELb0EEENS1_36VarlenDynamicPersistentTileSchedulerILi128ELi64ELi256ELi128ELb1ELb1ELb1ELb1ELb0ELb1EEEEEEEEEvNT_6ParamsE,(.L_x_3205 - _ZN7cutlass13device_kernelIN5flash11enable_sm90INS1_16FlashAttnFwdSm90INS1_25CollectiveMainloopFwdSm90ILi2EN4cute5tupleIJNS5_1CILi1EEES8_S8_EEENS6_IJNS7_ILi128EEENS7_ILi64EEENS7_ILi256EEEEEELi256ENS_10bfloat16_tEfNS_4arch4Sm90ELb0ELb1ELb0ELb1ELb0ELb1ELb0ELb1ELb1ELb1ELb1ELb0EEENS1_21CollectiveEpilogueFwdINS6_IJSA_SC_SB_EEES9_SE_SG_Li256ELb1ELb1ELb1ELb0EEENS1_36VarlenDynamicPersistentTileSchedulerILi128ELi64ELi256ELi128ELb1ELb1ELb1ELb1ELb0ELb1EEEEEEEEEvNT_6ParamsE)
        .other          _ZN7cutlass13device_kernelIN5flash11enable_sm90INS1_16FlashAttnFwdSm90INS1_25CollectiveMainloopFwdSm90ILi2EN4cute5tupleIJNS5_1CILi1EEES8_S8_EEENS6_IJNS7_ILi128EEENS7_ILi64EEENS7_ILi256EEEEEELi256ENS_10bfloat16_tEfNS_4arch4Sm90ELb0ELb1ELb0ELb1ELb0ELb1ELb0ELb1ELb1ELb1ELb1ELb0EEENS1_21CollectiveEpilogueFwdINS6_IJSA_SC_SB_EEES9_SE_SG_Li256ELb1ELb1ELb1ELb0EEENS1_36VarlenDynamicPersistentTileSchedulerILi128ELi64ELi256ELi128ELb1ELb1ELb1ELb1ELb0ELb1EEEEEEEEEvNT_6ParamsE,@"STO_CUDA_ENTRY STV_DEFAULT"
_ZN7cutlass13device_kernelIN5flash11enable_sm90INS1_16FlashAttnFwdSm90INS1_25CollectiveMainloopFwdSm90ILi2EN4cute5tupleIJNS5_1CILi1EEES8_S8_EEENS6_IJNS7_ILi128EEENS7_ILi64EEENS7_ILi256EEEEEELi256ENS_10bfloat16_tEfNS_4arch4Sm90ELb0ELb1ELb0ELb1ELb0ELb1ELb0ELb1ELb1ELb1ELb1ELb0EEENS1_21CollectiveEpilogueFwdINS6_IJSA_SC_SB_EEES9_SE_SG_Li256ELb1ELb1ELb1ELb0EEENS1_36VarlenDynamicPersistentTileSchedulerILi128ELi64ELi256ELi128ELb1ELb1ELb1ELb1ELb0ELb1EEEEEEEEEvNT_6ParamsE:
        /* <DEDUP_REMOVED lines=24> */
.L_x_1517:
[----:B------:R-:W-:Y:S05]  /*0180*/  BSYNC B0 ;  /* 0x0000000000007941 */ /* 0x000fea0003800000 */
.L_x_1516:
        /* <DEDUP_REMOVED lines=41> */
.L_x_1518:
        /* <DEDUP_REMOVED lines=22> */
.L_x_1519:
        /* <DEDUP_REMOVED lines=18> */
.L_x_1520:
        /* <DEDUP_REMOVED lines=22> */
.L_x_1521:
        /* <DEDUP_REMOVED lines=22> */
.L_x_1522:
        /* <DEDUP_REMOVED lines=9> */
.L_x_1525:
        /* <DEDUP_REMOVED lines=8> */
[----:B-1----:R-:W-:-:S06]  /*0a70*/  ULEA UR4, UR5, UR4, 0x18 ;  /* 0x0000000405047291 */ /* 0x002fcc000f8ec03f */
[----:B------:R-:W-:Y:S01]  /*0a80*/  IMAD.U32 R16, RZ, RZ, UR4 ;  /* 0x00000004ff107e24 */ /* 0x000fe2000f8e00ff */
[----:B------:R-:W-:-:S04]  /*0a90*/  ULDC UR4, c[0x0][0xc3c] ;  /* 0x00030f0000047ab9 */ /* 0x000fc80000000800 */
[----:B------:R-:W1:Y:S01]  /*0aa0*/  LDS.128 R24, [R16+0x308d0] ;  /* 0x0308d00010187984 */ /* 0x000e620000000c00 */
[----:B------:R-:W-:Y:S06]  /*0ab0*/  BAR.ARV 0x4, 0x180 ;  /* 0x0106000000007b1d */ /* 0x000fec0000002000 */
[----:B-1----:R-:W-:-:S13]  /*0ac0*/  ISETP.GE.AND P0, PT, R27, UR4, PT ;  /* 0x000000041b007c0c */ /* 0x002fda000bf06270 */
[----:B------:R-:W-:Y:S05]  /*0ad0*/  @P0 BRA `(.L_x_1526) ;  /* 0x000002d8004c0947 */ /* 0x000fea0003800000 */
[----:B------:R-:W2:Y:S01]  /*0ae0*/  LDL R0, [R1+0xa4] ;  /* 0x0000a40001007983 */ /* 0x000ea20000100800 */
[----:B------:R-:W-:Y:S02]  /*0af0*/  VIADD R6, R6, 0xffffff80 ;  /* 0xffffff8006067836 */ /* 0x000fe40000000000 */
[----:B------:R-:W-:Y:S02]  /*0b00*/  IMAD.MOV.U32 R237, RZ, RZ, RZ ;  /* 0x000000ffffed7224 */ /* 0x000fe400078e00ff */
[----:B------:R-:W-:Y:S01]  /*0b10*/  IMAD.MOV.U32 R205, RZ, RZ, RZ ;  /* 0x000000ffffcd7224 */ /* 0x000fe200078e00ff */
[----:B------:R-:W-:-:S04]  /*0b20*/  SHF.R.S32.HI R3, RZ, 0x1f, R6 ;  /* 0x0000001fff037819 */ /* 0x000fc80000011406 */
[CC--:B0-----:R-:W-:Y:S02]  /*0b30*/  LEA.HI R2, R3.reuse, R6.reuse, RZ, 0x4 ;  /* 0x0000000603027211 */ /* 0x0c1fe400078f20ff */
[CC--:B------:R-:W-:Y:S02]  /*0b40*/  LEA.HI R4, R3.reuse, R6.reuse, RZ, 0x5 ;  /* 0x0000000603047211 */ /* 0x0c0fe400078f28ff */
[----:B------:R-:W-:Y:S02]  /*0b50*/  SHF.R.S32.HI R7, RZ, 0x4, R2 ;  /* 0x00000004ff077819 */ /* 0x000fe40000011402 */
[----:B------:R-:W-:Y:S01]  /*0b60*/  LOP3.LUT R5, R2, 0x3fffff0, RZ, 0xc0, !PT ;  /* 0x03fffff002057812 */ /* 0x000fe200078ec0ff */
[----:B------:R-:W-:Y:S01]  /*0b70*/  IMAD.SHL.U32 R4, R4, 0x20, RZ ;  /* 0x0000002004047824 */ /* 0x000fe200078e00ff */
[----:B------:R-:W-:Y:S02]  /*0b80*/  LEA.HI R2, R2, R7, RZ, 0x1 ;  /* 0x0000000702027211 */ /* 0x000fe400078f08ff */
[----:B------:R-:W-:Y:S01]  /*0b90*/  LEA.HI R23, R3, R6, RZ, 0x3 ;  /* 0x0000000603177211 */ /* 0x000fe200078f18ff */
[----:B------:R-:W-:Y:S01]  /*0ba0*/  IMAD.IADD R5, R6, 0x1, -R5 ;  /* 0x0000000106057824 */ /* 0x000fe200078e0a05 */
[----:B------:R-:W-:-:S02]  /*0bb0*/  LOP3.LUT R2, R2, 0x1ffffffe, RZ, 0xc0, !PT ;  /* 0x1ffffffe02027812 */ /* 0x000fc400078ec0ff */
[----:B------:R-:W-:Y:S02]  /*0bc0*/  LOP3.LUT R4, R4, 0xfffffc00, RZ, 0xc0, !PT ;  /* 0xfffffc0004047812 */ /* 0x000fe400078ec0ff */
[----:B------:R-:W-:Y:S01]  /*0bd0*/  LEA.HI R10, R3, R6, RZ, 0x2 ;  /* 0x00000006030a7211 */ /* 0x000fe200078f10ff */
[----:B------:R-:W-:-:S03]  /*0be0*/  IMAD.IADD R2, R7, 0x1, -R2 ;  /* 0x0000000107027824 */ /* 0x000fc600078e0a02 */
[----:B------:R-:W-:-:S05]  /*0bf0*/  LOP3.LUT R13, R10, 0xfffffffc, RZ, 0xc0, !PT ;  /* 0xfffffffc0a0d7812 */ /* 0x000fca00078ec0ff */
[----:B------:R-:W-:Y:S01]  /*0c00*/  IMAD.IADD R13, R6, 0x1, -R13 ;  /* 0x00000001060d7824 */ /* 0x000fe200078e0a0d */
[----:B--2---:R-:W-:Y:S02]  /*0c10*/  R2UR UR4, R0 ;  /* 0x00000000000472ca */ /* 0x004fe400000e0000 */
[----:B------:R-:W-:-:S04]  /*0c20*/  LEA.HI R0, R3, R6, RZ, 0x7 ;  /* 0x0000000603007211 */ /* 0x000fc800078f38ff */
[----:B------:R-:W-:-:S05]  /*0c30*/  LOP3.LUT R9, R0, 0xffffff80, RZ, 0xc0, !PT ;  /* 0xffffff8000097812 */ /* 0x000fca00078ec0ff */
[----:B------:R-:W-:Y:S02]  /*0c40*/  IMAD.IADD R28, R6, 0x1, -R9 ;  /* 0x00000001061c7824 */ /* 0x000fe400078e0a09 */
[----:B------:R-:W-:Y:S01]  /*0c50*/  IMAD R9, R5, 0x40, R4 ;  /* 0x0000004005097824 */ /* 0x000fe200078e0204 */
[----:B------:R-:W-:Y:S01]  /*0c60*/  LEA.HI R4, R3, R6, RZ, 0x6 ;  /* 0x0000000603047211 */ /* 0x000fe200078f30ff */
[----:B------:R-:W-:Y:S01]  /*0c70*/  ULOP3.LUT UR4, UR4, 0x1, URZ, 0xfc, !UPT ;  /* 0x0000000104047892 */ /* 0x000fe2000f8efc3f */
[----:B------:R-:W-:Y:S01]  /*0c80*/  SHF.R.S32.HI R7, RZ, 0x1f, R28 ;  /* 0x0000001fff077819 */ /* 0x000fe2000001141c */
[----:B------:R-:W-:Y:S01]  /*0c90*/  STL [R1+0x7c], R28 ;  /* 0x00007c1c01007387 */ /* 0x000fe20000100800 */
[----:B------:R-:W-:Y:S01]  /*0ca0*/  LOP3.LUT R3, R23, 0xfffffff8, RZ, 0xc0, !PT ;  /* 0xfffffff817037812 */ /* 0x000fe200078ec0ff */
[----:B------:R-:W-:Y:S01]  /*0cb0*/  IMAD.SHL.U32 R4, R4, 0x8, RZ ;  /* 0x0000000804047824 */ /* 0x000fe200078e00ff */
[----:B------:R-:W-:Y:S02]  /*0cc0*/  LEA.HI R8, R7, R28, RZ, 0x2 ;  /* 0x0000001c07087211 */ /* 0x000fe400078f10ff */
[----:B------:R-:W-:Y:S01]  /*0cd0*/  SHF.R.S32.HI R5, RZ, 0x7, R0 ;  /* 0x00000007ff057819 */ /* 0x000fe20000011400 */
[----:B------:R-:W-:Y:S01]  /*0ce0*/  IMAD.IADD R12, R6, 0x1, -R3 ;  /* 0x00000001060c7824 */ /* 0x000fe200078e0a03 */
[--C-:B------:R-:W-:Y:S01]  /*0cf0*/  SHF.R.S32.HI R10, RZ, 0x2, R8.reuse ;  /* 0x00000002ff0a7819 */ /* 0x100fe20000011408 */
[----:B------:R-:W-:Y:S01]  /*0d00*/  IMAD R3, R2, 0x8, R9 ;  /* 0x0000000802037824 */ /* 0x000fe200078e0209 */
[----:B------:R-:W-:Y:S01]  /*0d10*/  SHF.R.S32.HI R11, RZ, 0x1f, R8 ;  /* 0x0000001fff0b7819 */ /* 0x000fe20000011408 */
[----:B------:R-:W-:Y:S01]  /*0d20*/  IMAD.SHL.U32 R200, R12, 0x4, RZ ;  /* 0x000000040cc87824 */ /* 0x000fe200078e00ff */
[----:B------:R-:W-:Y:S01]  /*0d30*/  LEA.HI R0, R0, R5, RZ, 0x1 ;  /* 0x0000000500007211 */ /* 0x000fe200078f08ff */
[----:B------:R-:W-:Y:S01]  /*0d40*/  STL [R1+0x44], R12 ;  /* 0x0000440c01007387 */ /* 0x000fe20000100800 */
[----:B------:R-:W-:Y:S01]  /*0d50*/  LEA.HI R11, R11, R10, RZ, 0x3 ;  /* 0x0000000a0b0b7211 */ /* 0x000fe200078f18ff */
[----:B------:R-:W-:Y:S01]  /*0d60*/  VIADD R233, R200, 0x40 ;  /* 0x00000040c8e97836 */ /* 0x000fe20000000000 */
[----:B------:R-:W-:Y:S01]  /*0d70*/  SHF.R.S32.HI R23, RZ, 0x3, R23 ;  /* 0x00000003ff177819 */ /* 0x000fe20000011417 */
[----:B------:R0:W-:Y:S01]  /*0d80*/  STL [R1+0xa0], R3 ;  /* 0x0000a00301007387 */ /* 0x0001e20000100800 */
[----:B------:R-:W-:Y:S01]  /*0d90*/  LOP3.LUT R0, R0, 0x3fffffe, RZ, 0xc0, !PT ;  /* 0x03fffffe00007812 */ /* 0x000fe200078ec0ff */
[----:B------:R-:W-:Y:S01]  /*0da0*/  IMAD.IADD R226, R200, 0x1, R233 ;  /* 0x00000001c8e27824 */ /* 0x000fe200078e02e9 */
[----:B------:R-:W-:Y:S01]  /*0db0*/  LOP3.LUT R11, R11, 0xfffffff8, RZ, 0xc0, !PT ;  /* 0xfffffff80b0b7812 */ /* 0x000fe200078ec0ff */
[----:B------:R-:W-:Y:S01]  /*0dc0*/  IMAD.SHL.U32 R18, R12, 0x8, RZ ;  /* 0x000000080c127824 */ /* 0x000fe200078e00ff */
[----:B------:R-:W-:Y:S01]  /*0dd0*/  LEA.HI R7, R7, R28, RZ, 0x5 ;  /* 0x0000001c07077211 */ /* 0x000fe200078f28ff */
[----:B------:R-:W-:Y:S01]  /*0de0*/  IMAD.IADD R0, R5, 0x1, -R0 ;  /* 0x0000000105007824 */ /* 0x000fe200078e0a00 */
[----:B------:R-:W-:Y:S01]  /*0df0*/  LEA.HI R2, R13, R13, RZ, 0x1 ;  /* 0x0000000d0d027211 */ /* 0x000fe200078f08ff */
[----:B------:R-:W-:Y:S01]  /*0e00*/  IMAD.IADD R10, R10, 0x1, -R11 ;  /* 0x000000010a0a7824 */ /* 0x000fe200078e0a0b */
[----:B------:R-:W-:Y:S01]  /*0e10*/  SHF.R.S32.HI R7, RZ, 0x5, R7 ;  /* 0x00000005ff077819 */ /* 0x000fe20000011407 */
[C---:B0-----:R-:W-:Y:S01]  /*0e20*/  VIADD R3, R23.reuse, 0x40 ;  /* 0x0000004017037836 */ /* 0x041fe20000000000 */
[----:B------:R-:W-:Y:S01]  /*0e30*/  LOP3.LUT R2, R2, 0x1ffffffe, RZ, 0xc0, !PT ;  /* 0x1ffffffe02027812 */ /* 0x000fe200078ec0ff */
[----:B------:R-:W-:Y:S01]  /*0e40*/  VIADD R5, R23, 0x60 ;  /* 0x0000006017057836 */ /* 0x000fe20000000000 */
[----:B------:R-:W-:Y:S01]  /*0e50*/  SHF.R.S32.HI R9, RZ, 0x1f, R226 ;  /* 0x0000001fff097819 */ /* 0x000fe200000114e2 */
[----:B------:R-:W-:Y:S01]  /*0e60*/  IMAD R7, R7, 0x10, R10 ;  /* 0x0000001007077824 */ /* 0x000fe200078e020a */
[----:B------:R-:W-:Y:S01]  /*0e70*/  SHF.R.S32.HI R6, RZ, 0x1f, R3 ;  /* 0x0000001fff067819 */ /* 0x000fe20000011403 */
[----:B------:R-:W-:Y:S01]  /*0e80*/  IMAD.IADD R2, R13, 0x1, -R2 ;  /* 0x000000010d027824 */ /* 0x000fe200078e0a02 */
[----:B------:R-:W-:Y:S01]  /*0e90*/  SHF.R.S32.HI R10, RZ, 0x1f, R5 ;  /* 0x0000001fff0a7819 */ /* 0x000fe20000011405 */
[----:B------:R-:W-:Y:S01]  /*0ea0*/  VIADD R24, R23, 0x20 ;  /* 0x0000002017187836 */ /* 0x000fe20000000000 */
[----:B------:R-:W-:Y:S01]  /*0eb0*/  LEA.HI R6, R6, R3, RZ, 0x3 ;  /* 0x0000000306067211 */ /* 0x000fe200078f18ff */
[----:B------:R-:W-:Y:S01]  /*0ec0*/  IMAD.SHL.U32 R3, R3, 0x40, RZ ;  /* 0x0000004003037824 */ /* 0x000fe200078e00ff */
[----:B------:R-:W-:Y:S01]  /*0ed0*/  LEA.HI R11, R10, R5, RZ, 0x3 ;  /* 0x000000050a0b7211 */ /* 0x000fe200078f18ff */
[----:B------:R-:W-:Y:S01]  /*0ee0*/  IMAD.SHL.U32 R5, R5, 0x40, RZ ;  /* 0x0000004005057824 */ /* 0x000fe200078e00ff */
[----:B------:R-:W-:Y:S01]  /*0ef0*/  LOP3.LUT R30, R4, 0xfffffe00, RZ, 0xc0, !PT ;  /* 0xfffffe00041e7812 */ /* 0x000fe200078ec0ff */
[----:B------:R-:W-:Y:S01]  /*0f00*/  IMAD.SHL.U32 R10, R6, 0x40, RZ ;  /* 0x00000040060a7824 */ /* 0x000fe200078e00ff */
[----:B------:R-:W-:Y:S01]  /*0f10*/  LOP3.LUT R3, R3, 0x1c0, RZ, 0xc0, !PT ;  /* 0x000001c003037812 */ /* 0x000fe200078ec0ff */
[----:B------:R-:W-:Y:S01]  /*0f20*/  IMAD.SHL.U32 R15, R11, 0x40, RZ ;  /* 0x000000400b0f7824 */ /* 0x000fe200078e00ff */
[----:B------:R-:W-:Y:S01]  /*0f30*/  LOP3.LUT R13, R5, 0x1c0, RZ, 0xc0, !PT ;  /* 0x000001c0050d7812 */ /* 0x000fe200078ec0ff */
[----:B------:R-:W-:Y:S01]  /*0f40*/  IMAD R21, R0, 0x40, R7 ;  /* 0x0000004000157824 */ /* 0x000fe200078e0207 */
[----:B------:R-:W-:Y:S01]  /*0f50*/  LEA.HI R6, R9, R226, RZ, 0x3 ;  /* 0x000000e209067211 */ /* 0x000fe200078f18ff */
[----:B------:R-:W-:Y:S01]  /*0f60*/  IMAD.SHL.U32 R0, R24, 0x40, RZ ;  /* 0x0000004018007824 */ /* 0x000fe200078e00ff */
[--C-:B------:R-:W-:Y:S01]  /*0f70*/  LOP3.LUT R5, R3, 0x38, R18.reuse, 0xf8, !PT ;  /* 0x0000003803057812 */ /* 0x100fe200078ef812 */
[----:B------:R-:W-:Y:S01]  /*0f80*/  IMAD.SHL.U32 R22, R23, 0x40, RZ ;  /* 0x0000004017167824 */ /* 0x000fe200078e00ff */
[----:B------:R-:W-:Y:S01]  /*0f90*/  SHF.R.U32.HI R11, RZ, 0x3, R3 ;  /* 0x00000003ff0b7819 */ /* 0x000fe20000011603 */
[----:B------:R-:W-:Y:S01]  /*0fa0*/  STL [R1+0x9c], R21 ;  /* 0x00009c1501007387 */ /* 0x000fe20000100800 */
[----:B------:R-:W-:Y:S01]  /*0fb0*/  LOP3.LUT R10, R10, 0xfffffe00, RZ, 0xc0, !PT ;  /* 0xfffffe000a0a7812 */ /* 0x000fe200078ec0ff */
[C---:B------:R-:W-:Y:S01]  /*0fc0*/  VIADD R234, R200.reuse, 0x20 ;  /* 0x00000020c8ea7836 */ /* 0x040fe20000000000 */
[C---:B------:R-:W-:Y:S01]  /*0fd0*/  LOP3.LUT R14, R13.reuse, 0x38, R18, 0xf8, !PT ;  /* 0x000000380d0e7812 */ /* 0x040fe200078ef812 */
[----:B------:R-:W-:Y:S01]  /*0fe0*/  STL [R1+0x28], R30 ;  /* 0x0000281e01007387 */ /* 0x000fe20000100800 */
[----:B------:R-:W-:Y:S01]  /*0ff0*/  SHF.R.U32.HI R17, RZ, 0x3, R13 ;  /* 0x00000003ff117819 */ /* 0x000fe2000001160d */
[----:B------:R-:W-:Y:S01]  /*1000*/  VIADD R235, R200, 0x60 ;  /* 0x00000060c8eb7836 */ /* 0x000fe20000000000 */
[----:B------:R-:W-:-:S02]  /*1010*/  LOP3.LUT R20, R13, 0x38, R6, 0xf8, !PT ;  /* 0x000000380d147812 */ /* 0x000fc400078ef806 */
[----:B------:R-:W-:Y:S02]  /*1020*/  LOP3.LUT R13, R10, R5, R11, 0xf6, !PT ;  /* 0x000000050a0d7212 */ /* 0x000fe400078ef60b */
[----:B------:R-:W-:Y:S02]  /*1030*/  SHF.R.S32.HI R5, RZ, 0x1f, R24 ;  /* 0x0000001fff057819 */ /* 0x000fe40000011418 */
[----:B------:R-:W-:Y:S02]  /*1040*/  LEA.HI R9, R9, R226, RZ, 0x6 ;  /* 0x000000e209097211 */ /* 0x000fe400078f30ff */
[----:B------:R-:W-:Y:S02]  /*1050*/  LEA.HI R5, R5, R24, RZ, 0x3 ;  /* 0x0000001805057211 */ /* 0x000fe400078f18ff */
[----:B------:R-:W-:Y:S01]  /*1060*/  LOP3.LUT R29, R0, 0x1c0, RZ, 0xc0, !PT ;  /* 0x000001c0001d7812 */ /* 0x000fe200078ec0ff */
[----:B------:R-:W-:Y:S01]  /*1070*/  IMAD.SHL.U32 R9, R9, 0x80, RZ ;  /* 0x0000008009097824 */ /* 0x000fe200078e00ff */
[----:B------:R-:W-:Y:S01]  /*1080*/  LOP3.LUT R12, R3, 0x38, R6, 0xf8, !PT ;  /* 0x00000038030c7812 */ /* 0x000fe200078ef806 */
[----:B------:R-:W-:Y:S01]  /*1090*/  IMAD.SHL.U32 R5, R5, 0x40, RZ ;  /* 0x0000004005057824 */ /* 0x000fe200078e00ff */
[----:B------:R-:W-:-:S02]  /*10a0*/  LOP3.LUT R15, R15, 0xfffffe00, RZ, 0xc0, !PT ;  /* 0xfffffe000f0f7812 */ /* 0x000fc400078ec0ff */
[----:B------:R-:W-:Y:S02]  /*10b0*/  SHF.R.U32.HI R24, RZ, 0x3, R29 ;  /* 0x00000003ff187819 */ /* 0x000fe4000001161d */
[----:B------:R-:W-:Y:S02]  /*10c0*/  LOP3.LUT R4, R29, 0x38, R6, 0xf8, !PT ;  /* 0x000000381d047812 */ /* 0x000fe400078ef806 */
[----:B------:R-:W-:Y:S02]  /*10d0*/  LOP3.LUT R12, R12, R11, RZ, 0x3c, !PT ;  /* 0x0000000b0c0c7212 */ /* 0x000fe400078e3cff */
[----:B------:R-:W-:Y:S02]  /*10e0*/  LOP3.LUT R11, R15, R14, R17, 0xf6, !PT ;  /* 0x0000000e0f0b7212 */ /* 0x000fe400078ef611 */
[----:B------:R-:W-:Y:S02]  /*10f0*/  LOP3.LUT R9, R9, 0xffffe000, RZ, 0xc0, !PT ;  /* 0xffffe00009097812 */ /* 0x000fe400078ec0ff */
[----:B------:R-:W-:-:S02]  /*1100*/  LOP3.LUT R14, R5, 0xfffffe00, RZ, 0xc0, !PT ;  /* 0xfffffe00050e7812 */ /* 0x000fc400078ec0ff */
[----:B------:R-:W-:Y:S02]  /*1110*/  LOP3.LUT R4, R4, R24, RZ, 0x3c, !PT ;  /* 0x0000001804047212 */ /* 0x000fe400078e3cff */
[----:B------:R-:W-:Y:S01]  /*1120*/  LOP3.LUT R3, R22, 0x1c0, RZ, 0xc0, !PT ;  /* 0x000001c016037812 */ /* 0x000fe200078ec0ff */
[----:B------:R-:W-:Y:S01]  /*1130*/  STL [R1+0x24], R14 ;  /* 0x0000240e01007387 */ /* 0x000fe20000100800 */
[----:B------:R-:W-:Y:S01]  /*1140*/  IADD3 R5, R4, R9, R14 ;  /* 0x0000000904057210 */ /* 0x000fe20007ffe00e */
[----:B------:R-:W-:Y:S01]  /*1150*/  IMAD.U32 R4, RZ, RZ, UR4 ;  /* 0x00000004ff047e24 */ /* 0x000fe2000f8e00ff */
[----:B------:R-:W-:Y:S01]  /*1160*/  SHF.R.U32.HI R31, RZ, 0x3, R3 ;  /* 0x00000003ff1f7819 */ /* 0x000fe20000011603 */
[----:B------:R-:W-:Y:S01]  /*1170*/  STL [R1+0x54], RZ ;  /* 0x000054ff01007387 */ /* 0x000fe20000100800 */
[----:B------:R-:W-:Y:S01]  /*1180*/  LOP3.LUT R20, R20, R17, RZ, 0x3c, !PT ;  /* 0x0000001114147212 */ /* 0x000fe200078e3cff */
[----:B------:R-:W-:Y:S01]  /*1190*/  IMAD.MOV.U32 R17, RZ, RZ, RZ ;  /* 0x000000ffff117224 */ /* 0x000fe200078e00ff */
[----:B------:R-:W-:Y:S01]  /*11a0*/  LOP3.LUT R3, R3, 0x38, R18, 0xf8, !PT ;  /* 0x0000003803037812 */ /* 0x000fe200078ef812 */
[----:B------:R0:W-:Y:S01]  /*11b0*/  STL [R1+0x20], R4 ;  /* 0x0000200401007387 */ /* 0x0001e20000100800 */
[-C--:B------:R-:W-:Y:S01]  /*11c0*/  IADD3 R7, R12, R9.reuse, R10 ;  /* 0x000000090c077210 */ /* 0x080fe20007ffe00a */
[----:B------:R-:W-:Y:S01]  /*11d0*/  VIADD R12, R18, 0x80 ;  /* 0x00000080120c7836 */ /* 0x000fe20000000000 */
[----:B------:R-:W-:Y:S01]  /*11e0*/  LOP3.LUT R0, R6, 0x38, RZ, 0xc0, !PT ;  /* 0x0000003806007812 */ /* 0x000fe200078ec0ff */
[----:B------:R-:W-:Y:S01]  /*11f0*/  VIADD R10, R18, 0xc0 ;  /* 0x000000c0120a7836 */ /* 0x000fe20000000000 */
[----:B------:R-:W-:-:S02]  /*1200*/  IADD3 R15, R20, R9, R15 ;  /* 0x00000009140f7210 */ /* 0x000fc40007ffe00f */
[----:B------:R-:W-:Y:S01]  /*1210*/  SHF.R.S32.HI R20, RZ, 0x1f, R234 ;  /* 0x0000001fff147819 */ /* 0x000fe200000114ea */
[----:B------:R1:W-:Y:S01]  /*1220*/  STL [R1+0xc], R12 ;  /* 0x00000c0c01007387 */ /* 0x0003e20000100800 */
[----:B------:R-:W-:Y:S01]  /*1230*/  LOP3.LUT R0, R0, 0x1c0, R22, 0xf8, !PT ;  /* 0x000001c000007812 */ /* 0x000fe200078ef816 */
[----:B------:R-:W-:Y:S01]  /*1240*/  IMAD.MOV.U32 R22, RZ, RZ, RZ ;  /* 0x000000ffff167224 */ /* 0x000fe200078e00ff */
[----:B0-----:R-:W-:Y:S01]  /*1250*/  SHF.R.S32.HI R4, RZ, 0x1f, R23 ;  /* 0x0000001fff047819 */ /* 0x001fe20000011417 */
[----:B------:R0:W-:Y:S01]  /*1260*/  STL [R1+0x10], R10 ;  /* 0x0000100a01007387 */ /* 0x0001e20000100800 */
[----:B------:R-:W-:Y:S02]  /*1270*/  LOP3.LUT R4, R30, R3, R31, 0xf6, !PT ;  /* 0x000000031e047212 */ /* 0x000fe400078ef61f */
[----:B------:R-:W-:Y:S02]  /*1280*/  LOP3.LUT R3, R29, 0x38, R18, 0xf8, !PT ;  /* 0x000000381d037812 */ /* 0x000fe400078ef812 */
[----:B------:R-:W-:Y:S01]  /*1290*/  LOP3.LUT R0, R0, R31, RZ, 0x3c, !PT ;  /* 0x0000001f00007212 */ /* 0x000fe200078e3cff */
[----:B------:R-:W-:Y:S01]  /*12a0*/  STL [R1+0x3c], R4 ;  /* 0x00003c0401007387 */ /* 0x000fe20000100800 */
[----:B------:R-:W-:-:S02]  /*12b0*/  LOP3.LUT R8, R8, 0x7ffffffc, RZ, 0xc0, !PT ;  /* 0x7ffffffc08087812 */ /* 0x000fc400078ec0ff */
[----:B------:R-:W-:Y:S01]  /*12c0*/  SHF.R.S32.HI R29, RZ, 0x1f, R233 ;  /* 0x0000001fff1d7819 */ /* 0x000fe200000114e9 */
[----:B------:R2:W-:Y:S01]  /*12d0*/  STL [R1+0x74], R20 ;  /* 0x0000741401007387 */ /* 0x0005e20000100800 */
[----:B-1----:R-:W-:Y:S01]  /*12e0*/  SHF.R.S32.HI R12, RZ, 0x1f, R12 ;  /* 0x0000001fff0c7819 */ /* 0x002fe2000001140c */
[----:B------:R-:W-:Y:S01]  /*12f0*/  IMAD.IADD R8, R28, 0x1, -R8 ;  /* 0x000000011c087824 */ /* 0x000fe200078e0a08 */
[----:B0-----:R-:W-:Y:S01]  /*1300*/  SHF.R.S32.HI R10, RZ, 0x1f, R10 ;  /* 0x0000001fff0a7819 */ /* 0x001fe2000001140a */
[----:B------:R-:W-:Y:S01]  /*1310*/  STL [R1+0x70], R29 ;  /* 0x0000701d01007387 */ /* 0x000fe20000100800 */
[----:B------:R-:W-:Y:S01]  /*1320*/  IADD3 R9, R0, R9, R30 ;  /* 0x0000000900097210 */ /* 0x000fe20007ffe01e */
[----:B------:R-:W-:Y:S01]  /*1330*/  VIADD R0, R16, 0x10400 ;  /* 0x0001040010007836 */ /* 0x000fe20000000000 */
[----:B------:R-:W-:Y:S01]  /*1340*/  LOP3.LUT R3, R14, R3, R24, 0xf6, !PT ;  /* 0x000000030e037212 */ /* 0x000fe200078ef618 */
[----:B------:R-:W-:Y:S01]  /*1350*/  IMAD.SHL.U32 R229, R8, 0x2, RZ ;  /* 0x0000000208e57824 */ /* 0x000fe200078e00ff */
[----:B------:R-:W-:Y:S01]  /*1360*/  LOP3.LUT R43, R6, 0xfffffff8, RZ, 0xc0, !PT ;  /* 0xfffffff8062b7812 */ /* 0x000fe200078ec0ff */
[--C-:B------:R-:W-:Y:S01]  /*1370*/  IMAD R8, R11, 0x2, R0.reuse ;  /* 0x000000020b087824 */ /* 0x100fe200078e0200 */
[----:B--2---:R-:W-:Y:S01]  /*1380*/  SHF.R.S32.HI R20, RZ, 0x1f, R235 ;  /* 0x0000001fff147819 */ /* 0x004fe200000114eb */
[--C-:B------:R-:W-:Y:S01]  /*1390*/  IMAD R3, R3, 0x2, R0.reuse ;  /* 0x0000000203037824 */ /* 0x100fe200078e0200 */
[----:B------:R-:W-:Y:S01]  /*13a0*/  SHF.R.S32.HI R44, RZ, 0x1f, R43 ;  /* 0x0000001fff2c7819 */ /* 0x000fe2000001142b */
[----:B------:R-:W-:Y:S01]  /*13b0*/  IMAD R5, R5, 0x2, R0 ;  /* 0x0000000205057824 */ /* 0x000fe200078e0200 */
[----:B------:R-:W-:Y:S01]  /*13c0*/  SHF.R.S32.HI R19, RZ, 0x1f, R18 ;  /* 0x0000001fff137819 */ /* 0x000fe20000011412 */
[----:B------:R-:W-:Y:S01]  /*13d0*/  STL [R1+0x6c], R20 ;  /* 0x00006c1401007387 */ /* 0x000fe20000100800 */
[----:B------:R-:W-:-:S02]  /*13e0*/  IMAD R7, R7, 0x2, R0 ;  /* 0x0000000207077824 */ /* 0x000fc400078e0200 */
[C---:B------:R-:W-:Y:S01]  /*13f0*/  VIADD R42, R229.reuse, 0x8 ;  /* 0x00000008e52a7836 */ /* 0x040fe20000000000 */
[----:B------:R-:W-:Y:S01]  /*1400*/  STL [R1+0x64], R12 ;  /* 0x0000640c01007387 */ /* 0x000fe20000100800 */
[C---:B------:R-:W-:Y:S02]  /*1410*/  VIADD R41, R229.reuse, 0x10 ;  /* 0x00000010e5297836 */ /* 0x040fe40000000000 */
[C---:B------:R-:W-:Y:S01]  /*1420*/  VIADD R40, R229.reuse, 0x18 ;  /* 0x00000018e5287836 */ /* 0x040fe20000000000 */
[----:B------:R0:W-:Y:S01]  /*1430*/  STL [R1+0x60], R10 ;  /* 0x0000600a01007387 */ /* 0x0001e20000100800 */
[C---:B------:R-:W-:Y:S02]  /*1440*/  VIADD R39, R229.reuse, 0x20 ;  /* 0x00000020e5277836 */ /* 0x040fe40000000000 */
[C---:B------:R-:W-:Y:S02]  /*1450*/  VIADD R38, R229.reuse, 0x28 ;  /* 0x00000028e5267836 */ /* 0x040fe40000000000 */
[----:B------:R-:W-:-:S02]  /*1460*/  VIADD R37, R229, 0x30 ;  /* 0x00000030e5257836 */ /* 0x000fc40000000000 */
[C---:B------:R-:W-:Y:S02]  /*1470*/  VIADD R36, R229.reuse, 0x38 ;  /* 0x00000038e5247836 */ /* 0x040fe40000000000 */
[----:B------:R-:W-:Y:S02]  /*1480*/  VIADD R35, R229, 0x40 ;  /* 0x00000040e5237836 */ /* 0x000fe40000000000 */
[----:B0-----:R-:W-:Y:S02]  /*1490*/  IMAD R10, R13, 0x2, R0 ;  /* 0x000000020d0a7824 */ /* 0x001fe400078e0200 */
[C---:B------:R-:W-:Y:S02]  /*14a0*/  VIADD R34, R229.reuse, 0x48 ;  /* 0x00000048e5227836 */ /* 0x040fe40000000000 */
[C---:B------:R-:W-:Y:S01]  /*14b0*/  VIADD R33, R229.reuse, 0x50 ;  /* 0x00000050e5217836 */ /* 0x040fe20000000000 */
[----:B------:R-:W-:Y:S01]  /*14c0*/  STL [R1+0x8c], R10 ;  /* 0x00008c0a01007387 */ /* 0x000fe20000100800 */
[----:B------:R-:W-:-:S02]  /*14d0*/  VIADD R32, R229, 0x58 ;  /* 0x00000058e5207836 */ /* 0x000fc40000000000 */
[C---:B------:R-:W-:Y:S01]  /*14e0*/  VIADD R31, R229.reuse, 0x60 ;  /* 0x00000060e51f7836 */ /* 0x040fe20000000000 */
[----:B------:R-:W-:Y:S01]  /*14f0*/  STL [R1+0x84], R8 ;  /* 0x0000840801007387 */ /* 0x000fe20000100800 */
[C---:B------:R-:W-:Y:S02]  /*1500*/  VIADD R30, R229.reuse, 0x68 ;  /* 0x00000068e51e7836 */ /* 0x040fe40000000000 */
[C---:B------:R-:W-:Y:S01]  /*1510*/  VIADD R29, R229.reuse, 0x70 ;  /* 0x00000070e51d7836 */ /* 0x040fe20000000000 */
[----:B------:R0:W-:Y:S01]  /*1520*/  STL [R1+0x94], R3 ;  /* 0x0000940301007387 */ /* 0x0001e20000100800 */
[C---:B------:R-:W-:Y:S02]  /*1530*/  VIADD R28, R229.reuse, 0x78 ;  /* 0x00000078e51c7836 */ /* 0x040fe40000000000 */
[C---:B------:R-:W-:Y:S01]  /*1540*/  VIADD R24, R229.reuse, 0x80 ;  /* 0x00000080e5187836 */ /* 0x040fe20000000000 */
[----:B------:R1:W-:Y:S01]  /*1550*/  STL [R1+0x90], R5 ;  /* 0x0000900501007387 */ /* 0x0003e20000100800 */
[----:B------:R-:W-:-:S02]  /*1560*/  VIADD R20, R229, 0x88 ;  /* 0x00000088e5147836 */ /* 0x000fc40000000000 */
[C---:B------:R-:W-:Y:S01]  /*1570*/  VIADD R14, R229.reuse, 0x98 ;  /* 0x00000098e50e7836 */ /* 0x040fe20000000000 */
[----:B------:R-:W-:Y:S01]  /*1580*/  STL [R1+0x88], R7 ;  /* 0x0000880701007387 */ /* 0x000fe20000100800 */
[----:B------:R-:W-:Y:S02]  /*1590*/  VIADD R13, R229, 0xa0 ;  /* 0x000000a0e50d7836 */ /* 0x000fe40000000000 */
[--C-:B0-----:R-:W-:Y:S02]  /*15a0*/  IMAD R3, R15, 0x2, R0.reuse ;  /* 0x000000020f037824 */ /* 0x101fe400078e0200 */
[----:B------:R-:W-:Y:S02]  /*15b0*/  VIADD R15, R229, 0x90 ;  /* 0x00000090e50f7836 */ /* 0x000fe40000000000 */
[--C-:B-1----:R-:W-:Y:S01]  /*15c0*/  IMAD R5, R9, 0x2, R0.reuse ;  /* 0x0000000209057824 */ /* 0x102fe200078e0200 */
[----:B------:R0:W-:Y:S01]  /*15d0*/  STL [R1+0x80], R3 ;  /* 0x0000800301007387 */ /* 0x0001e20000100800 */
[----:B------:R-:W-:-:S02]  /*15e0*/  IMAD R0, R4, 0x2, R0 ;  /* 0x0000000204007824 */ /* 0x000fc400078e0200 */
[C---:B------:R-:W-:Y:S01]  /*15f0*/  VIADD R12, R229.reuse, 0xa8 ;  /* 0x000000a8e50c7836 */ /* 0x040fe20000000000 */
[----:B------:R1:W-:Y:S01]  /*1600*/  STL [R1+0x98], R5 ;  /* 0x0000980501007387 */ /* 0x0003e20000100800 */
[C---:B------:R-:W-:Y:S02]  /*1610*/  VIADD R11, R229.reuse, 0xb0 ;  /* 0x000000b0e50b7836 */ /* 0x040fe40000000000 */
[C---:B------:R-:W-:Y:S01]  /*1620*/  VIADD R10, R229.reuse, 0xb8 ;  /* 0x000000b8e50a7836 */ /* 0x040fe20000000000 */
[----:B------:R2:W-:Y:S01]  /*1630*/  STL [R1+0x30], R0 ;  /* 0x0000300001007387 */ /* 0x0005e20000100800 */
[C---:B------:R-:W-:Y:S01]  /*1640*/  VIADD R9, R229.reuse, 0xc0 ;  /* 0x000000c0e5097836 */ /* 0x040fe20000000000 */
[----:B0-----:R-:W-:Y:S01]  /*1650*/  SHF.R.S32.HI R3, RZ, 0x3, R6 ;  /* 0x00000003ff037819 */ /* 0x001fe20000011406 */
[C---:B------:R-:W-:Y:S02]  /*1660*/  VIADD R8, R229.reuse, 0xc8 ;  /* 0x000000c8e5087836 */ /* 0x040fe40000000000 */
[----:B------:R-:W-:-:S02]  /*1670*/  VIADD R7, R229, 0xd0 ;  /* 0x000000d0e5077836 */ /* 0x000fc40000000000 */
[----:B------:R0:W-:Y:S01]  /*1680*/  STL [R1+0x48], R3 ;  /* 0x0000480301007387 */ /* 0x0001e20000100800 */
[C---:B------:R-:W-:Y:S02]  /*1690*/  VIADD R6, R229.reuse, 0xd8 ;  /* 0x000000d8e5067836 */ /* 0x040fe40000000000 */
[C---:B-1----:R-:W-:Y:S01]  /*16a0*/  VIADD R5, R229.reuse, 0xe0 ;  /* 0x000000e0e5057836 */ /* 0x042fe20000000000 */
[----:B------:R1:W-:Y:S01]  /*16b0*/  STL [R1+0x5c], R43 ;  /* 0x00005c2b01007387 */ /* 0x0003e20000100800 */
[C---:B------:R-:W-:Y:S01]  /*16c0*/  VIADD R4, R229.reuse, 0xe8 ;  /* 0x000000e8e5047836 */ /* 0x040fe20000000000 */
[----:B--2---:R-:W-:Y:S01]  /*16d0*/  SHF.R.S32.HI R0, RZ, 0x1f, R229 ;  /* 0x0000001fff007819 */ /* 0x004fe200000114e5 */
[C---:B------:R-:W-:Y:S01]  /*16e0*/  VIADD R0, R229.reuse, 0xf8 ;  /* 0x000000f8e5007836 */ /* 0x040fe20000000000 */
[----:B------:R2:W-:Y:S01]  /*16f0*/  STL [R1+0x78], R44 ;  /* 0x0000782c01007387 */ /* 0x0005e20000100800 */
[----:B0-----:R-:W-:Y:S01]  /*1700*/  VIADD R3, R229, 0xf0 ;  /* 0x000000f0e5037836 */ /* 0x001fe20000000000 */
[----:B-1----:R-:W-:-:S02]  /*1710*/  SHF.R.S32.HI R43, RZ, 0x1f, R42 ;  /* 0x0000001fff2b7819 */ /* 0x002fc4000001142a */
[----:B------:R-:W-:Y:S02]  /*1720*/  SHF.R.S32.HI R42, RZ, 0x1f, R41 ;  /* 0x0000001fff2a7819 */ /* 0x000fe40000011429 */
        /* <DEDUP_REMOVED lines=28> */
[----:B------:R-:W-:Y:S01]  /*18f0*/  SHF.R.S32.HI R3, RZ, 0x1f, R0 ;  /* 0x0000001fff037819 */ /* 0x000fe20000011400 */
[----:B------:R-:W-:-:S05]  /*1900*/  IMAD R0, R2, 0x8, R21 ;  /* 0x0000000802007824 */ /* 0x000fca00078e0215 */
[----:B------:R2:W-:Y:S02]  /*1910*/  STL [R1+0x34], R0 ;  /* 0x0000340001007387 */ /* 0x0005e40000100800 */
.L_x_1822:
[----:B------:R-:W-:Y:S01]  /*1920*/  ULDC.64 UR4, c[0x0][0xa28] ;  /* 0x00028a0000047ab9 */ /* 0x000fe20000000a00 */
[----:B0--3--:R-:W0:Y:S01]  /*1930*/  LDC.64 R4, c[0x0][0xa08] ;  /* 0x00028200ff047b82 */ /* 0x009e220000000a00 */
[----:B------:R-:W-:Y:S01]  /*1940*/  ISETP.NE.U32.AND P0, PT, RZ, UR4, PT ;  /* 0x00000004ff007c0c */ /* 0x000fe2000bf05070 */
[----:B-1----:R-:W-:Y:S01]  /*1950*/  IMAD.MOV.U32 R8, RZ, RZ, RZ ;  /* 0x000000ffff087224 */ /* 0x002fe200078e00ff */
[----:B------:R-:W-:Y:S01]  /*1960*/  ULDC.64 UR6, c[0x0][0x208] ;  /* 0x0000820000067ab9 */ /* 0x000fe20000000a00 */
[----:B------:R-:W-:Y:S01]  /*1970*/  IMAD.MOV.U32 R28, RZ, RZ, RZ ;  /* 0x000000ffff1c7224 */ /* 0x000fe200078e00ff */
[----:B------:R-:W-:Y:S01]  /*1980*/  ISETP.NE.AND.EX P0, PT, RZ, UR5, PT, P0 ;  /* 0x00000005ff007c0c */ /* 0x000fe2000bf05300 */
[----:B------:R-:W-:Y:S02]  /*1990*/  ULDC.64 UR4, c[0x0][0xa18] ;  /* 0x0002860000047ab9 */ /* 0x000fe40000000a00 */
[----:B------:R-:W-:-:S04]  /*19a0*/  ISETP.NE.U32.AND P1, PT, RZ, UR4, PT ;  /* 0x00000004ff007c0c */ /* 0x000fc8000bf25070 */
[----:B------:R-:W-:Y:S01]  /*19b0*/  ISETP.NE.AND.EX P1, PT, RZ, UR5, PT, P1 ;  /* 0x00000005ff007c0c */ /* 0x000fe2000bf25310 */
[----:B------:R-:W-:Y:S02]  /*19c0*/  ULDC.64 UR4, c[0x0][0xa08] ;  /* 0x0002820000047ab9 */ /* 0x000fe40000000a00 */
[----:B------:R-:W-:-:S03]  /*19d0*/  ISETP.NE.U32.AND P3, PT, RZ, UR4, PT ;  /* 0x00000004ff007c0c */ /* 0x000fc6000bf65070 */
[----:B------:R-:W1:Y:S01]  /*19e0*/  @P0 LDC.64 R6, c[0x0][0xa28] ;  /* 0x00028a00ff060b82 */ /* 0x000e620000000a00 */
[----:B------:R-:W-:Y:S02]  /*19f0*/  LOP3.LUT R30, R26, 0xffff, RZ, 0xc0, !PT ;  /* 0x0000ffff1a1e7812 */ /* 0x000fe400078ec0ff */
[----:B------:R-:W-:Y:S01]  /*1a00*/  ISETP.NE.AND.EX P3, PT, RZ, UR5, PT, P3 ;  /* 0x00000005ff007c0c */ /* 0x000fe2000bf65330 */
[----:B------:R3:W-:Y:S01]  /*1a10*/  STL [R1+0x50], R27 ;  /* 0x0000501b01007387 */ /* 0x0007e20000100800 */
[----:B0-----:R-:W-:-:S03]  /*1a20*/  IMAD.WIDE R4, R27, 0x4, R4 ;  /* 0x000000041b047825 */ /* 0x001fc600078e0204 */
[----:B----4-:R-:W0:Y:S01]  /*1a30*/  @P1 LDC.64 R2, c[0x0][0xa18] ;  /* 0x00028600ff021b82 */ /* 0x010e220000000a00 */
[----:B------:R-:W-:Y:S01]  /*1a40*/  ULDC UR4, c[0x0][0x288] ;  /* 0x0000a20000047ab9 */ /* 0x000fe20000000800 */
[----:B------:R3:W-:Y:S01]  /*1a50*/  STL [R1+0x40], R30 ;  /* 0x0000401e01007387 */ /* 0x0007e20000100800 */
[----:B------:R-:W-:Y:S01]  /*1a60*/  IMAD.U32 R220, RZ, RZ, UR4 ;  /* 0x00000004ffdc7e24 */ /* 0x000fe2000f8e00ff */
[----:B------:R-:W-:Y:S02]  /*1a70*/  ULDC.64 UR4, c[0x0][0x418] ;  /* 0x0001060000047ab9 */ /* 0x000fe40000000a00 */
[----:B------:R-:W-:Y:S02]  /*1a80*/  UISETP.NE.U32.AND UP0, UPT, UR4, URZ, UPT ;  /* 0x0000003f0400728c */ /* 0x000fe4000bf05070 */
[----:B-----5:R-:W5:Y:S01]  /*1a90*/  @P3 LDG.E R28, desc[UR6][R4.64] ;  /* 0x00000006041c3981 */ /* 0x020f62000c1e1900 */
[----:B------:R-:W-:Y:S01]  /*1aa0*/  ULDC UR4, c[0x0][0x424] ;  /* 0x0001090000047ab9 */ /* 0x000fe20000000800 */
[----:B------:R-:W-:Y:S01]  /*1ab0*/  UISETP.NE.AND.EX UP0, UPT, UR5, URZ, UPT, UP0 ;  /* 0x0000003f0500728c */ /* 0x000fe2000bf05300 */
[----:B--2---:R-:W-:-:S02]  /*1ac0*/  LOP3.LUT R0, R26, 0xff0000, RZ, 0xc0, !PT ;  /* 0x00ff00001a007812 */ /* 0x004fc400078ec0ff */
[----:B------:R-:W-:Y:S01]  /*1ad0*/  ULDC UR5, c[0x0][0x2f0] ;  /* 0x0000bc0000057ab9 */ /* 0x000fe20000000800 */
[----:B-1----:R-:W-:Y:S01]  /*1ae0*/  @P0 IMAD.WIDE R6, R27, 0x4, R6 ;  /* 0x000000041b060825 */ /* 0x002fe200078e0206 */
[----:B------:R-:W-:-:S04]  /*1af0*/  USEL UR4, UR4, 0x1, UP0 ;  /* 0x0000000104047887 */ /* 0x000fc80008000000 */
[----:B------:R1:W5:Y:S01]  /*1b00*/  @P0 LDG.E R8, desc[UR6][R6.64] ;  /* 0x0000000606080981 */ /* 0x000362000c1e1900 */
[----:B0-----:R-:W-:-:S05]  /*1b10*/  @P1 IMAD.WIDE R2, R27, 0x4, R2 ;  /* 0x000000041b021825 */ /* 0x001fca00078e0202 */
[----:B------:R0:W5:Y:S01]  /*1b20*/  @P1 LDG.E R220, desc[UR6][R2.64] ;  /* 0x0000000602dc1981 */ /* 0x000162000c1e1900 */
[----:B------:R-:W-:Y:S01]  /*1b30*/  ULDC.64 UR6, c[0x0][0xa20] ;  /* 0x0002880000067ab9 */ /* 0x000fe20000000a00 */
[----:B-1----:R-:W-:Y:S02]  /*1b40*/  LOP3.LUT R6, R26, 0xff000000, RZ, 0xc0, !PT ;  /* 0xff0000001a067812 */ /* 0x002fe400078ec0ff */
[----:B------:R-:W-:Y:S01]  /*1b50*/  ISETP.NE.U32.AND P2, PT, RZ, UR6, PT ;  /* 0x00000006ff007c0c */ /* 0x000fe2000bf45070 */
[----:B------:R-:W-:-:S03]  /*1b60*/  UIMAD UR4, UR4, UR5, URZ ;  /* 0x00000005040472a4 */ /* 0x000fc6000f8e023f */
[----:B------:R-:W-:Y:S01]  /*1b70*/  ISETP.NE.AND.EX P2, PT, RZ, UR7, PT, P2 ;  /* 0x00000007ff007c0c */ /* 0x000fe2000bf45320 */
[----:B------:R-:W-:Y:S01]  /*1b80*/  ULDC UR5, c[0x0][0x348] ;  /* 0x0000d20000057ab9 */ /* 0x000fe20000000800 */
[----:B0-----:R-:W-:-:S04]  /*1b90*/  SHF.R.U32.HI R3, RZ, 0x8, R6 ;  /* 0x00000008ff037819 */ /* 0x001fc80000011606 */
[----:B------:R-:W-:Y:S01]  /*1ba0*/  LEA.HI R11, R0, R3, RZ, 0x10 ;  /* 0x00000003000b7211 */ /* 0x000fe200078f80ff */
[----:B---3--:R-:W-:Y:S06]  /*1bb0*/  @P1 BRA `(.L_x_1527) ;  /* 0x0000000000281947 */ /* 0x008fec0003800000 */
        /* <DEDUP_REMOVED lines=10> */
.L_x_1527:
[----:B------:R-:W-:Y:S02]  /*1c60*/  IMAD.U32 R2, RZ, RZ, UR5 ;  /* 0x00000005ff027e24 */ /* 0x000fe4000f8e00ff */
[----:B------:R-:W-:Y:S01]  /*1c70*/  IMAD.U32 R29, RZ, RZ, UR4 ;  /* 0x00000004ff1d7e24 */ /* 0x000fe2000f8e00ff */
[----:B------:R-:W-:Y:S06]  /*1c80*/  @!P2 BRA `(.L_x_1528) ;  /* 0x000000000014a947 */ /* 0x000fec0003800000 */
[----:B------:R-:W0:Y:S01]  /*1c90*/  LDC.64 R4, c[0x0][0xa20] ;  /* 0x00028800ff047b82 */ /* 0x000e220000000a00 */
[----:B------:R-:W-:Y:S01]  /*1ca0*/  ULDC.64 UR4, c[0x0][0x208] ;  /* 0x0000820000047ab9 */ /* 0x000fe20000000a00 */
[----:B0-----:R-:W-:-:S05]  /*1cb0*/  IMAD.WIDE R4, R27, 0x4, R4 ;  /* 0x000000041b047825 */ /* 0x001fca00078e0204 */
[----:B------:R0:W5:Y:S01]  /*1cc0*/  LDG.E R29, desc[UR4][R4.64] ;  /* 0x00000004041d7981 */ /* 0x000162000c1e1900 */
[----:B------:R-:W-:Y:S05]  /*1cd0*/  BRA `(.L_x_1529) ;  /* 0x0000000000147947 */ /* 0x000fea0003800000 */
.L_x_1528:
[----:B------:R-:W-:Y:S05]  /*1ce0*/  @!P3 BRA `(.L_x_1529) ;  /* 0x000000000010b947 */ /* 0x000fea0003800000 */
[----:B------:R-:W-:Y:S02]  /*1cf0*/  ULDC.64 UR4, c[0x0][0x208] ;  /* 0x0000820000047ab9 */ /* 0x000fe40000000a00 */
[----:B------:R-:W2:Y:S04]  /*1d00*/  LDG.E R0, desc[UR4][R4.64] ;  /* 0x0000000404007981 */ /* 0x000ea8000c1e1900 */
[----:B------:R-:W2:Y:S02]  /*1d10*/  LDG.E R29, desc[UR4][R4.64+0x4] ;  /* 0x00000404041d7981 */ /* 0x000ea4000c1e1900 */
[----:B--2---:R-:W-:-:S07]  /*1d20*/  IMAD.IADD R29, R29, 0x1, -R0 ;  /* 0x000000011d1d7824 */ /* 0x004fce00078e0a00 */
.L_x_1529:
[----:B------:R-:W-:Y:S01]  /*1d30*/  ULDC.64 UR4, c[0x0][0xa10] ;  /* 0x0002840000047ab9 */ /* 0x000fe20000000a00 */
[----:B------:R-:W-:Y:S01]  /*1d40*/  ULDC.64 UR6, c[0x0][0x208] ;  /* 0x0000820000067ab9 */ /* 0x000fe20000000a00 */
[----:B------:R-:W-:Y:S01]  /*1d50*/  ISETP.NE.U32.AND P0, PT, RZ, UR4, PT ;  /* 0x00000004ff007c0c */ /* 0x000fe2000bf05070 */
[----:B------:R-:W1:Y:S03]  /*1d60*/  LDC R9, c[0x0][0x448] ;  /* 0x00011200ff097b82 */ /* 0x000e660000000800 */
[----:B------:R-:W-:Y:S01]  /*1d70*/  ISETP.NE.AND.EX P0, PT, RZ, UR5, PT, P0 ;  /* 0x00000005ff007c0c */ /* 0x000fe2000bf05300 */
[----:B------:R-:W-:Y:S02]  /*1d80*/  ULDC.64 UR4, c[0x0][0xa30] ;  /* 0x00028c0000047ab9 */ /* 0x000fe40000000a00 */
[----:B------:R-:W-:-:S04]  /*1d90*/  ISETP.NE.U32.AND P1, PT, RZ, UR4, PT ;  /* 0x00000004ff007c0c */ /* 0x000fc8000bf25070 */
[----:B------:R-:W-:-:S06]  /*1da0*/  ISETP.NE.AND.EX P1, PT, RZ, UR5, PT, P1 ;  /* 0x00000005ff007c0c */ /* 0x000fcc000bf25310 */
[----:B------:R-:W2:Y:S08]  /*1db0*/  @P0 LDC.64 R6, c[0x0][0xa10] ;  /* 0x00028400ff060b82 */ /* 0x000eb00000000a00 */
[----:B0-----:R-:W0:Y:S01]  /*1dc0*/  @P1 LDC.64 R4, c[0x0][0xa30] ;  /* 0x00028c00ff041b82 */ /* 0x001e220000000a00 */
[----:B--2---:R-:W-:-:S05]  /*1dd0*/  @P0 IMAD.WIDE R6, R27, 0x4, R6 ;  /* 0x000000041b060825 */ /* 0x004fca00078e0206 */
[----:B------:R-:W2:Y:S04]  /*1de0*/  @P0 LDG.E R0, desc[UR6][R6.64] ;  /* 0x0000000606000981 */ /* 0x000ea8000c1e1900 */
[----:B------:R-:W2:Y:S01]  /*1df0*/  @P0 LDG.E R3, desc[UR6][R6.64+0x4] ;  /* 0x0000040606030981 */ /* 0x000ea2000c1e1900 */
[----:B-----5:R-:W-:Y:S02]  /*1e00*/  IMAD.MOV.U32 R101, RZ, RZ, R29 ;  /* 0x000000ffff657224 */ /* 0x020fe400078e001d */
[----:B0-----:R-:W-:-:S05]  /*1e10*/  @P1 IMAD.WIDE R4, R27, 0x4, R4 ;  /* 0x000000041b041825 */ /* 0x001fca00078e0204 */
[----:B------:R0:W5:Y:S01]  /*1e20*/  @P1 LDG.E R101, desc[UR6][R4.64] ;  /* 0x0000000604651981 */ /* 0x000162000c1e1900 */
[----:B-1----:R-:W-:Y:S01]  /*1e30*/  ISETP.NE.AND P1, PT, R9, 0x1, PT ;  /* 0x000000010900780c */ /* 0x002fe20003f25270 */
[----:B------:R-:W-:Y:S02]  /*1e40*/  IMAD.SHL.U32 R12, R25, 0x80, RZ ;  /* 0x00000080190c7824 */ /* 0x000fe400078e00ff */
[----:B------:R-:W-:-:S03]  /*1e50*/  IMAD.IADD R13, R29, 0x1, -R8 ;  /* 0x000000011d0d7824 */ /* 0x000fc600078e0a08 */
[----:B------:R1:W-:Y:S01]  /*1e60*/  STL [R1+0x14], R12 ;  /* 0x0000140c01007387 */ /* 0x0003e20000100800 */
[----:B0-----:R-:W0:Y:S08]  /*1e70*/  LDC.64 R4, c[0x0][0x9e0] ;  /* 0x00027800ff047b82 */ /* 0x001e300000000a00 */
[----:B------:R-:W3:Y:S08]  /*1e80*/  @P1 LDC R9, c[0x0][0x44c] ;  /* 0x00011300ff091b82 */ /* 0x000ef00000000800 */
[----:B------:R-:W4:Y:S01]  /*1e90*/  @P1 LDC R10, c[0x0][0x450] ;  /* 0x00011400ff0a1b82 */ /* 0x000f220000000800 */
[----:B0-----:R-:W-:Y:S01]  /*1ea0*/  ISETP.GE.AND P2, PT, R5, 0x1, PT ;  /* 0x000000010500780c */ /* 0x001fe20003f46270 */
[----:B--2---:R-:W-:-:S02]  /*1eb0*/  @P0 IMAD.IADD R2, R3, 0x1, -R0 ;  /* 0x0000000103020824 */ /* 0x004fc400078e0a00 */
[----:B------:R-:W-:Y:S02]  /*1ec0*/  VIADD R0, R12, 0x7f ;  /* 0x0000007f0c007836 */ /* 0x000fe40000000000 */
[----:B------:R-:W-:Y:S02]  /*1ed0*/  IMAD.IADD R221, R13, 0x1, R2 ;  /* 0x000000010ddd7824 */ /* 0x000fe400078e0202 */
[----:B---3--:R-:W-:-:S03]  /*1ee0*/  @P1 IMAD.HI.U32 R3, R0, R9, RZ ;  /* 0x0000000900031227 */ /* 0x008fc600078e00ff */
[C---:B------:R-:W-:Y:S01]  /*1ef0*/  IADD3 R7, R221.reuse, 0x1, -R220 ;  /* 0x00000001dd077810 */ /* 0x040fe20007ffe8dc */
[----:B------:R-:W-:Y:S01]  /*1f00*/  IMAD.MOV.U32 R6, RZ, RZ, R0 ;  /* 0x000000ffff067224 */ /* 0x000fe200078e0000 */
[----:B----4-:R-:W-:Y:S01]  /*1f10*/  @P1 SHF.R.U32.HI R6, RZ, R10, R3 ;  /* 0x0000000aff061219 */ /* 0x010fe20000011603 */
[----:B------:R-:W-:-:S04]  /*1f20*/  VIADD R0, R221, 0x3f ;  /* 0x0000003fdd007836 */ /* 0x000fc80000000000 */
[----:B------:R-:W-:Y:S01]  /*1f30*/  IMAD.IADD R9, R7, 0x1, R6 ;  /* 0x0000000107097824 */ /* 0x000fe200078e0206 */
[----:B------:R-:W-:-:S03]  /*1f40*/  SHF.R.S32.HI R3, RZ, 0x1f, R0 ;  /* 0x0000001fff037819 */ /* 0x000fc60000011400 */
[----:B------:R-:W-:Y:S01]  /*1f50*/  IMAD.IADD R4, R9, 0x1, R4 ;  /* 0x0000000109047824 */ /* 0x000fe200078e0204 */
[----:B------:R-:W-:-:S04]  /*1f60*/  LEA.HI R3, R3, R0, RZ, 0x6 ;  /* 0x0000000003037211 */ /* 0x000fc800078f30ff */
[----:B------:R-:W-:Y:S01]  /*1f70*/  SHF.R.S32.HI R104, RZ, 0x6, R3 ;  /* 0x00000006ff687819 */ /* 0x000fe20000011403 */
[----:B-1----:R-:W-:Y:S06]  /*1f80*/  @!P2 BRA `(.L_x_1530) ;  /* 0x000000000048a947 */ /* 0x002fec0003800000 */
[C---:B------:R-:W-:Y:S01]  /*1f90*/  ISETP.GT.AND P0, PT, R9.reuse, RZ, PT ;  /* 0x000000ff0900720c */ /* 0x040fe20003f04270 */
[----:B------:R-:W-:Y:S01]  /*1fa0*/  BSSY B0, `(.L_x_1531) ;  /* 0x000000e000007945 */ /* 0x000fe20003800000 */
[----:B------:R-:W-:-:S11]  /*1fb0*/  VIADD R0, R9, 0xffffffff ;  /* 0xffffffff09007836 */ /* 0x000fd60000000000 */
[----:B------:R-:W-:Y:S05]  /*1fc0*/  @P0 BRA `(.L_x_1532) ;  /* 0x00000000001c0947 */ /* 0x000fea0003800000 */
[----:B------:R-:W-:Y:S01]  /*1fd0*/  ISETP.NE.AND P0, PT, R5, 0x1, PT ;  /* 0x000000010500780c */ /* 0x000fe20003f05270 */
[----:B------:R-:W-:-:S12]  /*1fe0*/  IMAD.MOV R3, RZ, RZ, -R9 ;  /* 0x000000ffff037224 */ /* 0x000fd800078e0a09 */
[----:B------:R-:W0:Y:S02]  /*1ff0*/  @P0 LDC.64 R6, c[0x0][0x9e8] ;  /* 0x00027a00ff060b82 */ /* 0x000e240000000a00 */
[----:B0-----:R-:W-:-:S05]  /*2000*/  @P0 IMAD.HI.U32 R6, R3, R6, RZ ;  /* 0x0000000603060227 */ /* 0x001fca00078e00ff */
[----:B------:R-:W-:-:S04]  /*2010*/  @P0 SHF.R.U32.HI R3, RZ, R7, R6 ;  /* 0x00000007ff030219 */ /* 0x000fc80000011606 */
[----:B------:R-:W-:Y:S01]  /*2020*/  LOP3.LUT R0, RZ, R3, RZ, 0x33, !PT ;  /* 0x00000003ff007212 */ /* 0x000fe200078e33ff */
[----:B------:R-:W-:Y:S06]  /*2030*/  BRA `(.L_x_1533) ;  /* 0x0000000000107947 */ /* 0x000fec0003800000 */
.L_x_1532:
[----:B------:R-:W-:-:S13]  /*2040*/  ISETP.NE.AND P0, PT, R5, 0x1, PT ;  /* 0x000000010500780c */ /* 0x000fda0003f05270 */
[----:B------:R-:W0:Y:S02]  /*2050*/  @P0 LDC.64 R6, c[0x0][0x9e8] ;  /* 0x00027a00ff060b82 */ /* 0x000e240000000a00 */
[----:B0-----:R-:W-:-:S05]  /*2060*/  @P0 IMAD.HI.U32 R6, R0, R6, RZ ;  /* 0x0000000600060227 */ /* 0x001fca00078e00ff */
[----:B------:R-:W-:-:S07]  /*2070*/  @P0 SHF.R.U32.HI R0, RZ, R7, R6 ;  /* 0x00000007ff000219 */ /* 0x000fce0000011606 */
.L_x_1533:
[----:B------:R-:W-:Y:S05]  /*2080*/  BSYNC B0 ;  /* 0x0000000000007941 */ /* 0x000fea0003800000 */
.L_x_1531:
[----:B------:R-:W-:-:S05]  /*2090*/  IMAD R3, R0, R5, R5 ;  /* 0x0000000500037224 */ /* 0x000fca00078e0205 */
[----:B------:R-:W-:-:S07]  /*20a0*/  VIMNMX R4, R4, R3, PT ;  /* 0x0000000304047248 */ /* 0x000fce0003fe0100 */
.L_x_1530:
[----:B------:R-:W0:Y:S01]  /*20b0*/  @P1 LDC R0, c[0x0][0x44c] ;  /* 0x00011300ff001b82 */ /* 0x000e220000000800 */
[----:B------:R-:W-:Y:S01]  /*20c0*/  VIADD R4, R4, 0x3f ;  /* 0x0000003f04047836 */ /* 0x000fe20000000000 */
[----:B------:R-:W-:Y:S01]  /*20d0*/  ULDC UR4, c[0x0][0x9dc] ;  /* 0x0002770000047ab9 */ /* 0x000fe20000000800 */
[----:B------:R-:W-:Y:S02]  /*20e0*/  IMAD.MOV.U32 R7, RZ, RZ, R12 ;  /* 0x000000ffff077224 */ /* 0x000fe400078e000c */
[----:B------:R-:W-:Y:S01]  /*20f0*/  IMAD.IADD R154, R221, 0x1, -R220 ;  /* 0x00000001dd9a7824 */ /* 0x000fe200078e0adc */
[----:B------:R-:W-:Y:S02]  /*2100*/  SHF.R.S32.HI R3, RZ, 0x1f, R4 ;  /* 0x0000001fff037819 */ /* 0x000fe40000011404 */
[----:B------:R-:W1:Y:S02]  /*2110*/  @P1 LDC R9, c[0x0][0x450] ;  /* 0x00011400ff091b82 */ /* 0x000e640000000800 */
[----:B------:R-:W-:-:S04]  /*2120*/  LEA.HI R3, R3, R4, RZ, 0x6 ;  /* 0x0000000403037211 */ /* 0x000fc800078f30ff */
[----:B------:R-:W-:-:S04]  /*2130*/  SHF.R.S32.HI R3, RZ, 0x6, R3 ;  /* 0x00000006ff037819 */ /* 0x000fc80000011403 */
[----:B------:R-:W-:Y:S01]  /*2140*/  VIMNMX R8, R104, R3, PT ;  /* 0x0000000368087248 */ /* 0x000fe20003fe0100 */
[----:B0-----:R-:W-:-:S05]  /*2150*/  @P1 IMAD.HI.U32 R0, R12, R0, RZ ;  /* 0x000000000c001227 */ /* 0x001fca00078e00ff */
[----:B-1----:R-:W-:-:S05]  /*2160*/  @P1 SHF.R.U32.HI R7, RZ, R9, R0 ;  /* 0x00000009ff071219 */ /* 0x002fca0000011600 */
[----:B------:R-:W-:-:S04]  /*2170*/  IMAD.IADD R0, R154, 0x1, R7 ;  /* 0x000000019a007824 */ /* 0x000fc800078e0207 */
[----:B------:R-:W-:Y:S01]  /*2180*/  VIADD R3, R0, -UR4 ;  /* 0x8000000400037c36 */ /* 0x000fe20008000000 */
[----:B------:R-:W-:Y:S06]  /*2190*/  @!P2 BRA `(.L_x_1534) ;  /* 0x000000000044a947 */ /* 0x000fec0003800000 */
[----:B------:R-:W-:Y:S01]  /*21a0*/  ISETP.GT.AND P0, PT, R0, -0x1, PT ;  /* 0xffffffff0000780c */ /* 0x000fe20003f04270 */
[----:B------:R-:W-:-:S12]  /*21b0*/  BSSY B0, `(.L_x_1535) ;  /* 0x000000d000007945 */ /* 0x000fd80003800000 */
        /* <DEDUP_REMOVED lines=8> */
.L_x_1536:
[----:B------:R-:W-:-:S13]  /*2240*/  ISETP.NE.AND P0, PT, R5, 0x1, PT ;  /* 0x000000010500780c */ /* 0x000fda0003f05270 */
[----:B------:R-:W0:Y:S02]  /*2250*/  @P0 LDC.64 R6, c[0x0][0x9e8] ;  /* 0x00027a00ff060b82 */ /* 0x000e240000000a00 */
[----:B0-----:R-:W-:-:S05]  /*2260*/  @P0 IMAD.HI.U32 R6, R0, R6, RZ ;  /* 0x0000000600060227 */ /* 0x001fca00078e00ff */
[----:B------:R-:W-:-:S07]  /*2270*/  @P0 SHF.R.U32.HI R0, RZ, R7, R6 ;  /* 0x00000007ff000219 */ /* 0x000fce0000011606 */
.L_x_1537:
[----:B------:R-:W-:Y:S05]  /*2280*/  BSYNC B0 ;  /* 0x0000000000007941 */ /* 0x000fea0003800000 */
.L_x_1535:
[----:B------:R-:W-:-:S05]  /*2290*/  IMAD R0, R0, R5, RZ ;  /* 0x0000000500007224 */ /* 0x000fca00078e02ff */
[----:B------:R-:W-:-:S07]  /*22a0*/  VIMNMX R3, R3, R0, !PT ;  /* 0x0000000003037248 */ /* 0x000fce0007fe0100 */
.L_x_1534:
[----:B------:R-:W-:Y:S01]  /*22b0*/  SHF.R.S32.HI R0, RZ, 0x1f, R3 ;  /* 0x0000001fff007819 */ /* 0x000fe20000011403 */
[----:B------:R-:W-:Y:S01]  /*22c0*/  BSSY B0, `(.L_x_1538) ;  /* 0x000002a000007945 */ /* 0x000fe20003800000 */
[----:B------:R-:W-:Y:S02]  /*22d0*/  LOP3.LUT R14, R11, 0xff, RZ, 0xc0, !PT ;  /* 0x000000ff0b0e7812 */ /* 0x000fe400078ec0ff */
[----:B------:R-:W-:Y:S02]  /*22e0*/  LEA.HI R0, R0, R3, RZ, 0x6 ;  /* 0x0000000300007211 */ /* 0x000fe400078f30ff */
[----:B------:R-:W-:Y:S01]  /*22f0*/  SHF.R.U32.HI R4, RZ, 0x10, R11 ;  /* 0x00000010ff047819 */ /* 0x000fe2000001160b */
[----:B------:R0:W-:Y:S01]  /*2300*/  STL [R1+0x68], R14 ;  /* 0x0000680e01007387 */ /* 0x0001e20000100800 */
[----:B------:R-:W-:-:S03]  /*2310*/  SHF.R.S32.HI R0, RZ, 0x6, R0 ;  /* 0x00000006ff007819 */ /* 0x000fc60000011400 */
[----:B------:R0:W-:Y:S01]  /*2320*/  STL [R1+0x4c], R4 ;  /* 0x00004c0401007387 */ /* 0x0001e20000100800 */
[----:B------:R-:W-:Y:S01]  /*2330*/  VIMNMX R9, RZ, R0, !PT ;  /* 0x00000000ff097248 */ /* 0x000fe20007fe0100 */
[----:B------:R-:W-:-:S03]  /*2340*/  IMAD.MOV.U32 R0, RZ, RZ, RZ ;  /* 0x000000ffff007224 */ /* 0x000fc600078e00ff */
[----:B------:R-:W-:-:S13]  /*2350*/  ISETP.GT.AND P0, PT, R8, R9, PT ;  /* 0x000000090800720c */ /* 0x000fda0003f04270 */
[----:B0-----:R-:W-:Y:S05]  /*2360*/  @!P0 BRA `(.L_x_1539) ;  /* 0x00000000007c8947 */ /* 0x001fea0003800000 */
[----:B------:R-:W-:Y:S01]  /*2370*/  ISETP.NE.AND P0, PT, R4, RZ, PT ;  /* 0x000000ff0400720c */ /* 0x000fe20003f05270 */
[----:B------:R-:W-:-:S03]  /*2380*/  ULDC UR4, c[0x0][0x9f0] ;  /* 0x00027c0000047ab9 */ /* 0x000fc60000000800 */
[----:B------:R-:W-:-:S04]  /*2390*/  SEL R11, R4, UR4, P0 ;  /* 0x00000004040b7c07 */ /* 0x000fc80008000000 */
[-C--:B------:R-:W-:Y:S02]  /*23a0*/  IABS R6, R11.reuse ;  /* 0x0000000b00067213 */ /* 0x080fe40000000000 */
[----:B------:R-:W-:Y:S02]  /*23b0*/  IADD3 R0, R11, -0x1, R8 ;  /* 0xffffffff0b007810 */ /* 0x000fe40007ffe008 */
[----:B------:R-:W0:Y:S01]  /*23c0*/  I2F.RP R3, R6 ;  /* 0x0000000600037306 */ /* 0x000e220000209400 */
[----:B------:R-:W-:Y:S02]  /*23d0*/  IABS R12, R11 ;  /* 0x0000000b000c7213 */ /* 0x000fe40000000000 */
[----:B------:R-:W-:-:S05]  /*23e0*/  IMAD.IADD R0, R0, 0x1, -R9 ;  /* 0x0000000100007824 */ /* 0x000fca00078e0a09 */
[----:B------:R-:W-:Y:S02]  /*23f0*/  IABS R10, R0 ;  /* 0x00000000000a7213 */ /* 0x000fe40000000000 */
[----:B------:R-:W-:-:S04]  /*2400*/  LOP3.LUT R0, R0, R11, RZ, 0x3c, !PT ;  /* 0x0000000b00007212 */ /* 0x000fc800078e3cff */
[----:B------:R-:W-:Y:S01]  /*2410*/  ISETP.GE.AND P2, PT, R0, RZ, PT ;  /* 0x000000ff0000720c */ /* 0x000fe20003f46270 */
[----:B0-----:R-:W0:Y:S02]  /*2420*/  MUFU.RCP R3, R3 ;  /* 0x0000000300037308 */ /* 0x001e240000001000 */
[----:B0-----:R-:W-:Y:S02]  /*2430*/  VIADD R4, R3, 0xffffffe ;  /* 0x0ffffffe03047836 */ /* 0x001fe40000000000 */
[----:B------:R-:W-:-:S04]  /*2440*/  IMAD.MOV R3, RZ, RZ, -R12 ;  /* 0x000000ffff037224 */ /* 0x000fc800078e0a0c */
[----:B------:R0:W1:Y:S02]  /*2450*/  F2I.FTZ.U32.TRUNC.NTZ R5, R4 ;  /* 0x0000000400057305 */ /* 0x000064000021f000 */
[----:B0-----:R-:W-:Y:S02]  /*2460*/  IMAD.MOV.U32 R4, RZ, RZ, RZ ;  /* 0x000000ffff047224 */ /* 0x001fe400078e00ff */
[----:B-1----:R-:W-:-:S04]  /*2470*/  IMAD.MOV R7, RZ, RZ, -R5 ;  /* 0x000000ffff077224 */ /* 0x002fc800078e0a05 */
[----:B------:R-:W-:-:S04]  /*2480*/  IMAD R7, R7, R6, RZ ;  /* 0x0000000607077224 */ /* 0x000fc800078e02ff */
[----:B------:R-:W-:-:S04]  /*2490*/  IMAD.HI.U32 R5, R5, R7, R4 ;  /* 0x0000000705057227 */ /* 0x000fc800078e0004 */
[----:B------:R-:W-:-:S04]  /*24a0*/  IMAD.MOV.U32 R4, RZ, RZ, R10 ;  /* 0x000000ffff047224 */ /* 0x000fc800078e000a */
        /* <DEDUP_REMOVED lines=8> */
[----:B------:R-:W-:-:S04]  /*2530*/  IMAD.MOV.U32 R0, RZ, RZ, R5 ;  /* 0x000000ffff007224 */ /* 0x000fc800078e0005 */
[----:B------:R-:W-:Y:S01]  /*2540*/  @!P2 IMAD.MOV R0, RZ, RZ, -R0 ;  /* 0x000000ffff00a224 */ /* 0x000fe200078e0a00 */
[----:B------:R-:W-:-:S07]  /*2550*/  @!P1 LOP3.LUT R0, RZ, R11, RZ, 0x33, !PT ;  /* 0x0000000bff009212 */ /* 0x000fce00078e33ff */
.L_x_1539:
[----:B------:R-:W-:Y:S05]  /*2560*/  BSYNC B0 ;  /* 0x0000000000007941 */ /* 0x000fea0003800000 */
.L_x_1538:
[----:B------:R-:W-:Y:S01]  /*2570*/  IMAD R3, R14, R0, R9 ;  /* 0x000000000e037224 */ /* 0x000fe200078e0209 */
[----:B------:R-:W-:-:S04]  /*2580*/  PLOP3.LUT P2, PT, PT, PT, PT, 0x80, 0x0 ;  /* 0x000000000000781c */ /* 0x000fc80003f4f070 */
[C---:B------:R-:W-:Y:S01]  /*2590*/  VIADDMNMX R0, R3.reuse, R0, R8, PT ;  /* 0x0000000003007246 */ /* 0x040fe20003800108 */
[----:B------:R-:W-:-:S04]  /*25a0*/  IMAD R3, R3, 0x40, -R13 ;  /* 0x0000004003037824 */ /* 0x000fc800078e0a0d */
[----:B------:R-:W-:Y:S01]  /*25b0*/  IMAD R5, R0, 0x40, -R13 ;  /* 0x0000004000057824 */ /* 0x000fe200078e0a0d */
[----:B------:R-:W-:-:S04]  /*25c0*/  VIMNMX R3, RZ, R3, !PT ;  /* 0x00000003ff037248 */ /* 0x000fc80007fe0100 */
[----:B------:R-:W-:Y:S02]  /*25d0*/  VIMNMX R0, R5, R2, PT ;  /* 0x0000000205007248 */ /* 0x000fe40003fe0100 */
[----:B------:R-:W-:Y:S02]  /*25e0*/  SHF.R.U32.HI R24, RZ, 0x6, R3 ;  /* 0x00000006ff187819 */ /* 0x000fe40000011603 */
[----:B------:R-:W-:-:S03]  /*25f0*/  ISETP.GT.AND P0, PT, R0, R3, PT ;  /* 0x000000030000720c */ /* 0x000fc60003f04270 */
[----:B------:R-:W-:-:S10]  /*2600*/  IMAD.MOV.U32 R25, RZ, RZ, R24 ;  /* 0x000000ffff197224 */ /* 0x000fd400078e0018 */
[----:B------:R-:W-:-:S05]  /*2610*/  @P0 VIADD R0, R0, 0x3f ;  /* 0x0000003f00000836 */ /* 0x000fca0000000000 */
[----:B------:R-:W-:-:S04]  /*2620*/  @P0 SHF.R.S32.HI R3, RZ, 0x1f, R0 ;  /* 0x0000001fff030819 */ /* 0x000fc80000011400 */
[----:B------:R-:W-:-:S04]  /*2630*/  @P0 LEA.HI R3, R3, R0, RZ, 0x6 ;  /* 0x0000000003030211 */ /* 0x000fc800078f30ff */
[----:B------:R-:W-:-:S04]  /*2640*/  @P0 SHF.R.S32.HI R25, RZ, 0x6, R3 ;  /* 0x00000006ff190819 */ /* 0x000fc80000011403 */
        /* <DEDUP_REMOVED lines=22> */
.L_x_1542:
[----:B------:R-:W-:Y:S05]  /*27b0*/  BSYNC B6 ;  /* 0x0000000000067941 */ /* 0x000fea0003800000 */
.L_x_1541:
        /* <DEDUP_REMOVED lines=20> */
.L_x_1544:
[----:B------:R-:W-:Y:S05]  /*2900*/  BSYNC B6 ;  /* 0x0000000000067941 */ /* 0x000fea0003800000 */
.L_x_1543:
[----:B------:R-:W-:Y:S01]  /*2910*/  ULDC.64 UR4, c[0x0][0x9f8] ;  /* 0x00027e0000047ab9 */ /* 0x000fe20000000a00 */
[----:B------:R-:W-:Y:S01]  /*2920*/  ULDC.64 UR6, c[0x0][0x208] ;  /* 0x0000820000067ab9 */ /* 0x000fe20000000a00 */
[----:B------:R-:W-:Y:S01]  /*2930*/  ISETP.NE.U32.AND P0, PT, RZ, UR4, PT ;  /* 0x00000004ff007c0c */ /* 0x000fe2000bf05070 */
[----:B------:R-:W2:Y:S01]  /*2940*/  LDL R26, [R1+0xc] ;  /* 0x00000c00011a7983 */ /* 0x000ea20000100800 */
[----:B------:R-:W0:Y:S01]  /*2950*/  LDC.64 R12, c[0x0][0x300] ;  /* 0x0000c000ff0c7b82 */ /* 0x000e220000000a00 */
[----:B------:R-:W-:Y:S01]  /*2960*/  IMAD.IADD R76, R28, 0x1, R29 ;  /* 0x000000011c4c7824 */ /* 0x000fe200078e021d */
[----:B------:R-:W-:Y:S01]  /*2970*/  ISETP.NE.AND.EX P0, PT, RZ, UR5, PT, P0 ;  /* 0x00000005ff007c0c */ /* 0x000fe2000bf05300 */
[----:B------:R-:W-:Y:S01]  /*2980*/  ULDC.64 UR4, c[0x0][0xa08] ;  /* 0x0002820000047ab9 */ /* 0x000fe20000000a00 */
[----:B------:R-:W-:Y:S01]  /*2990*/  ULDC.64 UR8, c[0x0][0x330] ;  /* 0x0000cc0000087ab9 */ /* 0x000fe20000000a00 */
[----:B------:R-:W3:Y:S03]  /*29a0*/  LDL R14, [R1+0x28] ;  /* 0x00002800010e7983 */ /* 0x000ee60000100800 */
[----:B------:R-:W1:Y:S08]  /*29b0*/  LDC.64 R20, c[0x0][0x3f8] ;  /* 0x0000fe00ff147b82 */ /* 0x000e700000000a00 */
[----:B------:R-:W4:Y:S08]  /*29c0*/  @P0 LDC.64 R4, c[0x0][0x9f8] ;  /* 0x00027e00ff040b82 */ /* 0x000f300000000a00 */
[----:B------:R-:W1:Y:S01]  /*29d0*/  LDC R33, c[0x0][0x3f4] ;  /* 0x0000fd00ff217b82 */ /* 0x000e620000000800 */
[----:B------:R-:W-:-:S07]  /*29e0*/  SHF.R.S32.HI R32, RZ, 0x1f, R23 ;  /* 0x0000001fff207819 */ /* 0x000fce0000011417 */
[----:B------:R-:W1:Y:S01]  /*29f0*/  LDC.64 R28, c[0x0][0x408] ;  /* 0x00010200ff1c7b82 */ /* 0x000e620000000a00 */
[----:B----4-:R-:W-:-:S05]  /*2a00*/  @P0 IMAD.WIDE R4, R27, 0x4, R4 ;  /* 0x000000041b040825 */ /* 0x010fca00078e0204 */
[----:B------:R4:W2:Y:S01]  /*2a10*/  @P0 LDG.E R27, desc[UR6][R4.64] ;  /* 0x00000006041b0981 */ /* 0x0008a2000c1e1900 */
[----:B------:R-:W-:Y:S01]  /*2a20*/  SHF.R.S32.HI R31, RZ, 0x1f, R76 ;  /* 0x0000001fff1f7819 */ /* 0x000fe2000001144c */
[-C--:B0-----:R-:W-:Y:S01]  /*2a30*/  IMAD.WIDE.U32 R88, R76, R12.reuse, RZ ;  /* 0x0000000c4c587225 */ /* 0x081fe200078e00ff */
[----:B------:R-:W-:Y:S01]  /*2a40*/  ISETP.NE.U32.AND P0, PT, RZ, UR4, PT ;  /* 0x00000004ff007c0c */ /* 0x000fe2000bf05070 */
[----:B------:R-:W-:Y:S01]  /*2a50*/  ULDC UR6, c[0x0][0x2f4] ;  /* 0x0000bd0000067ab9 */ /* 0x000fe20000000800 */
[----:B------:R-:W-:Y:S01]  /*2a60*/  SHF.R.S32.HI R201, RZ, 0x1f, R200 ;  /* 0x0000001fffc97819 */ /* 0x000fe200000114c8 */
[----:B------:R-:W-:Y:S01]  /*2a70*/  IMAD R0, R31, R12, RZ ;  /* 0x0000000c1f007224 */ /* 0x000fe200078e02ff */
[----:B------:R-:W-:Y:S01]  /*2a80*/  ISETP.NE.AND.EX P0, PT, RZ, UR5, PT, P0 ;  /* 0x00000005ff007c0c */ /* 0x000fe2000bf05300 */
[----:B------:R-:W-:Y:S01]  /*2a90*/  ULDC.64 UR4, c[0x0][0x308] ;  /* 0x0000c20000047ab9 */ /* 0x000fe20000000a00 */
[----:B------:R-:W-:Y:S01]  /*2aa0*/  IMAD.WIDE.U32 R86, R30, UR8, R18 ;  /* 0x000000081e567c25 */ /* 0x000fe2000f8e0012 */
[----:B------:R-:W-:-:S02]  /*2ab0*/  ISETP.GE.AND P2, PT, R226, UR6, PT ;  /* 0x00000006e2007c0c */ /* 0x000fc4000bf46270 */
[----:B------:R-:W-:Y:S01]  /*2ac0*/  ISETP.GE.AND P1, PT, R18, UR6, PT ;  /* 0x0000000612007c0c */ /* 0x000fe2000bf26270 */
[----:B------:R-:W-:Y:S02]  /*2ad0*/  IMAD R3, R76, R13, R0 ;  /* 0x0000000d4c037224 */ /* 0x000fe400078e0200 */
[C---:B------:R-:W-:Y:S01]  /*2ae0*/  IMAD R87, R30.reuse, UR9, R87 ;  /* 0x000000091e577c24 */ /* 0x040fe2000f8e0257 */
[----:B------:R-:W-:Y:S01]  /*2af0*/  SEL R0, RZ, 0x1, P1 ;  /* 0x00000001ff007807 */ /* 0x000fe20000800000 */
[----:B------:R-:W-:Y:S01]  /*2b00*/  IMAD.IADD R89, R89, 0x1, R3 ;  /* 0x0000000159597824 */ /* 0x000fe200078e0203 */
[----:B------:R-:W-:Y:S01]  /*2b10*/  SEL R3, RZ, 0xffffffff, P2 ;  /* 0xffffffffff037807 */ /* 0x000fe20001000000 */
[----:B------:R-:W-:-:S04]  /*2b20*/  IMAD.WIDE.U32 R88, R30, UR4, R88 ;  /* 0x000000041e587c25 */ /* 0x000fc8000f8e0058 */
[----:B------:R-:W-:Y:S01]  /*2b30*/  IMAD R89, R30, UR5, R89 ;  /* 0x000000051e597c24 */ /* 0x000fe2000f8e0259 */
[----:B------:R-:W-:Y:S01]  /*2b40*/  ULDC.64 UR4, c[0x0][0x310] ;  /* 0x0000c40000047ab9 */ /* 0x000fe20000000a00 */
[----:B------:R-:W3:Y:S01]  /*2b50*/  LDL R30, [R1+0x10] ;  /* 0x00001000011e7983 */ /* 0x000ee20000100800 */
[----:B----4-:R-:W-:-:S05]  /*2b60*/  IMAD.SHL.U32 R5, R3, 0x2, RZ ;  /* 0x0000000203057824 */ /* 0x010fca00078e00ff */
[----:B------:R-:W-:Y:S01]  /*2b70*/  LOP3.LUT R6, R5, 0x2, R0, 0xe2, !PT ;  /* 0x0000000205067812 */ /* 0x000fe200078ee200 */
[----:B------:R-:W-:Y:S01]  /*2b80*/  IMAD R8, R32, R12, RZ ;  /* 0x0000000c20087224 */ /* 0x000fe200078e02ff */
[----:B--2---:R-:W-:Y:S02]  /*2b90*/  SHF.R.S32.HI R4, RZ, 0x1f, R27 ;  /* 0x0000001fff047819 */ /* 0x004fe4000001141b */
[----:B------:R-:W-:Y:S02]  /*2ba0*/  SEL R27, R27, RZ, !P0 ;  /* 0x000000ff1b1b7207 */ /* 0x000fe40004000000 */
[----:B------:R-:W-:Y:S02]  /*2bb0*/  SEL R3, R4, RZ, !P0 ;  /* 0x000000ff04037207 */ /* 0x000fe40004000000 */
[----:B------:R-:W-:Y:S01]  /*2bc0*/  ISETP.GE.AND P0, PT, R26, UR6, PT ;  /* 0x000000061a007c0c */ /* 0x000fe2000bf06270 */
[----:B------:R-:W-:Y:S01]  /*2bd0*/  IMAD.WIDE.U32 R88, R27, UR4, R88 ;  /* 0x000000041b587c25 */ /* 0x000fe2000f8e0058 */
[----:B------:R-:W2:Y:S03]  /*2be0*/  LDL R26, [R1+0x24] ;  /* 0x00002400011a7983 */ /* 0x000ea60000100800 */
[----:B------:R-:W-:-:S02]  /*2bf0*/  IMAD R0, R3, UR4, RZ ;  /* 0x0000000403007c24 */ /* 0x000fc4000f8e02ff */
[----:B------:R-:W-:-:S04]  /*2c00*/  IMAD.WIDE.U32 R4, R23, R12, R18 ;  /* 0x0000000c17047225 */ /* 0x000fc800078e0012 */
[----:B------:R-:W-:Y:S01]  /*2c10*/  IMAD R11, R27, UR5, R0 ;  /* 0x000000051b0b7c24 */ /* 0x000fe2000f8e0200 */
[----:B------:R-:W-:Y:S01]  /*2c20*/  ULDC.64 UR4, c[0x0][0x338] ;  /* 0x0000ce0000047ab9 */ /* 0x000fe20000000a00 */
[----:B-1----:R-:W-:Y:S01]  /*2c30*/  IMAD R0, R32, R20, RZ ;  /* 0x0000001420007224 */ /* 0x002fe200078e02ff */
[----:B------:R-:W-:Y:S01]  /*2c40*/  SEL R7, RZ, 0x4, P0 ;  /* 0x00000004ff077807 */ /* 0x000fe20000000000 */
[C---:B------:R-:W-:Y:S02]  /*2c50*/  IMAD R15, R23.reuse, R13, R8 ;  /* 0x0000000d170f7224 */ /* 0x040fe400078e0208 */
[----:B------:R-:W-:Y:S02]  /*2c60*/  IMAD R9, R23, R21, R0 ;  /* 0x0000001517097224 */ /* 0x000fe400078e0200 */
[----:B------:R-:W-:Y:S01]  /*2c70*/  IMAD R8, R3, UR4, RZ ;  /* 0x0000000403087c24 */ /* 0x000fe2000f8e02ff */
[----:B------:R-:W-:Y:S01]  /*2c80*/  IADD3 R3, P0, R88, R4, RZ ;  /* 0x0000000458037210 */ /* 0x000fe20007f1e0ff */
[----:B------:R-:W-:-:S05]  /*2c90*/  IMAD.IADD R0, R89, 0x1, R11 ;  /* 0x0000000159007824 */ /* 0x000fca00078e020b */
[----:B------:R-:W-:Y:S02]  /*2ca0*/  IADD3.X R4, R0, R5, R15, P0, !PT ;  /* 0x0000000500047210 */ /* 0x000fe400007fe40f */
[-C--:B------:R-:W-:Y:S02]  /*2cb0*/  ISETP.GE.AND P0, PT, R18, R33.reuse, PT ;  /* 0x000000211200720c */ /* 0x080fe40003f06270 */
[----:B------:R-:W-:Y:S02]  /*2cc0*/  ISETP.GE.AND P1, PT, R226, R33, PT ;  /* 0x00000021e200720c */ /* 0x000fe40003f26270 */
[C---:B------:R-:W-:Y:S02]  /*2cd0*/  SEL R5, R33.reuse, RZ, P0 ;  /* 0x000000ff21057207 */ /* 0x040fe40000000000 */
[----:B------:R-:W-:Y:S01]  /*2ce0*/  LOP3.LUT R35, R6, R7, RZ, 0xfc, !PT ;  /* 0x0000000706237212 */ /* 0x000fe200078efcff */
[----:B------:R-:W-:Y:S01]  /*2cf0*/  IMAD R6, R32, R28, RZ ;  /* 0x0000001c20067224 */ /* 0x000fe200078e02ff */
[----:B------:R-:W-:Y:S01]  /*2d00*/  SEL R7, R33, RZ, P1 ;  /* 0x000000ff21077207 */ /* 0x000fe20000800000 */
[----:B------:R-:W-:-:S02]  /*2d10*/  IMAD.IADD R5, R18, 0x1, R5 ;  /* 0x0000000112057824 */ /* 0x000fc400078e0205 */
[C---:B------:R-:W-:Y:S02]  /*2d20*/  VIADD R10, R23.reuse, 0x20 ;  /* 0x00000020170a7836 */ /* 0x040fe40000000000 */
[C---:B------:R-:W-:Y:S02]  /*2d30*/  VIADD R36, R23.reuse, 0x20 ;  /* 0x0000002017247836 */ /* 0x040fe40000000000 */
[----:B------:R-:W-:Y:S01]  /*2d40*/  IMAD R11, R23, R29, R6 ;  /* 0x0000001d170b7224 */ /* 0x000fe200078e0206 */
[----:B------:R-:W-:Y:S01]  /*2d50*/  SHF.R.S32.HI R6, RZ, 0x1f, R5 ;  /* 0x0000001fff067819 */ /* 0x000fe20000011405 */
[----:B------:R-:W-:Y:S01]  /*2d60*/  IMAD.IADD R7, R226, 0x1, R7 ;  /* 0x00000001e2077824 */ /* 0x000fe200078e0207 */
[----:B------:R-:W0:Y:S01]  /*2d70*/  S2R R108, SR_TID.X ;  /* 0x00000000006c7919 */ /* 0x000e220000002100 */
[----:B------:R-:W-:Y:S02]  /*2d80*/  IMAD.SHL.U32 R10, R10, 0x40, RZ ;  /* 0x000000400a0a7824 */ /* 0x000fe400078e00ff */
[----:B------:R-:W-:Y:S01]  /*2d90*/  IMAD.SHL.U32 R36, R36, 0x40, RZ ;  /* 0x0000004024247824 */ /* 0x000fe200078e00ff */
[CC--:B------:R-:W-:Y:S01]  /*2da0*/  LEA.HI R90, R6.reuse, R5.reuse, RZ, 0x3 ;  /* 0x00000005065a7211 */ /* 0x0c0fe200078f18ff */
[----:B------:R-:W-:Y:S01]  /*2db0*/  IMAD R37, R27, UR5, R8 ;  /* 0x000000051b257c24 */ /* 0x000fe2000f8e0208 */
[----:B------:R-:W-:Y:S01]  /*2dc0*/  SHF.R.S32.HI R8, RZ, 0x1f, R7 ;  /* 0x0000001fff087819 */ /* 0x000fe20000011407 */
[----:B------:R-:W-:Y:S01]  /*2dd0*/  IMAD.WIDE.U32 R84, R23, R20, R200 ;  /* 0x0000001417547225 */ /* 0x000fe200078e00c8 */
[----:B------:R-:W-:-:S03]  /*2de0*/  LEA.HI R5, R6, R5, RZ, 0x6 ;  /* 0x0000000506057211 */ /* 0x000fc600078f30ff */
[C---:B------:R-:W-:Y:S01]  /*2df0*/  IMAD.WIDE.U32 R82, R23.reuse, R20, R18 ;  /* 0x0000001417527225 */ /* 0x040fe200078e0012 */
[----:B------:R-:W-:Y:S02]  /*2e00*/  LOP3.LUT R10, R10, 0x1c0, RZ, 0xc0, !PT ;  /* 0x000001c00a0a7812 */ /* 0x000fe400078ec0ff */
[----:B------:R-:W-:Y:S01]  /*2e10*/  LOP3.LUT R36, R36, 0x1c0, RZ, 0xc0, !PT ;  /* 0x000001c024247812 */ /* 0x000fe200078ec0ff */
[----:B------:R-:W-:Y:S01]  /*2e20*/  IMAD.SHL.U32 R34, R23, 0x40, RZ ;  /* 0x0000004017227824 */ /* 0x000fe200078e00ff */
[CC--:B------:R-:W-:Y:S01]  /*2e30*/  LEA.HI R92, R8.reuse, R7.reuse, RZ, 0x3 ;  /* 0x00000007085c7211 */ /* 0x0c0fe200078f18ff */
[----:B------:R-:W-:Y:S02]  /*2e40*/  IMAD.IADD R85, R85, 0x1, R9 ;  /* 0x0000000155557824 */ /* 0x000fe400078e0209 */
[----:B------:R-:W-:Y:S01]  /*2e50*/  IMAD.IADD R83, R9, 0x1, R83 ;  /* 0x0000000109537824 */ /* 0x000fe200078e0253 */
[----:B------:R-:W-:Y:S01]  /*2e60*/  LEA.HI R9, R8, R7, RZ, 0x6 ;  /* 0x0000000708097211 */ /* 0x000fe200078f30ff */
[----:B------:R-:W-:Y:S01]  /*2e70*/  IMAD.WIDE.U32 R80, R23, R28, R200 ;  /* 0x0000001c17507225 */ /* 0x000fe200078e00c8 */
[----:B------:R-:W-:-:S02]  /*2e80*/  LOP3.LUT R8, R10, 0x38, R90, 0xf8, !PT ;  /* 0x000000380a087812 */ /* 0x000fc400078ef85a */
[----:B------:R-:W-:Y:S01]  /*2e90*/  SHF.R.U32.HI R36, RZ, 0x3, R36 ;  /* 0x00000003ff247819 */ /* 0x000fe20000011624 */
[----:B------:R-:W-:Y:S01]  /*2ea0*/  IMAD.WIDE.U32 R78, R23, R28, R18 ;  /* 0x0000001c174e7225 */ /* 0x000fe200078e0012 */
[----:B------:R-:W-:-:S03]  /*2eb0*/  LOP3.LUT R34, R34, 0x1c0, RZ, 0xc0, !PT ;  /* 0x000001c022227812 */ /* 0x000fc600078ec0ff */
[----:B------:R-:W-:Y:S01]  /*2ec0*/  IMAD.SHL.U32 R6, R5, 0x40, RZ ;  /* 0x0000004005067824 */ /* 0x000fe200078e00ff */
[----:B------:R-:W-:Y:S01]  /*2ed0*/  LOP3.LUT R5, R90, 0x38, RZ, 0xc0, !PT ;  /* 0x000000385a057812 */ /* 0x000fe200078ec0ff */
[----:B------:R-:W-:Y:S01]  /*2ee0*/  IMAD.SHL.U32 R38, R23, 0x40, RZ ;  /* 0x0000004017267824 */ /* 0x000fe200078e00ff */
[----:B------:R-:W-:Y:S01]  /*2ef0*/  LOP3.LUT R7, R92, 0x38, RZ, 0xc0, !PT ;  /* 0x000000385c077812 */ /* 0x000fe200078ec0ff */
[----:B------:R-:W-:Y:S01]  /*2f00*/  IMAD.IADD R81, R81, 0x1, R11 ;  /* 0x0000000151517824 */ /* 0x000fe200078e020b */
[----:B------:R-:W-:Y:S01]  /*2f10*/  SHF.R.U32.HI R34, RZ, 0x3, R34 ;  /* 0x00000003ff227819 */ /* 0x000fe20000011622 */
[----:B------:R-:W-:Y:S01]  /*2f20*/  IMAD.IADD R79, R11, 0x1, R79 ;  /* 0x000000010b4f7824 */ /* 0x000fe200078e024f */
[----:B------:R-:W-:Y:S01]  /*2f30*/  LOP3.LUT R5, R5, 0x1c0, R38, 0xf8, !PT ;  /* 0x000001c005057812 */ /* 0x000fe200078ef826 */
[----:B------:R-:W-:Y:S01]  /*2f40*/  IMAD.SHL.U32 R9, R9, 0x40, RZ ;  /* 0x0000004009097824 */ /* 0x000fe200078e00ff */
[----:B------:R-:W-:Y:S02]  /*2f50*/  LOP3.LUT R11, R8, R36, RZ, 0x3c, !PT ;  /* 0x00000024080b7212 */ /* 0x000fe400078e3cff */
[----:B---3--:R-:W-:Y:S01]  /*2f60*/  ISETP.GE.AND P2, PT, R30, UR6, PT ;  /* 0x000000061e007c0c */ /* 0x008fe2000bf46270 */
[----:B------:R-:W-:Y:S01]  /*2f70*/  VIADD R30, R23, 0x20 ;  /* 0x00000020171e7836 */ /* 0x000fe20000000000 */
[----:B------:R-:W-:-:S02]  /*2f80*/  LOP3.LUT R10, R10, 0x38, R92, 0xf8, !PT ;  /* 0x000000380a0a7812 */ /* 0x000fc400078ef85c */
[----:B------:R-:W-:Y:S01]  /*2f90*/  LOP3.LUT R8, R7, 0x1c0, R38, 0xf8, !PT ;  /* 0x000001c007087812 */ /* 0x000fe200078ef826 */
[----:B------:R-:W-:Y:S01]  /*2fa0*/  IMAD.WIDE.U32 R86, R27, UR4, R86 ;  /* 0x000000041b567c25 */ /* 0x000fe2000f8e0056 */
[----:B------:R-:W-:Y:S02]  /*2fb0*/  LOP3.LUT R6, R6, 0xfffff000, RZ, 0xc0, !PT ;  /* 0xfffff00006067812 */ /* 0x000fe400078ec0ff */
[----:B------:R-:W-:Y:S02]  /*2fc0*/  LOP3.LUT R7, R5, R34, RZ, 0x3c, !PT ;  /* 0x0000002205077212 */ /* 0x000fe400078e3cff */
[----:B------:R-:W-:Y:S02]  /*2fd0*/  LOP3.LUT R9, R9, 0xfffff000, RZ, 0xc0, !PT ;  /* 0xfffff00009097812 */ /* 0x000fe400078ec0ff */
[----:B------:R-:W-:Y:S02]  /*2fe0*/  LOP3.LUT R10, R10, R36, RZ, 0x3c, !PT ;  /* 0x000000240a0a7212 */ /* 0x000fe400078e3cff */
[----:B------:R-:W-:-:S02]  /*2ff0*/  LOP3.LUT R8, R8, R34, RZ, 0x3c, !PT ;  /* 0x0000002208087212 */ /* 0x000fc400078e3cff */
[----:B-----5:R-:W-:Y:S02]  /*3000*/  SHF.R.S32.HI R27, RZ, 0x1f, R101 ;  /* 0x0000001fff1b7819 */ /* 0x020fe40000011465 */
[----:B------:R-:W-:Y:S02]  /*3010*/  SHF.R.S32.HI R102, RZ, 0x1f, R30 ;  /* 0x0000001fff667819 */ /* 0x000fe4000001141e */
[----:B------:R-:W-:Y:S02]  /*3020*/  SEL R30, RZ, 0x8, P2 ;  /* 0x00000008ff1e7807 */ /* 0x000fe40001000000 */
[----:B------:R-:W-:Y:S02]  /*3030*/  IADD3 R8, R8, R9, R14 ;  /* 0x0000000908087210 */ /* 0x000fe40007ffe00e */
[----:B------:R-:W-:Y:S02]  /*3040*/  LOP3.LUT R95, R35, R30, RZ, 0xfc, !PT ;  /* 0x0000001e235f7212 */ /* 0x000fe400078efcff */
[----:B------:R-:W-:-:S02]  /*3050*/  IADD3 R76, P3, R23, R76, RZ ;  /* 0x0000004c174c7210 */ /* 0x000fc40007f7e0ff */
[----:B------:R-:W-:Y:S01]  /*3060*/  LOP3.LUT R30, R35, 0x1, RZ, 0xc0, !PT ;  /* 0x00000001231e7812 */ /* 0x000fe200078ec0ff */
[CC--:B------:R-:W-:Y:S01]  /*3070*/  IMAD.WIDE.U32 R84, R101.reuse, R20.reuse, R84 ;  /* 0x0000001465547225 */ /* 0x0c0fe200078e0054 */
[----:B------:R-:W-:Y:S02]  /*3080*/  SHF.R.S32.HI R35, RZ, 0x3, R90 ;  /* 0x00000003ff237819 */ /* 0x000fe4000001145a */
[----:B------:R-:W-:Y:S01]  /*3090*/  SHF.R.S32.HI R91, RZ, 0x3, R92 ;  /* 0x00000003ff5b7819 */ /* 0x000fe2000001145c */
[C---:B------:R-:W-:Y:S01]  /*30a0*/  IMAD.WIDE.U32 R82, R101.reuse, R20, R82 ;  /* 0x0000001465527225 */ /* 0x040fe200078e0052 */
[----:B------:R-:W-:Y:S02]  /*30b0*/  LOP3.LUT R90, R90, 0xfffffff8, RZ, 0xc0, !PT ;  /* 0xfffffff85a5a7812 */ /* 0x000fe400078ec0ff */
[----:B------:R-:W-:Y:S01]  /*30c0*/  LOP3.LUT R92, R92, 0xfffffff8, RZ, 0xc0, !PT ;  /* 0xfffffff85c5c7812 */ /* 0x000fe200078ec0ff */
[----:B------:R-:W-:Y:S01]  /*30d0*/  IMAD.WIDE.U32 R80, R101, R28, R80 ;  /* 0x0000001c65507225 */ /* 0x000fe200078e0050 */
[----:B------:R-:W-:-:S03]  /*30e0*/  LOP3.LUT R93, R95, 0x2, RZ, 0xc0, !PT ;  /* 0x000000025f5d7812 */ /* 0x000fc600078ec0ff */
[----:B------:R-:W-:Y:S01]  /*30f0*/  IMAD.WIDE.U32 R78, R101, R28, R78 ;  /* 0x0000001c654e7225 */ /* 0x000fe200078e004e */
[C---:B------:R-:W-:Y:S02]  /*3100*/  LOP3.LUT R94, R95.reuse, 0x4, RZ, 0xc0, !PT ;  /* 0x000000045f5e7812 */ /* 0x040fe400078ec0ff */
[----:B0-----:R-:W-:Y:S01]  /*3110*/  LEA.HI R108, R108, 0x8, RZ, 0x19 ;  /* 0x000000086c6c7811 */ /* 0x001fe200078fc8ff */
[----:B------:R-:W-:Y:S01]  /*3120*/  IMAD.SHL.U32 R15, R20, 0x40, RZ ;  /* 0x00000040140f7824 */ /* 0x000fe200078e00ff */
[----:B------:R-:W-:Y:S01]  /*3130*/  LOP3.LUT R95, R95, 0x8, RZ, 0xc0, !PT ;  /* 0x000000085f5f7812 */ /* 0x000fe200078ec0ff */
[----:B------:R-:W-:Y:S01]  /*3140*/  IMAD.X R77, R32, 0x1, R31, P3 ;  /* 0x00000001204d7824 */ /* 0x000fe200018e061f */
[----:B------:R-:W-:Y:S01]  /*3150*/  SHF.R.S32.HI R96, RZ, 0x1f, R90 ;  /* 0x0000001fff607819 */ /* 0x000fe2000001145a */
[----:B------:R-:W-:Y:S01]  /*3160*/  IMAD.IADD R98, R87, 0x1, R37 ;  /* 0x0000000157627824 */ /* 0x000fe200078e0225 */
[----:B------:R-:W-:Y:S02]  /*3170*/  SHF.R.S32.HI R97, RZ, 0x1f, R92 ;  /* 0x0000001fff617819 */ /* 0x000fe4000001145c */
[----:B--2---:R-:W-:-:S02]  /*3180*/  IADD3 R5, R11, R6, R26 ;  /* 0x000000060b057210 */ /* 0x004fc40007ffe01a */
[----:B------:R-:W-:Y:S01]  /*3190*/  IADD3 R6, R7, R6, R14 ;  /* 0x0000000607067210 */ /* 0x000fe20007ffe00e */
[C---:B------:R-:W-:Y:S01]  /*31a0*/  IMAD R14, R27.reuse, R20, RZ ;  /* 0x000000141b0e7224 */ /* 0x040fe200078e02ff */
[----:B------:R-:W-:Y:S01]  /*31b0*/  IADD3 R7, R10, R9, R26 ;  /* 0x000000090a077210 */ /* 0x000fe20007ffe01a */
[----:B------:R-:W-:Y:S01]  /*31c0*/  IMAD R26, R27, R28, RZ ;  /* 0x0000001c1b1a7224 */ /* 0x000fe200078e02ff */
[C-C-:B------:R-:W-:Y:S01]  /*31d0*/  SHF.L.U64.HI R9, R12.reuse, 0x6, R13.reuse ;  /* 0x000000060c097819 */ /* 0x140fe2000001020d */
[C---:B------:R-:W-:Y:S01]  /*31e0*/  IMAD R39, R101.reuse, R21, R14 ;  /* 0x0000001565277224 */ /* 0x040fe200078e020e */
[----:B------:R-:W-:Y:S01]  /*31f0*/  SHF.L.U64.HI R10, R12, 0x5, R13 ;  /* 0x000000050c0a7819 */ /* 0x000fe2000001020d */
[----:B------:R-:W-:Y:S01]  /*3200*/  IMAD R41, R101, R29, R26 ;  /* 0x0000001d65297224 */ /* 0x000fe200078e021a */
[C-C-:B------:R-:W-:Y:S02]  /*3210*/  SHF.L.U64.HI R13, R20.reuse, 0x6, R21.reuse ;  /* 0x00000006140d7819 */ /* 0x140fe40000010215 */
[----:B------:R-:W-:Y:S01]  /*3220*/  SHF.L.U64.HI R14, R20, 0x5, R21 ;  /* 0x00000005140e7819 */ /* 0x000fe20000010215 */
[----:B------:R-:W-:Y:S01]  /*3230*/  IMAD.SHL.U32 R11, R12, 0x40, RZ ;  /* 0x000000400c0b7824 */ /* 0x000fe200078e00ff */
[C-C-:B------:R-:W-:Y:S01]  /*3240*/  SHF.L.U64.HI R21, R28.reuse, 0x6, R29.reuse ;  /* 0x000000061c157819 */ /* 0x140fe2000001021d */
[C---:B------:R-:W-:Y:S01]  /*3250*/  IMAD.SHL.U32 R27, R28.reuse, 0x40, RZ ;  /* 0x000000401c1b7824 */ /* 0x040fe200078e00ff */
[----:B------:R-:W-:Y:S01]  /*3260*/  SHF.L.U64.HI R26, R28, 0x5, R29 ;  /* 0x000000051c1a7819 */ /* 0x000fe2000001021d */
[----:B------:R-:W-:-:S02]  /*3270*/  IMAD.SHL.U32 R29, R33, 0x2, RZ ;  /* 0x00000002211d7824 */ /* 0x000fc400078e00ff */
[----:B------:R-:W-:Y:S02]  /*3280*/  IMAD.SHL.U32 R12, R12, 0x20, RZ ;  /* 0x000000200c0c7824 */ /* 0x000fe400078e00ff */
[----:B------:R-:W-:Y:S02]  /*3290*/  IMAD.SHL.U32 R20, R20, 0x20, RZ ;  /* 0x0000002014147824 */ /* 0x000fe400078e00ff */
[----:B------:R-:W-:Y:S02]  /*32a0*/  IMAD.SHL.U32 R28, R28, 0x20, RZ ;  /* 0x000000201c1c7824 */ /* 0x000fe400078e00ff */
[----:B------:R-:W-:Y:S02]  /*32b0*/  IMAD.IADD R31, R85, 0x1, R39 ;  /* 0x00000001551f7824 */ /* 0x000fe400078e0227 */
[----:B------:R-:W-:Y:S02]  /*32c0*/  IMAD.IADD R32, R39, 0x1, R83 ;  /* 0x0000000127207824 */ /* 0x000fe400078e0253 */
[----:B------:R-:W-:-:S02]  /*32d0*/  IMAD.IADD R33, R81, 0x1, R41 ;  /* 0x0000000151217824 */ /* 0x000fc400078e0229 */
[----:B------:R-:W-:-:S07]  /*32e0*/  IMAD.IADD R34, R41, 0x1, R79 ;  /* 0x0000000129227824 */ /* 0x000fce00078e024f */
.L_x_1620:
[----:B------:R-:W2:Y:S01]  /*32f0*/  LDL R41, [R1+0x3c] ;  /* 0x00003c0001297983 */ /* 0x000ea20000100800 */
[----:B------:R-:W0:Y:S01]  /*3300*/  LDC R116, c[0x0][0x3f4] ;  /* 0x0000fd00ff747b82 */ /* 0x000e220000000800 */
[----:B------:R-:W-:Y:S01]  /*3310*/  VIADD R40, R25, 0xffffffff ;  /* 0xffffffff19287836 */ /* 0x000fe20000000000 */
[----:B------:R-:W-:Y:S05]  /*3320*/  YIELD ;  /* 0x0000000000007946 */ /* 0x000fea0003800000 */
[----:B------:R-:W-:Y:S01]  /*3330*/  SHF.R.S32.HI R109, RZ, 0x1f, R40 ;  /* 0x0000001fff6d7819 */ /* 0x000fe20000011428 */
[----:B------:R-:W1:Y:S01]  /*3340*/  LDC.64 R106, c[0x0][0x2e8] ;  /* 0x0000ba00ff6a7b82 */ /* 0x000e620000000a00 */
[-C--:B------:R-:W-:Y:S01]  /*3350*/  IMAD R36, R9, R40.reuse, RZ ;  /* 0x0000002809247224 */ /* 0x080fe200078e02ff */
[----:B------:R-:W-:Y:S01]  /*3360*/  BSSY B0, `(.L_x_1545) ;  /* 0x0000573000007945 */ /* 0x000fe20003800000 */
[----:B------:R-:W-:-:S04]  /*3370*/  IMAD.WIDE.U32 R110, R11, R40, RZ ;  /* 0x000000280b6e7225 */ /* 0x000fc800078e00ff */
[----:B------:R-:W-:Y:S01]  /*3380*/  IMAD R39, R109, R11, R36 ;  /* 0x0000000b6d277224 */ /* 0x000fe200078e0224 */
[CC--:B------:R-:W-:Y:S02]  /*3390*/  IADD3 R37, P2, R3.reuse, R110.reuse, RZ ;  /* 0x0000006e03257210 */ /* 0x0c0fe40007f5e0ff */
[----:B------:R-:W-:Y:S01]  /*33a0*/  IADD3 R25, P4, P5, R3, R110, R12 ;  /* 0x0000006e03197210 */ /* 0x000fe20007d9e00c */
[----:B------:R-:W-:-:S04]  /*33b0*/  IMAD.IADD R72, R111, 0x1, R39 ;  /* 0x000000016f487824 */ /* 0x000fc800078e0227 */
[----:B------:R-:W-:Y:S01]  /*33c0*/  IMAD.X R38, R72, 0x1, R4, P2 ;  /* 0x0000000148267824 */ /* 0x000fe200010e0604 */
[----:B0-----:R-:W-:Y:S02]  /*33d0*/  ISETP.GE.AND P2, PT, R116, 0x1, PT ;  /* 0x000000017400780c */ /* 0x001fe40003f46270 */
[----:B------:R-:W-:Y:S02]  /*33e0*/  IADD3.X R36, R4, R72, R10, P4, P5 ;  /* 0x0000004804247210 */ /* 0x000fe400027ea40a */
[-C--:B-1----:R-:W-:Y:S02]  /*33f0*/  LEA R50, P3, R37, R106.reuse, 0x1 ;  /* 0x0000006a25327211 */ /* 0x082fe400078608ff */
[----:B------:R-:W-:Y:S02]  /*3400*/  LEA R48, P6, R25, R106, 0x1 ;  /* 0x0000006a19307211 */ /* 0x000fe400078c08ff */
[----:B------:R-:W-:Y:S02]  /*3410*/  LEA.HI.X R51, R37, R107, R38, 0x1, P3 ;  /* 0x0000006b25337211 */ /* 0x000fe400018f0c26 */
[----:B------:R-:W-:-:S02]  /*3420*/  ISETP.GT.AND P3, PT, R40, R24, PT ;  /* 0x000000182800720c */ /* 0x000fc40003f64270 */
[----:B------:R-:W-:Y:S01]  /*3430*/  LEA.HI.X R49, R25, R107, R36, 0x1, P6 ;  /* 0x0000006b19317211 */ /* 0x000fe200030f0c24 */
[----:B------:R-:W-:Y:S01]  /*3440*/  IMAD.MOV.U32 R25, RZ, RZ, R40 ;  /* 0x000000ffff197224 */ /* 0x000fe200078e0028 */
[----:B------:R-:W-:Y:S01]  /*3450*/  P2R R100, PR, RZ, 0x8 ;  /* 0x00000008ff647803 */ /* 0x000fe20000000000 */
[----:B--2---:R-:W-:-:S04]  /*3460*/  IMAD R103, R17, 0x4000, R41 ;  /* 0x0000400011677824 */ /* 0x004fc800078e0229 */
[----:B------:R-:W-:Y:S01]  /*3470*/  IMAD R103, R103, 0x2, R16 ;  /* 0x0000000267677824 */ /* 0x000fe200078e0210 */
[----:B------:R-:W-:Y:S06]  /*3480*/  @!P2 BRA `(.L_x_1546) ;  /* 0x0000005000c4a947 */ /* 0x000fec0003800000 */
[----:B------:R-:W-:Y:S01]  /*3490*/  ULDC.U8 UR4, c[0x0][0x410] ;  /* 0x0001040000047ab9 */ /* 0x000fe20000000000 */
[-C--:B------:R-:W-:Y:S01]  /*34a0*/  IMAD R36, R13, R40.reuse, RZ ;  /* 0x000000280d247224 */ /* 0x080fe200078e02ff */
[----:B------:R-:W-:Y:S01]  /*34b0*/  ISETP.NE.AND P2, PT, RZ, UR4, PT ;  /* 0x00000004ff007c0c */ /* 0x000fe2000bf45270 */
[-C--:B------:R-:W-:Y:S02]  /*34c0*/  IMAD R38, R21, R40.reuse, RZ ;  /* 0x0000002815267224 */ /* 0x080fe400078e02ff */
[----:B------:R-:W-:Y:S02]  /*34d0*/  IMAD R99, R109, R15, R36 ;  /* 0x0000000f6d637224 */ /* 0x000fe400078e0224 */
[----:B------:R-:W-:Y:S02]  /*34e0*/  IMAD R105, R25, -0x40, R2 ;  /* 0xffffffc019697824 */ /* 0x000fe400078e0202 */
[----:B------:R-:W-:Y:S02]  /*34f0*/  IMAD R109, R109, R27, R38 ;  /* 0x0000001b6d6d7224 */ /* 0x000fe400078e0226 */
[----:B------:R-:W-:Y:S01]  /*3500*/  IMAD.WIDE.U32 R70, R15, R40, RZ ;  /* 0x000000280f467225 */ /* 0x000fe200078e00ff */
[----:B------:R-:W-:-:S03]  /*3510*/  VIMNMX R105, R105, 0x40, PT ;  /* 0x0000004069697848 */ /* 0x000fc60003fe0100 */
        /* <DEDUP_REMOVED lines=18> */
[----:B------:R-:W-:Y:S02]  /*3640*/  IADD3 R39, P4, R80, R68, RZ ;  /* 0x0000004450277210 */ /* 0x000fe40007f9e0ff */
[----:B------:R-:W-:Y:S02]  /*3650*/  CS2R R106, SRZ ;  /* 0x00000000006a7805 */ /* 0x000fe4000001ff00 */
[-C--:B------:R-:W-:Y:S01]  /*3660*/  ISETP.GE.AND P5, PT, R200, R116.reuse, PT ;  /* 0x00000074c800720c */ /* 0x080fe20003fa6270 */
[----:B------:R-:W-:Y:S01]  /*3670*/  IMAD.X R38, R99, 0x1, R31, P2 ;  /* 0x0000000163267824 */ /* 0x000fe200010e061f */
[----:B------:R-:W-:Y:S01]  /*3680*/  LEA R36, P2, R37, UR4, 0x1 ;  /* 0x0000000425247c11 */ /* 0x000fe2000f8408ff */
[----:B------:R-:W-:Y:S01]  /*3690*/  IMAD.X R42, R109, 0x1, R33, P4 ;  /* 0x000000016d2a7824 */ /* 0x000fe200020e0621 */
[----:B------:R-:W-:Y:S01]  /*36a0*/  CS2R R110, SRZ ;  /* 0x00000000006e7805 */ /* 0x000fe2000001ff00 */
[----:B------:R-:W-:Y:S01]  /*36b0*/  ULDC.64 UR6, c[0x0][0x208] ;  /* 0x0000820000067ab9 */ /* 0x000fe20000000a00 */
[----:B------:R-:W-:Y:S01]  /*36c0*/  LEA.HI.X R37, R37, UR5, R38, 0x1, P2 ;  /* 0x0000000525257c11 */ /* 0x000fe200090f0c26 */
[----:B------:R-:W-:Y:S01]  /*36d0*/  ULDC.64 UR4, c[0x0][0x400] ;  /* 0x0001000000047ab9 */ /* 0x000fe20000000a00 */
[----:B------:R-:W-:-:S02]  /*36e0*/  ISETP.GE.AND P4, PT, R234, R116, PT ;  /* 0x00000074ea00720c */ /* 0x000fc40003f86270 */
[----:B------:R-:W-:-:S03]  /*36f0*/  LEA R38, P2, R39, UR4, 0x1 ;  /* 0x0000000427267c11 */ /* 0x000fc6000f8408ff */
[----:B------:R0:W5:Y:S01]  /*3700*/  @!P5 LDG.E.64 R106, desc[UR6][R36.64] ;  /* 0x00000006246ad981 */ /* 0x000162000c1e1b00 */
[----:B------:R-:W-:Y:S02]  /*3710*/  LEA.HI.X R39, R39, UR5, R42, 0x1, P2 ;  /* 0x0000000527277c11 */ /* 0x000fe400090f0c2a */
[----:B------:R-:W-:-:S03]  /*3720*/  ISETP.GE.AND P2, PT, R233, R116, PT ;  /* 0x00000074e900720c */ /* 0x000fc60003f46270 */
[----:B------:R0:W5:Y:S01]  /*3730*/  @!P5 LDG.E.64 R110, desc[UR6][R38.64] ;  /* 0x00000006266ed981 */ /* 0x000162000c1e1b00 */
[----:B------:R-:W-:Y:S02]  /*3740*/  ISETP.GE.AND P5, PT, R235, R116, PT ;  /* 0x00000074eb00720c */ /* 0x000fe40003fa6270 */
[----:B------:R-:W-:Y:S02]  /*3750*/  CS2R R72, SRZ ;  /* 0x0000000000487805 */ /* 0x000fe4000001ff00 */
[----:B------:R-:W-:Y:S02]  /*3760*/  CS2R R64, SRZ ;  /* 0x0000000000407805 */ /* 0x000fe4000001ff00 */
[----:B------:R-:W-:Y:S02]  /*3770*/  CS2R R60, SRZ ;  /* 0x00000000003c7805 */ /* 0x000fe4000001ff00 */
[----:B------:R-:W-:Y:S02]  /*3780*/  CS2R R74, SRZ ;  /* 0x00000000004a7805 */ /* 0x000fe4000001ff00 */
[----:B------:R-:W-:-:S02]  /*3790*/  CS2R R66, SRZ ;  /* 0x0000000000427805 */ /* 0x000fc4000001ff00 */
[----:B------:R-:W-:Y:S01]  /*37a0*/  CS2R R62, SRZ ;  /* 0x00000000003e7805 */ /* 0x000fe2000001ff00 */
[----:B------:R0:W5:Y:S04]  /*37b0*/  @!P4 LDG.E.64 R72, desc[UR6][R36.64+0x40] ;  /* 0x000040062448c981 */ /* 0x000168000c1e1b00 */
[----:B------:R0:W5:Y:S04]  /*37c0*/  @!P2 LDG.E.64 R64, desc[UR6][R36.64+0x80] ;  /* 0x000080062440a981 */ /* 0x000168000c1e1b00 */
[----:B------:R0:W5:Y:S04]  /*37d0*/  @!P5 LDG.E.64 R60, desc[UR6][R36.64+0xc0] ;  /* 0x0000c006243cd981 */ /* 0x000168000c1e1b00 */
[----:B------:R0:W5:Y:S04]  /*37e0*/  @!P4 LDG.E.64 R74, desc[UR6][R38.64+0x40] ;  /* 0x00004006264ac981 */ /* 0x000168000c1e1b00 */
[----:B------:R0:W5:Y:S04]  /*37f0*/  @!P2 LDG.E.64 R66, desc[UR6][R38.64+0x80] ;  /* 0x000080062642a981 */ /* 0x000168000c1e1b00 */
[----:B------:R0:W5:Y:S02]  /*3800*/  @!P5 LDG.E.64 R62, desc[UR6][R38.64+0xc0] ;  /* 0x0000c006263ed981 */ /* 0x000164000c1e1b00 */
.L_x_1549:
[----:B------:R-:W-:Y:S05]  /*3810*/  BSYNC B1 ;  /* 0x0000000000017941 */ /* 0x000fea0003800000 */
.L_x_1548:
[----:B0-----:R-:W-:Y:S01]  /*3820*/  VIADD R36, R23, 0x20 ;  /* 0x0000002017247836 */ /* 0x001fe20000000000 */
[----:B------:R-:W-:Y:S01]  /*3830*/  BSSY B1, `(.L_x_1550) ;  /* 0x0000029000017945 */ /* 0x000fe20003800000 */
[----:B------:R-:W-:Y:S02]  /*3840*/  CS2R R44, SRZ ;  /* 0x00000000002c7805 */ /* 0x000fe4000001ff00 */
[----:B------:R-:W-:Y:S02]  /*3850*/  CS2R R52, SRZ ;  /* 0x0000000000347805 */ /* 0x000fe4000001ff00 */
[----:B------:R-:W-:Y:S02]  /*3860*/  CS2R R56, SRZ ;  /* 0x0000000000387805 */ /* 0x000fe4000001ff00 */
[----:B------:R-:W-:Y:S02]  /*3870*/  ISETP.GE.AND P4, PT, R36, R105, PT ;  /* 0x000000692400720c */ /* 0x000fe40003f86270 */
[----:B------:R-:W-:-:S02]  /*3880*/  CS2R R42, SRZ ;  /* 0x00000000002a7805 */ /* 0x000fc4000001ff00 */
[----:B------:R-:W-:Y:S02]  /*3890*/  CS2R R46, SRZ ;  /* 0x00000000002e7805 */ /* 0x000fe4000001ff00 */
[----:B------:R-:W-:Y:S02]  /*38a0*/  CS2R R54, SRZ ;  /* 0x0000000000367805 */ /* 0x000fe4000001ff00 */
[----:B------:R-:W-:-:S05]  /*38b0*/  CS2R R58, SRZ ;  /* 0x00000000003a7805 */ /* 0x000fca000001ff00 */
[----:B------:R-:W-:Y:S05]  /*38c0*/  @P4 BRA `(.L_x_1551) ;  /* 0x00000000007c4947 */ /* 0x000fea0003800000 */
[----:B------:R-:W-:Y:S01]  /*38d0*/  IADD3 R70, P2, P5, R84, R70, R20 ;  /* 0x0000004654467210 */ /* 0x000fe20007d5e014 */
[----:B------:R-:W-:Y:S01]  /*38e0*/  ULDC.64 UR4, c[0x0][0x3e8] ;  /* 0x0000fa0000047ab9 */ /* 0x000fe20000000a00 */
[----:B------:R-:W-:Y:S01]  /*38f0*/  ULDC.64 UR6, c[0x0][0x400] ;  /* 0x0001000000067ab9 */ /* 0x000fe20000000a00 */
[----:B------:R-:W-:Y:S02]  /*3900*/  CS2R R56, SRZ ;  /* 0x0000000000387805 */ /* 0x000fe4000001ff00 */
[----:B------:R-:W-:Y:S02]  /*3910*/  IADD3.X R99, R31, R99, R14, P2, P5 ;  /* 0x000000631f637210 */ /* 0x000fe400017ea40e */
[----:B------:R-:W-:Y:S02]  /*3920*/  CS2R R52, SRZ ;  /* 0x0000000000347805 */ /* 0x000fe4000001ff00 */
[----:B------:R-:W-:Y:S02]  /*3930*/  IADD3 R68, P2, P5, R80, R68, R28 ;  /* 0x0000004450447210 */ /* 0x000fe40007d5e01c */
[----:B------:R-:W-:-:S02]  /*3940*/  CS2R R58, SRZ ;  /* 0x00000000003a7805 */ /* 0x000fc4000001ff00 */
[----:B------:R-:W-:Y:S01]  /*3950*/  CS2R R54, SRZ ;  /* 0x0000000000367805 */ /* 0x000fe2000001ff00 */
[----:B------:R-:W-:Y:S01]  /*3960*/  ULDC.64 UR8, c[0x0][0x208] ;  /* 0x0000820000087ab9 */ /* 0x000fe20000000a00 */
[----:B------:R-:W-:Y:S02]  /*3970*/  IADD3.X R109, R33, R109, R26, P2, P5 ;  /* 0x0000006d216d7210 */ /* 0x000fe400017ea41a */
[----:B------:R-:W-:Y:S02]  /*3980*/  LEA R36, P2, R70, UR4, 0x1 ;  /* 0x0000000446247c11 */ /* 0x000fe4000f8408ff */
[----:B------:R-:W-:Y:S02]  /*3990*/  LEA R38, P5, R68, UR6, 0x1 ;  /* 0x0000000644267c11 */ /* 0x000fe4000f8a08ff */
[----:B------:R-:W-:Y:S02]  /*39a0*/  LEA.HI.X R37, R70, UR5, R99, 0x1, P2 ;  /* 0x0000000546257c11 */ /* 0x000fe400090f0c63 */
[----:B------:R-:W-:-:S02]  /*39b0*/  LEA.HI.X R39, R68, UR7, R109, 0x1, P5 ;  /* 0x0000000744277c11 */ /* 0x000fc4000a8f0c6d */
[-C--:B------:R-:W-:Y:S02]  /*39c0*/  ISETP.GE.AND P2, PT, R200, R116.reuse, PT ;  /* 0x00000074c800720c */ /* 0x080fe40003f46270 */
[----:B------:R-:W-:Y:S02]  /*39d0*/  ISETP.GE.AND P5, PT, R234, R116, PT ;  /* 0x00000074ea00720c */ /* 0x000fe40003fa6270 */
[----:B------:R-:W-:Y:S02]  /*39e0*/  CS2R R44, SRZ ;  /* 0x00000000002c7805 */ /* 0x000fe4000001ff00 */
[----:B------:R-:W-:Y:S02]  /*39f0*/  CS2R R40, SRZ ;  /* 0x0000000000287805 */ /* 0x000fe4000001ff00 */
[----:B------:R-:W-:-:S05]  /*3a00*/  CS2R R46, SRZ ;  /* 0x00000000002e7805 */ /* 0x000fca000001ff00 */
[----:B------:R0:W5:Y:S04]  /*3a10*/  @!P2 LDG.E.64 R56, desc[UR8][R36.64] ;  /* 0x000000082438a981 */ /* 0x000168000c1e1b00 */
[----:B------:R0:W5:Y:S01]  /*3a20*/  @!P2 LDG.E.64 R58, desc[UR8][R38.64] ;  /* 0x00000008263aa981 */ /* 0x000162000c1e1b00 */
[----:B------:R-:W-:-:S03]  /*3a30*/  ISETP.GE.AND P2, PT, R233, R116, PT ;  /* 0x00000074e900720c */ /* 0x000fc60003f46270 */
[----:B------:R0:W5:Y:S04]  /*3a40*/  @!P5 LDG.E.64 R52, desc[UR8][R36.64+0x40] ;  /* 0x000040082434d981 */ /* 0x000168000c1e1b00 */
[----:B------:R0:W5:Y:S01]  /*3a50*/  @!P5 LDG.E.64 R54, desc[UR8][R38.64+0x40] ;  /* 0x000040082636d981 */ /* 0x000162000c1e1b00 */
[----:B------:R-:W-:Y:S02]  /*3a60*/  ISETP.GE.AND P5, PT, R235, R116, PT ;  /* 0x00000074eb00720c */ /* 0x000fe40003fa6270 */
[----:B------:R-:W-:-:S03]  /*3a70*/  CS2R R42, SRZ ;  /* 0x00000000002a7805 */ /* 0x000fc6000001ff00 */
[----:B------:R0:W5:Y:S04]  /*3a80*/  @!P2 LDG.E.64 R44, desc[UR8][R36.64+0x80] ;  /* 0x00008008242ca981 */ /* 0x000168000c1e1b00 */
[----:B------:R0:W5:Y:S04]  /*3a90*/  @!P2 LDG.E.64 R46, desc[UR8][R38.64+0x80] ;  /* 0x00008008262ea981 */ /* 0x000168000c1e1b00 */
[----:B------:R0:W5:Y:S04]  /*3aa0*/  @!P5 LDG.E.64 R40, desc[UR8][R36.64+0xc0] ;  /* 0x0000c0082428d981 */ /* 0x000168000c1e1b00 */
[----:B------:R0:W5:Y:S02]  /*3ab0*/  @!P5 LDG.E.64 R42, desc[UR8][R38.64+0xc0] ;  /* 0x0000c008262ad981 */ /* 0x000164000c1e1b00 */
.L_x_1551:
[----:B------:R-:W-:Y:S05]  /*3ac0*/  BSYNC B1 ;  /* 0x0000000000017941 */ /* 0x000fea0003800000 */
.L_x_1550:
[----:B0-----:R-:W2:Y:S01]  /*3ad0*/  LDL R36, [R1+0x20] ;  /* 0x0000200001247983 */ /* 0x001ea20000100800 */
[----:B-----5:R-:W-:Y:S02]  /*3ae0*/  IMAD.MOV.U32 R37, RZ, RZ, R61 ;  /* 0x000000ffff257224 */ /* 0x020fe400078e003d */
[----:B------:R-:W-:Y:S02]  /*3af0*/  IMAD.MOV.U32 R38, RZ, RZ, R64 ;  /* 0x000000ffff267224 */ /* 0x000fe400078e0040 */
[----:B------:R-:W-:Y:S01]  /*3b00*/  IMAD.MOV.U32 R39, RZ, RZ, R65 ;  /* 0x000000ffff277224 */ /* 0x000fe200078e0041 */
[----:B------:R-:W-:Y:S01]  /*3b10*/  PRMT R128, R37, 0x7610, R128 ;  /* 0x0000761025807816 */ /* 0x000fe20000000080 */
[----:B------:R-:W-:Y:S01]  /*3b20*/  IMAD.MOV.U32 R37, RZ, RZ, R73 ;  /* 0x000000ffff257224 */ /* 0x000fe200078e0049 */
[----:B------:R-:W-:Y:S01]  /*3b30*/  PRMT R115, R115, 0x5410, R38 ;  /* 0x0000541073737816 */ /* 0x000fe20000000026 */
[----:B------:R-:W-:Y:S01]  /*3b40*/  IMAD.MOV.U32 R38, RZ, RZ, R106 ;  /* 0x000000ffff267224 */ /* 0x000fe200078e006a */
[----:B------:R-:W-:Y:S01]  /*3b50*/  PRMT R114, R114, 0x5410, R39 ;  /* 0x0000541072727816 */ /* 0x000fe20000000027 */
[----:B------:R-:W-:Y:S01]  /*3b60*/  IMAD.MOV.U32 R39, RZ, RZ, R107 ;  /* 0x000000ffff277224 */ /* 0x000fe200078e006b */
[----:B------:R-:W-:Y:S01]  /*3b70*/  PRMT R117, R117, 0x5410, R37 ;  /* 0x0000541075757816 */ /* 0x000fe20000000025 */
[----:B------:R-:W-:-:S03]  /*3b80*/  IMAD.MOV.U32 R37, RZ, RZ, R63 ;  /* 0x000000ffff257224 */ /* 0x000fc600078e003f */
[----:B------:R-:W-:Y:S02]  /*3b90*/  PRMT R70, R39, 0x5410, R38 ;  /* 0x0000541027467816 */ /* 0x000fe40000000026 */
[----:B------:R-:W-:Y:S01]  /*3ba0*/  PRMT R130, R37, 0x7610, R130 ;  /* 0x0000761025827816 */ /* 0x000fe20000000082 */
[----:B------:R-:W-:-:S05]  /*3bb0*/  IMAD.MOV.U32 R37, RZ, RZ, R67 ;  /* 0x000000ffff257224 */ /* 0x000fca00078e0043 */
[----:B------:R-:W-:Y:S01]  /*3bc0*/  PRMT R132, R37, 0x7610, R132 ;  /* 0x0000761025847816 */ /* 0x000fe20000000084 */
[----:B------:R-:W-:-:S05]  /*3bd0*/  IMAD.MOV.U32 R37, RZ, RZ, R75 ;  /* 0x000000ffff257224 */ /* 0x000fca00078e004b */
[----:B------:R-:W-:Y:S01]  /*3be0*/  PRMT R138, R37, 0x7610, R138 ;  /* 0x00007610258a7816 */ /* 0x000fe2000000008a */
[----:B------:R-:W-:Y:S01]  /*3bf0*/  IMAD.MOV.U32 R37, RZ, RZ, R111 ;  /* 0x000000ffff257224 */ /* 0x000fe200078e006f */
[----:B--2---:R-:W-:Y:S01]  /*3c00*/  R2UR UR4, R36 ;  /* 0x00000000240472ca */ /* 0x004fe200000e0000 */
[----:B------:R-:W-:-:S05]  /*3c10*/  IMAD.MOV.U32 R36, RZ, RZ, R60 ;  /* 0x000000ffff247224 */ /* 0x000fca00078e003c */
[----:B------:R-:W-:Y:S01]  /*3c20*/  PRMT R127, R36, 0x7610, R127 ;  /* 0x00007610247f7816 */ /* 0x000fe2000000007f */
[----:B------:R-:W-:-:S05]  /*3c30*/  IMAD.MOV.U32 R36, RZ, RZ, R72 ;  /* 0x000000ffff247224 */ /* 0x000fca00078e0048 */
[----:B------:R-:W-:Y:S01]  /*3c40*/  PRMT R118, R118, 0x5410, R36 ;  /* 0x0000541076767816 */ /* 0x000fe20000000024 */
[----:B------:R-:W-:Y:S01]  /*3c50*/  IMAD.MOV.U32 R36, RZ, RZ, R62 ;  /* 0x000000ffff247224 */ /* 0x000fe200078e003e */
[----:B------:R-:W-:-:S04]  /*3c60*/  UISETP.NE.AND UP0, UPT, UR4, 0x3, UPT ;  /* 0x000000030400788c */ /* 0x000fc8000bf05270 */
[----:B------:R-:W-:Y:S01]  /*3c70*/  PRMT R129, R36, 0x7610, R129 ;  /* 0x0000761024817816 */ /* 0x000fe20000000081 */
[----:B------:R-:W-:Y:S01]  /*3c80*/  IMAD.MOV.U32 R36, RZ, RZ, R66 ;  /* 0x000000ffff247224 */ /* 0x000fe200078e0042 */
[----:B------:R-:W-:-:S04]  /*3c90*/  PLOP3.LUT P2, PT, PT, PT, UP0, 0x80, 0x0 ;  /* 0x000000000000781c */ /* 0x000fc80003f4f008 */
[----:B------:R-:W-:Y:S01]  /*3ca0*/  PRMT R131, R36, 0x7610, R131 ;  /* 0x0000761024837816 */ /* 0x000fe20000000083 */
[----:B------:R-:W-:-:S05]  /*3cb0*/  IMAD.MOV.U32 R36, RZ, RZ, R74 ;  /* 0x000000ffff247224 */ /* 0x000fca00078e004a */
[----:B------:R-:W-:Y:S01]  /*3cc0*/  PRMT R137, R36, 0x7610, R137 ;  /* 0x0000761024897816 */ /* 0x000fe20000000089 */
[----:B------:R-:W-:-:S05]  /*3cd0*/  IMAD.MOV.U32 R36, RZ, RZ, R110 ;  /* 0x000000ffff247224 */ /* 0x000fca00078e006e */
[----:B------:R-:W-:Y:S01]  /*3ce0*/  PRMT R112, R36, 0x5410, R37 ;  /* 0x0000541024707816 */ /* 0x000fe20000000025 */
[----:B------:R-:W-:Y:S02]  /*3cf0*/  IMAD.MOV.U32 R37, RZ, RZ, R40 ;  /* 0x000000ffff257224 */ /* 0x000fe400078e0028 */
[----:B------:R-:W-:-:S03]  /*3d00*/  IMAD.MOV.U32 R36, RZ, RZ, R41 ;  /* 0x000000ffff247224 */ /* 0x000fc600078e0029 */
[----:B------:R-:W-:Y:S01]  /*3d10*/  PRMT R114, R37, 0x7610, R114 ;  /* 0x0000761025727816 */ /* 0x000fe20000000072 */
[----:B------:R-:W-:Y:S01]  /*3d20*/  IMAD.MOV.U32 R37, RZ, RZ, R44 ;  /* 0x000000ffff257224 */ /* 0x000fe200078e002c */
[----:B------:R-:W-:Y:S01]  /*3d30*/  PRMT R115, R36, 0x7610, R115 ;  /* 0x0000761024737816 */ /* 0x000fe20000000073 */
        /* <DEDUP_REMOVED lines=25> */
[----:B------:R-:W-:Y:S02]  /*3ed0*/  PRMT R136, R37, 0x7610, R136 ;  /* 0x0000761025887816 */ /* 0x000fe40000000088 */
[----:B------:R-:W-:Y:S01]  /*3ee0*/  PRMT R135, R36, 0x7610, R135 ;  /* 0x0000761024877816 */ /* 0x000fe20000000087 */
[----:B------:R-:W-:Y:S06]  /*3ef0*/  @!P2 BRA `(.L_x_1552) ;  /* 0x000000000004a947 */ /* 0x000fec0003800000 */
[----:B------:R-:W-:Y:S01]  /*3f00*/  BPT.TRAP 0x1 ;  /* 0x000000040000795c */ /* 0x000fe20000300000 */
.L_x_1552:
[----:B------:R-:W-:Y:S01]  /*3f10*/  IMAD R99, R17, 0x8, R16 ;  /* 0x0000000811637824 */ /* 0x000fe200078e0210 */
[----:B------:R-:W-:Y:S01]  /*3f20*/  SHF.L.U32 R109, R237, 0x1f, RZ ;  /* 0x0000001fed6d7819 */ /* 0x000fe200000006ff */
[----:B------:R-:W-:Y:S03]  /*3f30*/  BSSY B1, `(.L_x_1553) ;  /* 0x0000003000017945 */ /* 0x000fe60003800000 */
[----:B------:R-:W0:Y:S02]  /*3f40*/  SYNCS.PHASECHK.TRANS64.TRYWAIT P5, [R99+URZ+0x30890], R109 ;  /* 0x0308906d630075a7 */ /* 0x000e2400080a017f */
[----:B0-----:R-:W-:Y:S05]  /*3f50*/  @!P5 BRA `(.L_x_1554) ;  /* 0x000002a40034d947 */ /* 0x001fea0003800000 */
.L_x_2020:
[----:B------:R-:W-:Y:S05]  /*3f60*/  BSYNC B1 ;  /* 0x0000000000017941 */ /* 0x000fea0003800000 */
.L_x_1553:
[----:B------:R-:W-:Y:S04]  /*3f70*/  BSSY B1, `(.L_x_1555) ;  /* 0x00000dd000017945 */ /* 0x000fe80003800000 */
[----:B------:R-:W-:Y:S05]  /*3f80*/  @P3 BRA `(.L_x_1556) ;  /* 0x0000000c006c3947 */ /* 0x000fea0003800000 */
[----:B------:R-:W-:Y:S01]  /*3f90*/  ISETP.NE.AND P3, PT, R30, RZ, PT ;  /* 0x000000ff1e00720c */ /* 0x000fe20003f65270 */
[----:B------:R-:W-:-:S12]  /*3fa0*/  BSSY B2, `(.L_x_1557) ;  /* 0x0000035000027945 */ /* 0x000fd80003800000 */
[----:B------:R-:W-:Y:S05]  /*3fb0*/  @!P3 BRA `(.L_x_1558) ;  /* 0x0000000000ccb947 */ /* 0x000fea0003800000 */
[----:B------:R1:W2:Y:S01]  /*3fc0*/  LDS.128 R36, [R103+0x20400] ;  /* 0x0204000067247984 */ /* 0x0002a20000000c00 */
[----:B------:R-:W-:Y:S01]  /*3fd0*/  ISETP.GE.AND P3, PT, R200, R116, PT ;  /* 0x00000074c800720c */ /* 0x000fe20003f66270 */
[----:B------:R-:W-:-:S12]  /*3fe0*/  BSSY B3, `(.L_x_1559) ;  /* 0x000002e000037945 */ /* 0x000fd80003800000 */
[----:B-1----:R-:W-:Y:S05]  /*3ff0*/  @P3 BRA `(.L_x_1560) ;  /* 0x0000000000b03947 */ /* 0x002fea0003800000 */
[----:B------:R-:W-:Y:S01]  /*4000*/  SHF.R.U64 R69, R110, 0x10, R111 ;  /* 0x000000106e457819 */ /* 0x000fe2000000126f */
[----:B--2---:R-:W-:Y:S01]  /*4010*/  IMAD.U32 R110, R37, 0x10000, RZ ;  /* 0x00010000256e7824 */ /* 0x004fe200078e00ff */
[----:B------:R-:W-:Y:S02]  /*4020*/  SHF.R.U64 R68, R106, 0x10, R107 ;  /* 0x000000106a447819 */ /* 0x000fe4000000126b */
[----:B------:R-:W-:Y:S02]  /*4030*/  SHF.R.U32.HI R106, RZ, 0x10, R111 ;  /* 0x00000010ff6a7819 */ /* 0x000fe4000001166f */
[----:B------:R-:W-:Y:S02]  /*4040*/  PRMT R69, R112, 0x5410, R69 ;  /* 0x0000541070457816 */ /* 0x000fe40000000045 */
[----:B------:R-:W-:Y:S02]  /*4050*/  PRMT R68, R70, 0x5432, R68 ;  /* 0x0000543246447816 */ /* 0x000fe40000000044 */
[----:B------:R-:W-:-:S02]  /*4060*/  SHF.R.U32.HI R71, RZ, 0x10, R107 ;  /* 0x00000010ff477819 */ /* 0x000fc4000001166b */
[----:B------:R-:W-:Y:S02]  /*4070*/  PRMT R106, R112, 0x5432, R106 ;  /* 0x00005432706a7816 */ /* 0x000fe4000000006a */
[----:B------:R-:W-:Y:S02]  /*4080*/  LOP3.LUT R112, R37, 0xffff0000, RZ, 0xc0, !PT ;  /* 0xffff000025707812 */ /* 0x000fe400078ec0ff */
[C---:B------:R-:W-:Y:S01]  /*4090*/  LOP3.LUT R107, R69.reuse, 0xffff0000, RZ, 0xc0, !PT ;  /* 0xffff0000456b7812 */ /* 0x040fe200078ec0ff */
[----:B------:R-:W-:Y:S01]  /*40a0*/  IMAD.U32 R69, R69, 0x10000, RZ ;  /* 0x0001000045457824 */ /* 0x000fe200078e00ff */
[C---:B------:R-:W-:Y:S01]  /*40b0*/  LOP3.LUT R37, R68.reuse, 0xffff0000, RZ, 0xc0, !PT ;  /* 0xffff000044257812 */ /* 0x040fe200078ec0ff */
[----:B------:R-:W-:Y:S01]  /*40c0*/  IMAD.U32 R68, R68, 0x10000, RZ ;  /* 0x0001000044447824 */ /* 0x000fe200078e00ff */
[----:B------:R-:W-:Y:S01]  /*40d0*/  PRMT R71, R70, 0x5410, R71 ;  /* 0x0000541046477816 */ /* 0x000fe20000000047 */
[C---:B------:R-:W-:Y:S02]  /*40e0*/  FMUL.FTZ R111, R112.reuse, R107 ;  /* 0x0000006b706f7220 */ /* 0x040fe40000410000 */
[----:B------:R-:W-:-:S02]  /*40f0*/  FMUL.FTZ R112, R112, R37 ;  /* 0x0000002570707220 */ /* 0x000fc40000410000 */
[C---:B------:R-:W-:Y:S01]  /*4100*/  FFMA.FTZ R70, R110.reuse, R37, -R111 ;  /* 0x000000256e467223 */ /* 0x040fe2000001086f */
[----:B------:R-:W-:Y:S02]  /*4110*/  IMAD.U32 R111, R71, 0x10000, RZ ;  /* 0x00010000476f7824 */ /* 0x000fe400078e00ff */
[----:B------:R-:W-:Y:S01]  /*4120*/  FFMA.FTZ R37, R110, R107, R112 ;  /* 0x0000006b6e257223 */ /* 0x000fe20000010070 */
[----:B------:R-:W-:Y:S01]  /*4130*/  LOP3.LUT R112, R38, 0xffff0000, RZ, 0xc0, !PT ;  /* 0xffff000026707812 */ /* 0x000fe200078ec0ff */
        /* <DEDUP_REMOVED lines=9> */
[----:B------:R-:W-:Y:S01]  /*41d0*/  IMAD.U32 R113, R39, 0x10000, RZ ;  /* 0x0001000027717824 */ /* 0x000fe200078e00ff */
[----:B------:R-:W-:Y:S02]  /*41e0*/  LOP3.LUT R110, R71, 0xffff0000, RZ, 0xc0, !PT ;  /* 0xffff0000476e7812 */ /* 0x000fe400078ec0ff */
[C---:B------:R-:W-:Y:S01]  /*41f0*/  LOP3.LUT R71, R36.reuse, 0xffff0000, RZ, 0xc0, !PT ;  /* 0xffff000024477812 */ /* 0x040fe200078ec0ff */
[C---:B------:R-:W-:Y:S01]  /*4200*/  FMUL.FTZ R112, R111.reuse, R106 ;  /* 0x0000006a6f707220 */ /* 0x040fe20000410000 */
[----:B------:R-:W-:Y:S02]  /*4210*/  IMAD.U32 R36, R36, 0x10000, RZ ;  /* 0x0001000024247824 */ /* 0x000fe400078e00ff */
[----:B------:R-:W-:Y:S01]  /*4220*/  FMUL.FTZ R111, R111, R110 ;  /* 0x0000006e6f6f7220 */ /* 0x000fe20000410000 */
[----:B------:R-:W-:Y:S01]  /*4230*/  F2FP.BF16.F32.PACK_AB R38, R107, R38 ;  /* 0x000000266b26723e */ /* 0x000fe200000010ff */
[----:B------:R-:W-:Y:S01]  /*4240*/  FFMA.FTZ R39, R113, R110, -R112 ;  /* 0x0000006e71277223 */ /* 0x000fe20000010870 */
[----:B------:R-:W-:Y:S01]  /*4250*/  FMUL.FTZ R110, R71, R68 ;  /* 0x00000044476e7220 */ /* 0x000fe20000410000 */
[----:B------:R-:W-:Y:S01]  /*4260*/  FFMA.FTZ R106, R113, R106, R111 ;  /* 0x0000006a716a7223 */ /* 0x000fe2000001006f */
[----:B------:R-:W-:-:S02]  /*4270*/  FMUL.FTZ R111, R71, R69 ;  /* 0x00000045476f7220 */ /* 0x000fc40000410000 */
[C---:B------:R-:W-:Y:S02]  /*4280*/  FFMA.FTZ R110, R36.reuse, R69, R110 ;  /* 0x00000045246e7223 */ /* 0x040fe4000001006e */
[----:B------:R-:W-:Y:S01]  /*4290*/  FFMA.FTZ R111, R36, R68, -R111 ;  /* 0x00000044246f7223 */ /* 0x000fe2000001086f */
[----:B------:R-:W-:-:S04]  /*42a0*/  F2FP.BF16.F32.PACK_AB R39, R106, R39 ;  /* 0x000000276a27723e */ /* 0x000fc800000010ff */
[----:B------:R-:W-:-:S07]  /*42b0*/  F2FP.BF16.F32.PACK_AB R36, R110, R111 ;  /* 0x0000006f6e24723e */ /* 0x000fce00000010ff */
.L_x_1560:
[----:B------:R-:W-:Y:S05]  /*42c0*/  BSYNC B3 ;  /* 0x0000000000037941 */ /* 0x000fea0003800000 */
.L_x_1559:
[----:B------:R-:W-:Y:S02]  /*42d0*/  ULDC.64 UR4, c[0x0][0x208] ;  /* 0x0000820000047ab9 */ /* 0x000fe40000000a00 */
[----:B--2---:R1:W-:Y:S03]  /*42e0*/  STG.E.128 desc[UR4][R50.64], R36 ;  /* 0x0000002432007986 */ /* 0x0043e6000c101d04 */
.L_x_1558:
[----:B------:R-:W-:Y:S05]  /*42f0*/  BSYNC B2 ;  /* 0x0000000000027941 */ /* 0x000fea0003800000 */
.L_x_1557:
[----:B------:R-:W-:Y:S01]  /*4300*/  ISETP.NE.AND P3, PT, R93, RZ, PT ;  /* 0x000000ff5d00720c */ /* 0x000fe20003f65270 */
[----:B------:R-:W-:-:S12]  /*4310*/  BSSY B2, `(.L_x_1561) ;  /* 0x0000035000027945 */ /* 0x000fd80003800000 */
[----:B------:R-:W-:Y:S05]  /*4320*/  @!P3 BRA `(.L_x_1562) ;  /* 0x0000000000ccb947 */ /* 0x000fea0003800000 */
[----:B-1----:R1:W2:Y:S01]  /*4330*/  LDS.128 R36, [R103+0x22400] ;  /* 0x0224000067247984 */ /* 0x0022a20000000c00 */
[----:B------:R-:W-:Y:S01]  /*4340*/  ISETP.GE.AND P3, PT, R234, R116, PT ;  /* 0x00000074ea00720c */ /* 0x000fe20003f66270 */
[----:B------:R-:W-:-:S12]  /*4350*/  BSSY B3, `(.L_x_1563) ;  /* 0x000002e000037945 */ /* 0x000fd80003800000 */
[----:B-1----:R-:W-:Y:S05]  /*4360*/  @P3 BRA `(.L_x_1564) ;  /* 0x0000000000b03947 */ /* 0x002fea0003800000 */
[----:B------:R-:W-:Y:S01]  /*4370*/  SHF.R.U64 R69, R74, 0x10, R75 ;  /* 0x000000104a457819 */ /* 0x000fe2000000124b */
[----:B--2---:R-:W-:Y:S01]  /*4380*/  IMAD.U32 R71, R37, 0x10000, RZ ;  /* 0x0001000025477824 */ /* 0x004fe200078e00ff */
[----:B------:R-:W-:Y:S02]  /*4390*/  SHF.R.U64 R68, R72, 0x10, R73 ;  /* 0x0000001048447819 */ /* 0x000fe40000001249 */
[----:B------:R-:W-:Y:S02]  /*43a0*/  PRMT R69, R137, 0x5410, R69 ;  /* 0x0000541089457816 */ /* 0x000fe40000000045 */
[----:B------:R-:W-:Y:S02]  /*43b0*/  PRMT R68, R118, 0x5432, R68 ;  /* 0x0000543276447816 */ /* 0x000fe40000000044 */
[----:B------:R-:W-:Y:S02]  /*43c0*/  SHF.R.U32.HI R72, RZ, 0x10, R73 ;  /* 0x00000010ff487819 */ /* 0x000fe40000011649 */
[----:B------:R-:W-:-:S02]  /*43d0*/  SHF.R.U32.HI R73, RZ, 0x10, R75 ;  /* 0x00000010ff497819 */ /* 0x000fc4000001164b */
[----:B------:R-:W-:Y:S02]  /*43e0*/  LOP3.LUT R75, R37, 0xffff0000, RZ, 0xc0, !PT ;  /* 0xffff0000254b7812 */ /* 0x000fe400078ec0ff */
[----:B------:R-:W-:Y:S02]  /*43f0*/  LOP3.LUT R70, R69, 0xffff0000, RZ, 0xc0, !PT ;  /* 0xffff000045467812 */ /* 0x000fe400078ec0ff */
[C---:B------:R-:W-:Y:S01]  /*4400*/  LOP3.LUT R74, R68.reuse, 0xffff0000, RZ, 0xc0, !PT ;  /* 0xffff0000444a7812 */ /* 0x040fe200078ec0ff */
[----:B------:R-:W-:Y:S01]  /*4410*/  IMAD.U32 R68, R68, 0x10000, RZ ;  /* 0x0001000044447824 */ /* 0x000fe200078e00ff */
[----:B------:R-:W-:Y:S01]  /*4420*/  PRMT R73, R138, 0x5410, R73 ;  /* 0x000054108a497816 */ /* 0x000fe20000000049 */
[----:B------:R-:W-:Y:S01]  /*4430*/  FMUL.FTZ R106, R75, R70 ;  /* 0x000000464b6a7220 */ /* 0x000fe20000410000 */
[----:B------:R-:W-:Y:S01]  /*4440*/  PRMT R72, R117, 0x5432, R72 ;  /* 0x0000543275487816 */ /* 0x000fe20000000048 */
[-C--:B------:R-:W-:Y:S02]  /*4450*/  FMUL.FTZ R75, R75, R74.reuse ;  /* 0x0000004a4b4b7220 */ /* 0x080fe40000410000 */
[C---:B------:R-:W-:Y:S01]  /*4460*/  FFMA.FTZ R37, R71.reuse, R74, -R106 ;  /* 0x0000004a47257223 */ /* 0x040fe2000001086a */
[----:B------:R-:W-:Y:S01]  /*4470*/  LOP3.LUT R106, R38, 0xffff0000, RZ, 0xc0, !PT ;  /* 0xffff0000266a7812 */ /* 0x000fe200078ec0ff */
[----:B------:R-:W-:Y:S01]  /*4480*/  FFMA.FTZ R70, R71, R70, R75 ;  /* 0x0000004647467223 */ /* 0x000fe2000001004b */
[C---:B------:R-:W-:Y:S01]  /*4490*/  IMAD.U32 R71, R73.reuse, 0x10000, RZ ;  /* 0x0001000049477824 */ /* 0x040fe200078e00ff */
[----:B------:R-:W-:Y:S01]  /*44a0*/  LOP3.LUT R73, R73, 0xffff0000, RZ, 0xc0, !PT ;  /* 0xffff000049497812 */ /* 0x000fe200078ec0ff */
[C---:B------:R-:W-:Y:S01]  /*44b0*/  IMAD.U32 R75, R72.reuse, 0x10000, RZ ;  /* 0x00010000484b7824 */ /* 0x040fe200078e00ff */
[----:B------:R-:W-:Y:S01]  /*44c0*/  LOP3.LUT R72, R72, 0xffff0000, RZ, 0xc0, !PT ;  /* 0xffff000048487812 */ /* 0x000fe200078ec0ff */
[----:B------:R-:W-:Y:S01]  /*44d0*/  FMUL.FTZ R107, R106, R71 ;  /* 0x000000476a6b7220 */ /* 0x000fe20000410000 */
[----:B------:R-:W-:-:S02]  /*44e0*/  IMAD.U32 R74, R38, 0x10000, RZ ;  /* 0x00010000264a7824 */ /* 0x000fc400078e00ff */
[----:B------:R-:W-:Y:S01]  /*44f0*/  FMUL.FTZ R106, R106, R75 ;  /* 0x0000004b6a6a7220 */ /* 0x000fe20000410000 */
[----:B------:R-:W-:Y:S01]  /*4500*/  F2FP.BF16.F32.PACK_AB R37, R70, R37 ;  /* 0x000000254625723e */ /* 0x000fe200000010ff */
[C---:B------:R-:W-:Y:S02]  /*4510*/  FFMA.FTZ R38, R74.reuse, R75, -R107 ;  /* 0x0000004b4a267223 */ /* 0x040fe4000001086b */
        /* <DEDUP_REMOVED lines=8> */
[----:B------:R-:W-:Y:S01]  /*45a0*/  IMAD.U32 R74, R69, 0x10000, RZ ;  /* 0x00010000454a7824 */ /* 0x000fe200078e00ff */
[C---:B------:R-:W-:Y:S01]  /*45b0*/  LOP3.LUT R69, R36.reuse, 0xffff0000, RZ, 0xc0, !PT ;  /* 0xffff000024457812 */ /* 0x040fe200078ec0ff */
[----:B------:R-:W-:Y:S02]  /*45c0*/  IMAD.U32 R73, R36, 0x10000, RZ ;  /* 0x0001000024497824 */ /* 0x000fe400078e00ff */
[----:B------:R-:W-:Y:S02]  /*45d0*/  F2FP.BF16.F32.PACK_AB R39, R39, R72 ;  /* 0x000000482727723e */ /* 0x000fe400000010ff */
[C---:B------:R-:W-:Y:S01]  /*45e0*/  FMUL.FTZ R36, R69.reuse, R74 ;  /* 0x0000004a45247220 */ /* 0x040fe20000410000 */
[----:B------:R-:W-:-:S03]  /*45f0*/  FMUL.FTZ R69, R69, R68 ;  /* 0x0000004445457220 */ /* 0x000fc60000410000 */
[C---:B------:R-:W-:Y:S01]  /*4600*/  FFMA.FTZ R36, R73.reuse, R68, -R36 ;  /* 0x0000004449247223 */ /* 0x040fe20000010824 */
[----:B------:R-:W-:-:S05]  /*4610*/  FFMA.FTZ R69, R73, R74, R69 ;  /* 0x0000004a49457223 */ /* 0x000fca0000010045 */
[----:B------:R-:W-:-:S07]  /*4620*/  F2FP.BF16.F32.PACK_AB R36, R69, R36 ;  /* 0x000000244524723e */ /* 0x000fce00000010ff */
.L_x_1564:
[----:B------:R-:W-:Y:S05]  /*4630*/  BSYNC B3 ;  /* 0x0000000000037941 */ /* 0x000fea0003800000 */
.L_x_1563:
[----:B------:R-:W-:Y:S02]  /*4640*/  ULDC.64 UR4, c[0x0][0x208] ;  /* 0x0000820000047ab9 */ /* 0x000fe40000000a00 */
[----:B--2---:R2:W-:Y:S03]  /*4650*/  STG.E.128 desc[UR4][R50.64+0x80], R36 ;  /* 0x0000802432007986 */ /* 0x0045e6000c101d04 */
.L_x_1562:
[----:B------:R-:W-:Y:S05]  /*4660*/  BSYNC B2 ;  /* 0x0000000000027941 */ /* 0x000fea0003800000 */
.L_x_1561:
[----:B------:R-:W-:Y:S01]  /*4670*/  ISETP.NE.AND P3, PT, R94, RZ, PT ;  /* 0x000000ff5e00720c */ /* 0x000fe20003f65270 */
[----:B------:R-:W-:-:S12]  /*4680*/  BSSY B2, `(.L_x_1565) ;  /* 0x0000036000027945 */ /* 0x000fd80003800000 */
[----:B------:R-:W-:Y:S05]  /*4690*/  @!P3 BRA `(.L_x_1566) ;  /* 0x0000000000d0b947 */ /* 0x000fea0003800000 */
[----:B-12---:R1:W2:Y:S01]  /*46a0*/  LDS.128 R36, [R103+0x24400] ;  /* 0x0244000067247984 */ /* 0x0062a20000000c00 */
[----:B------:R-:W-:Y:S01]  /*46b0*/  ISETP.GE.AND P3, PT, R233, R116, PT ;  /* 0x00000074e900720c */ /* 0x000fe20003f66270 */
[----:B------:R-:W-:-:S12]  /*46c0*/  BSSY B3, `(.L_x_1567) ;  /* 0x000002f000037945 */ /* 0x000fd80003800000 */
[----:B-1----:R-:W-:Y:S05]  /*46d0*/  @P3 BRA `(.L_x_1568) ;  /* 0x0000000000b43947 */ /* 0x002fea0003800000 */
[--C-:B------:R-:W-:Y:S02]  /*46e0*/  SHF.R.U64 R64, R64, 0x10, R65.reuse ;  /* 0x0000001040407819 */ /* 0x100fe40000001241 */
[----:B------:R-:W-:Y:S02]  /*46f0*/  SHF.R.U32.HI R68, RZ, 0x10, R65 ;  /* 0x00000010ff447819 */ /* 0x000fe40000011641 */
[--C-:B------:R-:W-:Y:S02]  /*4700*/  SHF.R.U64 R65, R66, 0x10, R67.reuse ;  /* 0x0000001042417819 */ /* 0x100fe40000001243 */
[----:B------:R-:W-:Y:S02]  /*4710*/  SHF.R.U32.HI R69, RZ, 0x10, R67 ;  /* 0x00000010ff457819 */ /* 0x000fe40000011643 */
[----:B------:R-:W-:Y:S01]  /*4720*/  PRMT R67, R131, 0x5410, R65 ;  /* 0x0000541083437816 */ /* 0x000fe20000000041 */
[----:B--2---:R-:W-:Y:S01]  /*4730*/  IMAD.U32 R65, R37, 0x10000, RZ ;  /* 0x0001000025417824 */ /* 0x004fe200078e00ff */
[----:B------:R-:W-:-:S02]  /*4740*/  PRMT R64, R115, 0x5432, R64 ;  /* 0x0000543273407816 */ /* 0x000fc40000000040 */
[----:B------:R-:W-:Y:S02]  /*4750*/  LOP3.LUT R71, R37, 0xffff0000, RZ, 0xc0, !PT ;  /* 0xffff000025477812 */ /* 0x000fe400078ec0ff */
[----:B------:R-:W-:Y:S02]  /*4760*/  LOP3.LUT R70, R67, 0xffff0000, RZ, 0xc0, !PT ;  /* 0xffff000043467812 */ /* 0x000fe400078ec0ff */
[C---:B------:R-:W-:Y:S01]  /*4770*/  LOP3.LUT R66, R64.reuse, 0xffff0000, RZ, 0xc0, !PT ;  /* 0xffff000040427812 */ /* 0x040fe200078ec0ff */
[----:B------:R-:W-:Y:S02]  /*4780*/  IMAD.U32 R64, R64, 0x10000, RZ ;  /* 0x0001000040407824 */ /* 0x000fe400078e00ff */
[C---:B------:R-:W-:Y:S02]  /*4790*/  FMUL.FTZ R72, R71.reuse, R70 ;  /* 0x0000004647487220 */ /* 0x040fe40000410000 */
[-C--:B------:R-:W-:Y:S02]  /*47a0*/  FMUL.FTZ R37, R71, R66.reuse ;  /* 0x0000004247257220 */ /* 0x080fe40000410000 */
[----:B------:R-:W-:-:S02]  /*47b0*/  FFMA.FTZ R66, R65, R66, -R72 ;  /* 0x0000004241427223 */ /* 0x000fc40000010848 */
[----:B------:R-:W-:Y:S01]  /*47c0*/  FFMA.FTZ R65, R65, R70, R37 ;  /* 0x0000004641417223 */ /* 0x000fe20000010025 */
[----:B------:R-:W-:Y:S02]  /*47d0*/  PRMT R37, R114, 0x5432, R68 ;  /* 0x0000543272257816 */ /* 0x000fe40000000044 */
[----:B------:R-:W-:Y:S02]  /*47e0*/  PRMT R68, R132, 0x5410, R69 ;  /* 0x0000541084447816 */ /* 0x000fe40000000045 */
[----:B------:R-:W-:Y:S01]  /*47f0*/  LOP3.LUT R70, R38, 0xffff0000, RZ, 0xc0, !PT ;  /* 0xffff000026467812 */ /* 0x000fe200078ec0ff */
[C---:B------:R-:W-:Y:S01]  /*4800*/  IMAD.U32 R71, R37.reuse, 0x10000, RZ ;  /* 0x0001000025477824 */ /* 0x040fe200078e00ff */
[----:B------:R-:W-:Y:S01]  /*4810*/  LOP3.LUT R37, R37, 0xffff0000, RZ, 0xc0, !PT ;  /* 0xffff000025257812 */ /* 0x000fe200078ec0ff */
[----:B------:R-:W-:Y:S01]  /*4820*/  IMAD.U32 R69, R68, 0x10000, RZ ;  /* 0x0001000044457824 */ /* 0x000fe200078e00ff */
[----:B------:R-:W-:Y:S01]  /*4830*/  F2FP.BF16.F32.PACK_AB R65, R65, R66 ;  /* 0x000000424141723e */ /* 0x000fe200000010ff */
[----:B------:R-:W-:-:S02]  /*4840*/  IMAD.U32 R38, R38, 0x10000, RZ ;  /* 0x0001000026267824 */ /* 0x000fc400078e00ff */
[C---:B------:R-:W-:Y:S01]  /*4850*/  FMUL.FTZ R73, R70.reuse, R69 ;  /* 0x0000004546497220 */ /* 0x040fe20000410000 */
[----:B------:R-:W-:-:S03]  /*4860*/  FMUL.FTZ R70, R70, R71 ;  /* 0x0000004746467220 */ /* 0x000fc60000410000 */
[C---:B------:R-:W-:Y:S01]  /*4870*/  FFMA.FTZ R73, R38.reuse, R71, -R73 ;  /* 0x0000004726497223 */ /* 0x040fe20000010849 */
[----:B------:R-:W-:Y:S01]  /*4880*/  FFMA.FTZ R70, R38, R69, R70 ;  /* 0x0000004526467223 */ /* 0x000fe20000010046 */
[----:B------:R-:W-:Y:S01]  /*4890*/  LOP3.LUT R69, R68, 0xffff0000, RZ, 0xc0, !PT ;  /* 0xffff000044457812 */ /* 0x000fe200078ec0ff */
[C---:B------:R-:W-:Y:S01]  /*48a0*/  IMAD.U32 R68, R39.reuse, 0x10000, RZ ;  /* 0x0001000027447824 */ /* 0x040fe200078e00ff */
[----:B------:R-:W-:-:S05]  /*48b0*/  LOP3.LUT R38, R39, 0xffff0000, RZ, 0xc0, !PT ;  /* 0xffff000027267812 */ /* 0x000fca00078ec0ff */
[C---:B------:R-:W-:Y:S01]  /*48c0*/  FMUL.FTZ R39, R38.reuse, R69 ;  /* 0x0000004526277220 */ /* 0x040fe20000410000 */
[----:B------:R-:W-:-:S03]  /*48d0*/  FMUL.FTZ R38, R38, R37 ;  /* 0x0000002526267220 */ /* 0x000fc60000410000 */
[C---:B------:R-:W-:Y:S01]  /*48e0*/  FFMA.FTZ R39, R68.reuse, R37, -R39 ;  /* 0x0000002544277223 */ /* 0x040fe20000010827 */
[----:B------:R-:W-:Y:S01]  /*48f0*/  FFMA.FTZ R38, R68, R69, R38 ;  /* 0x0000004544267223 */ /* 0x000fe20000010026 */
[C---:B------:R-:W-:Y:S01]  /*4900*/  LOP3.LUT R37, R36.reuse, 0xffff0000, RZ, 0xc0, !PT ;  /* 0xffff000024257812 */ /* 0x040fe200078ec0ff */
[----:B------:R-:W-:Y:S02]  /*4910*/  IMAD.U32 R68, R67, 0x10000, RZ ;  /* 0x0001000043447824 */ /* 0x000fe400078e00ff */
[----:B------:R-:W-:Y:S01]  /*4920*/  IMAD.U32 R67, R36, 0x10000, RZ ;  /* 0x0001000024437824 */ /* 0x000fe200078e00ff */
[----:B------:R-:W-:Y:S01]  /*4930*/  F2FP.BF16.F32.PACK_AB R39, R38, R39 ;  /* 0x000000272627723e */ /* 0x000fe200000010ff */
[C---:B------:R-:W-:Y:S01]  /*4940*/  FMUL.FTZ R36, R37.reuse, R68 ;  /* 0x0000004425247220 */ /* 0x040fe20000410000 */
[-C--:B------:R-:W-:Y:S01]  /*4950*/  FMUL.FTZ R37, R37, R64.reuse ;  /* 0x0000004025257220 */ /* 0x080fe20000410000 */
[----:B------:R-:W-:Y:S02]  /*4960*/  F2FP.BF16.F32.PACK_AB R38, R70, R73 ;  /* 0x000000494626723e */ /* 0x000fe400000010ff */
[C---:B------:R-:W-:Y:S01]  /*4970*/  FFMA.FTZ R36, R67.reuse, R64, -R36 ;  /* 0x0000004043247223 */ /* 0x040fe20000010824 */
[----:B------:R-:W-:-:S05]  /*4980*/  FFMA.FTZ R37, R67, R68, R37 ;  /* 0x0000004443257223 */ /* 0x000fca0000010025 */
[----:B------:R-:W-:Y:S01]  /*4990*/  F2FP.BF16.F32.PACK_AB R36, R37, R36 ;  /* 0x000000242524723e */ /* 0x000fe200000010ff */
[----:B------:R-:W-:-:S07]  /*49a0*/  IMAD.MOV.U32 R37, RZ, RZ, R65 ;  /* 0x000000ffff257224 */ /* 0x000fce00078e0041 */
.L_x_1568:
[----:B------:R-:W-:Y:S05]  /*49b0*/  BSYNC B3 ;  /* 0x0000000000037941 */ /* 0x000fea0003800000 */
.L_x_1567:
[----:B------:R-:W-:Y:S02]  /*49c0*/  ULDC.64 UR4, c[0x0][0x208] ;  /* 0x0000820000047ab9 */ /* 0x000fe40000000a00 */
[----:B--2---:R3:W-:Y:S03]  /*49d0*/  STG.E.128 desc[UR4][R50.64+0x100], R36 ;  /* 0x0001002432007986 */ /* 0x0047e6000c101d04 */
.L_x_1566:
[----:B------:R-:W-:Y:S05]  /*49e0*/  BSYNC B2 ;  /* 0x0000000000027941 */ /* 0x000fea0003800000 */
.L_x_1565:
[----:B------:R-:W-:-:S13]  /*49f0*/  ISETP.NE.AND P3, PT, R95, RZ, PT ;  /* 0x000000ff5f00720c */ /* 0x000fda0003f65270 */
[----:B------:R-:W-:Y:S05]  /*4a00*/  @!P3 BRA `(.L_x_1556) ;  /* 0x0000000000ccb947 */ /* 0x000fea0003800000 */
[----:B-123--:R1:W2:Y:S01]  /*4a10*/  LDS.128 R36, [R103+0x26400] ;  /* 0x0264000067247984 */ /* 0x00e2a20000000c00 */
[----:B------:R-:W-:Y:S01]  /*4a20*/  ISETP.GE.AND P3, PT, R235, R116, PT ;  /* 0x00000074eb00720c */ /* 0x000fe20003f66270 */
[----:B------:R-:W-:-:S12]  /*4a30*/  BSSY B2, `(.L_x_1569) ;  /* 0x000002e000027945 */ /* 0x000fd80003800000 */
[----:B-1----:R-:W-:Y:S05]  /*4a40*/  @P3 BRA `(.L_x_1570) ;  /* 0x0000000000b03947 */ /* 0x002fea0003800000 */
[----:B------:R-:W-:Y:S02]  /*4a50*/  SHF.R.U64 R64, R60, 0x10, R61 ;  /* 0x000000103c407819 */ /* 0x000fe4000000123d */
[--C-:B------:R-:W-:Y:S02]  /*4a60*/  SHF.R.U64 R60, R62, 0x10, R63.reuse ;  /* 0x000000103e3c7819 */ /* 0x100fe4000000123f */
[----:B------:R-:W-:Y:S02]  /*4a70*/  PRMT R127, R127, 0x5410, R64 ;  /* 0x000054107f7f7816 */ /* 0x000fe40000000040 */
[----:B------:R-:W-:Y:S01]  /*4a80*/  PRMT R129, R129, 0x5410, R60 ;  /* 0x0000541081817816 */ /* 0x000fe2000000003c */
[C---:B--2---:R-:W-:Y:S01]  /*4a90*/  IMAD.U32 R60, R37.reuse, 0x10000, RZ ;  /* 0x00010000253c7824 */ /* 0x044fe200078e00ff */
[----:B------:R-:W-:Y:S02]  /*4aa0*/  LOP3.LUT R62, R37, 0xffff0000, RZ, 0xc0, !PT ;  /* 0xffff0000253e7812 */ /* 0x000fe400078ec0ff */
[C---:B------:R-:W-:Y:S01]  /*4ab0*/  LOP3.LUT R65, R129.reuse, 0xffff0000, RZ, 0xc0, !PT ;  /* 0xffff000081417812 */ /* 0x040fe200078ec0ff */
[----:B------:R-:W-:Y:S01]  /*4ac0*/  IMAD.U32 R129, R129, 0x10000, RZ ;  /* 0x0001000081817824 */ /* 0x000fe200078e00ff */
[C---:B------:R-:W-:Y:S01]  /*4ad0*/  LOP3.LUT R67, R127.reuse, 0xffff0000, RZ, 0xc0, !PT ;  /* 0xffff00007f437812 */ /* 0x040fe200078ec0ff */
[----:B------:R-:W-:Y:S01]  /*4ae0*/  IMAD.U32 R127, R127, 0x10000, RZ ;  /* 0x000100007f7f7824 */ /* 0x000fe200078e00ff */
[----:B------:R-:W-:Y:S01]  /*4af0*/  SHF.R.U32.HI R63, RZ, 0x10, R63 ;  /* 0x00000010ff3f7819 */ /* 0x000fe2000001163f */
[C---:B------:R-:W-:Y:S01]  /*4b00*/  FMUL.FTZ R37, R62.reuse, R65 ;  /* 0x000000413e257220 */ /* 0x040fe20000410000 */
[----:B------:R-:W-:Y:S01]  /*4b10*/  SHF.R.U32.HI R61, RZ, 0x10, R61 ;  /* 0x00000010ff3d7819 */ /* 0x000fe2000001163d */
[-C--:B------:R-:W-:Y:S01]  /*4b20*/  FMUL.FTZ R62, R62, R67.reuse ;  /* 0x000000433e3e7220 */ /* 0x080fe20000410000 */
[----:B------:R-:W-:Y:S01]  /*4b30*/  PRMT R130, R130, 0x5410, R63 ;  /* 0x0000541082827816 */ /* 0x000fe2000000003f */
[----:B------:R-:W-:Y:S01]  /*4b40*/  FFMA.FTZ R37, R60, R67, -R37 ;  /* 0x000000433c257223 */ /* 0x000fe20000010825 */
[----:B------:R-:W-:Y:S01]  /*4b50*/  PRMT R128, R128, 0x5410, R61 ;  /* 0x0000541080807816 */ /* 0x000fe2000000003d */
[----:B------:R-:W-:Y:S01]  /*4b60*/  FFMA.FTZ R60, R60, R65, R62 ;  /* 0x000000413c3c7223 */ /* 0x000fe2000001003e */
[----:B------:R-:W-:Y:S01]  /*4b70*/  LOP3.LUT R62, R38, 0xffff0000, RZ, 0xc0, !PT ;  /* 0xffff0000263e7812 */ /* 0x000fe200078ec0ff */
[C---:B------:R-:W-:Y:S01]  /*4b80*/  IMAD.U32 R61, R130.reuse, 0x10000, RZ ;  /* 0x00010000823d7824 */ /* 0x040fe200078e00ff */
[----:B------:R-:W-:Y:S01]  /*4b90*/  LOP3.LUT R130, R130, 0xffff0000, RZ, 0xc0, !PT ;  /* 0xffff000082827812 */ /* 0x000fe200078ec0ff */
[----:B------:R-:W-:Y:S01]  /*4ba0*/  IMAD.U32 R63, R128, 0x10000, RZ ;  /* 0x00010000803f7824 */ /* 0x000fe200078e00ff */
[----:B------:R-:W-:Y:S01]  /*4bb0*/  F2FP.BF16.F32.PACK_AB R37, R60, R37 ;  /* 0x000000253c25723e */ /* 0x000fe200000010ff */
[----:B------:R-:W-:Y:S01]  /*4bc0*/  FMUL.FTZ R65, R62, R61 ;  /* 0x0000003d3e417220 */ /* 0x000fe20000410000 */
[----:B------:R-:W-:-:S02]  /*4bd0*/  IMAD.U32 R38, R38, 0x10000, RZ ;  /* 0x0001000026267824 */ /* 0x000fc400078e00ff */
[-C--:B------:R-:W-:Y:S02]  /*4be0*/  FMUL.FTZ R62, R62, R63.reuse ;  /* 0x0000003f3e3e7220 */ /* 0x080fe40000410000 */
[C---:B------:R-:W-:Y:S02]  /*4bf0*/  FFMA.FTZ R63, R38.reuse, R63, -R65 ;  /* 0x0000003f263f7223 */ /* 0x040fe40000010841 */
[----:B------:R-:W-:Y:S01]  /*4c00*/  FFMA.FTZ R62, R38, R61, R62 ;  /* 0x0000003d263e7223 */ /* 0x000fe2000001003e */
[C---:B------:R-:W-:Y:S01]  /*4c10*/  LOP3.LUT R61, R39.reuse, 0xffff0000, RZ, 0xc0, !PT ;  /* 0xffff0000273d7812 */ /* 0x040fe200078ec0ff */
[----:B------:R-:W-:Y:S01]  /*4c20*/  IMAD.U32 R39, R39, 0x10000, RZ ;  /* 0x0001000027277824 */ /* 0x000fe200078e00ff */
[----:B------:R-:W-:-:S03]  /*4c30*/  LOP3.LUT R38, R128, 0xffff0000, RZ, 0xc0, !PT ;  /* 0xffff000080267812 */ /* 0x000fc600078ec0ff */
[C---:B------:R-:W-:Y:S02]  /*4c40*/  FMUL.FTZ R64, R61.reuse, R130 ;  /* 0x000000823d407220 */ /* 0x040fe40000410000 */
[-C--:B------:R-:W-:Y:S02]  /*4c50*/  FMUL.FTZ R61, R61, R38.reuse ;  /* 0x000000263d3d7220 */ /* 0x080fe40000410000 */
[C---:B------:R-:W-:Y:S01]  /*4c60*/  FFMA.FTZ R38, R39.reuse, R38, -R64 ;  /* 0x0000002627267223 */ /* 0x040fe20000010840 */
[C---:B------:R-:W-:Y:S01]  /*4c70*/  LOP3.LUT R64, R36.reuse, 0xffff0000, RZ, 0xc0, !PT ;  /* 0xffff000024407812 */ /* 0x040fe200078ec0ff */
[----:B------:R-:W-:Y:S01]  /*4c80*/  FFMA.FTZ R39, R39, R130, R61 ;  /* 0x0000008227277223 */ /* 0x000fe2000001003d */
[----:B------:R-:W-:-:S03]  /*4c90*/  IMAD.U32 R36, R36, 0x10000, RZ ;  /* 0x0001000024247824 */ /* 0x000fc600078e00ff */
[C---:B------:R-:W-:Y:S01]  /*4ca0*/  FMUL.FTZ R61, R64.reuse, R129 ;  /* 0x00000081403d7220 */ /* 0x040fe20000410000 */
[-C--:B------:R-:W-:Y:S01]  /*4cb0*/  FMUL.FTZ R64, R64, R127.reuse ;  /* 0x0000007f40407220 */ /* 0x080fe20000410000 */
[----:B------:R-:W-:Y:S02]  /*4cc0*/  F2FP.BF16.F32.PACK_AB R39, R39, R38 ;  /* 0x000000262727723e */ /* 0x000fe400000010ff */
[C---:B------:R-:W-:Y:S01]  /*4cd0*/  FFMA.FTZ R61, R36.reuse, R127, -R61 ;  /* 0x0000007f243d7223 */ /* 0x040fe2000001083d */
[----:B------:R-:W-:Y:S01]  /*4ce0*/  FFMA.FTZ R64, R36, R129, R64 ;  /* 0x0000008124407223 */ /* 0x000fe20000010040 */
[----:B------:R-:W-:-:S04]  /*4cf0*/  F2FP.BF16.F32.PACK_AB R38, R62, R63 ;  /* 0x0000003f3e26723e */ /* 0x000fc800000010ff */
[----:B------:R-:W-:-:S07]  /*4d00*/  F2FP.BF16.F32.PACK_AB R36, R64, R61 ;  /* 0x0000003d4024723e */ /* 0x000fce00000010ff */
.L_x_1570:
[----:B------:R-:W-:Y:S05]  /*4d10*/  BSYNC B2 ;  /* 0x0000000000027941 */ /* 0x000fea0003800000 */
.L_x_1569:
[----:B------:R-:W-:Y:S02]  /*4d20*/  ULDC.64 UR4, c[0x0][0x208] ;  /* 0x0000820000047ab9 */ /* 0x000fe40000000a00 */
[----:B--2---:R4:W-:Y:S03]  /*4d30*/  STG.E.128 desc[UR4][R50.64+0x180], R36 ;  /* 0x0001802432007986 */ /* 0x0049e6000c101d04 */
.L_x_1556:
[----:B------:R-:W-:Y:S05]  /*4d40*/  BSYNC B1 ;  /* 0x0000000000017941 */ /* 0x000fea0003800000 */
.L_x_1555:
[----:B------:R-:W-:Y:S05]  /*4d50*/  @P4 BRA `(.L_x_1571) ;  /* 0x0000003c004c4947 */ /* 0x000fea0003800000 */
[----:B------:R-:W-:Y:S01]  /*4d60*/  ISETP.NE.AND P3, PT, R30, RZ, PT ;  /* 0x000000ff1e00720c */ /* 0x000fe20003f65270 */
[----:B------:R-:W-:-:S12]  /*4d70*/  BSSY B1, `(.L_x_1572) ;  /* 0x0000036000017945 */ /* 0x000fd80003800000 */
[----:B------:R-:W-:Y:S05]  /*4d80*/  @!P3 BRA `(.L_x_1573) ;  /* 0x0000000000d0b947 */ /* 0x000fea0003800000 */
[----:B-1234-:R1:W2:Y:S01]  /*4d90*/  LDS.128 R36, [R103+0x21400] ;  /* 0x0214000067247984 */ /* 0x01e2a20000000c00 */
[----:B------:R-:W-:Y:S01]  /*4da0*/  ISETP.GE.AND P3, PT, R200, R116, PT ;  /* 0x00000074c800720c */ /* 0x000fe20003f66270 */
[----:B------:R-:W-:-:S12]  /*4db0*/  BSSY B2, `(.L_x_1574) ;  /* 0x000002f000027945 */ /* 0x000fd80003800000 */
[----:B-1----:R-:W-:Y:S05]  /*4dc0*/  @P3 BRA `(.L_x_1575) ;  /* 0x0000000000b43947 */ /* 0x002fea0003800000 */
[----:B------:R-:W-:Y:S01]  /*4dd0*/  SHF.R.U64 R60, R56, 0x10, R57 ;  /* 0x00000010383c7819 */ /* 0x000fe20000001239 */
[----:B--2---:R-:W-:Y:S01]  /*4de0*/  IMAD.U32 R50, R38, 0x10000, RZ ;  /* 0x0001000026327824 */ /* 0x004fe200078e00ff */
[----:B------:R-:W-:Y:S02]  /*4df0*/  SHF.R.U64 R56, R58, 0x10, R59 ;  /* 0x000000103a387819 */ /* 0x000fe4000000123b */
[----:B------:R-:W-:Y:S02]  /*4e00*/  SHF.R.U32.HI R57, RZ, 0x10, R57 ;  /* 0x00000010ff397819 */ /* 0x000fe40000011639 */
[----:B------:R-:W-:Y:S02]  /*4e10*/  SHF.R.U32.HI R59, RZ, 0x10, R59 ;  /* 0x00000010ff3b7819 */ /* 0x000fe4000001163b */
[----:B------:R-:W-:Y:S02]  /*4e20*/  PRMT R135, R135, 0x5410, R56 ;  /* 0x0000541087877816 */ /* 0x000fe40000000038 */
[----:B------:R-:W-:-:S02]  /*4e30*/  PRMT R133, R133, 0x5410, R60 ;  /* 0x0000541085857816 */ /* 0x000fc4000000003c */
[----:B------:R-:W-:Y:S02]  /*4e40*/  PRMT R134, R134, 0x5410, R57 ;  /* 0x0000541086867816 */ /* 0x000fe40000000039 */
[----:B------:R-:W-:Y:S01]  /*4e50*/  PRMT R136, R136, 0x5410, R59 ;  /* 0x0000541088887816 */ /* 0x000fe2000000003b */
[C---:B------:R-:W-:Y:S01]  /*4e60*/  IMAD.U32 R59, R37.reuse, 0x10000, RZ ;  /* 0x00010000253b7824 */ /* 0x040fe200078e00ff */
[----:B------:R-:W-:Y:S01]  /*4e70*/  LOP3.LUT R57, R37, 0xffff0000, RZ, 0xc0, !PT ;  /* 0xffff000025397812 */ /* 0x000fe200078ec0ff */
[----:B------:R-:W-:Y:S01]  /*4e80*/  IMAD.U32 R60, R134, 0x10000, RZ ;  /* 0x00010000863c7824 */ /* 0x000fe200078e00ff */
[----:B------:R-:W-:Y:S01]  /*4e90*/  LOP3.LUT R62, R135, 0xffff0000, RZ, 0xc0, !PT ;  /* 0xffff0000873e7812 */ /* 0x000fe200078ec0ff */
[----:B------:R-:W-:Y:S01]  /*4ea0*/  IMAD.U32 R56, R136, 0x10000, RZ ;  /* 0x0001000088387824 */ /* 0x000fe200078e00ff */
[----:B------:R-:W-:Y:S01]  /*4eb0*/  LOP3.LUT R58, R133, 0xffff0000, RZ, 0xc0, !PT ;  /* 0xffff0000853a7812 */ /* 0x000fe200078ec0ff */
[----:B------:R-:W-:Y:S01]  /*4ec0*/  IMAD.U32 R37, R36, 0x10000, RZ ;  /* 0x0001000024257824 */ /* 0x000fe200078e00ff */
[----:B------:R-:W-:Y:S01]  /*4ed0*/  LOP3.LUT R51, R38, 0xffff0000, RZ, 0xc0, !PT ;  /* 0xffff000026337812 */ /* 0x000fe200078ec0ff */
[----:B------:R-:W-:Y:S01]  /*4ee0*/  FMUL.FTZ R64, R57, R62 ;  /* 0x0000003e39407220 */ /* 0x000fe20000410000 */
[----:B------:R-:W-:Y:S01]  /*4ef0*/  LOP3.LUT R38, R39, 0xffff0000, RZ, 0xc0, !PT ;  /* 0xffff000027267812 */ /* 0x000fe200078ec0ff */
[----:B------:R-:W-:Y:S01]  /*4f00*/  FMUL.FTZ R61, R57, R58 ;  /* 0x0000003a393d7220 */ /* 0x000fe20000410000 */
[----:B------:R-:W-:Y:S01]  /*4f10*/  LOP3.LUT R57, R36, 0xffff0000, RZ, 0xc0, !PT ;  /* 0xffff000024397812 */ /* 0x000fe200078ec0ff */
[----:B------:R-:W-:Y:S01]  /*4f20*/  FMUL.FTZ R63, R51, R56 ;  /* 0x00000038333f7220 */ /* 0x000fe20000410000 */
[C---:B------:R-:W-:Y:S01]  /*4f30*/  FFMA.FTZ R36, R59.reuse, R58, -R64 ;  /* 0x0000003a3b247223 */ /* 0x040fe20000010840 */
[----:B------:R-:W-:Y:S01]  /*4f40*/  FFMA.FTZ R59, R59, R62, R61 ;  /* 0x0000003e3b3b7223 */ /* 0x000fe2000001003d */
[-C--:B------:R-:W-:Y:S01]  /*4f50*/  FMUL.FTZ R61, R51, R60.reuse ;  /* 0x0000003c333d7220 */ /* 0x080fe20000410000 */
[----:B------:R-:W-:Y:S01]  /*4f60*/  LOP3.LUT R136, R136, 0xffff0000, RZ, 0xc0, !PT ;  /* 0xffff000088887812 */ /* 0x000fe200078ec0ff */
[----:B------:R-:W-:Y:S01]  /*4f70*/  FFMA.FTZ R51, R50, R60, -R63 ;  /* 0x0000003c32337223 */ /* 0x000fe2000001083f */
[----:B------:R-:W-:Y:S01]  /*4f80*/  LOP3.LUT R134, R134, 0xffff0000, RZ, 0xc0, !PT ;  /* 0xffff000086867812 */ /* 0x000fe200078ec0ff */
[----:B------:R-:W-:-:S02]  /*4f90*/  IMAD.U32 R60, R135, 0x10000, RZ ;  /* 0x00010000873c7824 */ /* 0x000fc400078e00ff */
[----:B------:R-:W-:Y:S01]  /*4fa0*/  FFMA.FTZ R50, R50, R56, R61 ;  /* 0x0000003832327223 */ /* 0x000fe2000001003d */
[----:B------:R-:W-:Y:S02]  /*4fb0*/  IMAD.U32 R58, R133, 0x10000, RZ ;  /* 0x00010000853a7824 */ /* 0x000fe400078e00ff */
[C---:B------:R-:W-:Y:S01]  /*4fc0*/  FMUL.FTZ R56, R38.reuse, R136 ;  /* 0x0000008826387220 */ /* 0x040fe20000410000 */
[----:B------:R-:W-:Y:S01]  /*4fd0*/  FMUL.FTZ R61, R38, R134 ;  /* 0x00000086263d7220 */ /* 0x000fe20000410000 */
[C---:B------:R-:W-:Y:S01]  /*4fe0*/  FMUL.FTZ R38, R57.reuse, R60 ;  /* 0x0000003c39267220 */ /* 0x040fe20000410000 */
[-C--:B------:R-:W-:Y:S01]  /*4ff0*/  FMUL.FTZ R57, R57, R58.reuse ;  /* 0x0000003a39397220 */ /* 0x080fe20000410000 */
[----:B------:R-:W-:Y:S01]  /*5000*/  IMAD.U32 R39, R39, 0x10000, RZ ;  /* 0x0001000027277824 */ /* 0x000fe200078e00ff */
[----:B------:R-:W-:Y:S01]  /*5010*/  F2FP.BF16.F32.PACK_AB R50, R50, R51 ;  /* 0x000000333232723e */ /* 0x000fe200000010ff */
[C---:B------:R-:W-:Y:S01]  /*5020*/  FFMA.FTZ R38, R37.reuse, R58, -R38 ;  /* 0x0000003a25267223 */ /* 0x040fe20000010826 */
[----:B------:R-:W-:Y:S01]  /*5030*/  FFMA.FTZ R57, R37, R60, R57 ;  /* 0x0000003c25397223 */ /* 0x000fe20000010039 */
[C---:B------:R-:W-:Y:S01]  /*5040*/  FFMA.FTZ R56, R39.reuse, R134, -R56 ;  /* 0x0000008627387223 */ /* 0x040fe20000010838 */
[----:B------:R-:W-:Y:S01]  /*5050*/  FFMA.FTZ R61, R39, R136, R61 ;  /* 0x00000088273d7223 */ /* 0x000fe2000001003d */
[----:B------:R-:W-:-:S02]  /*5060*/  F2FP.BF16.F32.PACK_AB R37, R59, R36 ;  /* 0x000000243b25723e */ /* 0x000fc400000010ff */
[----:B------:R-:W-:Y:S01]  /*5070*/  F2FP.BF16.F32.PACK_AB R36, R57, R38 ;  /* 0x000000263924723e */ /* 0x000fe200000010ff */
[----:B------:R-:W-:Y:S01]  /*5080*/  IMAD.MOV.U32 R38, RZ, RZ, R50 ;  /* 0x000000ffff267224 */ /* 0x000fe200078e0032 */
[----:B------:R-:W-:-:S07]  /*5090*/  F2FP.BF16.F32.PACK_AB R39, R61, R56 ;  /* 0x000000383d27723e */ /* 0x000fce00000010ff */
.L_x_1575:
[----:B------:R-:W-:Y:S05]  /*50a0*/  BSYNC B2 ;  /* 0x0000000000027941 */ /* 0x000fea0003800000 */
.L_x_1574:
[----:B------:R-:W-:Y:S02]  /*50b0*/  ULDC.64 UR4, c[0x0][0x208] ;  /* 0x0000820000047ab9 */ /* 0x000fe40000000a00 */
[----:B--2---:R1:W-:Y:S03]  /*50c0*/  STG.E.128 desc[UR4][R48.64], R36 ;  /* 0x0000002430007986 */ /* 0x0043e6000c101d04 */
.L_x_1573:
[----:B------:R-:W-:Y:S05]  /*50d0*/  BSYNC B1 ;  /* 0x0000000000017941 */ /* 0x000fea0003800000 */
.L_x_1572:
        /* <DEDUP_REMOVED lines=9> */
[--C-:B------:R-:W-:Y:S02]  /*5170*/  SHF.R.U64 R52, R54, 0x10, R55.reuse ;  /* 0x0000001036347819 */ /* 0x100fe40000001237 */
        /* <DEDUP_REMOVED lines=14> */
[C---:B------:R-:W-:Y:S01]  /*5260*/  FMUL.FTZ R58, R52.reuse, R56 ;  /* 0x00000038343a7220 */ /* 0x040fe20000410000 */
[----:B------:R-:W-:Y:S01]  /*5270*/  LOP3.LUT R38, R39, 0xffff0000, RZ, 0xc0, !PT ;  /* 0xffff000027267812 */ /* 0x000fe200078ec0ff */
[----:B------:R-:W-:Y:S01]  /*5280*/  FMUL.FTZ R59, R52, R54 ;  /* 0x00000036343b7220 */ /* 0x000fe20000410000 */
[----:B------:R-:W-:Y:S01]  /*5290*/  LOP3.LUT R126, R126, 0xffff0000, RZ, 0xc0, !PT ;  /* 0xffff00007e7e7812 */ /* 0x000fe200078ec0ff */
[----:B------:R-:W-:Y:S01]  /*52a0*/  FMUL.FTZ R61, R53, R57 ;  /* 0x00000039353d7220 */ /* 0x000fe20000410000 */
[----:B------:R-:W-:Y:S01]  /*52b0*/  LOP3.LUT R124, R124, 0xffff0000, RZ, 0xc0, !PT ;  /* 0xffff00007c7c7812 */ /* 0x000fe200078ec0ff */
[----:B------:R-:W-:Y:S01]  /*52c0*/  IMAD.U32 R125, R125, 0x10000, RZ ;  /* 0x000100007d7d7824 */ /* 0x000fe200078e00ff */
[----:B------:R-:W-:Y:S01]  /*52d0*/  LOP3.LUT R36, R36, 0xffff0000, RZ, 0xc0, !PT ;  /* 0xffff000024247812 */ /* 0x000fe200078ec0ff */
[----:B------:R-:W-:Y:S01]  /*52e0*/  FMUL.FTZ R53, R53, R55 ;  /* 0x0000003735357220 */ /* 0x000fe20000410000 */
[----:B------:R-:W-:-:S02]  /*52f0*/  IMAD.U32 R123, R123, 0x10000, RZ ;  /* 0x000100007b7b7824 */ /* 0x000fc400078e00ff */
[C---:B------:R-:W-:Y:S01]  /*5300*/  FFMA.FTZ R58, R51.reuse, R54, -R58 ;  /* 0x00000036333a7223 */ /* 0x040fe2000001083a */
[----:B------:R-:W-:Y:S01]  /*5310*/  FFMA.FTZ R59, R51, R56, R59 ;  /* 0x00000038333b7223 */ /* 0x000fe2000001003b */
[C---:B------:R-:W-:Y:S01]  /*5320*/  FMUL.FTZ R52, R38.reuse, R126 ;  /* 0x0000007e26347220 */ /* 0x040fe20000410000 */
[----:B------:R-:W-:Y:S01]  /*5330*/  FMUL.FTZ R51, R38, R124 ;  /* 0x0000007c26337220 */ /* 0x000fe20000410000 */
[----:B------:R-:W-:Y:S01]  /*5340*/  FFMA.FTZ R61, R50, R55, -R61 ;  /* 0x00000037323d7223 */ /* 0x000fe2000001083d */
[----:B------:R-:W-:Y:S01]  /*5350*/  FMUL.FTZ R38, R36, R125 ;  /* 0x0000007d24267220 */ /* 0x000fe20000410000 */
[----:B------:R-:W-:Y:S01]  /*5360*/  FFMA.FTZ R50, R50, R57, R53 ;  /* 0x0000003932327223 */ /* 0x000fe20000010035 */
[-C--:B------:R-:W-:Y:S01]  /*5370*/  FMUL.FTZ R36, R36, R123.reuse ;  /* 0x0000007b24247220 */ /* 0x080fe20000410000 */
[----:B------:R-:W-:Y:S02]  /*5380*/  IMAD.U32 R39, R39, 0x10000, RZ ;  /* 0x0001000027277824 */ /* 0x000fe400078e00ff */
[----:B------:R-:W-:Y:S01]  /*5390*/  FFMA.FTZ R38, R37, R123, -R38 ;  /* 0x0000007b25267223 */ /* 0x000fe20000010826 */
[----:B------:R-:W-:Y:S01]  /*53a0*/  F2FP.BF16.F32.PACK_AB R58, R59, R58 ;  /* 0x0000003a3b3a723e */ /* 0x000fe200000010ff */
[----:B------:R-:W-:Y:S01]  /*53b0*/  FFMA.FTZ R37, R37, R125, R36 ;  /* 0x0000007d25257223 */ /* 0x000fe20000010024 */
[C---:B------:R-:W-:Y:S01]  /*53c0*/  FFMA.FTZ R52, R39.reuse, R124, -R52 ;  /* 0x0000007c27347223 */ /* 0x040fe20000010834 */
[----:B------:R-:W-:Y:S01]  /*53d0*/  FFMA.FTZ R51, R39, R126, R51 ;  /* 0x0000007e27337223 */ /* 0x000fe20000010033 */
[----:B------:R-:W-:-:S02]  /*53e0*/  F2FP.BF16.F32.PACK_AB R50, R50, R61 ;  /* 0x0000003d3232723e */ /* 0x000fc400000010ff */
[----:B------:R-:W-:Y:S01]  /*53f0*/  F2FP.BF16.F32.PACK_AB R36, R37, R38 ;  /* 0x000000262524723e */ /* 0x000fe200000010ff */
[----:B------:R-:W-:Y:S01]  /*5400*/  IMAD.MOV.U32 R37, RZ, RZ, R58 ;  /* 0x000000ffff257224 */ /* 0x000fe200078e003a */
[----:B------:R-:W-:Y:S01]  /*5410*/  F2FP.BF16.F32.PACK_AB R39, R51, R52 ;  /* 0x000000343327723e */ /* 0x000fe200000010ff */
[----:B------:R-:W-:-:S07]  /*5420*/  IMAD.MOV.U32 R38, RZ, RZ, R50 ;  /* 0x000000ffff267224 */ /* 0x000fce00078e0032 */
.L_x_1579:
[----:B------:R-:W-:Y:S05]  /*5430*/  BSYNC B2 ;  /* 0x0000000000027941 */ /* 0x000fea0003800000 */
.L_x_1578:
[----:B------:R-:W-:Y:S02]  /*5440*/  ULDC.64 UR4, c[0x0][0x208] ;  /* 0x0000820000047ab9 */ /* 0x000fe40000000a00 */
[----:B--2---:R1:W-:Y:S03]  /*5450*/  STG.E.128 desc[UR4][R48.64+0x80], R36 ;  /* 0x0000802430007986 */ /* 0x0043e6000c101d04 */
.L_x_1577:
[----:B------:R-:W-:Y:S05]  /*5460*/  BSYNC B1 ;  /* 0x0000000000017941 */ /* 0x000fea0003800000 */
.L_x_1576:
[----:B------:R-:W-:Y:S01]  /*5470*/  ISETP.NE.AND P3, PT, R94, RZ, PT ;  /* 0x000000ff5e00720c */ /* 0x000fe20003f65270 */
[----:B------:R-:W-:-:S12]  /*5480*/  BSSY B1, `(.L_x_1580) ;  /* 0x0000036000017945 */ /* 0x000fd80003800000 */
[----:B------:R-:W-:Y:S05]  /*5490*/  @!P3 BRA `(.L_x_1581) ;  /* 0x0000000000d0b947 */ /* 0x000fea0003800000 */
[----:B-1234-:R1:W2:Y:S01]  /*54a0*/  LDS.128 R36, [R103+0x25400] ;  /* 0x0254000067247984 */ /* 0x01e2a20000000c00 */
[----:B------:R-:W-:Y:S01]  /*54b0*/  ISETP.GE.AND P3, PT, R233, R116, PT ;  /* 0x00000074e900720c */ /* 0x000fe20003f66270 */
[----:B------:R-:W-:-:S12]  /*54c0*/  BSSY B2, `(.L_x_1582) ;  /* 0x000002f000027945 */ /* 0x000fd80003800000 */
[----:B-1----:R-:W-:Y:S05]  /*54d0*/  @P3 BRA `(.L_x_1583) ;  /* 0x0000000000b43947 */ /* 0x002fea0003800000 */
[----:B------:R-:W-:Y:S02]  /*54e0*/  SHF.R.U64 R50, R44, 0x10, R45 ;  /* 0x000000102c327819 */ /* 0x000fe4000000122d */
[--C-:B------:R-:W-:Y:S02]  /*54f0*/  SHF.R.U64 R44, R46, 0x10, R47.reuse ;  /* 0x000000102e2c7819 */ /* 0x100fe4000000122f */
[----:B------:R-:W-:Y:S02]  /*5500*/  SHF.R.U32.HI R51, RZ, 0x10, R47 ;  /* 0x00000010ff337819 */ /* 0x000fe4000001162f */
[----:B------:R-:W-:Y:S01]  /*5510*/  SHF.R.U32.HI R53, RZ, 0x10, R45 ;  /* 0x00000010ff357819 */ /* 0x000fe2000001162d */
[----:B--2---:R-:W-:Y:S01]  /*5520*/  IMAD.U32 R45, R38, 0x10000, RZ ;  /* 0x00010000262d7824 */ /* 0x004fe200078e00ff */
[----:B------:R-:W-:Y:S02]  /*5530*/  PRMT R119, R119, 0x5410, R50 ;  /* 0x0000541077777816 */ /* 0x000fe40000000032 */
[----:B------:R-:W-:-:S02]  /*5540*/  PRMT R121, R121, 0x5410, R44 ;  /* 0x0000541079797816 */ /* 0x000fc4000000002c */
[----:B------:R-:W-:Y:S02]  /*5550*/  PRMT R122, R122, 0x5410, R51 ;  /* 0x000054107a7a7816 */ /* 0x000fe40000000033 */
[----:B------:R-:W-:Y:S02]  /*5560*/  PRMT R120, R120, 0x5410, R53 ;  /* 0x0000541078787816 */ /* 0x000fe40000000035 */
[----:B------:R-:W-:Y:S01]  /*5570*/  LOP3.LUT R44, R37, 0xffff0000, RZ, 0xc0, !PT ;  /* 0xffff0000252c7812 */ /* 0x000fe200078ec0ff */
[----:B------:R-:W-:Y:S01]  /*5580*/  IMAD.U32 R53, R122, 0x10000, RZ ;  /* 0x000100007a357824 */ /* 0x000fe200078e00ff */
[----:B------:R-:W-:Y:S01]  /*5590*/  LOP3.LUT R52, R121, 0xffff0000, RZ, 0xc0, !PT ;  /* 0xffff000079347812 */ /* 0x000fe200078ec0ff */
[----:B------:R-:W-:Y:S01]  /*55a0*/  IMAD.U32 R51, R120, 0x10000, RZ ;  /* 0x0001000078337824 */ /* 0x000fe200078e00ff */
[----:B------:R-:W-:Y:S01]  /*55b0*/  LOP3.LUT R50, R119, 0xffff0000, RZ, 0xc0, !PT ;  /* 0xffff000077327812 */ /* 0x000fe200078ec0ff */
[----:B------:R-:W-:Y:S01]  /*55c0*/  IMAD.U32 R121, R121, 0x10000, RZ ;  /* 0x0001000079797824 */ /* 0x000fe200078e00ff */
[----:B------:R-:W-:Y:S01]  /*55d0*/  LOP3.LUT R46, R38, 0xffff0000, RZ, 0xc0, !PT ;  /* 0xffff0000262e7812 */ /* 0x000fe200078ec0ff */
[C---:B------:R-:W-:Y:S01]  /*55e0*/  IMAD.U32 R38, R39.reuse, 0x10000, RZ ;  /* 0x0001000027267824 */ /* 0x040fe200078e00ff */
[----:B------:R-:W-:Y:S01]  /*55f0*/  LOP3.LUT R47, R39, 0xffff0000, RZ, 0xc0, !PT ;  /* 0xffff0000272f7812 */ /* 0x000fe200078ec0ff */
[----:B------:R-:W-:-:S02]  /*5600*/  IMAD.U32 R39, R37, 0x10000, RZ ;  /* 0x0001000025277824 */ /* 0x000fc400078e00ff */
[----:B------:R-:W-:Y:S01]  /*5610*/  FMUL.FTZ R54, R44, R52 ;  /* 0x000000342c367220 */ /* 0x000fe20000410000 */
[----:B------:R-:W-:Y:S02]  /*5620*/  IMAD.U32 R37, R36, 0x10000, RZ ;  /* 0x0001000024257824 */ /* 0x000fe400078e00ff */
[-C--:B------:R-:W-:Y:S01]  /*5630*/  FMUL.FTZ R55, R44, R50.reuse ;  /* 0x000000322c377220 */ /* 0x080fe20000410000 */
[----:B------:R-:W-:Y:S01]  /*5640*/  LOP3.LUT R36, R36, 0xffff0000, RZ, 0xc0, !PT ;  /* 0xffff000024247812 */ /* 0x000fe200078ec0ff */
[----:B------:R-:W-:Y:S01]  /*5650*/  FMUL.FTZ R44, R46, R53 ;  /* 0x000000352e2c7220 */ /* 0x000fe20000410000 */
[----:B------:R-:W-:Y:S01]  /*5660*/  LOP3.LUT R122, R122, 0xffff0000, RZ, 0xc0, !PT ;  /* 0xffff00007a7a7812 */ /* 0x000fe200078ec0ff */
[----:B------:R-:W-:Y:S01]  /*5670*/  IMAD.U32 R119, R119, 0x10000, RZ ;  /* 0x0001000077777824 */ /* 0x000fe200078e00ff */
[----:B------:R-:W-:Y:S01]  /*5680*/  LOP3.LUT R120, R120, 0xffff0000, RZ, 0xc0, !PT ;  /* 0xffff000078787812 */ /* 0x000fe200078ec0ff */
[-C--:B------:R-:W-:Y:S01]  /*5690*/  FMUL.FTZ R46, R46, R51.reuse ;  /* 0x000000332e2e7220 */ /* 0x080fe20000410000 */
[C---:B------:R-:W-:Y:S01]  /*56a0*/  FFMA.FTZ R54, R39.reuse, R50, -R54 ;  /* 0x0000003227367223 */ /* 0x040fe20000010836 */
[----:B------:R-:W-:Y:S01]  /*56b0*/  FFMA.FTZ R55, R39, R52, R55 ;  /* 0x0000003427377223 */ /* 0x000fe20000010037 */
[----:B------:R-:W-:Y:S01]  /*56c0*/  FFMA.FTZ R51, R45, R51, -R44 ;  /* 0x000000332d337223 */ /* 0x000fe2000001082c */
[C---:B------:R-:W-:Y:S01]  /*56d0*/  FMUL.FTZ R39, R47.reuse, R122 ;  /* 0x0000007a2f277220 */ /* 0x040fe20000410000 */
[C---:B------:R-:W-:Y:S01]  /*56e0*/  FMUL.FTZ R44, R36.reuse, R121 ;  /* 0x00000079242c7220 */ /* 0x040fe20000410000 */
[-C--:B------:R-:W-:Y:S01]  /*56f0*/  FMUL.FTZ R47, R47, R120.reuse ;  /* 0x000000782f2f7220 */ /* 0x080fe20000410000 */
[-C--:B------:R-:W-:Y:S01]  /*5700*/  FMUL.FTZ R36, R36, R119.reuse ;  /* 0x0000007724247220 */ /* 0x080fe20000410000 */
[C---:B------:R-:W-:Y:S01]  /*5710*/  FFMA.FTZ R39, R38.reuse, R120, -R39 ;  /* 0x0000007826277223 */ /* 0x040fe20000010827 */
[C---:B------:R-:W-:Y:S01]  /*5720*/  FFMA.FTZ R44, R37.reuse, R119, -R44 ;  /* 0x00000077252c7223 */ /* 0x040fe2000001082c */
[----:B------:R-:W-:Y:S01]  /*5730*/  FFMA.FTZ R38, R38, R122, R47 ;  /* 0x0000007a26267223 */ /* 0x000fe2000001002f */
[----:B------:R-:W-:Y:S01]  /*5740*/  FFMA.FTZ R37, R37, R121, R36 ;  /* 0x0000007925257223 */ /* 0x000fe20000010024 */
[----:B------:R-:W-:Y:S01]  /*5750*/  FFMA.FTZ R46, R45, R53, R46 ;  /* 0x000000352d2e7223 */ /* 0x000fe2000001002e */
[----:B------:R-:W-:-:S02]  /*5760*/  F2FP.BF16.F32.PACK_AB R54, R55, R54 ;  /* 0x000000363736723e */ /* 0x000fc400000010ff */
[----:B------:R-:W-:Y:S02]  /*5770*/  F2FP.BF16.F32.PACK_AB R39, R38, R39 ;  /* 0x000000272627723e */ /* 0x000fe400000010ff */
[----:B------:R-:W-:Y:S01]  /*5780*/  F2FP.BF16.F32.PACK_AB R36, R37, R44 ;  /* 0x0000002c2524723e */ /* 0x000fe200000010ff */
[----:B------:R-:W-:Y:S01]  /*5790*/  IMAD.MOV.U32 R37, RZ, RZ, R54 ;  /* 0x000000ffff257224 */ /* 0x000fe200078e0036 */
[----:B------:R-:W-:-:S07]  /*57a0*/  F2FP.BF16.F32.PACK_AB R38, R46, R51 ;  /* 0x000000332e26723e */ /* 0x000fce00000010ff */
.L_x_1583:
[----:B------:R-:W-:Y:S05]  /*57b0*/  BSYNC B2 ;  /* 0x0000000000027941 */ /* 0x000fea0003800000 */
.L_x_1582:
[----:B------:R-:W-:Y:S02]  /*57c0*/  ULDC.64 UR4, c[0x0][0x208] ;  /* 0x0000820000047ab9 */ /* 0x000fe40000000a00 */
[----:B--2---:R1:W-:Y:S03]  /*57d0*/  STG.E.128 desc[UR4][R48.64+0x100], R36 ;  /* 0x0001002430007986 */ /* 0x0043e6000c101d04 */
.L_x_1581:
[----:B------:R-:W-:Y:S05]  /*57e0*/  BSYNC B1 ;  /* 0x0000000000017941 */ /* 0x000fea0003800000 */
.L_x_1580:
[----:B------:R-:W-:-:S13]  /*57f0*/  ISETP.NE.AND P3, PT, R95, RZ, PT ;  /* 0x000000ff5f00720c */ /* 0x000fda0003f65270 */
[----:B------:R-:W-:Y:S05]  /*5800*/  @!P3 BRA `(.L_x_1571) ;  /* 0x0000003000a0b947 */ /* 0x000fea0003800000 */
[----:B-1234-:R1:W2:Y:S01]  /*5810*/  LDS.128 R36, [R103+0x27400] ;  /* 0x0274000067247984 */ /* 0x01e2a20000000c00 */
[----:B------:R-:W-:Y:S01]  /*5820*/  ISETP.GE.AND P3, PT, R235, R116, PT ;  /* 0x00000074eb00720c */ /* 0x000fe20003f66270 */
[----:B------:R-:W-:-:S12]  /*5830*/  BSSY B1, `(.L_x_1584) ;  /* 0x0000030000017945 */ /* 0x000fd80003800000 */
[----:B-1----:R-:W-:Y:S05]  /*5840*/  @P3 BRA `(.L_x_1585) ;  /* 0x0000000000b83947 */ /* 0x002fea0003800000 */
[----:B------:R-:W-:Y:S01]  /*5850*/  SHF.R.U64 R44, R42, 0x10, R43 ;  /* 0x000000102a2c7819 */ /* 0x000fe2000000122b */
[----:B--2---:R-:W-:Y:S01]  /*5860*/  IMAD.U32 R42, R39, 0x10000, RZ ;  /* 0x00010000272a7824 */ /* 0x004fe200078e00ff */
[----:B------:R-:W-:Y:S01]  /*5870*/  SHF.R.U64 R47, R40, 0x10, R41 ;  /* 0x00000010282f7819 */ /* 0x000fe20000001229 */
[----:B------:R-:W-:Y:S01]  /*5880*/  IMAD.U32 R40, R38, 0x10000, RZ ;  /* 0x0001000026287824 */ /* 0x000fe200078e00ff */
[----:B------:R-:W-:Y:S02]  /*5890*/  SHF.R.U32.HI R45, RZ, 0x10, R43 ;  /* 0x00000010ff2d7819 */ /* 0x000fe4000001162b */
[----:B------:R-:W-:Y:S02]  /*58a0*/  SHF.R.U32.HI R46, RZ, 0x10, R41 ;  /* 0x00000010ff2e7819 */ /* 0x000fe40000011629 */
[----:B------:R-:W-:Y:S02]  /*58b0*/  PRMT R117, R117, 0x5410, R44 ;  /* 0x0000541075757816 */ /* 0x000fe4000000002c */
[----:B------:R-:W-:-:S02]  /*58c0*/  PRMT R114, R114, 0x5410, R47 ;  /* 0x0000541072727816 */ /* 0x000fc4000000002f */
[----:B------:R-:W-:Y:S02]  /*58d0*/  PRMT R118, R118, 0x5410, R45 ;  /* 0x0000541076767816 */ /* 0x000fe4000000002d */
[----:B------:R-:W-:Y:S02]  /*58e0*/  LOP3.LUT R43, R39, 0xffff0000, RZ, 0xc0, !PT ;  /* 0xffff0000272b7812 */ /* 0x000fe400078ec0ff */
[----:B------:R-:W-:Y:S01]  /*58f0*/  PRMT R115, R115, 0x5410, R46 ;  /* 0x0000541073737816 */ /* 0x000fe2000000002e */
[----:B------:R-:W-:Y:S01]  /*5900*/  IMAD.U32 R47, R118, 0x10000, RZ ;  /* 0x00010000762f7824 */ /* 0x000fe200078e00ff */
[----:B------:R-:W-:Y:S02]  /*5910*/  LOP3.LUT R39, R37, 0xffff0000, RZ, 0xc0, !PT ;  /* 0xffff000025277812 */ /* 0x000fe400078ec0ff */
[----:B------:R-:W-:Y:S01]  /*5920*/  LOP3.LUT R46, R117, 0xffff0000, RZ, 0xc0, !PT ;  /* 0xffff0000752e7812 */ /* 0x000fe200078ec0ff */
[----:B------:R-:W-:Y:S01]  /*5930*/  IMAD.U32 R45, R115, 0x10000, RZ ;  /* 0x00010000732d7824 */ /* 0x000fe200078e00ff */
[----:B------:R-:W-:Y:S01]  /*5940*/  LOP3.LUT R44, R114, 0xffff0000, RZ, 0xc0, !PT ;  /* 0xffff0000722c7812 */ /* 0x000fe200078ec0ff */
[----:B------:R-:W-:Y:S01]  /*5950*/  IMAD.U32 R117, R117, 0x10000, RZ ;  /* 0x0001000075757824 */ /* 0x000fe200078e00ff */
[----:B------:R-:W-:Y:S01]  /*5960*/  LOP3.LUT R41, R38, 0xffff0000, RZ, 0xc0, !PT ;  /* 0xffff000026297812 */ /* 0x000fe200078ec0ff */
[----:B------:R-:W-:-:S02]  /*5970*/  IMAD.U32 R38, R37, 0x10000, RZ ;  /* 0x0001000025267824 */ /* 0x000fc400078e00ff */
[C---:B------:R-:W-:Y:S01]  /*5980*/  FMUL.FTZ R51, R39.reuse, R46 ;  /* 0x0000002e27337220 */ /* 0x040fe20000410000 */
[C---:B------:R-:W-:Y:S02]  /*5990*/  IMAD.U32 R37, R36.reuse, 0x10000, RZ ;  /* 0x0001000024257824 */ /* 0x040fe400078e00ff */
[-C--:B------:R-:W-:Y:S01]  /*59a0*/  FMUL.FTZ R39, R39, R44.reuse ;  /* 0x0000002c27277220 */ /* 0x080fe20000410000 */
[----:B------:R-:W-:Y:S01]  /*59b0*/  LOP3.LUT R36, R36, 0xffff0000, RZ, 0xc0, !PT ;  /* 0xffff000024247812 */ /* 0x000fe200078ec0ff */
[C---:B------:R-:W-:Y:S01]  /*59c0*/  FMUL.FTZ R53, R41.reuse, R47 ;  /* 0x0000002f29357220 */ /* 0x040fe20000410000 */
[----:B------:R-:W-:Y:S01]  /*59d0*/  LOP3.LUT R118, R118, 0xffff0000, RZ, 0xc0, !PT ;  /* 0xffff000076767812 */ /* 0x000fe200078ec0ff */
[-C--:B------:R-:W-:Y:S01]  /*59e0*/  FMUL.FTZ R41, R41, R45.reuse ;  /* 0x0000002d29297220 */ /* 0x080fe20000410000 */
[----:B------:R-:W-:Y:S01]  /*59f0*/  LOP3.LUT R115, R115, 0xffff0000, RZ, 0xc0, !PT ;  /* 0xffff000073737812 */ /* 0x000fe200078ec0ff */
[----:B------:R-:W-:Y:S02]  /*5a00*/  IMAD.U32 R114, R114, 0x10000, RZ ;  /* 0x0001000072727824 */ /* 0x000fe400078e00ff */
[C---:B------:R-:W-:Y:S01]  /*5a10*/  FFMA.FTZ R51, R38.reuse, R44, -R51 ;  /* 0x0000002c26337223 */ /* 0x040fe20000010833 */
[----:B------:R-:W-:Y:S01]  /*5a20*/  FFMA.FTZ R46, R38, R46, R39 ;  /* 0x0000002e262e7223 */ /* 0x000fe20000010027 */
[----:B------:R-:W-:Y:S01]  /*5a30*/  FFMA.FTZ R53, R40, R45, -R53 ;  /* 0x0000002d28357223 */ /* 0x000fe20000010835 */
[----:B------:R-:W-:Y:S01]  /*5a40*/  FMUL.FTZ R38, R36, R117 ;  /* 0x0000007524267220 */ /* 0x000fe20000410000 */
[----:B------:R-:W-:Y:S01]  /*5a50*/  FFMA.FTZ R40, R40, R47, R41 ;  /* 0x0000002f28287223 */ /* 0x000fe20000010029 */
[C---:B------:R-:W-:Y:S01]  /*5a60*/  FMUL.FTZ R39, R43.reuse, R118 ;  /* 0x000000762b277220 */ /* 0x040fe20000410000 */
[-C--:B------:R-:W-:Y:S01]  /*5a70*/  FMUL.FTZ R36, R36, R114.reuse ;  /* 0x0000007224247220 */ /* 0x080fe20000410000 */
[-C--:B------:R-:W-:Y:S01]  /*5a80*/  FMUL.FTZ R43, R43, R115.reuse ;  /* 0x000000732b2b7220 */ /* 0x080fe20000410000 */
[C---:B------:R-:W-:Y:S01]  /*5a90*/  FFMA.FTZ R38, R37.reuse, R114, -R38 ;  /* 0x0000007225267223 */ /* 0x040fe20000010826 */
[C---:B------:R-:W-:Y:S01]  /*5aa0*/  FFMA.FTZ R39, R42.reuse, R115, -R39 ;  /* 0x000000732a277223 */ /* 0x040fe20000010827 */
[----:B------:R-:W-:Y:S01]  /*5ab0*/  FFMA.FTZ R37, R37, R117, R36 ;  /* 0x0000007525257223 */ /* 0x000fe20000010024 */
[----:B------:R-:W-:Y:S01]  /*5ac0*/  FFMA.FTZ R42, R42, R118, R43 ;  /* 0x000000762a2a7223 */ /* 0x000fe2000001002b */
[----:B------:R-:W-:-:S02]  /*5ad0*/  F2FP.BF16.F32.PACK_AB R46, R46, R51 ;  /* 0x000000332e2e723e */ /* 0x000fc400000010ff */
[----:B------:R-:W-:Y:S02]  /*5ae0*/  F2FP.BF16.F32.PACK_AB R40, R40, R53 ;  /* 0x000000352828723e */ /* 0x000fe400000010ff */
[----:B------:R-:W-:Y:S01]  /*5af0*/  F2FP.BF16.F32.PACK_AB R36, R37, R38 ;  /* 0x000000262524723e */ /* 0x000fe200000010ff */
[----:B------:R-:W-:Y:S01]  /*5b00*/  IMAD.MOV.U32 R37, RZ, RZ, R46 ;  /* 0x000000ffff257224 */ /* 0x000fe200078e002e */
[----:B------:R-:W-:Y:S01]  /*5b10*/  F2FP.BF16.F32.PACK_AB R39, R42, R39 ;  /* 0x000000272a27723e */ /* 0x000fe200000010ff */
[----:B------:R-:W-:-:S07]  /*5b20*/  IMAD.MOV.U32 R38, RZ, RZ, R40 ;  /* 0x000000ffff267224 */ /* 0x000fce00078e0028 */
.L_x_1585:
[----:B------:R-:W-:Y:S05]  /*5b30*/  BSYNC B1 ;  /* 0x0000000000017941 */ /* 0x000fea0003800000 */
.L_x_1584:
[----:B------:R-:W-:Y:S02]  /*5b40*/  ULDC.64 UR4, c[0x0][0x208] ;  /* 0x0000820000047ab9 */ /* 0x000fe40000000a00 */
[----:B--2---:R1:W-:Y:S01]  /*5b50*/  STG.E.128 desc[UR4][R48.64+0x180], R36 ;  /* 0x0001802430007986 */ /* 0x0043e2000c101d04 */
[----:B------:R-:W-:Y:S05]  /*5b60*/  BRA `(.L_x_1571) ;  /* 0x0000002c00c87947 */ /* 0x000fea0003800000 */
.L_x_1547:
        /* <DEDUP_REMOVED lines=16> */
[----:B------:R-:W-:Y:S01]  /*5c70*/  LEA R52, P3, R38, UR4, 0x1 ;  /* 0x0000000426347c11 */ /* 0x000fe2000f8608ff */
[----:B------:R-:W-:Y:S01]  /*5c80*/  IMAD.X R39, R99, 0x1, R32, P2 ;  /* 0x0000000163277824 */ /* 0x000fe200010e0620 */
[----:B------:R-:W-:Y:S01]  /*5c90*/  LEA R56, P2, R36, UR6, 0x1 ;  /* 0x0000000624387c11 */ /* 0x000fe2000f8408ff */
[----:B------:R-:W-:Y:S01]  /*5ca0*/  IMAD.X R37, R109, 0x1, R34, P5 ;  /* 0x000000016d257824 */ /* 0x000fe200028e0622 */
[----:B------:R-:W-:Y:S02]  /*5cb0*/  ISETP.GE.AND P5, PT, R226, R116, PT ;  /* 0x00000074e200720c */ /* 0x000fe40003fa6270 */
[----:B------:R-:W-:-:S02]  /*5cc0*/  CS2R R42, SRZ ;  /* 0x00000000002a7805 */ /* 0x000fc4000001ff00 */
[----:B------:R-:W-:Y:S02]  /*5cd0*/  LEA.HI.X R53, R38, UR5, R39, 0x1, P3 ;  /* 0x0000000526357c11 */ /* 0x000fe400098f0c27 */
[----:B------:R-:W-:Y:S02]  /*5ce0*/  CS2R R40, SRZ ;  /* 0x0000000000287805 */ /* 0x000fe4000001ff00 */
[----:B------:R-:W-:Y:S02]  /*5cf0*/  ISETP.GE.AND P3, PT, R18, R116, PT ;  /* 0x000000741200720c */ /* 0x000fe40003f66270 */
[----:B------:R-:W-:Y:S02]  /*5d00*/  CS2R R38, SRZ ;  /* 0x0000000000267805 */ /* 0x000fe4000001ff00 */
[----:B------:R-:W-:Y:S02]  /*5d10*/  LEA.HI.X R57, R36, UR7, R37, 0x1, P2 ;  /* 0x0000000724397c11 */ /* 0x000fe400090f0c25 */
[----:B------:R-:W-:-:S02]  /*5d20*/  CS2R R36, SRZ ;  /* 0x0000000000247805 */ /* 0x000fc4000001ff00 */
[----:B------:R-:W-:Y:S02]  /*5d30*/  CS2R R50, SRZ ;  /* 0x0000000000327805 */ /* 0x000fe4000001ff00 */
[----:B------:R-:W-:Y:S02]  /*5d40*/  CS2R R48, SRZ ;  /* 0x0000000000307805 */ /* 0x000fe4000001ff00 */
[----:B------:R-:W-:Y:S02]  /*5d50*/  CS2R R46, SRZ ;  /* 0x00000000002e7805 */ /* 0x000fe4000001ff00 */
[----:B------:R-:W-:Y:S01]  /*5d60*/  CS2R R44, SRZ ;  /* 0x00000000002c7805 */ /* 0x000fe2000001ff00 */
[----:B------:R-:W-:Y:S02]  /*5d70*/  ULDC.64 UR8, c[0x0][0x208] ;  /* 0x0000820000087ab9 */ /* 0x000fe40000000a00 */
[----:B------:R0:W5:Y:S04]  /*5d80*/  @!P5 LDG.E.128 R36, desc[UR8][R52.64+0x80] ;  /* 0x000080083424d981 */ /* 0x000168000c1e1d00 */
[----:B------:R0:W5:Y:S04]  /*5d90*/  @!P3 LDG.E.128 R40, desc[UR8][R52.64] ;  /* 0x000000083428b981 */ /* 0x000168000c1e1d00 */
[----:B------:R0:W5:Y:S04]  /*5da0*/  @!P3 LDG.E.128 R48, desc[UR8][R56.64] ;  /* 0x000000083830b981 */ /* 0x000168000c1e1d00 */
[----:B------:R0:W5:Y:S02]  /*5db0*/  @!P5 LDG.E.128 R44, desc[UR8][R56.64+0x80] ;  /* 0x00008008382cd981 */ /* 0x000164000c1e1d00 */
.L_x_1587:
[----:B------:R-:W-:Y:S05]  /*5dc0*/  BSYNC B1 ;  /* 0x0000000000017941 */ /* 0x000fea0003800000 */
.L_x_1586:
        /* <DEDUP_REMOVED lines=19> */
[----:B------:R-:W-:Y:S02]  /*5f00*/  CS2R R64, SRZ ;  /* 0x0000000000407805 */ /* 0x000fe4000001ff00 */
[----:B------:R-:W-:Y:S02]  /*5f10*/  CS2R R62, SRZ ;  /* 0x00000000003e7805 */ /* 0x000fe4000001ff00 */
[----:B------:R-:W-:Y:S02]  /*5f20*/  IADD3.X R109, R34, R109, R26, P2, P5 ;  /* 0x0000006d226d7210 */ /* 0x000fe400017ea41a */
[----:B------:R-:W-:Y:S02]  /*5f30*/  CS2R R60, SRZ ;  /* 0x00000000003c7805 */ /* 0x000fe4000001ff00 */
[----:B------:R-:W-:Y:S01]  /*5f40*/  LEA R68, P5, R71, UR4, 0x1 ;  /* 0x0000000447447c11 */ /* 0x000fe2000f8a08ff */
[----:B------:R-:W-:Y:S01]  /*5f50*/  ULDC.64 UR8, c[0x0][0x208] ;  /* 0x0000820000087ab9 */ /* 0x000fe20000000a00 */
[----:B------:R-:W-:-:S02]  /*5f60*/  LEA R70, P2, R52, UR6, 0x1 ;  /* 0x0000000634467c11 */ /* 0x000fc4000f8408ff */
[----:B------:R-:W-:Y:S02]  /*5f70*/  LEA.HI.X R69, R71, UR5, R54, 0x1, P5 ;  /* 0x0000000547457c11 */ /* 0x000fe4000a8f0c36 */
[----:B------:R-:W-:Y:S02]  /*5f80*/  CS2R R54, SRZ ;  /* 0x0000000000367805 */ /* 0x000fe4000001ff00 */
[----:B------:R-:W-:Y:S02]  /*5f90*/  LEA.HI.X R71, R52, UR7, R109, 0x1, P2 ;  /* 0x0000000734477c11 */ /* 0x000fe400090f0c6d */
[----:B------:R-:W-:Y:S02]  /*5fa0*/  CS2R R52, SRZ ;  /* 0x0000000000347805 */ /* 0x000fe4000001ff00 */
[-C--:B------:R-:W-:Y:S02]  /*5fb0*/  ISETP.GE.AND P5, PT, R18, R116.reuse, PT ;  /* 0x000000741200720c */ /* 0x080fe40003fa6270 */
[----:B------:R-:W-:-:S11]  /*5fc0*/  ISETP.GE.AND P2, PT, R226, R116, PT ;  /* 0x00000074e200720c */ /* 0x000fd60003f46270 */
[----:B------:R0:W5:Y:S04]  /*5fd0*/  @!P5 LDG.E.128 R56, desc[UR8][R68.64] ;  /* 0x000000084438d981 */ /* 0x000168000c1e1d00 */
[----:B------:R0:W5:Y:S04]  /*5fe0*/  @!P2 LDG.E.128 R52, desc[UR8][R68.64+0x80] ;  /* 0x000080084434a981 */ /* 0x000168000c1e1d00 */
[----:B------:R0:W5:Y:S04]  /*5ff0*/  @!P5 LDG.E.128 R64, desc[UR8][R70.64] ;  /* 0x000000084640d981 */ /* 0x000168000c1e1d00 */
[----:B------:R0:W5:Y:S02]  /*6000*/  @!P2 LDG.E.128 R60, desc[UR8][R70.64+0x80] ;  /* 0x00008008463ca981 */ /* 0x000164000c1e1d00 */
.L_x_1589:
[----:B------:R-:W-:Y:S05]  /*6010*/  BSYNC B1 ;  /* 0x0000000000017941 */ /* 0x000fea0003800000 */
.L_x_1588:
[----:B0-----:R-:W2:Y:S01]  /*6020*/  LDL R68, [R1+0x20] ;  /* 0x0000200001447983 */ /* 0x001ea20000100800 */
[----:B-----5:R-:W-:Y:S02]  /*6030*/  IMAD.MOV.U32 R69, RZ, RZ, R39 ;  /* 0x000000ffff457224 */ /* 0x020fe400078e0027 */
[----:B------:R-:W-:Y:S02]  /*6040*/  IMAD.MOV.U32 R70, RZ, RZ, R42 ;  /* 0x000000ffff467224 */ /* 0x000fe400078e002a */
[----:B------:R-:W-:-:S05]  /*6050*/  IMAD.MOV.U32 R71, RZ, RZ, R43 ;  /* 0x000000ffff477224 */ /* 0x000fca00078e002b */
[----:B------:R-:W-:Y:S02]  /*6060*/  PRMT R123, R70, 0x5410, R71 ;  /* 0x00005410467b7816 */ /* 0x000fe40000000047 */
[----:B--2---:R-:W-:Y:S01]  /*6070*/  R2UR UR4, R68 ;  /* 0x00000000440472ca */ /* 0x004fe200000e0000 */
[----:B------:R-:W-:-:S05]  /*6080*/  IMAD.MOV.U32 R68, RZ, RZ, R38 ;  /* 0x000000ffff447224 */ /* 0x000fca00078e0026 */
[----:B------:R-:W-:Y:S01]  /*6090*/  PRMT R134, R69, 0x5410, R68 ;  /* 0x0000541045867816 */ /* 0x000fe20000000044 */
[----:B------:R-:W-:Y:S02]  /*60a0*/  IMAD.MOV.U32 R68, RZ, RZ, R36 ;  /* 0x000000ffff447224 */ /* 0x000fe400078e0024 */
[----:B------:R-:W-:-:S04]  /*60b0*/  IMAD.MOV.U32 R69, RZ, RZ, R37 ;  /* 0x000000ffff457224 */ /* 0x000fc800078e0025 */
[----:B------:R-:W-:Y:S01]  /*60c0*/  UISETP.NE.AND UP0, UPT, UR4, 0x3, UPT ;  /* 0x000000030400788c */ /* 0x000fe2000bf05270 */
[----:B------:R-:W-:Y:S01]  /*60d0*/  PRMT R135, R69, 0x5410, R68 ;  /* 0x0000541045877816 */ /* 0x000fe20000000044 */
[----:B------:R-:W-:Y:S02]  /*60e0*/  IMAD.MOV.U32 R68, RZ, RZ, R40 ;  /* 0x000000ffff447224 */ /* 0x000fe400078e0028 */
[----:B------:R-:W-:Y:S02]  /*60f0*/  IMAD.MOV.U32 R69, RZ, RZ, R41 ;  /* 0x000000ffff457224 */ /* 0x000fe400078e0029 */
[----:B------:R-:W-:-:S03]  /*6100*/  PLOP3.LUT P2, PT, PT, PT, UP0, 0x80, 0x0 ;  /* 0x000000000000781c */ /* 0x000fc60003f4f008 */
        /* <DEDUP_REMOVED lines=39> */
[----:B------:R-:W-:Y:S06]  /*6380*/  @!P2 BRA `(.L_x_1590) ;  /* 0x000000000004a947 */ /* 0x000fec0003800000 */
[----:B------:R-:W-:Y:S01]  /*6390*/  BPT.TRAP 0x1 ;  /* 0x000000040000795c */ /* 0x000fe20000300000 */
.L_x_1590:
[----:B------:R-:W-:Y:S01]  /*63a0*/  IMAD R99, R17, 0x8, R16 ;  /* 0x0000000811637824 */ /* 0x000fe200078e0210 */
[----:B------:R-:W-:Y:S01]  /*63b0*/  SHF.L.U32 R109, R237, 0x1f, RZ ;  /* 0x0000001fed6d7819 */ /* 0x000fe200000006ff */
[----:B------:R-:W0:Y:S01]  /*63c0*/  LDC R117, c[0x0][0x2f4] ;  /* 0x0000bd00ff757b82 */ /* 0x000e220000000800 */
[----:B------:R-:W-:Y:S01]  /*63d0*/  BSSY B1, `(.L_x_1591) ;  /* 0x0000004000017945 */ /* 0x000fe20003800000 */
[----:B------:R-:W-:Y:S01]  /*63e0*/  IMAD.MOV.U32 R111, RZ, RZ, R72 ;  /* 0x000000ffff6f7224 */ /* 0x000fe200078e0048 */
[----:B------:R-:W1:Y:S02]  /*63f0*/  SYNCS.PHASECHK.TRANS64.TRYWAIT P5, [R99+URZ+0x30890], R109 ;  /* 0x0308906d630075a7 */ /* 0x000e6400080a017f */
[----:B-1----:R-:W-:Y:S05]  /*6400*/  @!P5 BRA `(.L_x_1592) ;  /* 0x00000280001cd947 */ /* 0x002fea0003800000 */
.L_x_2021:
[----:B------:R-:W-:Y:S05]  /*6410*/  BSYNC B1 ;  /* 0x0000000000017941 */ /* 0x000fea0003800000 */
.L_x_1591:
[----:B------:R-:W2:Y:S01]  /*6420*/  LDC.64 R112, c[0x0][0x300] ;  /* 0x0000c000ff707b82 */ /* 0x000ea20000000a00 */
[----:B------:R-:W-:Y:S01]  /*6430*/  BSSY B1, `(.L_x_1593) ;  /* 0x0000118000017945 */ /* 0x000fe20003800000 */
[----:B0-----:R-:W-:-:S03]  /*6440*/  IMAD.IADD R118, R117, 0x1, -R29 ;  /* 0x0000000175767824 */ /* 0x001fc600078e0a1d */
[----:B------:R-:W-:Y:S05]  /*6450*/  @P4 BRA `(.L_x_1594) ;  /* 0x0000001000544947 */ /* 0x000fea0003800000 */
[----:B------:R-:W-:Y:S01]  /*6460*/  ISETP.NE.AND P4, PT, R30, RZ, PT ;  /* 0x000000ff1e00720c */ /* 0x000fe20003f85270 */
[-C--:B--2---:R-:W-:Y:S01]  /*6470*/  IMAD.WIDE.U32 R114, R23, R112.reuse, R110 ;  /* 0x0000007017727225 */ /* 0x084fe200078e006e */
[----:B------:R-:W-:Y:S01]  /*6480*/  SHF.R.S32.HI R68, RZ, 0x1f, R23 ;  /* 0x0000001fff447819 */ /* 0x000fe20000011417 */
[----:B------:R-:W-:Y:S04]  /*6490*/  BSSY B2, `(.L_x_1595) ;  /* 0x000008a000027945 */ /* 0x000fe80003800000 */
[----:B------:R-:W-:-:S04]  /*64a0*/  IMAD R119, R68, R112, RZ ;  /* 0x0000007044777224 */ /* 0x000fc800078e02ff */
[----:B------:R-:W-:-:S04]  /*64b0*/  IMAD R119, R23, R113, R119 ;  /* 0x0000007117777224 */ /* 0x000fc800078e0277 */
[----:B------:R-:W-:Y:S01]  /*64c0*/  IMAD.IADD R119, R119, 0x1, R115 ;  /* 0x0000000177777824 */ /* 0x000fe200078e0273 */
[----:B------:R-:W-:Y:S06]  /*64d0*/  @!P4 BRA `(.L_x_1596) ;  /* 0x000000080014c947 */ /* 0x000fec0003800000 */
[----:B------:R-:W2:Y:S01]  /*64e0*/  LDL R70, [R1+0x28] ;  /* 0x0000280001467983 */ /* 0x000ea20000100800 */
[----:B------:R-:W-:Y:S01]  /*64f0*/  SEL R68, R29, R118, !P0 ;  /* 0x000000761d447207 */ /* 0x000fe20004000000 */
[C---:B------:R-:W-:Y:S01]  /*6500*/  IMAD.SHL.U32 R71, R23.reuse, 0x40, RZ ;  /* 0x0000004017477824 */ /* 0x040fe200078e00ff */
[----:B------:R-:W-:Y:S01]  /*6510*/  ISETP.GE.AND P4, PT, R18, R116, PT ;  /* 0x000000741200720c */ /* 0x000fe20003f86270 */
[----:B------:R-:W-:Y:S01]  /*6520*/  IMAD.SHL.U32 R72, R23, 0x40, RZ ;  /* 0x0000004017487824 */ /* 0x000fe200078e00ff */
[----:B------:R-:W-:Y:S01]  /*6530*/  SHF.R.S32.HI R69, RZ, 0x1f, R68 ;  /* 0x0000001fff457819 */ /* 0x000fe20000011444 */
[----:B------:R-:W-:Y:S01]  /*6540*/  BSSY B3, `(.L_x_1597) ;  /* 0x0000071000037945 */ /* 0x000fe20003800000 */
[----:B------:R-:W-:Y:S02]  /*6550*/  LOP3.LUT R71, R71, 0x1c0, RZ, 0xc0, !PT ;  /* 0x000001c047477812 */ /* 0x000fe400078ec0ff */
[----:B------:R-:W-:Y:S02]  /*6560*/  LEA.HI R68, R69, R68, RZ, 0x4 ;  /* 0x0000004445447211 */ /* 0x000fe400078f20ff */
[----:B------:R-:W-:-:S02]  /*6570*/  SHF.R.U32.HI R71, RZ, 0x3, R71 ;  /* 0x00000003ff477819 */ /* 0x000fc40000011647 */
[----:B------:R-:W-:-:S04]  /*6580*/  LEA.HI.SX32 R68, R68, R35, 0x1c ;  /* 0x0000002344447211 */ /* 0x000fc800078fe2ff */
[----:B------:R-:W-:Y:S01]  /*6590*/  SHF.R.S32.HI R69, RZ, 0x1f, R68 ;  /* 0x0000001fff457819 */ /* 0x000fe20000011444 */
[----:B------:R-:W-:-:S03]  /*65a0*/  IMAD.SHL.U32 R120, R68, 0x8, RZ ;  /* 0x0000000844787824 */ /* 0x000fc600078e00ff */
[----:B------:R-:W-:Y:S02]  /*65b0*/  LEA.HI R68, R69, R68, RZ, 0x3 ;  /* 0x0000004445447211 */ /* 0x000fe400078f18ff */
[----:B------:R-:W-:-:S03]  /*65c0*/  LOP3.LUT R69, R120, 0x38, RZ, 0xc0, !PT ;  /* 0x0000003878457812 */ /* 0x000fc600078ec0ff */
[----:B------:R-:W-:Y:S01]  /*65d0*/  IMAD.SHL.U32 R68, R68, 0x200, RZ ;  /* 0x0000020044447824 */ /* 0x000fe200078e00ff */
[----:B------:R-:W-:-:S04]  /*65e0*/  LOP3.LUT R69, R69, 0x1c0, R72, 0xf8, !PT ;  /* 0x000001c045457812 */ /* 0x000fc800078ef848 */
[----:B------:R-:W-:Y:S02]  /*65f0*/  LOP3.LUT R68, R68, 0x7ffff000, RZ, 0xc0, !PT ;  /* 0x7ffff00044447812 */ /* 0x000fe400078ec0ff */
[----:B------:R-:W-:-:S04]  /*6600*/  LOP3.LUT R69, R69, R71, RZ, 0x3c, !PT ;  /* 0x0000004745457212 */ /* 0x000fc800078e3cff */
[----:B--2---:R-:W-:-:S05]  /*6610*/  IADD3 R68, R69, R68, R70 ;  /* 0x0000004445447210 */ /* 0x004fca0007ffe046 */
[C---:B------:R-:W-:Y:S02]  /*6620*/  IMAD R72, R17.reuse, 0x4000, R68 ;  /* 0x0000400011487824 */ /* 0x040fe400078e0244 */
[----:B------:R-:W-:Y:S02]  /*6630*/  IMAD R68, R17, 0x4000, R6 ;  /* 0x0000400011447824 */ /* 0x000fe400078e0206 */
[--C-:B------:R-:W-:Y:S02]  /*6640*/  IMAD R72, R72, 0x2, R16.reuse ;  /* 0x0000000248487824 */ /* 0x100fe400078e0210 */
[----:B------:R-:W-:-:S04]  /*6650*/  IMAD R68, R68, 0x2, R16 ;  /* 0x0000000244447824 */ /* 0x000fc800078e0210 */
[----:B------:R-:W0:Y:S04]  /*6660*/  LDS.128 R72, [R72+0x20400] ;  /* 0x0204000048487984 */ /* 0x000e280000000c00 */
[----:B------:R-:W2:Y:S01]  /*6670*/  LDS.128 R68, [R68+0x20400] ;  /* 0x0204000044447984 */ /* 0x000ea20000000c00 */
[----:B------:R-:W-:Y:S05]  /*6680*/  @P4 BRA `(.L_x_1598) ;  /* 0x0000000400704947 */ /* 0x000fea0003800000 */
[--C-:B------:R-:W-:Y:S02]  /*6690*/  SHF.R.U64 R40, R40, 0x10, R41.reuse ;  /* 0x0000001028287819 */ /* 0x100fe40000001229 */
[----:B------:R-:W-:Y:S02]  /*66a0*/  SHF.R.U32.HI R121, RZ, 0x10, R41 ;  /* 0x00000010ff797819 */ /* 0x000fe40000011629 */
[C---:B------:R-:W-:Y:S02]  /*66b0*/  PRMT R40, R122.reuse, 0x5432, R40 ;  /* 0x000054327a287816 */ /* 0x040fe40000000028 */
[----:B------:R-:W-:Y:S02]  /*66c0*/  PRMT R121, R122, 0x5410, R121 ;  /* 0x000054107a797816 */ /* 0x000fe40000000079 */
[----:B------:R-:W-:Y:S02]  /*66d0*/  SHF.R.U32.HI R122, RZ, 0x10, R49 ;  /* 0x00000010ff7a7819 */ /* 0x000fe40000011631 */
[----:B------:R-:W-:-:S02]  /*66e0*/  SHF.R.U64 R41, R42, 0x10, R43 ;  /* 0x000000102a297819 */ /* 0x000fc4000000122b */
[----:B------:R-:W-:Y:S02]  /*66f0*/  SHF.R.U32.HI R42, RZ, 0x10, R43 ;  /* 0x00000010ff2a7819 */ /* 0x000fe4000001162b */
[----:B------:R-:W-:Y:S02]  /*6700*/  SHF.R.U64 R43, R48, 0x10, R49 ;  /* 0x00000010302b7819 */ /* 0x000fe40000001231 */
[--C-:B------:R-:W-:Y:S02]  /*6710*/  SHF.R.U64 R48, R50, 0x10, R51.reuse ;  /* 0x0000001032307819 */ /* 0x100fe40000001233 */
[----:B------:R-:W-:Y:S01]  /*6720*/  SHF.R.U32.HI R49, RZ, 0x10, R51 ;  /* 0x00000010ff317819 */ /* 0x000fe20000011633 */
[----:B--2---:R-:W-:Y:S01]  /*6730*/  IMAD.U32 R51, R69, 0x10000, RZ ;  /* 0x0001000045337824 */ /* 0x004fe200078e00ff */
[----:B------:R-:W-:Y:S02]  /*6740*/  PRMT R122, R125, 0x5432, R122 ;  /* 0x000054327d7a7816 */ /* 0x000fe4000000007a */
[----:B------:R-:W-:-:S02]  /*6750*/  PRMT R41, R123, 0x5410, R41 ;  /* 0x000054107b297816 */ /* 0x000fc40000000029 */
[----:B------:R-:W-:Y:S01]  /*6760*/  PRMT R42, R123, 0x5432, R42 ;  /* 0x000054327b2a7816 */ /* 0x000fe2000000002a */
[----:B------:R-:W-:Y:S01]  /*6770*/  IMAD.U32 R123, R122, 0x10000, RZ ;  /* 0x000100007a7b7824 */ /* 0x000fe200078e00ff */
[C---:B------:R-:W-:Y:S02]  /*6780*/  PRMT R48, R124.reuse, 0x5432, R48 ;  /* 0x000054327c307816 */ /* 0x040fe40000000030 */
[----:B------:R-:W-:Y:S01]  /*6790*/  PRMT R49, R124, 0x5410, R49 ;  /* 0x000054107c317816 */ /* 0x000fe20000000031 */
[----:B0-----:R-:W-:Y:S01]  /*67a0*/  IMAD.U32 R124, R73, 0x10000, RZ ;  /* 0x00010000497c7824 */ /* 0x001fe200078e00ff */
[----:B------:R-:W-:Y:S01]  /*67b0*/  PRMT R43, R125, 0x5410, R43 ;  /* 0x000054107d2b7816 */ /* 0x000fe2000000002b */
[----:B------:R-:W-:Y:S01]  /*67c0*/  IMAD.U32 R125, R121, 0x10000, RZ ;  /* 0x00010000797d7824 */ /* 0x000fe200078e00ff */
[----:B------:R-:W-:Y:S01]  /*67d0*/  LOP3.LUT R122, R122, 0xffff0000, RZ, 0xc0, !PT ;  /* 0xffff00007a7a7812 */ /* 0x000fe200078ec0ff */
[C---:B------:R-:W-:Y:S01]  /*67e0*/  FMUL.FTZ R50, R124.reuse, R123 ;  /* 0x0000007b7c327220 */ /* 0x040fe20000410000 */
[----:B------:R-:W-:Y:S01]  /*67f0*/  LOP3.LUT R73, R73, 0xffff0000, RZ, 0xc0, !PT ;  /* 0xffff000049497812 */ /* 0x000fe200078ec0ff */
[----:B------:R-:W-:-:S02]  /*6800*/  FMUL.FTZ R124, R124, R125 ;  /* 0x0000007d7c7c7220 */ /* 0x000fc40000410000 */
[C---:B------:R-:W-:Y:S02]  /*6810*/  FFMA.FTZ R50, R51.reuse, R125, -R50 ;  /* 0x0000007d33327223 */ /* 0x040fe40000010832 */
[----:B------:R-:W-:Y:S01]  /*6820*/  FFMA.FTZ R51, R51, R123, R124 ;  /* 0x0000007b33337223 */ /* 0x000fe2000001007c */
[----:B------:R-:W-:Y:S01]  /*6830*/  LOP3.LUT R123, R121, 0xffff0000, RZ, 0xc0, !PT ;  /* 0xffff0000797b7812 */ /* 0x000fe200078ec0ff */
[----:B------:R-:W-:Y:S01]  /*6840*/  IMAD.U32 R124, R75, 0x10000, RZ ;  /* 0x000100004b7c7824 */ /* 0x000fe200078e00ff */
[----:B------:R-:W-:Y:S01]  /*6850*/  LOP3.LUT R121, R69, 0xffff0000, RZ, 0xc0, !PT ;  /* 0xffff000045797812 */ /* 0x000fe200078ec0ff */
[----:B------:R-:W-:Y:S01]  /*6860*/  FMUL.FTZ R69, R73, R122 ;  /* 0x0000007a49457220 */ /* 0x000fe20000410000 */
[----:B------:R-:W-:Y:S01]  /*6870*/  LOP3.LUT R75, R75, 0xffff0000, RZ, 0xc0, !PT ;  /* 0xffff00004b4b7812 */ /* 0x000fe200078ec0ff */
[-C--:B------:R-:W-:Y:S02]  /*6880*/  FMUL.FTZ R73, R73, R123.reuse ;  /* 0x0000007b49497220 */ /* 0x080fe40000410000 */
[----:B------:R-:W-:Y:S01]  /*6890*/  FFMA.FTZ R69, R121, R123, -R69 ;  /* 0x0000007b79457223 */ /* 0x000fe20000010845 */
[----:B------:R-:W-:-:S02]  /*68a0*/  IMAD.U32 R123, R49, 0x10000, RZ ;  /* 0x00010000317b7824 */ /* 0x000fc400078e00ff */
[----:B------:R-:W-:Y:S01]  /*68b0*/  FFMA.FTZ R73, R121, R122, R73 ;  /* 0x0000007a79497223 */ /* 0x000fe20000010049 */
[----:B------:R-:W-:Y:S01]  /*68c0*/  IMAD.U32 R122, R71, 0x10000, RZ ;  /* 0x00010000477a7824 */ /* 0x000fe200078e00ff */
[----:B------:R-:W-:Y:S01]  /*68d0*/  LOP3.LUT R49, R49, 0xffff0000, RZ, 0xc0, !PT ;  /* 0xffff000031317812 */ /* 0x000fe200078ec0ff */
[----:B------:R-:W-:Y:S02]  /*68e0*/  IMAD.U32 R121, R42, 0x10000, RZ ;  /* 0x000100002a797824 */ /* 0x000fe400078e00ff */
[----:B------:R-:W-:Y:S01]  /*68f0*/  FMUL.FTZ R125, R124, R123 ;  /* 0x0000007b7c7d7220 */ /* 0x000fe20000410000 */
[----:B------:R-:W-:Y:S01]  /*6900*/  F2FP.BF16.F32.PACK_AB R73, R73, R51 ;  /* 0x000000334949723e */ /* 0x000fe200000010ff */
[----:B------:R-:W-:Y:S01]  /*6910*/  IMAD.U32 R51, R43, 0x10000, RZ ;  /* 0x000100002b337824 */ /* 0x000fe200078e00ff */
[----:B------:R-:W-:Y:S01]  /*6920*/  F2FP.BF16.F32.PACK_AB R69, R69, R50 ;  /* 0x000000324545723e */ /* 0x000fe200000010ff */
[-C--:B------:R-:W-:Y:S01]  /*6930*/  FFMA.FTZ R125, R122, R121.reuse, -R125 ;  /* 0x000000797a7d7223 */ /* 0x080fe2000001087d */
[----:B------:R-:W-:Y:S01]  /*6940*/  FMUL.FTZ R121, R124, R121 ;  /* 0x000000797c797220 */ /* 0x000fe20000410000 */
[----:B------:R-:W-:Y:S01]  /*6950*/  IMAD.U32 R50, R68, 0x10000, RZ ;  /* 0x0001000044327824 */ /* 0x000fe200078e00ff */
[----:B------:R-:W-:-:S02]  /*6960*/  LOP3.LUT R43, R43, 0xffff0000, RZ, 0xc0, !PT ;  /* 0xffff00002b2b7812 */ /* 0x000fc400078ec0ff */
[----:B------:R-:W-:Y:S01]  /*6970*/  FFMA.FTZ R122, R122, R123, R121 ;  /* 0x0000007b7a7a7223 */ /* 0x000fe20000010079 */
[----:B------:R-:W-:Y:S02]  /*6980*/  LOP3.LUT R121, R42, 0xffff0000, RZ, 0xc0, !PT ;  /* 0xffff00002a797812 */ /* 0x000fe400078ec0ff */
[----:B------:R-:W-:Y:S01]  /*6990*/  LOP3.LUT R42, R71, 0xffff0000, RZ, 0xc0, !PT ;  /* 0xffff0000472a7812 */ /* 0x000fe200078ec0ff */
[C---:B------:R-:W-:Y:S01]  /*69a0*/  FMUL.FTZ R71, R75.reuse, R49 ;  /* 0x000000314b477220 */ /* 0x040fe20000410000 */
[----:B------:R-:W-:Y:S01]  /*69b0*/  LOP3.LUT R68, R68, 0xffff0000, RZ, 0xc0, !PT ;  /* 0xffff000044447812 */ /* 0x000fe200078ec0ff */
[-C--:B------:R-:W-:Y:S02]  /*69c0*/  FMUL.FTZ R75, R75, R121.reuse ;  /* 0x000000794b4b7220 */ /* 0x080fe40000410000 */
[----:B------:R-:W-:Y:S01]  /*69d0*/  FFMA.FTZ R71, R42, R121, -R71 ;  /* 0x000000792a477223 */ /* 0x000fe20000010847 */
[----:B------:R-:W-:Y:S02]  /*69e0*/  IMAD.U32 R121, R40, 0x10000, RZ ;  /* 0x0001000028797824 */ /* 0x000fe400078e00ff */
[----:B------:R-:W-:Y:S01]  /*69f0*/  FFMA.FTZ R42, R42, R49, R75 ;  /* 0x000000312a2a7223 */ /* 0x000fe2000001004b */
[----:B------:R-:W-:Y:S01]  /*6a00*/  IMAD.U32 R75, R72, 0x10000, RZ ;  /* 0x00010000484b7824 */ /* 0x000fe200078e00ff */
[----:B------:R-:W-:-:S02]  /*6a10*/  LOP3.LUT R40, R40, 0xffff0000, RZ, 0xc0, !PT ;  /* 0xffff000028287812 */ /* 0x000fc400078ec0ff */
[----:B------:R-:W-:Y:S01]  /*6a20*/  F2FP.BF16.F32.PACK_AB R71, R71, R125 ;  /* 0x0000007d4747723e */ /* 0x000fe200000010ff */
[C---:B------:R-:W-:Y:S01]  /*6a30*/  FMUL.FTZ R49, R75.reuse, R51 ;  /* 0x000000334b317220 */ /* 0x040fe20000410000 */
[-C--:B------:R-:W-:Y:S01]  /*6a40*/  FMUL.FTZ R75, R75, R121.reuse ;  /* 0x000000794b4b7220 */ /* 0x080fe20000410000 */
[----:B------:R-:W-:Y:S02]  /*6a50*/  F2FP.BF16.F32.PACK_AB R42, R42, R122 ;  /* 0x0000007a2a2a723e */ /* 0x000fe400000010ff */
[C---:B------:R-:W-:Y:S01]  /*6a60*/  FFMA.FTZ R49, R50.reuse, R121, -R49 ;  /* 0x0000007932317223 */ /* 0x040fe20000010831 */
[----:B------:R-:W-:Y:S01]  /*6a70*/  FFMA.FTZ R50, R50, R51, R75 ;  /* 0x0000003332327223 */ /* 0x000fe2000001004b */
[----:B------:R-:W-:Y:S01]  /*6a80*/  LOP3.LUT R51, R72, 0xffff0000, RZ, 0xc0, !PT ;  /* 0xffff000048337812 */ /* 0x000fe200078ec0ff */
[----:B------:R-:W-:-:S04]  /*6a90*/  IMAD.U32 R121, R74, 0x10000, RZ ;  /* 0x000100004a797824 */ /* 0x000fc800078e00ff */
        /* <DEDUP_REMOVED lines=21> */
[----:B------:R-:W-:Y:S02]  /*6bf0*/  IMAD.MOV.U32 R68, RZ, RZ, R40 ;  /* 0x000000ffff447224 */ /* 0x000fe400078e0028 */
[----:B------:R-:W-:Y:S01]  /*6c00*/  IMAD.MOV.U32 R72, RZ, RZ, R43 ;  /* 0x000000ffff487224 */ /* 0x000fe200078e002b */
[----:B------:R-:W-:Y:S01]  /*6c10*/  F2FP.BF16.F32.PACK_AB R70, R70, R75 ;  /* 0x0000004b4646723e */ /* 0x000fe200000010ff */
[----:B------:R-:W-:Y:S01]  /*6c20*/  IMAD.MOV.U32 R75, RZ, RZ, R42 ;  /* 0x000000ffff4b7224 */ /* 0x000fe200078e002a */
[----:B------:R-:W-:-:S05]  /*6c30*/  F2FP.BF16.F32.PACK_AB R51, R51, R121 ;  /* 0x000000793333723e */ /* 0x000fca00000010ff */
[----:B------:R-:W-:-:S07]  /*6c40*/  IMAD.MOV.U32 R74, RZ, RZ, R51 ;  /* 0x000000ffff4a7224 */ /* 0x000fce00078e0033 */
.L_x_1598:
[----:B------:R-:W-:Y:S05]  /*6c50*/  BSYNC B3 ;  /* 0x0000000000037941 */ /* 0x000fea0003800000 */
.L_x_1597:
        /* <DEDUP_REMOVED lines=8> */
[----:B------:R-:W-:-:S05]  /*6ce0*/  LEA.HI.X R41, R41, R107, R43, 0x1, P5 ;  /* 0x0000006b29297211 */ /* 0x000fca00028f0c2b */
[----:B--2---:R2:W-:Y:S02]  /*6cf0*/  STG.E.128 desc[UR4][R40.64], R68 ;  /* 0x0000004428007986 */ /* 0x0045e4000c101d04 */
[----:B--2---:R-:W-:-:S04]  /*6d00*/  @!P4 LEA R40, P5, R120, R106, 0x1 ;  /* 0x0000006a7828c211 */ /* 0x004fc800078a08ff */
[----:B------:R-:W-:-:S05]  /*6d10*/  @!P4 LEA.HI.X R41, R120, R107, R42, 0x1, P5 ;  /* 0x0000006b7829c211 */ /* 0x000fca00028f0c2a */
[----:B0-----:R0:W-:Y:S04]  /*6d20*/  @!P4 STG.E.128 desc[UR4][R40.64], R72 ;  /* 0x000000482800c986 */ /* 0x0011e8000c101d04 */
.L_x_1596:
[----:B------:R-:W-:Y:S05]  /*6d30*/  BSYNC B2 ;  /* 0x0000000000027941 */ /* 0x000fea0003800000 */
.L_x_1595:
[----:B------:R-:W-:-:S13]  /*6d40*/  ISETP.NE.AND P4, PT, R93, RZ, PT ;  /* 0x000000ff5d00720c */ /* 0x000fda0003f85270 */
[----:B------:R-:W-:Y:S05]  /*6d50*/  @!P4 BRA `(.L_x_1594) ;  /* 0x000000080014c947 */ /* 0x000fea0003800000 */
[----:B------:R-:W2:Y:S01]  /*6d60*/  LDL R42, [R1+0x28] ;  /* 0x00002800012a7983 */ /* 0x000ea20000100800 */
[----:B0-----:R-:W-:Y:S01]  /*6d70*/  SEL R40, R29, R118, !P1 ;  /* 0x000000761d287207 */ /* 0x001fe20004800000 */
        /* <DEDUP_REMOVED lines=25> */
[----:B------:R-:W-:Y:S01]  /*6f10*/  SHF.R.U64 R38, R38, 0x10, R39 ;  /* 0x0000001026267819 */ /* 0x000fe20000001227 */
[----:B0-----:R-:W-:Y:S01]  /*6f20*/  IMAD.U32 R73, R49, 0x10000, RZ ;  /* 0x0001000031497824 */ /* 0x001fe200078e00ff */
[--C-:B------:R-:W-:Y:S01]  /*6f30*/  SHF.R.U32.HI R69, RZ, 0x10, R45.reuse ;  /* 0x00000010ff457819 */ /* 0x100fe2000001162d */
[----:B--2---:R-:W-:Y:S01]  /*6f40*/  IMAD.U32 R71, R41, 0x10000, RZ ;  /* 0x0001000029477824 */ /* 0x004fe200078e00ff */
        /* <DEDUP_REMOVED lines=88> */
.L_x_1600:
[----:B------:R-:W-:Y:S05]  /*74d0*/  BSYNC B2 ;  /* 0x0000000000027941 */ /* 0x000fea0003800000 */
.L_x_1599:
        /* <DEDUP_REMOVED lines=13> */
.L_x_1594:
[----:B------:R-:W-:Y:S05]  /*75b0*/  BSYNC B1 ;  /* 0x0000000000017941 */ /* 0x000fea0003800000 */
.L_x_1593:
[----:B---3--:R-:W-:Y:S02]  /*75c0*/  VIADD R37, R23, 0x20 ;  /* 0x0000002017257836 */ /* 0x008fe40000000000 */
[-C--:B--2---:R-:W-:Y:S02]  /*75d0*/  IMAD R36, R102, R112.reuse, RZ ;  /* 0x0000007066247224 */ /* 0x084fe400078e02ff */
[----:B------:R-:W-:-:S04]  /*75e0*/  IMAD.WIDE.U32 R110, R37, R112, R110 ;  /* 0x00000070256e7225 */ /* 0x000fc800078e006e */
[----:B------:R-:W-:Y:S01]  /*75f0*/  IMAD R113, R37, R113, R36 ;  /* 0x0000007125717224 */ /* 0x000fe200078e0224 */
[----:B------:R-:W-:Y:S06]  /*7600*/  @P3 BRA `(.L_x_1571) ;  /* 0x0000001400203947 */ /* 0x000fec0003800000 */
[----:B------:R-:W-:Y:S01]  /*7610*/  ISETP.NE.AND P3, PT, R30, RZ, PT ;  /* 0x000000ff1e00720c */ /* 0x000fe20003f65270 */
[----:B------:R-:W-:Y:S01]  /*7620*/  BSSY B1, `(.L_x_1601) ;  /* 0x000008a000017945 */ /* 0x000fe20003800000 */
[----:B------:R-:W-:-:S11]  /*7630*/  IMAD.IADD R48, R111, 0x1, R113 ;  /* 0x000000016f307824 */ /* 0x000fd600078e0271 */
[----:B------:R-:W-:Y:S05]  /*7640*/  @!P3 BRA `(.L_x_1602) ;  /* 0x00000008001cb947 */ /* 0x000fea0003800000 */
[----:B------:R-:W2:Y:S01]  /*7650*/  LDL R38, [R1+0x24] ;  /* 0x0000240001267983 */ /* 0x000ea20000100800 */
[----:B------:R-:W-:Y:S01]  /*7660*/  SEL R36, R29, R118, !P0 ;  /* 0x000000761d247207 */ /* 0x000fe20004000000 */
[C---:B------:R-:W-:Y:S01]  /*7670*/  VIADD R39, R23.reuse, 0x20 ;  /* 0x0000002017277836 */ /* 0x040fe20000000000 */
[----:B------:R-:W-:Y:S01]  /*7680*/  ISETP.GE.AND P4, PT, R18, R116, PT ;  /* 0x000000741200720c */ /* 0x000fe20003f86270 */
[----:B0-----:R-:W-:Y:S01]  /*7690*/  VIADD R40, R23, 0x20 ;  /* 0x0000002017287836 */ /* 0x001fe20000000000 */
[----:B------:R-:W-:Y:S01]  /*76a0*/  SHF.R.S32.HI R37, RZ, 0x1f, R36 ;  /* 0x0000001fff257819 */ /* 0x000fe20000011424 */
[----:B------:R-:W-:Y:S01]  /*76b0*/  IMAD.SHL.U32 R39, R39, 0x40, RZ ;  /* 0x0000004027277824 */ /* 0x000fe200078e00ff */
[----:B------:R-:W-:Y:S01]  /*76c0*/  BSSY B2, `(.L_x_1603) ;  /* 0x0000073000027945 */ /* 0x000fe20003800000 */
[----:B------:R-:W-:Y:S01]  /*76d0*/  IMAD.SHL.U32 R40, R40, 0x40, RZ ;  /* 0x0000004028287824 */ /* 0x000fe200078e00ff */
[----:B------:R-:W-:Y:S02]  /*76e0*/  LEA.HI R36, R37, R36, RZ, 0x4 ;  /* 0x0000002425247211 */ /* 0x000fe400078f20ff */
[----:B------:R-:W-:-:S02]  /*76f0*/  LOP3.LUT R39, R39, 0x1c0, RZ, 0xc0, !PT ;  /* 0x000001c027277812 */ /* 0x000fc400078ec0ff */
[----:B------:R-:W-:Y:S02]  /*7700*/  LEA.HI.SX32 R36, R36, R35, 0x1c ;  /* 0x0000002324247211 */ /* 0x000fe400078fe2ff */
[----:B------:R-:W-:Y:S02]  /*7710*/  LOP3.LUT R40, R40, 0x1c0, RZ, 0xc0, !PT ;  /* 0x000001c028287812 */ /* 0x000fe400078ec0ff */
[----:B------:R-:W-:Y:S01]  /*7720*/  SHF.R.S32.HI R37, RZ, 0x1f, R36 ;  /* 0x0000001fff257819 */ /* 0x000fe20000011424 */
[----:B------:R-:W-:Y:S01]  /*7730*/  IMAD.SHL.U32 R44, R36, 0x8, RZ ;  /* 0x00000008242c7824 */ /* 0x000fe200078e00ff */
[----:B------:R-:W-:Y:S02]  /*7740*/  SHF.R.U32.HI R39, RZ, 0x3, R39 ;  /* 0x00000003ff277819 */ /* 0x000fe40000011627 */
[----:B------:R-:W-:Y:S02]  /*7750*/  LEA.HI R37, R37, R36, RZ, 0x3 ;  /* 0x0000002425257211 */ /* 0x000fe400078f18ff */
[----:B------:R-:W-:-:S02]  /*7760*/  LOP3.LUT R36, R40, 0x38, R44, 0xf8, !PT ;  /* 0x0000003828247812 */ /* 0x000fc400078ef82c */
[----:B------:R-:W-:Y:S01]  /*7770*/  ISETP.GE.AND P3, PT, R44, R117, PT ;  /* 0x000000752c00720c */ /* 0x000fe20003f66270 */
[----:B------:R-:W-:Y:S01]  /*7780*/  IMAD.SHL.U32 R37, R37, 0x200, RZ ;  /* 0x0000020025257824 */ /* 0x000fe200078e00ff */
[----:B------:R-:W-:-:S04]  /*7790*/  LOP3.LUT R36, R36, R39, RZ, 0x3c, !PT ;  /* 0x0000002724247212 */ /* 0x000fc800078e3cff */
[----:B------:R-:W-:-:S04]  /*77a0*/  LOP3.LUT R37, R37, 0x7ffff000, RZ, 0xc0, !PT ;  /* 0x7ffff00025257812 */ /* 0x000fc800078ec0ff */
[----:B--2---:R-:W-:Y:S01]  /*77b0*/  IADD3 R36, R36, R37, R38 ;  /* 0x0000002524247210 */ /* 0x004fe20007ffe026 */
[----:B------:R-:W-:-:S04]  /*77c0*/  IMAD R37, R17, 0x4000, R5 ;  /* 0x0000400011257824 */ /* 0x000fc800078e0205 */
[----:B------:R-:W-:Y:S02]  /*77d0*/  IMAD R39, R17, 0x4000, R36 ;  /* 0x0000400011277824 */ /* 0x000fe400078e0224 */
[--C-:B------:R-:W-:Y:S02]  /*77e0*/  IMAD R37, R37, 0x2, R16.reuse ;  /* 0x0000000225257824 */ /* 0x100fe400078e0210 */
[----:B------:R-:W-:-:S04]  /*77f0*/  IMAD R40, R39, 0x2, R16 ;  /* 0x0000000227287824 */ /* 0x000fc800078e0210 */
[----:B------:R-:W0:Y:S04]  /*7800*/  LDS.128 R36, [R37+0x20400] ;  /* 0x0204000025247984 */ /* 0x000e280000000c00 */
[----:B------:R-:W2:Y:S01]  /*7810*/  LDS.128 R40, [R40+0x20400] ;  /* 0x0204000028287984 */ /* 0x000ea20000000c00 */
[----:B------:R-:W-:Y:S05]  /*7820*/  @P4 BRA `(.L_x_1604) ;  /* 0x0000000400704947 */ /* 0x000fea0003800000 */
[----:B------:R-:W-:Y:S01]  /*7830*/  SHF.R.U32.HI R46, RZ, 0x10, R65 ;  /* 0x00000010ff2e7819 */ /* 0x000fe20000011641 */
[----:B--2---:R-:W-:Y:S01]  /*7840*/  IMAD.U32 R51, R41, 0x10000, RZ ;  /* 0x0001000029337824 */ /* 0x004fe200078e00ff */
[----:B------:R-:W-:Y:S01]  /*7850*/  SHF.R.U32.HI R50, RZ, 0x10, R57 ;  /* 0x00000010ff327819 */ /* 0x000fe20000011639 */
[----:B0-----:R-:W-:Y:S01]  /*7860*/  IMAD.U32 R45, R37, 0x10000, RZ ;  /* 0x00010000252d7824 */ /* 0x001fe200078e00ff */
[----:B------:R-:W-:Y:S01]  /*7870*/  PRMT R47, R133, 0x5432, R46 ;  /* 0x00005432852f7816 */ /* 0x000fe2000000002e */
[----:B------:R-:W-:Y:S01]  /*7880*/  IMAD.U32 R70, R43, 0x10000, RZ ;  /* 0x000100002b467824 */ /* 0x000fe200078e00ff */
[----:B------:R-:W-:Y:S02]  /*7890*/  PRMT R50, R131, 0x5432, R50 ;  /* 0x0000543283327816 */ /* 0x000fe40000000032 */
        /* <DEDUP_REMOVED lines=9> */
[----:B------:R-:W-:Y:S01]  /*7930*/  FFMA.FTZ R46, R45, R46, -R68 ;  /* 0x0000002e2d2e7223 */ /* 0x000fe20000010844 */
[----:B------:R-:W-:Y:S01]  /*7940*/  PRMT R64, R133, 0x5410, R64 ;  /* 0x0000541085407816 */ /* 0x000fe20000000040 */
[----:B------:R-:W-:Y:S01]  /*7950*/  FFMA.FTZ R45, R45, R49, R51 ;  /* 0x000000312d2d7223 */ /* 0x000fe20000010033 */
[----:B------:R-:W-:Y:S01]  /*7960*/  LOP3.LUT R49, R41, 0xffff0000, RZ, 0xc0, !PT ;  /* 0xffff000029317812 */ /* 0x000fe200078ec0ff */
[----:B------:R-:W-:Y:S01]  /*7970*/  IMAD.U32 R57, R40, 0x10000, RZ ;  /* 0x0001000028397824 */ /* 0x000fe200078e00ff */
[----:B------:R-:W-:-:S03]  /*7980*/  PRMT R56, R131, 0x5410, R56 ;  /* 0x0000541083387816 */ /* 0x000fc60000000038 */
[C---:B------:R-:W-:Y:S01]  /*7990*/  FMUL.FTZ R41, R49.reuse, R47 ;  /* 0x0000002f31297220 */ /* 0x040fe20000410000 */
[----:B------:R-:W-:-:S03]  /*79a0*/  FMUL.FTZ R49, R49, R50 ;  /* 0x0000003231317220 */ /* 0x000fc60000410000 */
[C---:B------:R-:W-:Y:S01]  /*79b0*/  FFMA.FTZ R41, R37.reuse, R50, -R41 ;  /* 0x0000003225297223 */ /* 0x040fe20000010829 */
[----:B------:R-:W-:Y:S01]  /*79c0*/  FFMA.FTZ R37, R37, R47, R49 ;  /* 0x0000002f25257223 */ /* 0x000fe20000010031 */
[----:B------:R-:W-:Y:S01]  /*79d0*/  SHF.R.U32.HI R49, RZ, 0x10, R67 ;  /* 0x00000010ff317819 */ /* 0x000fe20000011643 */
[C---:B------:R-:W-:Y:S01]  /*79e0*/  IMAD.U32 R50, R39.reuse, 0x10000, RZ ;  /* 0x0001000027327824 */ /* 0x040fe200078e00ff */
[----:B------:R-:W-:Y:S02]  /*79f0*/  SHF.R.U32.HI R47, RZ, 0x10, R59 ;  /* 0x00000010ff2f7819 */ /* 0x000fe4000001163b */
[----:B------:R-:W-:Y:S02]  /*7a00*/  PRMT R49, R132, 0x5432, R49 ;  /* 0x0000543284317816 */ /* 0x000fe40000000031 */
[----:B------:R-:W-:Y:S02]  /*7a10*/  PRMT R47, R130, 0x5432, R47 ;  /* 0x00005432822f7816 */ /* 0x000fe4000000002f */
[----:B------:R-:W-:Y:S01]  /*7a20*/  LOP3.LUT R39, R39, 0xffff0000, RZ, 0xc0, !PT ;  /* 0xffff000027277812 */ /* 0x000fe200078ec0ff */
[C---:B------:R-:W-:Y:S01]  /*7a30*/  IMAD.U32 R51, R49.reuse, 0x10000, RZ ;  /* 0x0001000031337824 */ /* 0x040fe200078e00ff */
[----:B------:R-:W-:Y:S01]  /*7a40*/  LOP3.LUT R49, R49, 0xffff0000, RZ, 0xc0, !PT ;  /* 0xffff000031317812 */ /* 0x000fe200078ec0ff */
[C---:B------:R-:W-:Y:S01]  /*7a50*/  IMAD.U32 R68, R47.reuse, 0x10000, RZ ;  /* 0x000100002f447824 */ /* 0x040fe200078e00ff */
[----:B------:R-:W-:Y:S01]  /*7a60*/  LOP3.LUT R47, R47, 0xffff0000, RZ, 0xc0, !PT ;  /* 0xffff00002f2f7812 */ /* 0x000fe200078ec0ff */
[-C--:B------:R-:W-:Y:S01]  /*7a70*/  FMUL.FTZ R69, R70, R51.reuse ;  /* 0x0000003346457220 */ /* 0x080fe20000410000 */
[----:B------:R-:W-:Y:S01]  /*7a80*/  SHF.R.U64 R67, R66, 0x10, R67 ;  /* 0x0000001042437819 */ /* 0x000fe20000001243 */
[-C--:B------:R-:W-:Y:S01]  /*7a90*/  FMUL.FTZ R70, R70, R68.reuse ;  /* 0x0000004446467220 */ /* 0x080fe20000410000 */
[----:B------:R-:W-:Y:S01]  /*7aa0*/  SHF.R.U64 R59, R58, 0x10, R59 ;  /* 0x000000103a3b7819 */ /* 0x000fe2000000123b */
[----:B------:R-:W-:Y:S01]  /*7ab0*/  FFMA.FTZ R69, R50, R68, -R69 ;  /* 0x0000004432457223 */ /* 0x000fe20000010845 */
[----:B------:R-:W-:Y:S01]  /*7ac0*/  PRMT R132, R132, 0x5410, R67 ;  /* 0x0000541084847816 */ /* 0x000fe20000000043 */
[----:B------:R-:W-:Y:S01]  /*7ad0*/  FFMA.FTZ R70, R50, R51, R70 ;  /* 0x0000003332467223 */ /* 0x000fe20000010046 */
[----:B------:R-:W-:-:S02]  /*7ae0*/  LOP3.LUT R50, R43, 0xffff0000, RZ, 0xc0, !PT ;  /* 0xffff00002b327812 */ /* 0x000fc400078ec0ff */
[----:B------:R-:W-:Y:S01]  /*7af0*/  PRMT R130, R130, 0x5410, R59 ;  /* 0x0000541082827816 */ /* 0x000fe2000000003b */
[C---:B------:R-:W-:Y:S01]  /*7b00*/  IMAD.U32 R58, R132.reuse, 0x10000, RZ ;  /* 0x00010000843a7824 */ /* 0x040fe200078e00ff */
[----:B------:R-:W-:Y:S01]  /*7b10*/  LOP3.LUT R59, R132, 0xffff0000, RZ, 0xc0, !PT ;  /* 0xffff0000843b7812 */ /* 0x000fe200078ec0ff */
[C---:B------:R-:W-:Y:S01]  /*7b20*/  FMUL.FTZ R43, R50.reuse, R49 ;  /* 0x00000031322b7220 */ /* 0x040fe20000410000 */
[-C--:B------:R-:W-:Y:S01]  /*7b30*/  FMUL.FTZ R50, R50, R47.reuse ;  /* 0x0000002f32327220 */ /* 0x080fe20000410000 */
[----:B------:R-:W-:Y:S02]  /*7b40*/  F2FP.BF16.F32.PACK_AB R41, R41, R46 ;  /* 0x0000002e2929723e */ /* 0x000fe400000010ff */
[C---:B------:R-:W-:Y:S01]  /*7b50*/  FFMA.FTZ R43, R39.reuse, R47, -R43 ;  /* 0x0000002f272b7223 */ /* 0x040fe2000001082b */
[----:B------:R-:W-:Y:S01]  /*7b60*/  FFMA.FTZ R50, R39, R49, R50 ;  /* 0x0000003127327223 */ /* 0x000fe20000010032 */
[----:B------:R-:W-:Y:S01]  /*7b70*/  IMAD.U32 R47, R64, 0x10000, RZ ;  /* 0x00010000402f7824 */ /* 0x000fe200078e00ff */
[----:B------:R-:W-:Y:S01]  /*7b80*/  F2FP.BF16.F32.PACK_AB R45, R37, R45 ;  /* 0x0000002d252d723e */ /* 0x000fe200000010ff */
[C---:B------:R-:W-:Y:S01]  /*7b90*/  IMAD.U32 R49, R56.reuse, 0x10000, RZ ;  /* 0x0001000038317824 */ /* 0x040fe200078e00ff */
[----:B------:R-:W-:Y:S01]  /*7ba0*/  LOP3.LUT R56, R56, 0xffff0000, RZ, 0xc0, !PT ;  /* 0xffff000038387812 */ /* 0x000fe200078ec0ff */
[----:B------:R-:W-:Y:S01]  /*7bb0*/  FMUL.FTZ R51, R57, R47 ;  /* 0x0000002f39337220 */ /* 0x000fe20000410000 */
[----:B------:R-:W-:-:S02]  /*7bc0*/  IMAD.U32 R39, R36, 0x10000, RZ ;  /* 0x0001000024277824 */ /* 0x000fc400078e00ff */
[----:B------:R-:W-:Y:S01]  /*7bd0*/  FMUL.FTZ R57, R57, R49 ;  /* 0x0000003139397220 */ /* 0x000fe20000410000 */
[----:B------:R-:W-:Y:S01]  /*7be0*/  F2FP.BF16.F32.PACK_AB R43, R43, R69 ;  /* 0x000000452b2b723e */ /* 0x000fe200000010ff */
[----:B------:R-:W-:Y:S02]  /*7bf0*/  IMAD.MOV.U32 R37, RZ, RZ, R41 ;  /* 0x000000ffff257224 */ /* 0x000fe400078e0029 */
[C---:B------:R-:W-:Y:S01]  /*7c00*/  FFMA.FTZ R51, R39.reuse, R49, -R51 ;  /* 0x0000003127337223 */ /* 0x040fe20000010833 */
[----:B------:R-:W-:Y:S01]  /*7c10*/  FFMA.FTZ R57, R39, R47, R57 ;  /* 0x0000002f27397223 */ /* 0x000fe20000010039 */
[----:B------:R-:W-:Y:S01]  /*7c20*/  LOP3.LUT R47, R40, 0xffff0000, RZ, 0xc0, !PT ;  /* 0xffff0000282f7812 */ /* 0x000fe200078ec0ff */
[----:B------:R-:W-:Y:S01]  /*7c30*/  IMAD.MOV.U32 R41, RZ, RZ, R45 ;  /* 0x000000ffff297224 */ /* 0x000fe200078e002d */
[----:B------:R-:W-:Y:S02]  /*7c40*/  LOP3.LUT R40, R64, 0xffff0000, RZ, 0xc0, !PT ;  /* 0xffff000040287812 */ /* 0x000fe400078ec0ff */
[----:B------:R-:W-:-:S02]  /*7c50*/  LOP3.LUT R39, R36, 0xffff0000, RZ, 0xc0, !PT ;  /* 0xffff000024277812 */ /* 0x000fc400078ec0ff */
[----:B------:R-:W-:Y:S01]  /*7c60*/  F2FP.BF16.F32.PACK_AB R50, R50, R70 ;  /* 0x000000463232723e */ /* 0x000fe200000010ff */
[C---:B------:R-:W-:Y:S01]  /*7c70*/  FMUL.FTZ R36, R47.reuse, R40 ;  /* 0x000000282f247220 */ /* 0x040fe20000410000 */
[----:B------:R-:W-:-:S03]  /*7c80*/  FMUL.FTZ R47, R47, R56 ;  /* 0x000000382f2f7220 */ /* 0x000fc60000410000 */
[C---:B------:R-:W-:Y:S01]  /*7c90*/  FFMA.FTZ R36, R39.reuse, R56, -R36 ;  /* 0x0000003827247223 */ /* 0x040fe20000010824 */
[----:B------:R-:W-:Y:S01]  /*7ca0*/  FFMA.FTZ R40, R39, R40, R47 ;  /* 0x0000002827287223 */ /* 0x000fe2000001002f */
[C---:B------:R-:W-:Y:S01]  /*7cb0*/  IMAD.U32 R39, R42.reuse, 0x10000, RZ ;  /* 0x000100002a277824 */ /* 0x040fe200078e00ff */
[----:B------:R-:W-:Y:S01]  /*7cc0*/  LOP3.LUT R42, R42, 0xffff0000, RZ, 0xc0, !PT ;  /* 0xffff00002a2a7812 */ /* 0x000fe200078ec0ff */
[----:B------:R-:W-:Y:S01]  /*7cd0*/  IMAD.U32 R56, R130, 0x10000, RZ ;  /* 0x0001000082387824 */ /* 0x000fe200078e00ff */
[----:B------:R-:W-:Y:S01]  /*7ce0*/  F2FP.BF16.F32.PACK_AB R36, R36, R51 ;  /* 0x000000332424723e */ /* 0x000fe200000010ff */
[C---:B------:R-:W-:Y:S02]  /*7cf0*/  IMAD.U32 R47, R38.reuse, 0x10000, RZ ;  /* 0x00010000262f7824 */ /* 0x040fe400078e00ff */
[C---:B------:R-:W-:Y:S01]  /*7d00*/  FMUL.FTZ R64, R39.reuse, R58 ;  /* 0x0000003a27407220 */ /* 0x040fe20000410000 */
[-C--:B------:R-:W-:Y:S01]  /*7d10*/  FMUL.FTZ R49, R39, R56.reuse ;  /* 0x0000003827317220 */ /* 0x080fe20000410000 */
[----:B------:R-:W-:Y:S01]  /*7d20*/  LOP3.LUT R38, R38, 0xffff0000, RZ, 0xc0, !PT ;  /* 0xffff000026267812 */ /* 0x000fe200078ec0ff */
[----:B------:R-:W-:Y:S01]  /*7d30*/  FMUL.FTZ R65, R42, R59 ;  /* 0x0000003b2a417220 */ /* 0x000fe20000410000 */
[C---:B------:R-:W-:Y:S01]  /*7d40*/  FFMA.FTZ R39, R47.reuse, R56, -R64 ;  /* 0x000000382f277223 */ /* 0x040fe20000010840 */
[----:B------:R-:W-:Y:S01]  /*7d50*/  FFMA.FTZ R47, R47, R58, R49 ;  /* 0x0000003a2f2f7223 */ /* 0x000fe20000010031 */
[----:B------:R-:W-:-:S02]  /*7d60*/  LOP3.LUT R49, R130, 0xffff0000, RZ, 0xc0, !PT ;  /* 0xffff000082317812 */ /* 0x000fc400078ec0ff */
[----:B------:R-:W-:-:S03]  /*7d70*/  F2FP.BF16.F32.PACK_AB R40, R40, R57 ;  /* 0x000000392828723e */ /* 0x000fc600000010ff */
[-C--:B------:R-:W-:Y:S01]  /*7d80*/  FMUL.FTZ R56, R42, R49.reuse ;  /* 0x000000312a387220 */ /* 0x080fe20000410000 */
[----:B------:R-:W-:-:S03]  /*7d90*/  FFMA.FTZ R42, R38, R49, -R65 ;  /* 0x00000031262a7223 */ /* 0x000fc60000010841 */
[----:B------:R-:W-:Y:S02]  /*7da0*/  FFMA.FTZ R56, R38, R59, R56 ;  /* 0x0000003b26387223 */ /* 0x000fe40000010038 */
[----:B------:R-:W-:Y:S01]  /*7db0*/  F2FP.BF16.F32.PACK_AB R38, R42, R39 ;  /* 0x000000272a26723e */ /* 0x000fe200000010ff */
[----:B------:R-:W-:Y:S02]  /*7dc0*/  IMAD.MOV.U32 R39, RZ, RZ, R43 ;  /* 0x000000ffff277224 */ /* 0x000fe400078e002b */
[----:B------:R-:W-:Y:S01]  /*7dd0*/  F2FP.BF16.F32.PACK_AB R42, R56, R47 ;  /* 0x0000002f382a723e */ /* 0x000fe200000010ff */
[----:B------:R-:W-:-:S07]  /*7de0*/  IMAD.MOV.U32 R43, RZ, RZ, R50 ;  /* 0x000000ffff2b7224 */ /* 0x000fce00078e0032 */
.L_x_1604:
[----:B------:R-:W-:Y:S05]  /*7df0*/  BSYNC B2 ;  /* 0x0000000000027941 */ /* 0x000fea0003800000 */
.L_x_1603:
[----:B------:R-:W-:Y:S01]  /*7e00*/  IADD3 R45, P4, P5, R88, R110, R90 ;  /* 0x0000006e582d7210 */ /* 0x000fe20007d9e05a */
[----:B------:R-:W-:Y:S01]  /*7e10*/  ULDC.64 UR4, c[0x0][0x208] ;  /* 0x0000820000047ab9 */ /* 0x000fe20000000a00 */
[----:B------:R-:W-:Y:S02]  /*7e20*/  @!P3 SHF.R.S32.HI R49, RZ, 0x1f, R44 ;  /* 0x0000001fff31b819 */ /* 0x000fe4000001142c */
[----:B------:R-:W-:Y:S02]  /*7e30*/  IADD3.X R56, R0, R48, R96, P4, P5 ;  /* 0x0000003000387210 */ /* 0x000fe400027ea460 */
[----:B------:R-:W-:-:S04]  /*7e40*/  @!P3 IADD3 R47, P4, P5, R88, R110, R44 ;  /* 0x0000006e582fb210 */ /* 0x000fc80007d9e02c */
[----:B------:R-:W-:Y:S02]  /*7e50*/  @!P3 IADD3.X R50, R0, R48, R49, P4, P5 ;  /* 0x000000300032b210 */ /* 0x000fe400027ea431 */
[-C--:B------:R-:W-:Y:S02]  /*7e60*/  LEA R44, P4, R45, R106.reuse, 0x1 ;  /* 0x0000006a2d2c7211 */ /* 0x080fe400078808ff */
[----:B------:R-:W-:Y:S02]  /*7e70*/  @!P3 LEA R46, P5, R47, R106, 0x1 ;  /* 0x0000006a2f2eb211 */ /* 0x000fe400078a08ff */
[-C--:B------:R-:W-:Y:S02]  /*7e80*/  LEA.HI.X R45, R45, R107.reuse, R56, 0x1, P4 ;  /* 0x0000006b2d2d7211 */ /* 0x080fe400020f0c38 */
[----:B------:R-:W-:-:S03]  /*7e90*/  @!P3 LEA.HI.X R47, R47, R107, R50, 0x1, P5 ;  /* 0x0000006b2f2fb211 */ /* 0x000fc600028f0c32 */
[----:B0-----:R3:W-:Y:S04]  /*7ea0*/  STG.E.128 desc[UR4][R44.64], R36 ;  /* 0x000000242c007986 */ /* 0x0017e8000c101d04 */
[----:B--2---:R3:W-:Y:S02]  /*7eb0*/  @!P3 STG.E.128 desc[UR4][R46.64], R40 ;  /* 0x000000282e00b986 */ /* 0x0047e4000c101d04 */
.L_x_1602:
[----:B------:R-:W-:Y:S05]  /*7ec0*/  BSYNC B1 ;  /* 0x0000000000017941 */ /* 0x000fea0003800000 */
.L_x_1601:
[----:B------:R-:W-:-:S13]  /*7ed0*/  ISETP.NE.AND P3, PT, R93, RZ, PT ;  /* 0x000000ff5d00720c */ /* 0x000fda0003f65270 */
[----:B------:R-:W-:Y:S05]  /*7ee0*/  @!P3 BRA `(.L_x_1571) ;  /* 0x0000000800e8b947 */ /* 0x000fea0003800000 */
[----:B---3--:R-:W2:Y:S01]  /*7ef0*/  LDL R38, [R1+0x24] ;  /* 0x0000240001267983 */ /* 0x008ea20000100800 */
[----:B------:R-:W-:Y:S01]  /*7f00*/  SEL R118, R29, R118, !P1 ;  /* 0x000000761d767207 */ /* 0x000fe20004800000 */
[C---:B------:R-:W-:Y:S01]  /*7f10*/  VIADD R39, R23.reuse, 0x20 ;  /* 0x0000002017277836 */ /* 0x040fe20000000000 */
[----:B------:R-:W-:Y:S01]  /*7f20*/  IADD3 R45, P3, P4, R88, R110, R92 ;  /* 0x0000006e582d7210 */ /* 0x000fe20007c7e05c */
[----:B------:R-:W-:Y:S01]  /*7f30*/  VIADD R36, R23, 0x20 ;  /* 0x0000002017247836 */ /* 0x000fe20000000000 */
[----:B------:R-:W-:Y:S01]  /*7f40*/  SHF.R.S32.HI R37, RZ, 0x1f, R118 ;  /* 0x0000001fff257819 */ /* 0x000fe20000011476 */
[----:B------:R-:W-:Y:S01]  /*7f50*/  IMAD.SHL.U32 R39, R39, 0x40, RZ ;  /* 0x0000004027277824 */ /* 0x000fe200078e00ff */
[----:B------:R-:W-:Y:S01]  /*7f60*/  IADD3.X R46, R0, R48, R97, P3, P4 ;  /* 0x00000030002e7210 */ /* 0x000fe20001fe8461 */
[----:B------:R-:W-:Y:S01]  /*7f70*/  IMAD.SHL.U32 R36, R36, 0x40, RZ ;  /* 0x0000004024247824 */ /* 0x000fe200078e00ff */
[----:B------:R-:W-:Y:S01]  /*7f80*/  LEA.HI R118, R37, R118, RZ, 0x4 ;  /* 0x0000007625767211 */ /* 0x000fe200078f20ff */
[----:B------:R-:W-:Y:S01]  /*7f90*/  BSSY B1, `(.L_x_1605) ;  /* 0x0000074000017945 */ /* 0x000fe20003800000 */
        /* <DEDUP_REMOVED lines=10> */
[----:B------:R-:W-:Y:S02]  /*8040*/  LOP3.LUT R36, R36, R39, RZ, 0x3c, !PT ;  /* 0x0000002724247212 */ /* 0x000fe400078e3cff */
[----:B------:R-:W-:Y:S02]  /*8050*/  LEA R44, P3, R45, R106, 0x1 ;  /* 0x0000006a2d2c7211 */ /* 0x000fe400078608ff */
[----:B------:R-:W-:Y:S02]  /*8060*/  LOP3.LUT R37, R37, 0x7ffff000, RZ, 0xc0, !PT ;  /* 0x7ffff00025257812 */ /* 0x000fe400078ec0ff */
[----:B------:R-:W-:Y:S02]  /*8070*/  LEA.HI.X R45, R45, R107, R46, 0x1, P3 ;  /* 0x0000006b2d2d7211 */ /* 0x000fe400018f0c2e */
[----:B--2---:R-:W-:Y:S01]  /*8080*/  IADD3 R36, R36, R37, R38 ;  /* 0x0000002524247210 */ /* 0x004fe20007ffe026 */
[----:B------:R-:W-:-:S04]  /*8090*/  IMAD R37, R17, 0x4000, R7 ;  /* 0x0000400011257824 */ /* 0x000fc800078e0207 */
[----:B------:R-:W-:Y:S02]  /*80a0*/  IMAD R39, R17, 0x4000, R36 ;  /* 0x0000400011277824 */ /* 0x000fe400078e0224 */
[--C-:B------:R-:W-:Y:S02]  /*80b0*/  IMAD R37, R37, 0x2, R16.reuse ;  /* 0x0000000225257824 */ /* 0x100fe400078e0210 */
[----:B0-----:R-:W-:-:S04]  /*80c0*/  IMAD R40, R39, 0x2, R16 ;  /* 0x0000000227287824 */ /* 0x001fc800078e0210 */
[----:B------:R-:W0:Y:S04]  /*80d0*/  LDS.128 R36, [R37+0x20400] ;  /* 0x0204000025247984 */ /* 0x000e280000000c00 */
[----:B------:R-:W2:Y:S01]  /*80e0*/  LDS.128 R40, [R40+0x20400] ;  /* 0x0204000028287984 */ /* 0x000ea20000000c00 */
[----:B------:R-:W-:Y:S05]  /*80f0*/  @P4 BRA `(.L_x_1606) ;  /* 0x0000000400744947 */ /* 0x000fea0003800000 */
[--C-:B------:R-:W-:Y:S01]  /*8100*/  SHF.R.U64 R50, R60, 0x10, R61.reuse ;  /* 0x000000103c327819 */ /* 0x100fe2000000123d */
[----:B0-----:R-:W-:Y:S01]  /*8110*/  IMAD.U32 R58, R39, 0x10000, RZ ;  /* 0x00010000273a7824 */ /* 0x001fe200078e00ff */
[----:B------:R-:W-:Y:S01]  /*8120*/  SHF.R.U32.HI R60, RZ, 0x10, R61 ;  /* 0x00000010ff3c7819 */ /* 0x000fe2000001163d */
[----:B--2---:R-:W-:Y:S01]  /*8130*/  IMAD.U32 R61, R41, 0x10000, RZ ;  /* 0x00010000293d7824 */ /* 0x004fe200078e00ff */
[--C-:B------:R-:W-:Y:S01]  /*8140*/  SHF.R.U64 R49, R52, 0x10, R53.reuse ;  /* 0x0000001034317819 */ /* 0x100fe20000001235 */
[----:B------:R-:W-:Y:S01]  /*8150*/  IMAD.U32 R52, R37, 0x10000, RZ ;  /* 0x0001000025347824 */ /* 0x000fe200078e00ff */
[----:B------:R-:W-:Y:S01]  /*8160*/  SHF.R.U32.HI R53, RZ, 0x10, R53 ;  /* 0x00000010ff357819 */ /* 0x000fe20000011635 */
[----:B------:R-:W-:Y:S01]  /*8170*/  IMAD.U32 R57, R38, 0x10000, RZ ;  /* 0x0001000026397824 */ /* 0x000fe200078e00ff */
[----:B------:R-:W-:Y:S02]  /*8180*/  PRMT R60, R127, 0x5432, R60 ;  /* 0x000054327f3c7816 */ /* 0x000fe4000000003c */
[----:B------:R-:W-:-:S02]  /*8190*/  PRMT R49, R128, 0x5432, R49 ;  /* 0x0000543280317816 */ /* 0x000fc40000000031 */
[----:B------:R-:W-:Y:S01]  /*81a0*/  PRMT R128, R128, 0x5410, R53 ;  /* 0x0000541080807816 */ /* 0x000fe20000000035 */
[----:B------:R-:W-:Y:S01]  /*81b0*/  IMAD.U32 R64, R60, 0x10000, RZ ;  /* 0x000100003c407824 */ /* 0x000fe200078e00ff */
[----:B------:R-:W-:Y:S01]  /*81c0*/  SHF.R.U64 R51, R62, 0x10, R63 ;  /* 0x000000103e337819 */ /* 0x000fe2000000123f */
[----:B------:R-:W-:Y:S01]  /*81d0*/  IMAD.U32 R62, R43, 0x10000, RZ ;  /* 0x000100002b3e7824 */ /* 0x000fe200078e00ff */
[----:B------:R-:W-:Y:S01]  /*81e0*/  PRMT R127, R127, 0x5410, R50 ;  /* 0x000054107f7f7816 */ /* 0x000fe20000000032 */
[----:B------:R-:W-:Y:S01]  /*81f0*/  IMAD.U32 R50, R128, 0x10000, RZ ;  /* 0x0001000080327824 */ /* 0x000fe200078e00ff */
[----:B------:R-:W-:Y:S01]  /*8200*/  SHF.R.U64 R46, R54, 0x10, R55 ;  /* 0x00000010362e7819 */ /* 0x000fe20000001237 */
[C---:B------:R-:W-:Y:S01]  /*8210*/  FMUL.FTZ R53, R61.reuse, R64 ;  /* 0x000000403d357220 */ /* 0x040fe20000410000 */
[----:B------:R-:W-:Y:S01]  /*8220*/  SHF.R.U32.HI R63, RZ, 0x10, R63 ;  /* 0x00000010ff3f7819 */ /* 0x000fe2000001163f */
[-C--:B------:R-:W-:Y:S01]  /*8230*/  FMUL.FTZ R61, R61, R50.reuse ;  /* 0x000000323d3d7220 */ /* 0x080fe20000410000 */
[----:B------:R-:W-:Y:S01]  /*8240*/  SHF.R.U32.HI R54, RZ, 0x10, R55 ;  /* 0x00000010ff367819 */ /* 0x000fe20000011637 */
[C---:B------:R-:W-:Y:S01]  /*8250*/  FFMA.FTZ R50, R52.reuse, R50, -R53 ;  /* 0x0000003234327223 */ /* 0x040fe20000010835 */
[----:B------:R-:W-:Y:S01]  /*8260*/  PRMT R46, R129, 0x5432, R46 ;  /* 0x00005432812e7816 */ /* 0x000fe2000000002e */
[----:B------:R-:W-:Y:S01]  /*8270*/  FFMA.FTZ R52, R52, R64, R61 ;  /* 0x0000004034347223 */ /* 0x000fe2000001003d */
[----:B------:R-:W-:-:S02]  /*8280*/  PRMT R63, R126, 0x5432, R63 ;  /* 0x000054327e3f7816 */ /* 0x000fc4000000003f */
[----:B------:R-:W-:Y:S01]  /*8290*/  LOP3.LUT R56, R41, 0xffff0000, RZ, 0xc0, !PT ;  /* 0xffff000029387812 */ /* 0x000fe200078ec0ff */
[----:B------:R-:W-:Y:S01]  /*82a0*/  IMAD.U32 R41, R40, 0x10000, RZ ;  /* 0x0001000028297824 */ /* 0x000fe200078e00ff */
[----:B------:R-:W-:Y:S01]  /*82b0*/  PRMT R129, R129, 0x5410, R54 ;  /* 0x0000541081817816 */ /* 0x000fe20000000036 */
[----:B------:R-:W-:Y:S01]  /*82c0*/  IMAD.U32 R65, R63, 0x10000, RZ ;  /* 0x000100003f417824 */ /* 0x000fe200078e00ff */
[----:B------:R-:W-:Y:S02]  /*82d0*/  LOP3.LUT R60, R60, 0xffff0000, RZ, 0xc0, !PT ;  /* 0xffff00003c3c7812 */ /* 0x000fe400078ec0ff */
[----:B------:R-:W-:Y:S01]  /*82e0*/  LOP3.LUT R53, R128, 0xffff0000, RZ, 0xc0, !PT ;  /* 0xffff000080357812 */ /* 0x000fe200078ec0ff */
[----:B------:R-:W-:Y:S01]  /*82f0*/  IMAD.U32 R61, R129, 0x10000, RZ ;  /* 0x00010000813d7824 */ /* 0x000fe200078e00ff */
[----:B------:R-:W-:Y:S01]  /*8300*/  LOP3.LUT R55, R37, 0xffff0000, RZ, 0xc0, !PT ;  /* 0xffff000025377812 */ /* 0x000fe200078ec0ff */
[CC--:B------:R-:W-:Y:S01]  /*8310*/  FMUL.FTZ R54, R56.reuse, R60.reuse ;  /* 0x0000003c38367220 */ /* 0x0c0fe20000410000 */
[----:B------:R-:W-:Y:S01]  /*8320*/  LOP3.LUT R43, R43, 0xffff0000, RZ, 0xc0, !PT ;  /* 0xffff00002b2b7812 */ /* 0x000fe200078ec0ff */
[----:B------:R-:W-:Y:S01]  /*8330*/  FMUL.FTZ R56, R56, R53 ;  /* 0x0000003538387220 */ /* 0x000fe20000410000 */
[C---:B------:R-:W-:Y:S01]  /*8340*/  FMUL.FTZ R67, R62.reuse, R65 ;  /* 0x000000413e437220 */ /* 0x040fe20000410000 */
[----:B------:R-:W-:Y:S01]  /*8350*/  LOP3.LUT R64, R63, 0xffff0000, RZ, 0xc0, !PT ;  /* 0xffff00003f407812 */ /* 0x000fe200078ec0ff */
[C---:B------:R-:W-:Y:S01]  /*8360*/  FFMA.FTZ R53, R55.reuse, R53, -R54 ;  /* 0x0000003537357223 */ /* 0x040fe20000010836 */
[-C--:B------:R-:W-:Y:S01]  /*8370*/  FMUL.FTZ R62, R62, R61.reuse ;  /* 0x0000003d3e3e7220 */ /* 0x080fe20000410000 */
[----:B------:R-:W-:Y:S01]  /*8380*/  FFMA.FTZ R55, R55, R60, R56 ;  /* 0x0000003c37377223 */ /* 0x000fe20000010038 */
[----:B------:R-:W-:Y:S01]  /*8390*/  LOP3.LUT R60, R129, 0xffff0000, RZ, 0xc0, !PT ;  /* 0xffff0000813c7812 */ /* 0x000fe200078ec0ff */
[C---:B------:R-:W-:Y:S01]  /*83a0*/  FFMA.FTZ R54, R58.reuse, R61, -R67 ;  /* 0x0000003d3a367223 */ /* 0x040fe20000010843 */
[----:B------:R-:W-:Y:S01]  /*83b0*/  LOP3.LUT R39, R39, 0xffff0000, RZ, 0xc0, !PT ;  /* 0xffff000027277812 */ /* 0x000fe200078ec0ff */
[----:B------:R-:W-:Y:S01]  /*83c0*/  FFMA.FTZ R58, R58, R65, R62 ;  /* 0x000000413a3a7223 */ /* 0x000fe2000001003e */
[----:B------:R-:W-:Y:S01]  /*83d0*/  FMUL.FTZ R66, R43, R64 ;  /* 0x000000402b427220 */ /* 0x000fe20000410000 */
[----:B------:R-:W-:-:S02]  /*83e0*/  IMAD.U32 R62, R127, 0x10000, RZ ;  /* 0x000100007f3e7824 */ /* 0x000fc400078e00ff */
[-C--:B------:R-:W-:Y:S01]  /*83f0*/  FMUL.FTZ R68, R43, R60.reuse ;  /* 0x0000003c2b447220 */ /* 0x080fe20000410000 */
[----:B------:R-:W-:Y:S01]  /*8400*/  IMAD.U32 R56, R49, 0x10000, RZ ;  /* 0x0001000031387824 */ /* 0x000fe200078e00ff */
[----:B------:R-:W-:Y:S01]  /*8410*/  LOP3.LUT R40, R40, 0xffff0000, RZ, 0xc0, !PT ;  /* 0xffff000028287812 */ /* 0x000fe200078ec0ff */
[----:B------:R-:W-:Y:S01]  /*8420*/  FFMA.FTZ R43, R39, R60, -R66 ;  /* 0x0000003c272b7223 */ /* 0x000fe20000010842 */
[----:B------:R-:W-:Y:S01]  /*8430*/  LOP3.LUT R127, R127, 0xffff0000, RZ, 0xc0, !PT ;  /* 0xffff00007f7f7812 */ /* 0x000fe200078ec0ff */
[----:B------:R-:W-:Y:S01]  /*8440*/  FMUL.FTZ R60, R41, R62 ;  /* 0x0000003e293c7220 */ /* 0x000fe20000410000 */
[----:B------:R-:W-:Y:S01]  /*8450*/  LOP3.LUT R49, R49, 0xffff0000, RZ, 0xc0, !PT ;  /* 0xffff000031317812 */ /* 0x000fe200078ec0ff */
[----:B------:R-:W-:Y:S01]  /*8460*/  IMAD.U32 R37, R36, 0x10000, RZ ;  /* 0x0001000024257824 */ /* 0x000fe200078e00ff */
[----:B------:R-:W-:Y:S01]  /*8470*/  PRMT R51, R126, 0x5410, R51 ;  /* 0x000054107e337816 */ /* 0x000fe20000000033 */
[----:B------:R-:W-:Y:S01]  /*8480*/  FMUL.FTZ R41, R41, R56 ;  /* 0x0000003829297220 */ /* 0x000fe20000410000 */
[----:B------:R-:W-:Y:S01]  /*8490*/  LOP3.LUT R36, R36, 0xffff0000, RZ, 0xc0, !PT ;  /* 0xffff000024247812 */ /* 0x000fe200078ec0ff */
[----:B------:R-:W-:Y:S01]  /*84a0*/  FMUL.FTZ R61, R40, R127 ;  /* 0x0000007f283d7220 */ /* 0x000fe20000410000 */
[----:B------:R-:W-:Y:S01]  /*84b0*/  LOP3.LUT R59, R38, 0xffff0000, RZ, 0xc0, !PT ;  /* 0xffff0000263b7812 */ /* 0x000fe200078ec0ff */
[----:B------:R-:W-:Y:S01]  /*84c0*/  FMUL.FTZ R63, R40, R49 ;  /* 0x00000031283f7220 */ /* 0x000fe20000410000 */
[----:B------:R-:W-:-:S02]  /*84d0*/  IMAD.U32 R38, R42, 0x10000, RZ ;  /* 0x000100002a267824 */ /* 0x000fc400078e00ff */
[C---:B------:R-:W-:Y:S01]  /*84e0*/  FFMA.FTZ R60, R37.reuse, R56, -R60 ;  /* 0x00000038253c7223 */ /* 0x040fe2000001083c */
[----:B------:R-:W-:Y:S01]  /*84f0*/  FFMA.FTZ R41, R37, R62, R41 ;  /* 0x0000003e25297223 */ /* 0x000fe20000010029 */
[C---:B------:R-:W-:Y:S01]  /*8500*/  IMAD.U32 R40, R51.reuse, 0x10000, RZ ;  /* 0x0001000033287824 */ /* 0x040fe200078e00ff */
[----:B------:R-:W-:Y:S01]  /*8510*/  LOP3.LUT R42, R42, 0xffff0000, RZ, 0xc0, !PT ;  /* 0xffff00002a2a7812 */ /* 0x000fe200078ec0ff */
[----:B------:R-:W-:Y:S01]  /*8520*/  IMAD.U32 R37, R46, 0x10000, RZ ;  /* 0x000100002e257824 */ /* 0x000fe200078e00ff */
[----:B------:R-:W-:Y:S01]  /*8530*/  LOP3.LUT R51, R51, 0xffff0000, RZ, 0xc0, !PT ;  /* 0xffff000033337812 */ /* 0x000fe200078ec0ff */
[----:B------:R-:W-:Y:S01]  /*8540*/  FFMA.FTZ R61, R36, R49, -R61 ;  /* 0x00000031243d7223 */ /* 0x000fe2000001083d */
[----:B------:R-:W-:Y:S01]  /*8550*/  LOP3.LUT R46, R46, 0xffff0000, RZ, 0xc0, !PT ;  /* 0xffff00002e2e7812 */ /* 0x000fe200078ec0ff */
[C---:B------:R-:W-:Y:S01]  /*8560*/  FMUL.FTZ R56, R38.reuse, R40 ;  /* 0x0000002826387220 */ /* 0x040fe20000410000 */
[----:B------:R-:W-:Y:S01]  /*8570*/  FMUL.FTZ R49, R38, R37 ;  /* 0x0000002526317220 */ /* 0x000fe20000410000 */
[----:B------:R-:W-:Y:S01]  /*8580*/  FFMA.FTZ R39, R39, R64, R68 ;  /* 0x0000004027277223 */ /* 0x000fe20000010044 */
[C---:B------:R-:W-:Y:S01]  /*8590*/  FMUL.FTZ R38, R42.reuse, R51 ;  /* 0x000000332a267220 */ /* 0x040fe20000410000 */
[-C--:B------:R-:W-:Y:S01]  /*85a0*/  FMUL.FTZ R42, R42, R46.reuse ;  /* 0x0000002e2a2a7220 */ /* 0x080fe20000410000 */
[----:B------:R-:W-:Y:S01]  /*85b0*/  FFMA.FTZ R56, R57, R37, -R56 ;  /* 0x0000002539387223 */ /* 0x000fe20000010838 */
[----:B------:R-:W-:Y:S01]  /*85c0*/  FFMA.FTZ R36, R36, R127, R63 ;  /* 0x0000007f24247223 */ /* 0x000fe2000001003f */
[----:B------:R-:W-:Y:S01]  /*85d0*/  FFMA.FTZ R37, R59, R46, -R38 ;  /* 0x0000002e3b257223 */ /* 0x000fe20000010826 */
[----:B------:R-:W-:Y:S01]  /*85e0*/  F2FP.BF16.F32.PACK_AB R43, R43, R54 ;  /* 0x000000362b2b723e */ /* 0x000fe200000010ff */
[----:B------:R-:W-:Y:S01]  /*85f0*/  FFMA.FTZ R49, R57, R40, R49 ;  /* 0x0000002839317223 */ /* 0x000fe20000010031 */
[----:B------:R-:W-:Y:S01]  /*8600*/  FFMA.FTZ R42, R59, R51, R42 ;  /* 0x000000333b2a7223 */ /* 0x000fe2000001002a */
[----:B------:R-:W-:-:S02]  /*8610*/  F2FP.BF16.F32.PACK_AB R50, R53, R50 ;  /* 0x000000323532723e */ /* 0x000fc400000010ff */
[----:B------:R-:W-:Y:S02]  /*8620*/  F2FP.BF16.F32.PACK_AB R52, R55, R52 ;  /* 0x000000343734723e */ /* 0x000fe400000010ff */
[----:B------:R-:W-:Y:S01]  /*8630*/  F2FP.BF16.F32.PACK_AB R58, R39, R58 ;  /* 0x0000003a273a723e */ /* 0x000fe200000010ff */
[----:B------:R-:W-:Y:S01]  /*8640*/  IMAD.MOV.U32 R39, RZ, RZ, R43 ;  /* 0x000000ffff277224 */ /* 0x000fe200078e002b */
[----:B------:R-:W-:Y:S02]  /*8650*/  F2FP.BF16.F32.PACK_AB R61, R61, R60 ;  /* 0x0000003c3d3d723e */ /* 0x000fe400000010ff */
[----:B------:R-:W-:Y:S01]  /*8660*/  F2FP.BF16.F32.PACK_AB R40, R36, R41 ;  /* 0x000000292428723e */ /* 0x000fe200000010ff */
[----:B------:R-:W-:Y:S01]  /*8670*/  IMAD.MOV.U32 R41, RZ, RZ, R52 ;  /* 0x000000ffff297224 */ /* 0x000fe200078e0034 */
[----:B------:R-:W-:Y:S01]  /*8680*/  F2FP.BF16.F32.PACK_AB R38, R37, R56 ;  /* 0x000000382526723e */ /* 0x000fe200000010ff */
[----:B------:R-:W-:Y:S01]  /*8690*/  IMAD.MOV.U32 R36, RZ, RZ, R61 ;  /* 0x000000ffff247224 */ /* 0x000fe200078e003d */
[----:B------:R-:W-:Y:S01]  /*86a0*/  F2FP.BF16.F32.PACK_AB R42, R42, R49 ;  /* 0x000000312a2a723e */ /* 0x000fe200000010ff */
[----:B------:R-:W-:-:S02]  /*86b0*/  IMAD.MOV.U32 R37, RZ, RZ, R50 ;  /* 0x000000ffff257224 */ /* 0x000fc400078e0032 */
[----:B------:R-:W-:-:S07]  /*86c0*/  IMAD.MOV.U32 R43, RZ, RZ, R58 ;  /* 0x000000ffff2b7224 */ /* 0x000fce00078e003a */
.L_x_1606:
[----:B------:R-:W-:Y:S05]  /*86d0*/  BSYNC B1 ;  /* 0x0000000000017941 */ /* 0x000fea0003800000 */
.L_x_1605:
[----:B------:R-:W-:Y:S01]  /*86e0*/  ISETP.GE.AND P3, PT, R47, R117, PT ;  /* 0x000000752f00720c */ /* 0x000fe20003f66270 */
[----:B------:R-:W-:Y:S02]  /*86f0*/  ULDC.64 UR4, c[0x0][0x208] ;  /* 0x0000820000047ab9 */ /* 0x000fe40000000a00 */
[----:B0-----:R4:W-:Y:S10]  /*8700*/  STG.E.128 desc[UR4][R44.64], R36 ;  /* 0x000000242c007986 */ /* 0x0019f4000c101d04 */
[----:B------:R-:W-:Y:S05]  /*8710*/  @P3 BRA `(.L_x_1571) ;  /* 0x0000000000dc3947 */ /* 0x000fea0003800000 */
[--C-:B------:R-:W-:Y:S01]  /*8720*/  IADD3 R110, P3, P4, R88, R110, R47.reuse ;  /* 0x0000006e586e7210 */ /* 0x100fe20007c7e02f */
[----:B------:R-:W-:Y:S01]  /*8730*/  ULDC.64 UR4, c[0x0][0x208] ;  /* 0x0000820000047ab9 */ /* 0x000fe20000000a00 */
[----:B------:R-:W-:-:S04]  /*8740*/  SHF.R.S32.HI R47, RZ, 0x1f, R47 ;  /* 0x0000001fff2f7819 */ /* 0x000fc8000001142f */
[----:B------:R-:W-:Y:S02]  /*8750*/  IADD3.X R48, R0, R48, R47, P3, P4 ;  /* 0x0000003000307210 */ /* 0x000fe40001fe842f */
[----:B------:R-:W-:-:S04]  /*8760*/  LEA R106, P3, R110, R106, 0x1 ;  /* 0x0000006a6e6a7211 */ /* 0x000fc800078608ff */
[----:B------:R-:W-:-:S05]  /*8770*/  LEA.HI.X R107, R110, R107, R48, 0x1, P3 ;  /* 0x0000006b6e6b7211 */ /* 0x000fca00018f0c30 */
[----:B--2---:R0:W-:Y:S01]  /*8780*/  STG.E.128 desc[UR4][R106.64], R40 ;  /* 0x000000286a007986 */ /* 0x0041e2000c101d04 */
[----:B------:R-:W-:Y:S05]  /*8790*/  BRA `(.L_x_1571) ;  /* 0x0000000000bc7947 */ /* 0x000fea0003800000 */
.L_x_1546:
[----:B------:R-:W2:Y:S02]  /*87a0*/  LDL R36, [R1+0x20] ;  /* 0x0000200001247983 */ /* 0x000ea40000100800 */
[----:B--2---:R-:W-:-:S13]  /*87b0*/  R2UR UR4, R36 ;  /* 0x00000000240472ca */ /* 0x004fda00000e0000 */
[----:B------:R-:W-:-:S06]  /*87c0*/  UISETP.NE.AND UP0, UPT, UR4, 0x3, UPT ;  /* 0x000000030400788c */ /* 0x000fcc000bf05270 */
[----:B------:R-:W-:-:S13]  /*87d0*/  PLOP3.LUT P2, PT, PT, PT, UP0, 0x80, 0x0 ;  /* 0x000000000000781c */ /* 0x000fda0003f4f008 */
[----:B------:R-:W-:Y:S05]  /*87e0*/  @!P2 BRA `(.L_x_1607) ;  /* 0x000000000004a947 */ /* 0x000fea0003800000 */
[----:B------:R-:W-:Y:S01]  /*87f0*/  BPT.TRAP 0x1 ;  /* 0x000000040000795c */ /* 0x000fe20000300000 */
.L_x_1607:
[----:B------:R-:W-:Y:S01]  /*8800*/  IMAD R99, R17, 0x8, R16 ;  /* 0x0000000811637824 */ /* 0x000fe200078e0210 */
[----:B------:R-:W-:Y:S01]  /*8810*/  SHF.L.U32 R109, R237, 0x1f, RZ ;  /* 0x0000001fed6d7819 */ /* 0x000fe200000006ff */
[----:B------:R-:W-:Y:S01]  /*8820*/  IMAD R105, R25, -0x40, R2 ;  /* 0xffffffc019697824 */ /* 0x000fe200078e0202 */
[----:B------:R-:W-:Y:S02]  /*8830*/  BSSY B1, `(.L_x_1608) ;  /* 0x0000005000017945 */ /* 0x000fe40003800000 */
[----:B------:R-:W0:Y:S02]  /*8840*/  SYNCS.PHASECHK.TRANS64.TRYWAIT P3, [R99+URZ+0x30890], R109 ;  /* 0x0308906d630075a7 */ /* 0x000e24000806017f */
[----:B------:R-:W-:-:S04]  /*8850*/  VIMNMX R105, R105, 0x40, PT ;  /* 0x0000004069697848 */ /* 0x000fc80003fe0100 */
[----:B------:R-:W-:Y:S01]  /*8860*/  ISETP.GE.AND P4, PT, R23, R105, PT ;  /* 0x000000691700720c */ /* 0x000fe20003f86270 */
[----:B0-----:R-:W-:-:S12]  /*8870*/  @!P3 BRA `(.L_x_1609) ;  /* 0x0000025c0014b947 */ /* 0x001fd80003800000 */
.L_x_2022:
[----:B------:R-:W-:Y:S05]  /*8880*/  BSYNC B1 ;  /* 0x0000000000017941 */ /* 0x000fea0003800000 */
.L_x_1608:
[----:B------:R-:W-:Y:S04]  /*8890*/  BSSY B1, `(.L_x_1610) ;  /* 0x000000f000017945 */ /* 0x000fe80003800000 */
[----:B------:R-:W-:Y:S05]  /*88a0*/  @P4 BRA `(.L_x_1611) ;  /* 0x0000000000344947 */ /* 0x000fea0003800000 */
[----:B------:R-:W-:Y:S01]  /*88b0*/  ISETP.NE.AND P5, PT, R30, RZ, PT ;  /* 0x000000ff1e00720c */ /* 0x000fe20003fa5270 */
[----:B------:R-:W-:Y:S01]  /*88c0*/  ULDC.64 UR4, c[0x0][0x208] ;  /* 0x0000820000047ab9 */ /* 0x000fe20000000a00 */
[----:B------:R-:W-:Y:S02]  /*88d0*/  ISETP.NE.AND P4, PT, R93, RZ, PT ;  /* 0x000000ff5d00720c */ /* 0x000fe40003f85270 */
[----:B------:R-:W-:-:S09]  /*88e0*/  ISETP.NE.AND P3, PT, R94, RZ, PT ;  /* 0x000000ff5e00720c */ /* 0x000fd20003f65270 */
[----:B------:R-:W1:Y:S04]  /*88f0*/  @P5 LDS.128 R36, [R103+0x20400] ;  /* 0x0204000067245984 */ /* 0x000e680000000c00 */
[----:B------:R-:W2:Y:S04]  /*8900*/  @P3 LDS.128 R40, [R103+0x24400] ;  /* 0x0244000067283984 */ /* 0x000ea80000000c00 */
[----:B-1----:R-:W-:Y:S01]  /*8910*/  @P5 STG.E.128 desc[UR4][R50.64], R36 ;  /* 0x0000002432005986 */ /* 0x002fe2000c101d04 */
[----:B------:R-:W-:-:S03]  /*8920*/  ISETP.NE.AND P5, PT, R95, RZ, PT ;  /* 0x000000ff5f00720c */ /* 0x000fc60003fa5270 */
[----:B------:R-:W1:Y:S04]  /*8930*/  @P4 LDS.128 R36, [R103+0x22400] ;  /* 0x0224000067244984 */ /* 0x000e680000000c00 */
[----:B--2---:R-:W-:Y:S06]  /*8940*/  @P3 STG.E.128 desc[UR4][R50.64+0x100], R40 ;  /* 0x0001002832003986 */ /* 0x004fec000c101d04 */
[----:B------:R-:W2:Y:S04]  /*8950*/  @P5 LDS.128 R44, [R103+0x26400] ;  /* 0x02640000672c5984 */ /* 0x000ea80000000c00 */
[----:B-1----:R1:W-:Y:S04]  /*8960*/  @P4 STG.E.128 desc[UR4][R50.64+0x80], R36 ;  /* 0x0000802432004986 */ /* 0x0023e8000c101d04 */
[----:B--2---:R1:W-:Y:S02]  /*8970*/  @P5 STG.E.128 desc[UR4][R50.64+0x180], R44 ;  /* 0x0001802c32005986 */ /* 0x0043e4000c101d04 */
.L_x_1611:
[----:B------:R-:W-:Y:S05]  /*8980*/  BSYNC B1 ;  /* 0x0000000000017941 */ /* 0x000fea0003800000 */
.L_x_1610:
[----:B-1----:R-:W-:-:S05]  /*8990*/  VIADD R36, R23, 0x20 ;  /* 0x0000002017247836 */ /* 0x002fca0000000000 */
[----:B------:R-:W-:-:S13]  /*89a0*/  ISETP.GE.AND P3, PT, R36, R105, PT ;  /* 0x000000692400720c */ /* 0x000fda0003f66270 */
        /* <DEDUP_REMOVED lines=14> */
.L_x_1571:
[----:B------:R-:W-:Y:S05]  /*8a90*/  BSYNC B0 ;  /* 0x0000000000007941 */ /* 0x000fea0003800000 */
.L_x_1545:
[----:B-1234-:R-:W1:Y:S01]  /*8aa0*/  S2R R36, SR_TID.X ;  /* 0x0000000000247919 */ /* 0x01ee620000002100 */
        /* <DEDUP_REMOVED lines=8> */
[----:B-1----:R-:W-:Y:S01]  /*8b30*/  LOP3.LUT R36, R36, 0x7f, RZ, 0xc0, !PT ;  /* 0x0000007f24247812 */ /* 0x002fe200078ec0ff */
[----:B--2---:R1:W-:Y:S03]  /*8b40*/  BAR.SYNC.DEFER_BLOCKING R108, 0x80 ;  /* 0x0002006c0000751d */ /* 0x0043e60000010000 */
[----:B------:R-:W-:-:S13]  /*8b50*/  ISETP.NE.AND P3, PT, R36, RZ, PT ;  /* 0x000000ff2400720c */ /* 0x000fda0003f65270 */
[----:B------:R-:W-:-:S05]  /*8b60*/  @!P3 VIADD R36, R99, 0x308a0 ;  /* 0x000308a06324b836 */ /* 0x000fca0000000000 */
[----:B------:R-:W-:-:S04]  /*8b70*/  @!P3 PRMT R36, RZ, 0x654, R36 ;  /* 0x00000654ff24b816 */ /* 0x000fc80000000024 */
[----:B------:R1:W-:Y:S01]  /*8b80*/  @!P3 SYNCS.ARRIVE.TRANS64.RED.A1T0 RZ, [R36+URZ], RZ ;  /* 0x000000ff24ffb9a7 */ /* 0x0003e2000810043f */
[----:B------:R-:W-:Y:S05]  /*8b90*/  @!P2 BRA `(.L_x_1613) ;  /* 0x000000000004a947 */ /* 0x000fea0003800000 */
[----:B------:R-:W-:Y:S01]  /*8ba0*/  BPT.TRAP 0x1 ;  /* 0x000000040000795c */ /* 0x000fe20000300000 */
.L_x_1613:
[----:B------:R-:W-:Y:S05]  /*8bb0*/  BSYNC B0 ;  /* 0x0000000000007941 */ /* 0x000fea0003800000 */
.L_x_1612:
[----:B------:R-:W2:Y:S01]  /*8bc0*/  SYNCS.PHASECHK.TRANS64.TRYWAIT P2, [R99+URZ+0x308b0], R109 ;  /* 0x0308b06d630075a7 */ /* 0x000ea2000804017f */
[----:B------:R-:W-:Y:S01]  /*8bd0*/  ULDC.64 UR4, c[0x0][0x318] ;  /* 0x0000c60000047ab9 */ /* 0x000fe20000000a00 */
[----:B------:R-:W-:Y:S01]  /*8be0*/  ULDC.64 UR60, c[0x0][0x328] ;  /* 0x0000ca00003c7ab9 */ /* 0x000fe20000000a00 */
[----:B-1----:R-:W-:Y:S01]  /*8bf0*/  IMAD.U32 R36, RZ, RZ, UR5 ;  /* 0x00000005ff247e24 */ /* 0x002fe2000f8e00ff */
[----:B------:R-:W-:Y:S01]  /*8c00*/  BSSY B0, `(.L_x_1614) ;  /* 0x0000007000007945 */ /* 0x000fe20003800000 */
[----:B------:R-:W-:Y:S01]  /*8c10*/  IMAD.U32 R37, RZ, RZ, UR4 ;  /* 0x00000004ff257e24 */ /* 0x000fe2000f8e00ff */
[----:B------:R-:W-:Y:S01]  /*8c20*/  ISETP.GE.AND P4, PT, R23, R105, PT ;  /* 0x000000691700720c */ /* 0x000fe20003f86270 */
[----:B------:R-:W-:Y:S01]  /*8c30*/  IMAD.WIDE R48, R25, 0x40, R76 ;  /* 0x0000004019307825 */ /* 0x000fe200078e024c */
[----:B------:R1:W-:Y:S04]  /*8c40*/  STL [R1+0x4], R36 ;  /* 0x0000042401007387 */ /* 0x0003e80000100800 */
[----:B------:R1:W-:Y:S02]  /*8c50*/  STL [R1+0x8], R37 ;  /* 0x0000082501007387 */ /* 0x0003e40000100800 */
[----:B-12---:R-:W-:Y:S05]  /*8c60*/  @!P2 BRA `(.L_x_1615) ;  /* 0x00000258002ca947 */ /* 0x006fea0003800000 */
.L_x_2023:
[----:B------:R-:W-:Y:S05]  /*8c70*/  BSYNC B0 ;  /* 0x0000000000007941 */ /* 0x000fea0003800000 */
.L_x_1614:
[----:B------:R-:W-:Y:S04]  /*8c80*/  BSSY B0, `(.L_x_1616) ;  /* 0x000001e000007945 */ /* 0x000fe80003800000 */
[----:B------:R-:W-:Y:S05]  /*8c90*/  @P4 BRA `(.L_x_1617) ;  /* 0x0000000000704947 */ /* 0x000fea0003800000 */
[----:B------:R-:W2:Y:S01]  /*8ca0*/  LDL R37, [R1+0x8] ;  /* 0x0000080001257983 */ /* 0x000ea20000100800 */
[----:B------:R-:W-:-:S03]  /*8cb0*/  ULDC UR6, c[0x0][0x2f4] ;  /* 0x0000bd0000067ab9 */ /* 0x000fc60000000800 */
[----:B------:R-:W3:Y:S04]  /*8cc0*/  LDL R36, [R1+0x4] ;  /* 0x0000040001247983 */ /* 0x000ee80000100800 */
[----:B------:R-:W4:Y:S04]  /*8cd0*/  LDL R44, [R1+0xc] ;  /* 0x00000c00012c7983 */ /* 0x000f280000100800 */
[----:B0-----:R-:W5:Y:S01]  /*8ce0*/  LDL R42, [R1+0x10] ;  /* 0x00001000012a7983 */ /* 0x001f620000100800 */
[----:B------:R-:W-:Y:S01]  /*8cf0*/  ISETP.GE.AND P5, PT, R18, UR6, PT ;  /* 0x0000000612007c0c */ /* 0x000fe2000bfa6270 */
[----:B------:R-:W-:Y:S01]  /*8d00*/  IMAD R43, R49, UR60, RZ ;  /* 0x0000003c312b7c24 */ /* 0x000fe2000f8e02ff */
[----:B------:R-:W-:Y:S01]  /*8d10*/  ISETP.GE.AND P4, PT, R226, UR6, PT ;  /* 0x00000006e2007c0c */ /* 0x000fe2000bf86270 */
[----:B------:R-:W-:-:S02]  /*8d20*/  IMAD.MOV.U32 R40, RZ, RZ, R86 ;  /* 0x000000ffff287224 */ /* 0x000fc400078e0056 */
[----:B------:R-:W-:Y:S02]  /*8d30*/  IMAD.MOV.U32 R41, RZ, RZ, R98 ;  /* 0x000000ffff297224 */ /* 0x000fe400078e0062 */
[C---:B------:R-:W-:Y:S02]  /*8d40*/  IMAD R43, R48.reuse, UR61, R43 ;  /* 0x0000003d302b7c24 */ /* 0x040fe4000f8e022b */
[----:B------:R-:W-:-:S04]  /*8d50*/  IMAD.WIDE.U32 R40, R48, UR60, R40 ;  /* 0x0000003c30287c25 */ /* 0x000fc8000f8e0028 */
[----:B------:R-:W-:Y:S01]  /*8d60*/  IMAD.IADD R41, R41, 0x1, R43 ;  /* 0x0000000129297824 */ /* 0x000fe200078e022b */
[----:B--2---:R-:W-:Y:S02]  /*8d70*/  R2UR UR4, R37 ;  /* 0x00000000250472ca */ /* 0x004fe400000e0000 */
[----:B---3--:R-:W-:Y:S02]  /*8d80*/  R2UR UR7, R36 ;  /* 0x00000000240772ca */ /* 0x008fe400000e0000 */
[----:B------:R-:W0:Y:S09]  /*8d90*/  @!P5 LDS.128 R36, [R103+0x400] ;  /* 0x000400006724d984 */ /* 0x000e320000000c00 */
[----:B------:R-:W-:Y:S01]  /*8da0*/  LEA R50, P2, R40, UR4, 0x1 ;  /* 0x0000000428327c11 */ /* 0x000fe2000f8408ff */
[----:B------:R-:W-:-:S03]  /*8db0*/  ULDC.64 UR4, c[0x0][0x208] ;  /* 0x0000820000047ab9 */ /* 0x000fc60000000a00 */
[----:B------:R-:W-:Y:S02]  /*8dc0*/  LEA.HI.X R51, R40, UR7, R41, 0x1, P2 ;  /* 0x0000000728337c11 */ /* 0x000fe400090f0c29 */
[----:B----4-:R-:W-:-:S03]  /*8dd0*/  ISETP.GE.AND P2, PT, R44, UR6, PT ;  /* 0x000000062c007c0c */ /* 0x010fc6000bf46270 */
[----:B0-----:R-:W-:Y:S01]  /*8de0*/  @!P5 STG.E.128 desc[UR4][R50.64], R36 ;  /* 0x000000243200d986 */ /* 0x001fe2000c101d04 */
[----:B-----5:R-:W-:-:S03]  /*8df0*/  ISETP.GE.AND P5, PT, R42, UR6, PT ;  /* 0x000000062a007c0c */ /* 0x020fc6000bfa6270 */
[----:B------:R-:W0:Y:S06]  /*8e00*/  @!P4 LDS.128 R36, [R103+0x2400] ;  /* 0x002400006724c984 */ /* 0x000e2c0000000c00 */
[----:B------:R-:W2:Y:S04]  /*8e10*/  @!P2 LDS.128 R40, [R103+0x4400] ;  /* 0x004400006728a984 */ /* 0x000ea80000000c00 */
[----:B------:R-:W3:Y:S04]  /*8e20*/  @!P5 LDS.128 R44, [R103+0x6400] ;  /* 0x00640000672cd984 */ /* 0x000ee80000000c00 */
[----:B0-----:R4:W-:Y:S04]  /*8e30*/  @!P4 STG.E.128 desc[UR4][R50.64+0x80], R36 ;  /* 0x000080243200c986 */ /* 0x0019e8000c101d04 */
[----:B--2---:R4:W-:Y:S04]  /*8e40*/  @!P2 STG.E.128 desc[UR4][R50.64+0x100], R40 ;  /* 0x000100283200a986 */ /* 0x0049e8000c101d04 */
[----:B---3--:R4:W-:Y:S02]  /*8e50*/  @!P5 STG.E.128 desc[UR4][R50.64+0x180], R44 ;  /* 0x0001802c3200d986 */ /* 0x0089e4000c101d04 */
.L_x_1617:
[----:B------:R-:W-:Y:S05]  /*8e60*/  BSYNC B0 ;  /* 0x0000000000007941 */ /* 0x000fea0003800000 */
.L_x_1616:
[----:B----4-:R-:W-:Y:S01]  /*8e70*/  VIADD R36, R23, 0x20 ;  /* 0x0000002017247836 */ /* 0x010fe20000000000 */
[----:B------:R-:W-:Y:S04]  /*8e80*/  BSSY B0, `(.L_x_1618) ;  /* 0x0000023000007945 */ /* 0x000fe80003800000 */
[----:B------:R-:W-:-:S13]  /*8e90*/  ISETP.GE.AND P2, PT, R36, R105, PT ;  /* 0x000000692400720c */ /* 0x000fda0003f46270 */
[----:B------:R-:W-:Y:S05]  /*8ea0*/  @P2 BRA `(.L_x_1619) ;  /* 0x0000000000802947 */ /* 0x000fea0003800000 */
[----:B------:R-:W2:Y:S01]  /*8eb0*/  LDL R36, [R1+0x4] ;  /* 0x0000040001247983 */ /* 0x000ea20000100800 */
[----:B------:R-:W-:-:S03]  /*8ec0*/  ULDC UR6, c[0x0][0x2f4] ;  /* 0x0000bd0000067ab9 */ /* 0x000fc60000000800 */
[----:B------:R-:W3:Y:S04]  /*8ed0*/  LDL R39, [R1+0xc] ;  /* 0x00000c0001277983 */ /* 0x000ee80000100800 */
[----:B------:R-:W4:Y:S04]  /*8ee0*/  LDL R38, [R1+0x10] ;  /* 0x0000100001267983 */ /* 0x000f280000100800 */
[----:B------:R-:W5:Y:S01]  /*8ef0*/  LDL R37, [R1+0x8] ;  /* 0x0000080001257983 */ /* 0x000f620000100800 */
[----:B------:R-:W-:Y:S01]  /*8f00*/  ISETP.GE.AND P2, PT, R18, UR6, PT ;  /* 0x0000000612007c0c */ /* 0x000fe2000bf46270 */
[----:B0-----:R-:W-:Y:S01]  /*8f10*/  IMAD.MOV.U32 R40, RZ, RZ, R86 ;  /* 0x000000ffff287224 */ /* 0x001fe200078e0056 */
[----:B------:R-:W-:Y:S01]  /*8f20*/  IADD3 R43, P4, R48, 0x20, RZ ;  /* 0x00000020302b7810 */ /* 0x000fe20007f9e0ff */
[----:B------:R-:W-:Y:S01]  /*8f30*/  IMAD.MOV.U32 R41, RZ, RZ, R98 ;  /* 0x000000ffff297224 */ /* 0x000fe200078e0062 */
[----:B------:R-:W-:-:S03]  /*8f40*/  ISETP.GE.AND P5, PT, R226, UR6, PT ;  /* 0x00000006e2007c0c */ /* 0x000fc6000bfa6270 */
[----:B------:R-:W-:Y:S02]  /*8f50*/  IMAD.X R48, RZ, RZ, R49, P4 ;  /* 0x000000ffff307224 */ /* 0x000fe400020e0631 */
[----:B------:R-:W-:-:S04]  /*8f60*/  IMAD.WIDE.U32 R40, R43, UR60, R40 ;  /* 0x0000003c2b287c25 */ /* 0x000fc8000f8e0028 */
[----:B------:R-:W-:-:S04]  /*8f70*/  IMAD R48, R48, UR60, RZ ;  /* 0x0000003c30307c24 */ /* 0x000fc8000f8e02ff */
[----:B------:R-:W-:-:S04]  /*8f80*/  IMAD R43, R43, UR61, R48 ;  /* 0x0000003d2b2b7c24 */ /* 0x000fc8000f8e0230 */
[----:B------:R-:W-:Y:S01]  /*8f90*/  IMAD.IADD R41, R41, 0x1, R43 ;  /* 0x0000000129297824 */ /* 0x000fe200078e022b */
[----:B--2---:R-:W-:Y:S01]  /*8fa0*/  R2UR UR7, R36 ;  /* 0x00000000240772ca */ /* 0x004fe200000e0000 */
[----:B---3--:R-:W-:Y:S02]  /*8fb0*/  IMAD.MOV.U32 R44, RZ, RZ, R39 ;  /* 0x000000ffff2c7224 */ /* 0x008fe400078e0027 */
[----:B----4-:R-:W-:Y:S01]  /*8fc0*/  IMAD.MOV.U32 R42, RZ, RZ, R38 ;  /* 0x000000ffff2a7224 */ /* 0x010fe200078e0026 */
[----:B-----5:R-:W-:Y:S02]  /*8fd0*/  R2UR UR4, R37 ;  /* 0x00000000250472ca */ /* 0x020fe400000e0000 */
[----:B------:R-:W0:Y:S11]  /*8fe0*/  @!P2 LDS.128 R36, [R103+0x1400] ;  /* 0x001400006724a984 */ /* 0x000e360000000c00 */
[----:B------:R-:W-:Y:S01]  /*8ff0*/  LEA R48, P4, R40, UR4, 0x1 ;  /* 0x0000000428307c11 */ /* 0x000fe2000f8808ff */
[----:B------:R-:W-:-:S03]  /*9000*/  ULDC.64 UR4, c[0x0][0x208] ;  /* 0x0000820000047ab9 */ /* 0x000fc60000000a00 */
[----:B------:R-:W-:Y:S02]  /*9010*/  LEA.HI.X R49, R40, UR7, R41, 0x1, P4 ;  /* 0x0000000728317c11 */ /* 0x000fe4000a0f0c29 */
[----:B------:R-:W-:-:S03]  /*9020*/  ISETP.GE.AND P4, PT, R44, UR6, PT ;  /* 0x000000062c007c0c */ /* 0x000fc6000bf86270 */
[----:B0-----:R-:W-:Y:S01]  /*9030*/  @!P2 STG.E.128 desc[UR4][R48.64], R36 ;  /* 0x000000243000a986 */ /* 0x001fe2000c101d04 */
[----:B------:R-:W-:-:S03]  /*9040*/  ISETP.GE.AND P2, PT, R42, UR6, PT ;  /* 0x000000062a007c0c */ /* 0x000fc6000bf46270 */
[----:B------:R-:W0:Y:S06]  /*9050*/  @!P5 LDS.128 R36, [R103+0x3400] ;  /* 0x003400006724d984 */ /* 0x000e2c0000000c00 */
[----:B------:R-:W2:Y:S04]  /*9060*/  @!P4 LDS.128 R40, [R103+0x5400] ;  /* 0x005400006728c984 */ /* 0x000ea80000000c00 */
[----:B------:R-:W3:Y:S04]  /*9070*/  @!P2 LDS.128 R44, [R103+0x7400] ;  /* 0x00740000672ca984 */ /* 0x000ee80000000c00 */
[----:B0-----:R4:W-:Y:S04]  /*9080*/  @!P5 STG.E.128 desc[UR4][R48.64+0x80], R36 ;  /* 0x000080243000d986 */ /* 0x0019e8000c101d04 */
[----:B--2---:R4:W-:Y:S04]  /*9090*/  @!P4 STG.E.128 desc[UR4][R48.64+0x100], R40 ;  /* 0x000100283000c986 */ /* 0x0049e8000c101d04 */
[----:B---3--:R4:W-:Y:S02]  /*90a0*/  @!P2 STG.E.128 desc[UR4][R48.64+0x180], R44 ;  /* 0x0001802c3000a986 */ /* 0x0089e4000c101d04 */
.L_x_1619:
[----:B------:R-:W-:Y:S05]  /*90b0*/  BSYNC B0 ;  /* 0x0000000000007941 */ /* 0x000fea0003800000 */
.L_x_1618:
[----:B------:R-:W-:Y:S01]  /*90c0*/  @!PT LDS RZ, [RZ] ;  /* 0x00000000fffff984 */ /* 0x000fe20000000800 */
[----:B------:R-:W-:Y:S01]  /*90d0*/  @!PT LDS RZ, [RZ] ;  /* 0x00000000fffff984 */ /* 0x000fe20000000800 */
[----:B------:R-:W-:Y:S01]  /*90e0*/  @!PT LDS RZ, [RZ] ;  /* 0x00000000fffff984 */ /* 0x000fe20000000800 */
[----:B------:R-:W-:Y:S01]  /*90f0*/  @!PT LDS RZ, [RZ] ;  /* 0x00000000fffff984 */ /* 0x000fe20000000800 */
[----:B------:R2:W-:Y:S06]  /*9100*/  MEMBAR.ALL.CTA ;  /* 0x0000000000007992 */ /* 0x0005ec0000008000 */
[----:B--2---:R-:W2:Y:S01]  /*9110*/  FENCE.VIEW.ASYNC.S ;  /* 0x00000000000073c6 */ /* 0x004ea20000000000 */
[----:B01----:R-:W-:Y:S01]  /*9120*/  @!P3 VIADD R99, R99, 0x308c0 ;  /* 0x000308c06363b836 */ /* 0x003fe20000000000 */
[----:B--2---:R0:W-:Y:S01]  /*9130*/  BAR.SYNC.DEFER_BLOCKING R108, 0x80 ;  /* 0x0002006c0000751d */ /* 0x0041e20000010000 */
[----:B------:R-:W-:Y:S01]  /*9140*/  ISETP.NE.AND P4, PT, R100, RZ, PT ;  /* 0x000000ff6400720c */ /* 0x000fe20003f85270 */
[----:B------:R-:W-:-:S02]  /*9150*/  VIADD R17, R17, 0x1 ;  /* 0x0000000111117836 */ /* 0x000fc40000000000 */
[----:B------:R-:W-:Y:S02]  /*9160*/  @!P3 PRMT R99, RZ, 0x654, R99 ;  /* 0x00000654ff63b816 */ /* 0x000fe40000000063 */
[----:B------:R-:W-:Y:S02]  /*9170*/  PLOP3.LUT P2, PT, PT, PT, PT, 0x8, 0x0 ;  /* 0x000000000000781c */ /* 0x000fe40003f4e170 */
[----:B------:R0:W-:Y:S01]  /*9180*/  @!P3 SYNCS.ARRIVE.TRANS64.RED.A1T0 RZ, [R99+URZ], RZ ;  /* 0x000000ff63ffb9a7 */ /* 0x0001e2000810043f */
[----:B------:R-:W-:-:S04]  /*9190*/  ISETP.NE.AND P3, PT, R17, 0x2, PT ;  /* 0x000000021100780c */ /* 0x000fc80003f65270 */
[----:B----4-:R-:W-:Y:S02]  /*91a0*/  SEL R36, RZ, 0x1, P3 ;  /* 0x00000001ff247807 */ /* 0x010fe40001800000 */
[----:B------:R-:W-:Y:S02]  /*91b0*/  SEL R17, R17, RZ, P3 ;  /* 0x000000ff11117207 */ /* 0x000fe40001800000 */
[----:B------:R-:W-:Y:S01]  /*91c0*/  LOP3.LUT R237, R237, R36, RZ, 0x3c, !PT ;  /* 0x00000024eded7212 */ /* 0x000fe200078e3cff */
[----:B0-----:R-:W-:Y:S06]  /*91d0*/  @P4 BRA `(.L_x_1620) ;  /* 0xffffffa000444947 */ /* 0x001fec000383ffff */
.L_x_1540:
[----:B------:R-:W2:Y:S01]  /*91e0*/  LDL R36, [R1+0x14] ;  /* 0x0000140001247983 */ /* 0x000ea20000100800 */
[----:B------:R-:W0:Y:S01]  /*91f0*/  LDC R0, c[0x0][0x448] ;  /* 0x00011200ff007b82 */ /* 0x000e220000000800 */
[----:B------:R-:W-:Y:S01]  /*9200*/  IADD3 R7, R221, 0x1, -R220 ;  /* 0x00000001dd077810 */ /* 0x000fe20007ffe8dc */
[----:B------:R-:W-:Y:S06]  /*9210*/  BSSY B0, `(.L_x_1621) ;  /* 0x000000d000007945 */ /* 0x000fec0003800000 */
[----:B------:R-:W1:Y:S01]  /*9220*/  LDC.64 R2, c[0x0][0x9e0] ;  /* 0x00027800ff027b82 */ /* 0x000e620000000a00 */
[----:B0-----:R-:W-:-:S02]  /*9230*/  ISETP.NE.AND P1, PT, R0, 0x1, PT ;  /* 0x000000010000780c */ /* 0x001fc40003f25270 */
[----:B-1----:R-:W-:-:S11]  /*9240*/  ISETP.GE.AND P3, PT, R3, 0x1, PT ;  /* 0x000000010300780c */ /* 0x002fd60003f66270 */
[----:B------:R-:W0:Y:S08]  /*9250*/  @P1 LDC R5, c[0x0][0x44c] ;  /* 0x00011300ff051b82 */ /* 0x000e300000000800 */
[----:B------:R-:W1:Y:S01]  /*9260*/  @P1 LDC R4, c[0x0][0x450] ;  /* 0x00011400ff041b82 */ /* 0x000e620000000800 */
[----:B--2---:R-:W-:-:S04]  /*9270*/  VIADD R0, R36, 0x7f ;  /* 0x0000007f24007836 */ /* 0x004fc80000000000 */
[----:B0-----:R-:W-:-:S05]  /*9280*/  @P1 IMAD.HI.U32 R5, R0, R5, RZ ;  /* 0x0000000500051227 */ /* 0x001fca00078e00ff */
[----:B-1----:R-:W-:-:S05]  /*9290*/  @P1 SHF.R.U32.HI R0, RZ, R4, R5 ;  /* 0x00000004ff001219 */ /* 0x002fca0000011605 */
[----:B------:R-:W-:Y:S01]  /*92a0*/  IMAD.IADD R7, R7, 0x1, R0 ;  /* 0x0000000107077824 */ /* 0x000fe200078e0200 */
[----:B------:R-:W-:Y:S06]  /*92b0*/  @P2 BRA `(.L_x_1622) ;  /* 0x0000000000082947 */ /* 0x000fec0003800000 */
[----:B------:R-:W0:Y:S02]  /*92c0*/  FENCE.VIEW.ASYNC.G ;  /* 0x00000000000073c6 */ /* 0x000e240000000100 */
[----:B0-----:R-:W-:Y:S06]  /*92d0*/  BAR.ARV 0xc, 0x180 ;  /* 0x0306000000007b1d */ /* 0x001fec0000002000 */
.L_x_1622:
[----:B------:R-:W-:Y:S05]  /*92e0*/  BSYNC B0 ;  /* 0x0000000000007941 */ /* 0x000fea0003800000 */
.L_x_1621:
[----:B------:R-:W-:Y:S01]  /*92f0*/  IMAD.IADD R2, R7, 0x1, R2 ;  /* 0x0000000107027824 */ /* 0x000fe200078e0202 */
[----:B------:R-:W-:Y:S06]  /*9300*/  @!P3 BRA `(.L_x_1623) ;  /* 0x000000000048b947 */ /* 0x000fec0003800000 */
        /* <DEDUP_REMOVED lines=11> */
.L_x_1625:
[----:B------:R-:W-:-:S13]  /*93c0*/  ISETP.NE.AND P0, PT, R3, 0x1, PT ;  /* 0x000000010300780c */ /* 0x000fda0003f05270 */
[----:B------:R-:W0:Y:S02]  /*93d0*/  @P0 LDC.64 R4, c[0x0][0x9e8] ;  /* 0x00027a00ff040b82 */ /* 0x000e240000000a00 */
[----:B0-----:R-:W-:-:S05]  /*93e0*/  @P0 IMAD.HI.U32 R4, R0, R4, RZ ;  /* 0x0000000400040227 */ /* 0x001fca00078e00ff */
[----:B------:R-:W-:-:S07]  /*93f0*/  @P0 SHF.R.U32.HI R0, RZ, R5, R4 ;  /* 0x00000005ff000219 */ /* 0x000fce0000011604 */
.L_x_1626:
[----:B------:R-:W-:Y:S05]  /*9400*/  BSYNC B0 ;  /* 0x0000000000007941 */ /* 0x000fea0003800000 */
.L_x_1624:
[----:B------:R-:W-:-:S05]  /*9410*/  IMAD R5, R0, R3, R3 ;  /* 0x0000000300057224 */ /* 0x000fca00078e0203 */
[----:B------:R-:W-:-:S07]  /*9420*/  VIMNMX R2, R2, R5, PT ;  /* 0x0000000502027248 */ /* 0x000fce0003fe0100 */
.L_x_1623:
[----:B------:R-:W0:Y:S01]  /*9430*/  @P1 LDC R0, c[0x0][0x44c] ;  /* 0x00011300ff001b82 */ /* 0x000e220000000800 */
[----:B------:R-:W-:Y:S01]  /*9440*/  VIADD R2, R2, 0x3f ;  /* 0x0000003f02027836 */ /* 0x000fe20000000000 */
[----:B------:R-:W-:Y:S01]  /*9450*/  ULDC UR4, c[0x0][0x9dc] ;  /* 0x0002770000047ab9 */ /* 0x000fe20000000800 */
[----:B------:R-:W-:-:S03]  /*9460*/  IMAD.MOV.U32 R7, RZ, RZ, R36 ;  /* 0x000000ffff077224 */ /* 0x000fc600078e0024 */
[----:B------:R-:W-:Y:S02]  /*9470*/  SHF.R.S32.HI R5, RZ, 0x1f, R2 ;  /* 0x0000001fff057819 */ /* 0x000fe40000011402 */
[----:B------:R-:W1:Y:S02]  /*9480*/  @P1 LDC R9, c[0x0][0x450] ;  /* 0x00011400ff091b82 */ /* 0x000e640000000800 */
[----:B------:R-:W-:-:S04]  /*9490*/  LEA.HI R5, R5, R2, RZ, 0x6 ;  /* 0x0000000205057211 */ /* 0x000fc800078f30ff */
[----:B------:R-:W-:Y:S01]  /*94a0*/  SHF.R.S32.HI R5, RZ, 0x6, R5 ;  /* 0x00000006ff057819 */ /* 0x000fe20000011405 */
[----:B0-----:R-:W-:-:S05]  /*94b0*/  @P1 IMAD.HI.U32 R0, R36, R0, RZ ;  /* 0x0000000024001227 */ /* 0x001fca00078e00ff */
[----:B-1----:R-:W-:Y:S02]  /*94c0*/  @P1 SHF.R.U32.HI R7, RZ, R9, R0 ;  /* 0x00000009ff071219 */ /* 0x002fe40000011600 */
[----:B------:R-:W-:-:S03]  /*94d0*/  VIMNMX R9, R104, R5, PT ;  /* 0x0000000568097248 */ /* 0x000fc60003fe0100 */
        /* <DEDUP_REMOVED lines=13> */
.L_x_1629:
[----:B------:R-:W-:-:S13]  /*95b0*/  ISETP.NE.AND P0, PT, R3, 0x1, PT ;  /* 0x000000010300780c */ /* 0x000fda0003f05270 */
[----:B------:R-:W0:Y:S02]  /*95c0*/  @P0 LDC.64 R4, c[0x0][0x9e8] ;  /* 0x00027a00ff040b82 */ /* 0x000e240000000a00 */
[----:B0-----:R-:W-:-:S05]  /*95d0*/  @P0 IMAD.HI.U32 R4, R0, R4, RZ ;  /* 0x0000000400040227 */ /* 0x001fca00078e00ff */
[----:B------:R-:W-:-:S07]  /*95e0*/  @P0 SHF.R.U32.HI R0, RZ, R5, R4 ;  /* 0x00000005ff000219 */ /* 0x000fce0000011604 */
.L_x_1630:
[----:B------:R-:W-:Y:S05]  /*95f0*/  BSYNC B0 ;  /* 0x0000000000007941 */ /* 0x000fea0003800000 */
.L_x_1628:
[----:B------:R-:W-:-:S05]  /*9600*/  IMAD R3, R0, R3, RZ ;  /* 0x0000000300037224 */ /* 0x000fca00078e02ff */
[----:B------:R-:W-:-:S07]  /*9610*/  VIMNMX R2, R2, R3, !PT ;  /* 0x0000000302027248 */ /* 0x000fce0007fe0100 */
.L_x_1627:
[----:B------:R-:W-:Y:S01]  /*9620*/  SHF.R.S32.HI R3, RZ, 0x1f, R2 ;  /* 0x0000001fff037819 */ /* 0x000fe20000011402 */
[----:B------:R-:W-:Y:S01]  /*9630*/  BSSY B0, `(.L_x_1631) ;  /* 0x0000027000007945 */ /* 0x000fe20003800000 */
[----:B------:R-:W-:Y:S02]  /*9640*/  IMAD.MOV.U32 R204, RZ, RZ, RZ ;  /* 0x000000ffffcc7224 */ /* 0x000fe400078e00ff */
[----:B------:R-:W-:-:S04]  /*9650*/  LEA.HI R3, R3, R2, RZ, 0x6 ;  /* 0x0000000203037211 */ /* 0x000fc800078f30ff */
[----:B------:R-:W-:-:S04]  /*9660*/  SHF.R.S32.HI R3, RZ, 0x6, R3 ;  /* 0x00000006ff037819 */ /* 0x000fc80000011403 */
[----:B------:R-:W-:-:S04]  /*9670*/  VIMNMX R11, RZ, R3, !PT ;  /* 0x00000003ff0b7248 */ /* 0x000fc80007fe0100 */
[----:B------:R-:W-:-:S13]  /*9680*/  ISETP.GT.AND P0, PT, R9, R11, PT ;  /* 0x0000000b0900720c */ /* 0x000fda0003f04270 */
[----:B------:R-:W-:Y:S05]  /*9690*/  @!P0 BRA `(.L_x_1632) ;  /* 0x0000000000808947 */ /* 0x000fea0003800000 */
[----:B------:R-:W2:Y:S01]  /*96a0*/  LDL R0, [R1+0x4c] ;  /* 0x00004c0001007983 */ /* 0x000ea20000100800 */
[----:B------:R-:W-:Y:S01]  /*96b0*/  ULDC UR4, c[0x0][0x9f0] ;  /* 0x00027c0000047ab9 */ /* 0x000fe20000000800 */
[----:B--2---:R-:W-:-:S04]  /*96c0*/  ISETP.NE.AND P0, PT, R0, RZ, PT ;  /* 0x000000ff0000720c */ /* 0x004fc80003f05270 */
[----:B------:R-:W-:-:S04]  /*96d0*/  SEL R6, R0, UR4, P0 ;  /* 0x0000000400067c07 */ /* 0x000fc80008000000 */
[-C--:B------:R-:W-:Y:S02]  /*96e0*/  IABS R5, R6.reuse ;  /* 0x0000000600057213 */ /* 0x080fe40000000000 */
[----:B------:R-:W-:Y:S02]  /*96f0*/  IADD3 R0, R6, -0x1, R9 ;  /* 0xffffffff06007810 */ /* 0x000fe40007ffe009 */
[----:B------:R-:W0:Y:S01]  /*9700*/  I2F.RP R4, R5 ;  /* 0x0000000500047306 */ /* 0x000e220000209400 */
[----:B------:R-:W-:Y:S02]  /*9710*/  IABS R10, R6 ;  /* 0x00000006000a7213 */ /* 0x000fe40000000000 */
[----:B------:R-:W-:-:S05]  /*9720*/  IMAD.IADD R0, R0, 0x1, -R11 ;  /* 0x0000000100007824 */ /* 0x000fca00078e0a0b */
[----:B0-----:R-:W0:Y:S02]  /*9730*/  MUFU.RCP R4, R4 ;  /* 0x0000000400047308 */ /* 0x001e240000001000 */
[----:B0-----:R-:W-:Y:S02]  /*9740*/  VIADD R2, R4, 0xffffffe ;  /* 0x0ffffffe04027836 */ /* 0x001fe40000000000 */
[----:B------:R-:W-:-:S04]  /*9750*/  IMAD.MOV R4, RZ, RZ, -R10 ;  /* 0x000000ffff047224 */ /* 0x000fc800078e0a0a */
[----:B------:R0:W1:Y:S02]  /*9760*/  F2I.FTZ.U32.TRUNC.NTZ R3, R2 ;  /* 0x0000000200037305 */ /* 0x000064000021f000 */
[----:B0-----:R-:W-:Y:S02]  /*9770*/  IMAD.MOV.U32 R2, RZ, RZ, RZ ;  /* 0x000000ffff027224 */ /* 0x001fe400078e00ff */
[----:B-1----:R-:W-:-:S04]  /*9780*/  IMAD.MOV R8, RZ, RZ, -R3 ;  /* 0x000000ffff087224 */ /* 0x002fc800078e0a03 */
[----:B------:R-:W-:Y:S01]  /*9790*/  IMAD R7, R8, R5, RZ ;  /* 0x0000000508077224 */ /* 0x000fe200078e02ff */
[----:B------:R-:W-:Y:S02]  /*97a0*/  IABS R8, R0 ;  /* 0x0000000000087213 */ /* 0x000fe40000000000 */
[----:B------:R-:W-:Y:S01]  /*97b0*/  LOP3.LUT R0, R0, R6, RZ, 0x3c, !PT ;  /* 0x0000000600007212 */ /* 0x000fe200078e3cff */
[----:B------:R-:W-:-:S03]  /*97c0*/  IMAD.HI.U32 R3, R3, R7, R2 ;  /* 0x0000000703037227 */ /* 0x000fc600078e0002 */
[----:B------:R-:W-:Y:S01]  /*97d0*/  ISETP.GE.AND P2, PT, R0, RZ, PT ;  /* 0x000000ff0000720c */ /* 0x000fe20003f46270 */
        /* <DEDUP_REMOVED lines=11> */
[----:B------:R-:W-:-:S07]  /*9890*/  IMAD.MOV.U32 R204, RZ, RZ, R3 ;  /* 0x000000ffffcc7224 */ /* 0x000fce00078e0003 */
.L_x_1632:
[----:B------:R-:W-:Y:S05]  /*98a0*/  BSYNC B0 ;  /* 0x0000000000007941 */ /* 0x000fea0003800000 */
.L_x_1631:
        /* <DEDUP_REMOVED lines=67> */
[----:B--2---:R-:W-:-:S05]  /*9ce0*/  IMAD R0, R0, R204, R11 ;  /* 0x000000cc00007224 */ /* 0x004fca00078e020b */
[----:B------:R0:W-:Y:S01]  /*9cf0*/  STL [R1+0x38], R0 ;  /* 0x0000380001007387 */ /* 0x0001e20000100800 */
[----:B------:R-:W-:-:S04]  /*9d00*/  VIADDMNMX R204, R0, R204, R9, PT ;  /* 0x000000cc00cc7246 */ /* 0x000fc80003800109 */
[----:B------:R-:W-:-:S13]  /*9d10*/  ISETP.GT.AND P1, PT, R204, R0, PT ;  /* 0x00000000cc00720c */ /* 0x000fda0003f24270 */
[----:B0-----:R-:W-:Y:S05]  /*9d20*/  @!P1 BRA `(.L_x_1633) ;  /* 0x00000158006c9947 */ /* 0x001fea0003800000 */
[----:B------:R-:W0:Y:S01]  /*9d30*/  S2R R0, SR_TID.X ;  /* 0x0000000000007919 */ /* 0x000e220000002100 */
[----:B------:R-:W-:Y:S01]  /*9d40*/  BSSY B6, `(.L_x_1634) ;  /* 0x0000020000067945 */ /* 0x000fe20003800000 */
[----:B0-----:R-:W-:-:S05]  /*9d50*/  VIADD R0, R0, 0xffffff80 ;  /* 0xffffff8000007836 */ /* 0x001fca0000000000 */
[----:B------:R-:W-:-:S04]  /*9d60*/  SHF.R.S32.HI R3, RZ, 0x1f, R0 ;  /* 0x0000001fff037819 */ /* 0x000fc80000011400 */
[----:B------:R-:W-:-:S04]  /*9d70*/  LEA.HI R3, R3, R0, RZ, 0x7 ;  /* 0x0000000003037211 */ /* 0x000fc800078f38ff */
[----:B------:R-:W-:-:S06]  /*9d80*/  SHF.R.S32.HI R0, RZ, 0x7, R3 ;  /* 0x00000007ff007819 */ /* 0x000fcc0000011403 */
[----:B------:R-:W0:Y:S02]  /*9d90*/  SHFL.IDX PT, R0, R0, RZ, 0x1f ;  /* 0x00001fff00007589 */ /* 0x000e2400000e0000 */
[----:B0-----:R-:W-:-:S04]  /*9da0*/  LEA.HI R2, R0, R0, RZ, 0x1 ;  /* 0x0000000000027211 */ /* 0x001fc800078f08ff */
[----:B------:R-:W-:Y:S01]  /*9db0*/  LOP3.LUT R3, R2, 0x1e, RZ, 0xc0, !PT ;  /* 0x0000001e02037812 */ /* 0x000fe200078ec0ff */
[----:B------:R-:W-:-:S04]  /*9dc0*/  VIADD R2, R16, 0x10400 ;  /* 0x0001040010027836 */ /* 0x000fc80000000000 */
[----:B------:R-:W-:Y:S01]  /*9dd0*/  IMAD.IADD R3, R0, 0x1, -R3 ;  /* 0x0000000100037824 */ /* 0x000fe200078e0a03 */
[----:B------:R-:W-:-:S03]  /*9de0*/  LOP3.LUT P0, RZ, R2, 0x3ff, RZ, 0xc0, !PT ;  /* 0x000003ff02ff7812 */ /* 0x000fc6000780c0ff */
[----:B------:R-:W-:Y:S01]  /*9df0*/  IMAD R3, R3, 0x2000, R2 ;  /* 0x0000200003037824 */ /* 0x000fe200078e0202 */
[----:B------:R-:W-:-:S04]  /*9e00*/  P2R R24, PR, RZ, 0x1 ;  /* 0x00000001ff187803 */ /* 0x000fc80000000000 */
        /* <DEDUP_REMOVED lines=19> */
.L_x_1635:
[----:B------:R-:W-:Y:S05]  /*9f40*/  BSYNC B6 ;  /* 0x0000000000067941 */ /* 0x000fea0003800000 */
.L_x_1634:
[----:B------:R-:W-:Y:S02]  /*9f50*/  ULDC UR4, c[0x0][0x3f4] ;  /* 0x0000fd0000047ab9 */ /* 0x000fe40000000800 */
[----:B------:R-:W-:-:S13]  /*9f60*/  ISETP.LT.AND P0, PT, RZ, UR4, PT ;  /* 0x00000004ff007c0c */ /* 0x000fda000bf01270 */
[----:B------:R-:W-:Y:S05]  /*9f70*/  @P0 BRA `(.L_x_1636) ;  /* 0x0000000000400947 */ /* 0x000fea0003800000 */
[----:B------:R-:W2:Y:S02]  /*9f80*/  LDL R20, [R1+0x54] ;  /* 0x0000540001147983 */ /* 0x000ea40000100800 */
[----:B--2---:R-:W-:-:S04]  /*9f90*/  LEA.HI R0, R20, R20, RZ, 0x1 ;  /* 0x0000001414007211 */ /* 0x004fc800078f08ff */
        /* <DEDUP_REMOVED lines=8> */
.L_x_1639:
[----:B-1----:R1:W2:Y:S02]  /*a020*/  SYNCS.PHASECHK.TRANS64.TRYWAIT P0, [R16+URZ+0x30800], R3 ;  /* 0x03080003100075a7 */ /* 0x0022a4000800017f */
[----:B--2---:R-:W-:Y:S05]  /*a030*/  @!P0 NANOSLEEP.SYNCS 0x989680 ;  /* 0x009896800000895d */ /* 0x004fea0003900000 */
[----:B------:R-:W2:Y:S02]  /*a040*/  @!P0 SYNCS.PHASECHK.TRANS64 P0, [R16+URZ+0x30800], R3 ;  /* 0x03080003100085a7 */ /* 0x000ea4000800007f */
[----:B--2---:R-:W-:Y:S05]  /*a050*/  @!P0 BRA `(.L_x_1639) ;  /* 0xfffffffc00f08947 */ /* 0x004fea000383ffff */
.L_x_1638:
[----:B------:R-:W-:Y:S05]  /*a060*/  BSYNC B0 ;  /* 0x0000000000007941 */ /* 0x000fea0003800000 */
.L_x_1637:
[----:B------:R-:W-:Y:S05]  /*a070*/  BRA `(.L_x_1640) ;  /* 0x0000009c006c7947 */ /* 0x000fea0003800000 */
.L_x_1636:
[----:B------:R-:W-:Y:S01]  /*a080*/  ISETP.NE.AND P0, PT, R24, RZ, PT ;  /* 0x000000ff1800720c */ /* 0x000fe20003f05270 */
[----:B------:R-:W-:Y:S01]  /*a090*/  ULDC.64 UR4, c[0x0][0x3f8] ;  /* 0x0000fe0000047ab9 */ /* 0x000fe20000000a00 */
[----:B-----5:R-:W-:Y:S01]  /*a0a0*/  SHF.R.S32.HI R0, RZ, 0x1f, R101 ;  /* 0x0000001fff007819 */ /* 0x020fe20000011465 */
[----:B------:R-:W-:Y:S01]  /*a0b0*/  ULDC.64 UR6, c[0x0][0x408] ;  /* 0x0001020000067ab9 */ /* 0x000fe20000000a00 */
[----:B------:R-:W-:Y:S01]  /*a0c0*/  IMAD.WIDE.U32 R24, R101, UR4, RZ ;  /* 0x0000000465187c25 */ /* 0x000fe2000f8e00ff */
[----:B------:R-:W-:Y:S03]  /*a0d0*/  BSSY B6, `(.L_x_1641) ;  /* 0x0000019000067945 */ /* 0x000fe60003800000 */
[C---:B------:R-:W-:Y:S02]  /*a0e0*/  IMAD R4, R0.reuse, UR4, RZ ;  /* 0x0000000400047c24 */ /* 0x040fe4000f8e02ff */
[----:B------:R-:W-:-:S02]  /*a0f0*/  IMAD R0, R0, UR6, RZ ;  /* 0x0000000600007c24 */ /* 0x000fc4000f8e02ff */
[C---:B------:R-:W-:Y:S02]  /*a100*/  IMAD R33, R101.reuse, UR5, R4 ;  /* 0x0000000565217c24 */ /* 0x040fe4000f8e0204 */
[C---:B------:R-:W-:Y:S02]  /*a110*/  IMAD R29, R101.reuse, UR7, R0 ;  /* 0x00000007651d7c24 */ /* 0x040fe4000f8e0200 */
[----:B------:R-:W-:-:S04]  /*a120*/  IMAD.WIDE.U32 R26, R101, UR6, RZ ;  /* 0x00000006651a7c25 */ /* 0x000fc8000f8e00ff */
[----:B------:R-:W-:Y:S02]  /*a130*/  IMAD.IADD R33, R33, 0x1, R25 ;  /* 0x0000000121217824 */ /* 0x000fe400078e0219 */
[----:B------:R-:W-:Y:S01]  /*a140*/  IMAD.IADD R29, R29, 0x1, R27 ;  /* 0x000000011d1d7824 */ /* 0x000fe200078e021b */
        /* <DEDUP_REMOVED lines=17> */
.L_x_1642:
[----:B------:R-:W-:Y:S05]  /*a260*/  BSYNC B6 ;  /* 0x0000000000067941 */ /* 0x000fea0003800000 */
.L_x_1641:
[----:B------:R-:W2:Y:S01]  /*a270*/  LDL R95, [R1+0x14] ;  /* 0x00001400015f7983 */ /* 0x000ea20000100800 */
[----:B------:R-:W-:-:S03]  /*a280*/  ULDC.U8 UR4, c[0x0][0x410] ;  /* 0x0001040000047ab9 */ /* 0x000fc60000000000 */
[----:B------:R-:W3:Y:S01]  /*a290*/  LDL R20, [R1+0x44] ;  /* 0x0000440001147983 */ /* 0x000ee20000100800 */
[----:B------:R-:W-:Y:S01]  /*a2a0*/  ISETP.NE.AND P0, PT, RZ, UR4, PT ;  /* 0x00000004ff007c0c */ /* 0x000fe2000bf05270 */
[----:B------:R-:W-:Y:S01]  /*a2b0*/  BSSY B0, `(.L_x_1643) ;  /* 0x00009af000007945 */ /* 0x000fe20003800000 */
[----:B--2---:R-:W-:-:S04]  /*a2c0*/  IMAD.IADD R0, R23, 0x1, R95 ;  /* 0x0000000117007824 */ /* 0x004fc800078e025f */
[----:B---3--:R-:W-:-:S07]  /*a2d0*/  IMAD R3, R20, 0x20, R0 ;  /* 0x0000002014037824 */ /* 0x008fce00078e0200 */
[----:B------:R-:W-:Y:S05]  /*a2e0*/  @!P0 BRA `(.L_x_1644) ;  /* 0x0000004c00248947 */ /* 0x000fea0003800000 */
[----:B------:R-:W0:Y:S01]  /*a2f0*/  LDC R21, c[0x0][0x448] ;  /* 0x00011200ff157b82 */ /* 0x000e220000000800 */
[----:B------:R-:W-:Y:S01]  /*a300*/  ULDC.64 UR4, c[0x0][0x3f8] ;  /* 0x0000fe0000047ab9 */ /* 0x000fe20000000a00 */
[----:B------:R-:W-:Y:S01]  /*a310*/  ULDC.64 UR6, c[0x0][0x408] ;  /* 0x0001020000067ab9 */ /* 0x000fe20000000a00 */
[----:B------:R-:W-:Y:S01]  /*a320*/  IMAD.MOV.U32 R32, RZ, RZ, R24 ;  /* 0x000000ffff207224 */ /* 0x000fe200078e0018 */
[----:B0-----:R-:W-:-:S13]  /*a330*/  ISETP.NE.AND P0, PT, R21, 0x1, PT ;  /* 0x000000011500780c */ /* 0x001fda0003f05270 */
[----:B------:R-:W0:Y:S08]  /*a340*/  @P0 LDC R4, c[0x0][0x44c] ;  /* 0x00011300ff040b82 */ /* 0x000e300000000800 */
[----:B------:R-:W1:Y:S01]  /*a350*/  @P0 LDC R5, c[0x0][0x450] ;  /* 0x00011400ff050b82 */ /* 0x000e620000000800 */
[----:B0-----:R-:W-:-:S05]  /*a360*/  @P0 IMAD.HI.U32 R4, R3, R4, RZ ;  /* 0x0000000403040227 */ /* 0x001fca00078e00ff */
[----:B-1----:R-:W-:Y:S01]  /*a370*/  @P0 SHF.R.U32.HI R3, RZ, R5, R4 ;  /* 0x00000005ff030219 */ /* 0x002fe20000011604 */
[----:B------:R-:W-:Y:S02]  /*a380*/  IMAD.MOV.U32 R4, RZ, RZ, R26 ;  /* 0x000000ffff047224 */ /* 0x000fe400078e001a */
[----:B------:R-:W-:Y:S01]  /*a390*/  IMAD.MOV.U32 R5, RZ, RZ, R29 ;  /* 0x000000ffff057224 */ /* 0x000fe200078e001d */
[----:B------:R-:W-:Y:S01]  /*a3a0*/  SHF.R.S32.HI R6, RZ, 0x1f, R3 ;  /* 0x0000001fff067819 */ /* 0x000fe20000011403 */
[----:B------:R-:W-:-:S04]  /*a3b0*/  IMAD.WIDE.U32 R32, R3, UR4, R32 ;  /* 0x0000000403207c25 */ /* 0x000fc8000f8e0020 */
[C---:B------:R-:W-:Y:S02]  /*a3c0*/  IMAD R8, R6.reuse, UR4, RZ ;  /* 0x0000000406087c24 */ /* 0x040fe4000f8e02ff */
[----:B------:R-:W-:Y:S02]  /*a3d0*/  IMAD R6, R6, UR6, RZ ;  /* 0x0000000606067c24 */ /* 0x000fe4000f8e02ff */
[C---:B------:R-:W-:Y:S01]  /*a3e0*/  IMAD R7, R3.reuse, UR5, R8 ;  /* 0x0000000503077c24 */ /* 0x040fe2000f8e0208 */
[----:B------:R-:W-:Y:S01]  /*a3f0*/  ULDC.64 UR4, c[0x0][0x3e8] ;  /* 0x0000fa0000047ab9 */ /* 0x000fe20000000a00 */
[C---:B------:R-:W-:Y:S01]  /*a400*/  IMAD.WIDE.U32 R4, R3.reuse, UR6, R4 ;  /* 0x0000000603047c25 */ /* 0x040fe2000f8e0004 */
[----:B------:R-:W-:Y:S01]  /*a410*/  LEA R31, P0, R32, UR4, 0x1 ;  /* 0x00000004201f7c11 */ /* 0x000fe2000f8008ff */
[----:B------:R-:W-:Y:S02]  /*a420*/  UMOV UR4, 0xffffffff ;  /* 0xffffffff00047882 */ /* 0x000fe40000000000 */
[----:B------:R-:W-:Y:S01]  /*a430*/  IMAD R9, R3, UR7, R6 ;  /* 0x0000000703097c24 */ /* 0x000fe2000f8e0206 */
[----:B------:R-:W-:Y:S01]  /*a440*/  ULDC.64 UR6, c[0x0][0x400] ;  /* 0x0001000000067ab9 */ /* 0x000fe20000000a00 */
[----:B------:R-:W-:Y:S01]  /*a450*/  IMAD.IADD R3, R33, 0x1, R7 ;  /* 0x0000000121037824 */ /* 0x000fe200078e0207 */
[----:B------:R-:W-:Y:S01]  /*a460*/  LEA R30, P1, R4, UR6, 0x1 ;  /* 0x00000006041e7c11 */ /* 0x000fe2000f8208ff */
[----:B------:R-:W-:-:S03]  /*a470*/  IMAD.IADD R33, R5, 0x1, R9 ;  /* 0x0000000105217824 */ /* 0x000fc600078e0209 */
[----:B------:R-:W-:Y:S02]  /*a480*/  LEA.HI.X R32, R32, UR5, R3, 0x1, P0 ;  /* 0x0000000520207c11 */ /* 0x000fe400080f0c03 */
[----:B------:R-:W-:Y:S01]  /*a490*/  LEA.HI.X R33, R4, UR7, R33, 0x1, P1 ;  /* 0x0000000704217c11 */ /* 0x000fe200088f0c21 */
[----:B------:R-:W-:Y:S06]  /*a4a0*/  BRA.DIV UR4, `(.L_x_1645) ;  /* 0x0000024204307947 */ /* 0x000fec000b800000 */
[----:B------:R0:W1:Y:S04]  /*a4b0*/  SHFL.IDX PT, R9, R32, RZ, 0x181f ;  /* 0x00181fff20097589 */ /* 0x00006800000e0000 */
[----:B------:R0:W2:Y:S04]  /*a4c0*/  SHFL.IDX PT, R8, R31, RZ, 0x181f ;  /* 0x00181fff1f087589 */ /* 0x0000a800000e0000 */
[----:B------:R0:W3:Y:S04]  /*a4d0*/  SHFL.IDX PT, R26, R33, RZ, 0x181f ;  /* 0x00181fff211a7589 */ /* 0x0000e800000e0000 */
[----:B------:R0:W4:Y:S02]  /*a4e0*/  SHFL.IDX PT, R5, R30, RZ, 0x181f ;  /* 0x00181fff1e057589 */ /* 0x00012400000e0000 */
.L_x_2029:
[----:B------:R-:W-:Y:S01]  /*a4f0*/  IMAD R3, R220, R21, RZ ;  /* 0x00000015dc037224 */ /* 0x000fe200078e02ff */
        /* <DEDUP_REMOVED lines=8> */
[----:B------:R-:W-:Y:S02]  /*a580*/  CS2R R72, SRZ ;  /* 0x0000000000487805 */ /* 0x000fe4000001ff00 */
[----:B------:R-:W-:-:S03]  /*a590*/  CS2R R76, SRZ ;  /* 0x00000000004c7805 */ /* 0x000fc6000001ff00 */
[----:B------:R-:W-:Y:S05]  /*a5a0*/  @P0 BRA `(.L_x_1647) ;  /* 0x0000000000bc0947 */ /* 0x000fea0003800000 */
[----:B------:R-:W3:Y:S01]  /*a5b0*/  LDL R4, [R1+0x70] ;  /* 0x0000700001047983 */ /* 0x000ee20000100800 */
[----:B------:R-:W-:-:S03]  /*a5c0*/  ULDC UR4, c[0x0][0x3f4] ;  /* 0x0000fd0000047ab9 */ /* 0x000fc60000000800 */
[----:B------:R-:W3:Y:S04]  /*a5d0*/  LDL R6, [R1+0x74] ;  /* 0x0000740001067983 */ /* 0x000ee80000100800 */
[----:B------:R-:W3:Y:S01]  /*a5e0*/  LDL R29, [R1+0x6c] ;  /* 0x00006c00011d7983 */ /* 0x000ee20000100800 */
[----:B------:R-:W-:Y:S02]  /*a5f0*/  ISETP.GE.AND P2, PT, R234, UR4, PT ;  /* 0x00000004ea007c0c */ /* 0x000fe4000bf46270 */
[----:B------:R-:W-:Y:S02]  /*a600*/  ISETP.GE.AND P1, PT, R233, UR4, PT ;  /* 0x00000004e9007c0c */ /* 0x000fe4000bf26270 */
[----:B------:R-:W-:Y:S02]  /*a610*/  ISETP.GE.AND P0, PT, R235, UR4, PT ;  /* 0x00000004eb007c0c */ /* 0x000fe4000bf06270 */
[----:B------:R-:W-:-:S07]  /*a620*/  ISETP.GE.AND P3, PT, R200, UR4, PT ;  /* 0x00000004c8007c0c */ /* 0x000fce000bf66270 */
[----:B------:R-:W-:-:S05]  /*a630*/  @!P2 IMAD.SHL.U32 R12, R234, 0x2, RZ ;  /* 0x00000002ea0ca824 */ /* 0x000fca00078e00ff */
[-C--:B--2---:R-:W-:Y:S01]  /*a640*/  @!P2 IADD3 R14, P4, R8, R12.reuse, RZ ;  /* 0x0000000c080ea210 */ /* 0x084fe20007f9e0ff */
[----:B------:R-:W-:Y:S01]  /*a650*/  @!P0 IMAD.SHL.U32 R27, R235, 0x2, RZ ;  /* 0x00000002eb1b8824 */ /* 0x000fe200078e00ff */
[----:B----4-:R-:W-:Y:S01]  /*a660*/  @!P2 IADD3 R12, P6, R5, R12, RZ ;  /* 0x0000000c050ca210 */ /* 0x010fe20007fde0ff */
[----:B---3--:R-:W-:Y:S02]  /*a670*/  @!P3 IMAD.MOV.U32 R7, RZ, RZ, R26 ;  /* 0x000000ffff07b224 */ /* 0x008fe400078e001a */
[----:B-1----:R-:W-:Y:S01]  /*a680*/  @!P3 IMAD.WIDE R20, R200, 0x2, R8 ;  /* 0x00000002c814b825 */ /* 0x002fe200078e0208 */
        /* <DEDUP_REMOVED lines=8> */
[----:B------:R-:W-:Y:S02]  /*a710*/  ULDC.64 UR6, c[0x0][0x208] ;  /* 0x0000820000067ab9 */ /* 0x000fe40000000a00 */
[----:B------:R1:W5:Y:S01]  /*a720*/  @!P3 LD.E.64 R74, desc[UR6][R20.64] ;  /* 0x00000006144ab980 */ /* 0x000362000c101b00 */
[C---:B------:R-:W-:Y:S01]  /*a730*/  @!P1 SHF.L.U64.HI R28, R233.reuse, 0x1, R4 ;  /* 0x00000001e91c9819 */ /* 0x040fe20000010204 */
[----:B------:R-:W-:Y:S01]  /*a740*/  @!P1 IMAD.SHL.U32 R4, R233, 0x2, RZ ;  /* 0x00000002e9049824 */ /* 0x000fe200078e00ff */
[----:B------:R-:W-:Y:S01]  /*a750*/  @!P2 SHF.L.U64.HI R11, R234, 0x1, R6 ;  /* 0x00000001ea0ba819 */ /* 0x000fe20000010206 */
[----:B------:R-:W-:-:S03]  /*a760*/  @!P3 IMAD.MOV.U32 R6, RZ, RZ, R5 ;  /* 0x000000ffff06b224 */ /* 0x000fc600078e0005 */
[----:B------:R-:W-:Y:S01]  /*a770*/  @!P1 IADD3 R10, P5, R8, R4, RZ ;  /* 0x00000004080a9210 */ /* 0x000fe20007fbe0ff */
[----:B------:R-:W-:Y:S02]  /*a780*/  @!P2 IMAD.X R15, R9, 0x1, R11, P4 ;  /* 0x00000001090fa824 */ /* 0x000fe400020e060b */
[----:B------:R-:W-:-:S04]  /*a790*/  @!P3 IMAD.WIDE R24, R200, 0x2, R6 ;  /* 0x00000002c818b825 */ /* 0x000fc800078e0206 */
[----:B------:R-:W-:Y:S01]  /*a7a0*/  @!P2 IMAD.X R13, R26, 0x1, R11, P6 ;  /* 0x000000011a0da824 */ /* 0x000fe200030e060b */
[-C--:B------:R-:W-:Y:S01]  /*a7b0*/  @!P0 IADD3 R6, P6, R8, R27.reuse, RZ ;  /* 0x0000001b08068210 */ /* 0x080fe20007fde0ff */
[----:B------:R-:W-:Y:S01]  /*a7c0*/  @!P1 IMAD.X R11, R9, 0x1, R28, P5 ;  /* 0x00000001090b9824 */ /* 0x000fe200028e061c */
[----:B------:R-:W-:Y:S01]  /*a7d0*/  @!P0 IADD3 R8, P5, R5, R27, RZ ;  /* 0x0000001b05088210 */ /* 0x000fe20007fbe0ff */
[----:B------:R1:W5:Y:S01]  /*a7e0*/  @!P3 LD.E.64 R76, desc[UR6][R24.64] ;  /* 0x00000006184cb980 */ /* 0x000362000c101b00 */
[----:B------:R-:W-:Y:S02]  /*a7f0*/  @!P0 SHF.L.U64.HI R27, R235, 0x1, R29 ;  /* 0x00000001eb1b8819 */ /* 0x000fe4000001021d */
[----:B------:R-:W-:Y:S01]  /*a800*/  @!P1 IADD3 R4, P4, R5, R4, RZ ;  /* 0x0000000405049210 */ /* 0x000fe20007f9e0ff */
[----:B------:R1:W5:Y:S02]  /*a810*/  @!P2 LD.E.64 R70, desc[UR6][R14.64] ;  /* 0x000000060e46a980 */ /* 0x000364000c101b00 */
[----:B------:R-:W-:-:S02]  /*a820*/  @!P0 IMAD.X R7, R9, 0x1, R27, P6 ;  /* 0x0000000109078824 */ /* 0x000fc400030e061b */
[C---:B------:R-:W-:Y:S01]  /*a830*/  @!P1 IMAD.X R5, R26.reuse, 0x1, R28, P4 ;  /* 0x000000011a059824 */ /* 0x040fe200020e061c */
[----:B------:R1:W5:Y:S01]  /*a840*/  @!P2 LD.E.64 R72, desc[UR6][R12.64] ;  /* 0x000000060c48a980 */ /* 0x000362000c101b00 */
[----:B------:R-:W-:-:S03]  /*a850*/  @!P0 IMAD.X R9, R26, 0x1, R27, P5 ;  /* 0x000000011a098824 */ /* 0x000fc600028e061b */
[----:B------:R1:W5:Y:S04]  /*a860*/  @!P1 LD.E.64 R66, desc[UR6][R10.64] ;  /* 0x000000060a429980 */ /* 0x000368000c101b00 */
[----:B------:R1:W5:Y:S04]  /*a870*/  @!P1 LD.E.64 R68, desc[UR6][R4.64] ;  /* 0x0000000604449980 */ /* 0x000368000c101b00 */
[----:B------:R1:W5:Y:S04]  /*a880*/  @!P0 LD.E.64 R62, desc[UR6][R6.64] ;  /* 0x00000006063e8980 */ /* 0x000368000c101b00 */
[----:B------:R1:W5:Y:S02]  /*a890*/  @!P0 LD.E.64 R64, desc[UR6][R8.64] ;  /* 0x0000000608408980 */ /* 0x000364000c101b00 */
.L_x_1647:
[----:B------:R-:W-:Y:S05]  /*a8a0*/  BSYNC B1 ;  /* 0x0000000000017941 */ /* 0x000fea0003800000 */
.L_x_1646:
[----:B-1---5:R-:W-:Y:S01]  /*a8b0*/  IMAD.MOV.U32 R4, RZ, RZ, R62 ;  /* 0x000000ffff047224 */ /* 0x022fe200078e003e */
[----:B------:R-:W-:Y:S01]  /*a8c0*/  UMOV UR4, 0xffffffff ;  /* 0xffffffff00047882 */ /* 0x000fe20000000000 */
[----:B----4-:R-:W-:Y:S01]  /*a8d0*/  IMAD.MOV.U32 R5, RZ, RZ, R63 ;  /* 0x000000ffff057224 */ /* 0x010fe200078e003f */
[----:B------:R-:W-:Y:S01]  /*a8e0*/  CS2R R46, SRZ ;  /* 0x00000000002e7805 */ /* 0x000fe2000001ff00 */
[----:B------:R-:W-:Y:S01]  /*a8f0*/  IMAD.MOV.U32 R6, RZ, RZ, R66 ;  /* 0x000000ffff067224 */ /* 0x000fe200078e0042 */
[----:B------:R-:W-:Y:S01]  /*a900*/  PRMT R98, R98, 0x5410, R4 ;  /* 0x0000541062627816 */ /* 0x000fe20000000004 */
[----:B------:R-:W-:Y:S01]  /*a910*/  IMAD.MOV.U32 R7, RZ, RZ, R67 ;  /* 0x000000ffff077224 */ /* 0x000fe200078e0043 */
[----:B------:R-:W-:Y:S01]  /*a920*/  PRMT R99, R5, 0x7610, R99 ;  /* 0x0000761005637816 */ /* 0x000fe20000000063 */
[----:B------:R-:W-:Y:S02]  /*a930*/  IMAD.MOV.U32 R4, RZ, RZ, R70 ;  /* 0x000000ffff047224 */ /* 0x000fe400078e0046 */
[----:B------:R-:W-:Y:S01]  /*a940*/  IMAD.MOV.U32 R5, RZ, RZ, R71 ;  /* 0x000000ffff057224 */ /* 0x000fe200078e0047 */
[----:B------:R-:W-:Y:S01]  /*a950*/  PRMT R110, R6, 0x5410, R7 ;  /* 0x00005410066e7816 */ /* 0x000fe20000000007 */
[----:B------:R-:W-:-:S02]  /*a960*/  IMAD.MOV.U32 R6, RZ, RZ, R74 ;  /* 0x000000ffff067224 */ /* 0x000fc400078e004a */
        /* <DEDUP_REMOVED lines=10> */
[----:B------:R-:W-:-:S02]  /*aa10*/  IMAD.MOV.U32 R4, RZ, RZ, R72 ;  /* 0x000000ffff047224 */ /* 0x000fc400078e0048 */
[----:B------:R-:W-:Y:S01]  /*aa20*/  IMAD.MOV.U32 R5, RZ, RZ, R73 ;  /* 0x000000ffff057224 */ /* 0x000fe200078e0049 */
[----:B------:R-:W-:Y:S01]  /*aa30*/  PRMT R109, R6, 0x5410, R7 ;  /* 0x00005410066d7816 */ /* 0x000fe20000000007 */
[----:B------:R-:W-:Y:S02]  /*aa40*/  IMAD.MOV.U32 R6, RZ, RZ, R76 ;  /* 0x000000ffff067224 */ /* 0x000fe400078e004c */
[----:B------:R-:W-:Y:S01]  /*aa50*/  IMAD.MOV.U32 R7, RZ, RZ, R77 ;  /* 0x000000ffff077224 */ /* 0x000fe200078e004d */
[----:B------:R-:W-:Y:S02]  /*aa60*/  PRMT R113, R113, 0x5410, R5 ;  /* 0x0000541071717816 */ /* 0x000fe40000000005 */
[----:B------:R-:W-:Y:S02]  /*aa70*/  PRMT R112, R6, 0x5410, R4 ;  /* 0x0000541006707816 */ /* 0x000fe40000000004 */
[----:B------:R-:W-:Y:S01]  /*aa80*/  PRMT R94, R7, 0x7610, R94 ;  /* 0x00007610075e7816 */ /* 0x000fe2000000005e */
[----:B------:R-:W-:Y:S06]  /*aa90*/  BRA.DIV UR4, `(.L_x_1648) ;  /* 0x0000023e04287947 */ /* 0x000fec000b800000 */
[----:B------:R1:W4:Y:S04]  /*aaa0*/  SHFL.IDX PT, R9, R32, 0x1, 0x181f ;  /* 0x00381f0020097f89 */ /* 0x00032800000e0000 */
[----:B--2---:R1:W2:Y:S04]  /*aab0*/  SHFL.IDX PT, R8, R31, 0x1, 0x181f ;  /* 0x00381f001f087f89 */ /* 0x0042a800000e0000 */
[----:B---3--:R1:W3:Y:S04]  /*aac0*/  SHFL.IDX PT, R26, R33, 0x1, 0x181f ;  /* 0x00381f00211a7f89 */ /* 0x0082e800000e0000 */
[----:B------:R1:W0:Y:S02]  /*aad0*/  SHFL.IDX PT, R5, R30, 0x1, 0x181f ;  /* 0x00381f001e057f89 */ /* 0x00022400000e0000 */
.L_x_2035:
[----:B------:R-:W-:Y:S01]  /*aae0*/  VIADD R4, R0, 0x20 ;  /* 0x0000002000047836 */ /* 0x000fe20000000000 */
        /* <DEDUP_REMOVED lines=10> */
[----:B------:R-:W3:Y:S01]  /*ab90*/  LDL R7, [R1+0x74] ;  /* 0x0000740001077983 */ /* 0x000ee20000100800 */
[----:B------:R-:W-:-:S03]  /*aba0*/  ULDC UR4, c[0x0][0x3f4] ;  /* 0x0000fd0000047ab9 */ /* 0x000fc60000000800 */
[----:B------:R-:W3:Y:S04]  /*abb0*/  LDL R6, [R1+0x70] ;  /* 0x0000700001067983 */ /* 0x000ee80000100800 */
[----:B------:R-:W3:Y:S01]  /*abc0*/  LDL R29, [R1+0x6c] ;  /* 0x00006c00011d7983 */ /* 0x000ee20000100800 */
[----:B------:R-:W-:Y:S02]  /*abd0*/  ISETP.GE.AND P2, PT, R234, UR4, PT ;  /* 0x00000004ea007c0c */ /* 0x000fe4000bf46270 */
[----:B------:R-:W-:Y:S02]  /*abe0*/  CS2R R58, SRZ ;  /* 0x00000000003a7805 */ /* 0x000fe4000001ff00 */
[----:B------:R-:W-:Y:S02]  /*abf0*/  ISETP.GE.AND P1, PT, R233, UR4, PT ;  /* 0x00000004e9007c0c */ /* 0x000fe4000bf26270 */
[----:B------:R-:W-:-:S02]  /*ac00*/  CS2R R60, SRZ ;  /* 0x00000000003c7805 */ /* 0x000fc4000001ff00 */
[----:B------:R-:W-:Y:S01]  /*ac10*/  ISETP.GE.AND P0, PT, R235, UR4, PT ;  /* 0x00000004eb007c0c */ /* 0x000fe2000bf06270 */
[----:B------:R-:W-:Y:S01]  /*ac20*/  ULDC.64 UR6, c[0x0][0x208] ;  /* 0x0000820000067ab9 */ /* 0x000fe20000000a00 */
[----:B------:R-:W-:-:S03]  /*ac30*/  ISETP.GE.AND P3, PT, R200, UR4, PT ;  /* 0x00000004c8007c0c */ /* 0x000fc6000bf66270 */
[----:B------:R-:W-:-:S04]  /*ac40*/  @!P2 IMAD.SHL.U32 R12, R234, 0x2, RZ ;  /* 0x00000002ea0ca824 */ /* 0x000fc800078e00ff */
[----:B------:R-:W-:-:S04]  /*ac50*/  @!P1 IMAD.SHL.U32 R4, R233, 0x2, RZ ;  /* 0x00000002e9049824 */ /* 0x000fc800078e00ff */
[----:B------:R-:W-:Y:S01]  /*ac60*/  @!P0 IMAD.SHL.U32 R28, R235, 0x2, RZ ;  /* 0x00000002eb1c8824 */ /* 0x000fe200078e00ff */
[-C--:B--2---:R-:W-:Y:S01]  /*ac70*/  @!P2 IADD3 R14, P4, R8, R12.reuse, RZ ;  /* 0x0000000c080ea210 */ /* 0x084fe20007f9e0ff */
[----:B----4-:R-:W-:Y:S01]  /*ac80*/  @!P3 IMAD.WIDE R20, R200, 0x2, R8 ;  /* 0x00000002c814b825 */ /* 0x010fe200078e0208 */
[----:B0-----:R-:W-:Y:S02]  /*ac90*/  @!P2 IADD3 R12, P6, R5, R12, RZ ;  /* 0x0000000c050ca210 */ /* 0x001fe40007fde0ff */
[----:B------:R-:W-:Y:S02]  /*aca0*/  @!P1 IADD3 R10, P5, R8, R4, RZ ;  /* 0x00000004080a9210 */ /* 0x000fe40007fbe0ff */
[----:B------:R-:W-:Y:S02]  /*acb0*/  CS2R R54, SRZ ;  /* 0x0000000000367805 */ /* 0x000fe4000001ff00 */
[----:B------:R-:W-:Y:S02]  /*acc0*/  CS2R R56, SRZ ;  /* 0x0000000000387805 */ /* 0x000fe4000001ff00 */
[----:B------:R-:W-:-:S02]  /*acd0*/  CS2R R50, SRZ ;  /* 0x0000000000327805 */ /* 0x000fc4000001ff00 */
[----:B------:R-:W-:Y:S02]  /*ace0*/  CS2R R52, SRZ ;  /* 0x0000000000347805 */ /* 0x000fe4000001ff00 */
[----:B------:R-:W-:Y:S02]  /*acf0*/  CS2R R46, SRZ ;  /* 0x00000000002e7805 */ /* 0x000fe4000001ff00 */
[----:B------:R-:W-:Y:S01]  /*ad00*/  CS2R R48, SRZ ;  /* 0x0000000000307805 */ /* 0x000fe2000001ff00 */
[----:B------:R0:W5:Y:S01]  /*ad10*/  @!P3 LD.E.64 R58, desc[UR6][R20.64] ;  /* 0x00000006143ab980 */ /* 0x000162000c101b00 */
[----:B---3--:R-:W-:Y:S01]  /*ad20*/  @!P2 SHF.L.U64.HI R11, R234, 0x1, R7 ;  /* 0x00000001ea0ba819 */ /* 0x008fe20000010207 */
[----:B------:R-:W-:Y:S01]  /*ad30*/  @!P3 IMAD.MOV.U32 R7, RZ, RZ, R26 ;  /* 0x000000ffff07b224 */ /* 0x000fe200078e001a */
[----:B------:R-:W-:Y:S01]  /*ad40*/  @!P1 SHF.L.U64.HI R27, R233, 0x1, R6 ;  /* 0x00000001e91b9819 */ /* 0x000fe20000010206 */
[----:B------:R-:W-:Y:S02]  /*ad50*/  @!P3 IMAD.MOV.U32 R6, RZ, RZ, R5 ;  /* 0x000000ffff06b224 */ /* 0x000fe400078e0005 */
[----:B------:R-:W-:Y:S01]  /*ad60*/  @!P2 IMAD.X R15, R9, 0x1, R11, P4 ;  /* 0x00000001090fa824 */ /* 0x000fe200020e060b */
[----:B------:R-:W-:Y:S01]  /*ad70*/  @!P1 IADD3 R4, P4, R5, R4, RZ ;  /* 0x0000000405049210 */ /* 0x000fe20007f9e0ff */
[----:B------:R-:W-:-:S03]  /*ad80*/  @!P3 IMAD.WIDE R24, R200, 0x2, R6 ;  /* 0x00000002c818b825 */ /* 0x000fc600078e0206 */
[----:B------:R0:W5:Y:S01]  /*ad90*/  @!P2 LD.E.64 R54, desc[UR6][R14.64] ;  /* 0x000000060e36a980 */ /* 0x000162000c101b00 */
[----:B------:R-:W-:Y:S01]  /*ada0*/  @!P2 IMAD.X R13, R26, 0x1, R11, P6 ;  /* 0x000000011a0da824 */ /* 0x000fe200030e060b */
[-C--:B------:R-:W-:Y:S01]  /*adb0*/  @!P0 IADD3 R6, P6, R8, R28.reuse, RZ ;  /* 0x0000001c08068210 */ /* 0x080fe20007fde0ff */
[----:B------:R-:W-:Y:S01]  /*adc0*/  @!P1 IMAD.X R11, R9, 0x1, R27, P5 ;  /* 0x00000001090b9824 */ /* 0x000fe200028e061b */
[----:B------:R-:W-:Y:S01]  /*add0*/  @!P0 IADD3 R8, P5, R5, R28, RZ ;  /* 0x0000001c05088210 */ /* 0x000fe20007fbe0ff */
[----:B------:R0:W5:Y:S01]  /*ade0*/  @!P3 LD.E.64 R60, desc[UR6][R24.64] ;  /* 0x00000006183cb980 */ /* 0x000162000c101b00 */
[----:B------:R-:W-:Y:S01]  /*adf0*/  @!P0 SHF.L.U64.HI R28, R235, 0x1, R29 ;  /* 0x00000001eb1c8819 */ /* 0x000fe2000001021d */
[----:B------:R-:W-:Y:S02]  /*ae00*/  @!P1 IMAD.X R5, R26, 0x1, R27, P4 ;  /* 0x000000011a059824 */ /* 0x000fe400020e061b */
[----:B------:R0:W5:Y:S02]  /*ae10*/  @!P2 LD.E.64 R56, desc[UR6][R12.64] ;  /* 0x000000060c38a980 */ /* 0x000164000c101b00 */
[----:B------:R-:W-:-:S02]  /*ae20*/  @!P0 IMAD.X R7, R9, 0x1, R28, P6 ;  /* 0x0000000109078824 */ /* 0x000fc400030e061c */
[----:B------:R-:W-:Y:S01]  /*ae30*/  @!P0 IMAD.X R9, R26, 0x1, R28, P5 ;  /* 0x000000011a098824 */ /* 0x000fe200028e061c */
[----:B------:R0:W5:Y:S04]  /*ae40*/  @!P1 LD.E.64 R50, desc[UR6][R10.64] ;  /* 0x000000060a329980 */ /* 0x000168000c101b00 */
[----:B------:R0:W5:Y:S04]  /*ae50*/  @!P1 LD.E.64 R52, desc[UR6][R4.64] ;  /* 0x0000000604349980 */ /* 0x000168000c101b00 */
[----:B------:R0:W5:Y:S04]  /*ae60*/  @!P0 LD.E.64 R46, desc[UR6][R6.64] ;  /* 0x00000006062e8980 */ /* 0x000168000c101b00 */
[----:B------:R0:W5:Y:S02]  /*ae70*/  @!P0 LD.E.64 R48, desc[UR6][R8.64] ;  /* 0x0000000608308980 */ /* 0x000164000c101b00 */
.L_x_1650:
[----:B------:R-:W-:Y:S05]  /*ae80*/  BSYNC B1 ;  /* 0x0000000000017941 */ /* 0x000fea0003800000 */
.L_x_1649:
[----:B0----5:R-:W-:Y:S01]  /*ae90*/  IMAD.MOV.U32 R4, RZ, RZ, R46 ;  /* 0x000000ffff047224 */ /* 0x021fe200078e002e */
[----:B------:R-:W-:Y:S01]  /*aea0*/  UMOV UR4, 0xffffffff ;  /* 0xffffffff00047882 */ /* 0x000fe20000000000 */
[----:B------:R-:W-:Y:S02]  /*aeb0*/  IMAD.MOV.U32 R5, RZ, RZ, R47 ;  /* 0x000000ffff057224 */ /* 0x000fe400078e002f */
[----:B------:R-:W-:Y:S02]  /*aec0*/  IMAD.MOV.U32 R6, RZ, RZ, R50 ;  /* 0x000000ffff067224 */ /* 0x000fe400078e0032 */
        /* <DEDUP_REMOVED lines=11> */
[----:B------:R-:W-:Y:S01]  /*af80*/  PRMT R106, R6, 0x5410, R7 ;  /* 0x00005410066a7816 */ /* 0x000fe20000000007 */
        /* <DEDUP_REMOVED lines=9> */
[----:B------:R-:W-:-:S04]  /*b020*/  PRMT R104, R4, 0x5410, R5 ;  /* 0x0000541004687816 */ /* 0x000fc80000000005 */
[----:B------:R-:W-:Y:S01]  /*b030*/  PRMT R107, R6, 0x5410, R7 ;  /* 0x00005410066b7816 */ /* 0x000fe20000000007 */
[----:B------:R-:W-:Y:S06]  /*b040*/  BRA.DIV UR4, `(.L_x_1651) ;  /* 0x0000023a04307947 */ /* 0x000fec000b800000 */
[----:B----4-:R0:W4:Y:S04]  /*b050*/  SHFL.IDX PT, R9, R32, 0x2, 0x181f ;  /* 0x00581f0020097f89 */ /* 0x01012800000e0000 */
[----:B--2---:R0:W2:Y:S04]  /*b060*/  SHFL.IDX PT, R8, R31, 0x2, 0x181f ;  /* 0x00581f001f087f89 */ /* 0x0040a800000e0000 */
[----:B------:R0:W0:Y:S04]  /*b070*/  SHFL.IDX PT, R78, R33, 0x2, 0x181f ;  /* 0x00581f00214e7f89 */ /* 0x00002800000e0000 */
[----:B------:R0:W0:Y:S02]  /*b080*/  SHFL.IDX PT, R5, R30, 0x2, 0x181f ;  /* 0x00581f001e057f89 */ /* 0x00002400000e0000 */
.L_x_2041:
[----:B------:R-:W-:Y:S01]  /*b090*/  VIADD R4, R0, 0x40 ;  /* 0x0000004000047836 */ /* 0x000fe20000000000 */
[----:B------:R-:W-:Y:S01]  /*b0a0*/  BSSY B1, `(.L_x_1652) ;  /* 0x000003a000017945 */ /* 0x000fe20003800000 */
[----:B------:R-:W-:Y:S02]  /*b0b0*/  CS2R R28, SRZ ;  /* 0x00000000001c7805 */ /* 0x000fe4000001ff00 */
[----:B------:R-:W-:Y:S02]  /*b0c0*/  CS2R R34, SRZ ;  /* 0x0000000000227805 */ /* 0x000fe4000001ff00 */
[----:B------:R-:W-:Y:S02]  /*b0d0*/  CS2R R38, SRZ ;  /* 0x0000000000267805 */ /* 0x000fe4000001ff00 */
[----:B------:R-:W-:Y:S02]  /*b0e0*/  ISETP.GE.AND P0, PT, R4, R3, PT ;  /* 0x000000030400720c */ /* 0x000fe40003f06270 */
[----:B------:R-:W-:-:S02]  /*b0f0*/  CS2R R42, SRZ ;  /* 0x00000000002a7805 */ /* 0x000fc4000001ff00 */
[----:B---3--:R-:W-:Y:S02]  /*b100*/  CS2R R26, SRZ ;  /* 0x00000000001a7805 */ /* 0x008fe4000001ff00 */
        /* <DEDUP_REMOVED lines=38> */
[--C-:B------:R-:W-:Y:S01]  /*b370*/  @!P1 IMAD.X R11, R9, 0x1, R26.reuse, P5 ;  /* 0x00000001090b9824 */ /* 0x100fe200028e061a */
[----:B------:R-:W-:Y:S01]  /*b380*/  @!P0 IADD3 R8, P5, R5, R27, RZ ;  /* 0x0000001b05088210 */ /* 0x000fe20007fbe0ff */
[----:B------:R0:W5:Y:S01]  /*b390*/  @!P3 LD.E.64 R44, desc[UR6][R24.64] ;  /* 0x00000006182cb980 */ /* 0x000162000c101b00 */
[----:B------:R-:W-:Y:S01]  /*b3a0*/  @!P0 SHF.L.U64.HI R27, R235, 0x1, R79 ;  /* 0x00000001eb1b8819 */ /* 0x000fe2000001024f */
[----:B------:R-:W-:Y:S02]  /*b3b0*/  @!P1 IMAD.X R5, R78, 0x1, R26, P4 ;  /* 0x000000014e059824 */ /* 0x000fe400020e061a */
[----:B------:R0:W5:Y:S02]  /*b3c0*/  @!P2 LD.E.64 R40, desc[UR6][R12.64] ;  /* 0x000000060c28a980 */ /* 0x000164000c101b00 */
[----:B------:R-:W-:-:S02]  /*b3d0*/  @!P0 IMAD.X R7, R9, 0x1, R27, P6 ;  /* 0x0000000109078824 */ /* 0x000fc400030e061b */
[----:B------:R-:W-:Y:S01]  /*b3e0*/  @!P0 IMAD.X R9, R78, 0x1, R27, P5 ;  /* 0x000000014e098824 */ /* 0x000fe200028e061b */
[----:B------:R-:W-:Y:S01]  /*b3f0*/  CS2R R26, SRZ ;  /* 0x00000000001a7805 */ /* 0x000fe2000001ff00 */
[----:B------:R0:W5:Y:S04]  /*b400*/  @!P1 LD.E.64 R34, desc[UR6][R10.64] ;  /* 0x000000060a229980 */ /* 0x000168000c101b00 */
[----:B------:R0:W5:Y:S04]  /*b410*/  @!P1 LD.E.64 R36, desc[UR6][R4.64] ;  /* 0x0000000604249980 */ /* 0x000168000c101b00 */
[----:B------:R0:W5:Y:S04]  /*b420*/  @!P0 LD.E.64 R28, desc[UR6][R6.64] ;  /* 0x00000006061c8980 */ /* 0x000168000c101b00 */
[----:B------:R0:W5:Y:S02]  /*b430*/  @!P0 LD.E.64 R26, desc[UR6][R8.64] ;  /* 0x00000006081a8980 */ /* 0x000164000c101b00 */
.L_x_1653:
[----:B------:R-:W-:Y:S05]  /*b440*/  BSYNC B1 ;  /* 0x0000000000017941 */ /* 0x000fea0003800000 */
.L_x_1652:
[----:B0----5:R-:W-:Y:S01]  /*b450*/  IMAD.MOV.U32 R4, RZ, RZ, R28 ;  /* 0x000000ffff047224 */ /* 0x021fe200078e001c */
[----:B------:R-:W-:Y:S01]  /*b460*/  UMOV UR4, 0xffffffff ;  /* 0xffffffff00047882 */ /* 0x000fe20000000000 */
[----:B------:R-:W-:Y:S02]  /*b470*/  IMAD.MOV.U32 R5, RZ, RZ, R29 ;  /* 0x000000ffff057224 */ /* 0x000fe400078e001d */
[----:B------:R-:W-:Y:S02]  /*b480*/  IMAD.MOV.U32 R6, RZ, RZ, R34 ;  /* 0x000000ffff067224 */ /* 0x000fe400078e0022 */
        /* <DEDUP_REMOVED lines=20> */
[----:B------:R-:W-:-:S03]  /*b5d0*/  IMAD.MOV.U32 R7, RZ, RZ, R40 ;  /* 0x000000ffff077224 */ /* 0x000fc600078e0028 */
[----:B------:R-:W-:Y:S02]  /*b5e0*/  PRMT R102, R4, 0x7610, R102 ;  /* 0x0000761004667816 */ /* 0x000fe40000000066 */
[----:B------:R-:W-:Y:S02]  /*b5f0*/  CS2R R4, SRZ ;  /* 0x0000000000047805 */ /* 0x000fe4000001ff00 */
[----:B------:R-:W-:Y:S01]  /*b600*/  PRMT R90, R7, 0x5410, R6 ;  /* 0x00005410075a7816 */ /* 0x000fe20000000006 */
[----:B------:R-:W-:Y:S06]  /*b610*/  BRA.DIV UR4, `(.L_x_1654) ;  /* 0x0000023604307947 */ /* 0x000fec000b800000 */
[----:B------:R0:W3:Y:S04]  /*b620*/  SHFL.IDX PT, R79, R32, 0x3, 0x181f ;  /* 0x00781f00204f7f89 */ /* 0x0000e800000e0000 */
[----:B----4-:R0:W4:Y:S04]  /*b630*/  SHFL.IDX PT, R9, R31, 0x3, 0x181f ;  /* 0x00781f001f097f89 */ /* 0x01012800000e0000 */
[----:B------:R0:W0:Y:S04]  /*b640*/  SHFL.IDX PT, R80, R33, 0x3, 0x181f ;  /* 0x00781f0021507f89 */ /* 0x00002800000e0000 */
[----:B------:R0:W0:Y:S02]  /*b650*/  SHFL.IDX PT, R78, R30, 0x3, 0x181f ;  /* 0x00781f001e4e7f89 */ /* 0x00002400000e0000 */
.L_x_2047:
[----:B------:R-:W5:Y:S01]  /*b660*/  LDL R6, [R1+0x54] ;  /* 0x0000540001067983 */ /* 0x000f620000100800 */
[----:B------:R-:W-:Y:S01]  /*b670*/  VIADD R0, R0, 0x60 ;  /* 0x0000006000007836 */ /* 0x000fe20000000000 */
[----:B------:R-:W-:Y:S01]  /*b680*/  BSSY B1, `(.L_x_1655) ;  /* 0x000003f000017945 */ /* 0x000fe20003800000 */
[----:B------:R-:W-:Y:S02]  /*b690*/  CS2R R12, SRZ ;  /* 0x00000000000c7805 */ /* 0x000fe4000001ff00 */
[----:B------:R-:W-:Y:S02]  /*b6a0*/  CS2R R20, SRZ ;  /* 0x0000000000147805 */ /* 0x000fe4000001ff00 */
[----:B01----:R-:W-:Y:S02]  /*b6b0*/  CS2R R30, SRZ ;  /* 0x00000000001e7805 */ /* 0x003fe4000001ff00 */
[----:B------:R-:W-:Y:S02]  /*b6c0*/  ISETP.GE.AND P0, PT, R0, R3, PT ;  /* 0x000000030000720c */ /* 0x000fe40003f06270 */
[----:B------:R-:W-:-:S02]  /*b6d0*/  CS2R R14, SRZ ;  /* 0x00000000000e7805 */ /* 0x000fc4000001ff00 */
[----:B------:R-:W-:Y:S02]  /*b6e0*/  CS2R R24, SRZ ;  /* 0x0000000000187805 */ /* 0x000fe4000001ff00 */
[----:B------:R-:W-:Y:S02]  /*b6f0*/  CS2R R32, SRZ ;  /* 0x0000000000207805 */ /* 0x000fe4000001ff00 */
[----:B-----5:R-:W-:-:S04]  /*b700*/  LEA.HI R81, R6, R6, RZ, 0x1 ;  /* 0x0000000606517211 */ /* 0x020fc800078f08ff */
[----:B------:R-:W-:-:S05]  /*b710*/  LOP3.LUT R81, R81, 0xfffffffe, RZ, 0xc0, !PT ;  /* 0xfffffffe51517812 */ /* 0x000fca00078ec0ff */
[----:B------:R-:W-:Y:S01]  /*b720*/  IMAD.IADD R81, R6, 0x1, -R81 ;  /* 0x0000000106517824 */ /* 0x000fe200078e0a51 */
[----:B------:R-:W-:-:S04]  /*b730*/  CS2R R6, SRZ ;  /* 0x0000000000067805 */ /* 0x000fc8000001ff00 */
[----:B------:R-:W-:Y:S01]  /*b740*/  SHF.L.U32 R81, R81, 0x1f, RZ ;  /* 0x0000001f51517819 */ /* 0x000fe200000006ff */
[----:B------:R-:W-:Y:S06]  /*b750*/  @P0 BRA `(.L_x_1656) ;  /* 0x0000000000c40947 */ /* 0x000fec0003800000 */
[----:B--2---:R-:W2:Y:S01]  /*b760*/  LDL R8, [R1+0x70] ;  /* 0x0000700001087983 */ /* 0x004ea20000100800 */
[----:B------:R-:W-:-:S03]  /*b770*/  ULDC UR4, c[0x0][0x3f4] ;  /* 0x0000fd0000047ab9 */ /* 0x000fc60000000800 */
[----:B------:R-:W2:Y:S04]  /*b780*/  LDL R10, [R1+0x74] ;  /* 0x00007400010a7983 */ /* 0x000ea80000100800 */
[----:B------:R-:W2:Y:S01]  /*b790*/  LDL R86, [R1+0x6c] ;  /* 0x00006c0001567983 */ /* 0x000ea20000100800 */
[----:B------:R-:W-:Y:S02]  /*b7a0*/  ISETP.GE.AND P2, PT, R234, UR4, PT ;  /* 0x00000004ea007c0c */ /* 0x000fe4000bf46270 */
[----:B------:R-:W-:Y:S02]  /*b7b0*/  ISETP.GE.AND P1, PT, R233, UR4, PT ;  /* 0x00000004e9007c0c */ /* 0x000fe4000bf26270 */
[----:B------:R-:W-:Y:S02]  /*b7c0*/  ISETP.GE.AND P3, PT, R200, UR4, PT ;  /* 0x00000004c8007c0c */ /* 0x000fe4000bf66270 */
[----:B------:R-:W-:-:S07]  /*b7d0*/  ISETP.GE.AND P0, PT, R235, UR4, PT ;  /* 0x00000004eb007c0c */ /* 0x000fce000bf06270 */
[----:B------:R-:W-:Y:S01]  /*b7e0*/  @!P2 IMAD.SHL.U32 R6, R234, 0x2, RZ ;  /* 0x00000002ea06a824 */ /* 0x000fe200078e00ff */
[----:B------:R-:W-:-:S03]  /*b7f0*/  CS2R R32, SRZ ;  /* 0x0000000000207805 */ /* 0x000fc6000001ff00 */
[----:B------:R-:W-:Y:S01]  /*b800*/  @!P3 IMAD.MOV.U32 R11, RZ, RZ, R80 ;  /* 0x000000ffff0bb224 */ /* 0x000fe200078e0050 */
[-C--:B----4-:R-:W-:Y:S02]  /*b810*/  @!P2 IADD3 R12, P4, R9, R6.reuse, RZ ;  /* 0x00000006090ca210 */ /* 0x090fe40007f9e0ff */
[----:B------:R-:W-:Y:S01]  /*b820*/  @!P2 IADD3 R6, P6, R78, R6, RZ ;  /* 0x000000064e06a210 */ /* 0x000fe20007fde0ff */
[----:B------:R-:W-:Y:S01]  /*b830*/  @!P0 IMAD.SHL.U32 R24, R235, 0x2, RZ ;  /* 0x00000002eb188824 */ /* 0x000fe200078e00ff */
[----:B------:R-:W-:Y:S01]  /*b840*/  ULDC.64 UR6, c[0x0][0x208] ;  /* 0x0000820000067ab9 */ /* 0x000fe20000000a00 */
[----:B------:R-:W-:Y:S02]  /*b850*/  @!P3 IMAD.MOV.U32 R14, RZ, RZ, R9 ;  /* 0x000000ffff0eb224 */ /* 0x000fe400078e0009 */
[----:B---3--:R-:W-:Y:S01]  /*b860*/  @!P3 IMAD.MOV.U32 R15, RZ, RZ, R79 ;  /* 0x000000ffff0fb224 */ /* 0x008fe200078e004f */
[----:B------:R-:W-:Y:S01]  /*b870*/  CS2R R30, SRZ ;  /* 0x00000000001e7805 */ /* 0x000fe2000001ff00 */
[----:B------:R-:W-:-:S05]  /*b880*/  @!P3 IMAD.WIDE R14, R200, 0x2, R14 ;  /* 0x00000002c80eb825 */ /* 0x000fca00078e020e */
[----:B------:R0:W5:Y:S02]  /*b890*/  @!P3 LD.E.64 R30, desc[UR6][R14.64] ;  /* 0x000000060e1eb980 */ /* 0x000164000c101b00 */
[----:B0-----:R-:W-:Y:S02]  /*b8a0*/  CS2R R14, SRZ ;  /* 0x00000000000e7805 */ /* 0x001fe4000001ff00 */
[C---:B--2---:R-:W-:Y:S01]  /*b8b0*/  @!P1 SHF.L.U64.HI R0, R233.reuse, 0x1, R8 ;  /* 0x00000001e9009819 */ /* 0x044fe20000010208 */
[----:B------:R-:W-:Y:S01]  /*b8c0*/  @!P1 IMAD.SHL.U32 R8, R233, 0x2, RZ ;  /* 0x00000002e9089824 */ /* 0x000fe200078e00ff */
[----:B------:R-:W-:Y:S01]  /*b8d0*/  @!P2 SHF.L.U64.HI R5, R234, 0x1, R10 ;  /* 0x00000001ea05a819 */ /* 0x000fe2000001020a */
[----:B------:R-:W-:-:S03]  /*b8e0*/  @!P3 IMAD.MOV.U32 R10, RZ, RZ, R78 ;  /* 0x000000ffff0ab224 */ /* 0x000fc600078e004e */
[----:B------:R-:W-:Y:S01]  /*b8f0*/  @!P1 IADD3 R4, P5, R9, R8, RZ ;  /* 0x0000000809049210 */ /* 0x000fe20007fbe0ff */
[----:B------:R-:W-:-:S04]  /*b900*/  @!P3 IMAD.WIDE R20, R200, 0x2, R10 ;  /* 0x00000002c814b825 */ /* 0x000fc800078e020a */
[--C-:B------:R-:W-:Y:S01]  /*b910*/  @!P2 IMAD.X R13, R79, 0x1, R5.reuse, P4 ;  /* 0x000000014f0da824 */ /* 0x100fe200020e0605 */
[----:B------:R-:W-:Y:S01]  /*b920*/  @!P1 IADD3 R8, P4, R78, R8, RZ ;  /* 0x000000084e089210 */ /* 0x000fe20007f9e0ff */
[----:B------:R-:W-:Y:S01]  /*b930*/  @!P2 IMAD.X R7, R80, 0x1, R5, P6 ;  /* 0x000000015007a824 */ /* 0x000fe200030e0605 */
[-C--:B------:R-:W-:Y:S01]  /*b940*/  @!P0 IADD3 R10, P6, R9, R24.reuse, RZ ;  /* 0x00000018090a8210 */ /* 0x080fe20007fde0ff */
[----:B------:R-:W-:Y:S01]  /*b950*/  @!P1 IMAD.X R5, R79, 0x1, R0, P5 ;  /* 0x000000014f059824 */ /* 0x000fe200028e0600 */
[----:B------:R-:W-:Y:S01]  /*b960*/  @!P0 IADD3 R78, P5, R78, R24, RZ ;  /* 0x000000184e4e8210 */ /* 0x000fe20007fbe0ff */
[----:B------:R0:W5:Y:S01]  /*b970*/  @!P3 LD.E.64 R32, desc[UR6][R20.64] ;  /* 0x000000061420b980 */ /* 0x000162000c101b00 */
[----:B------:R-:W-:Y:S02]  /*b980*/  @!P0 SHF.L.U64.HI R24, R235, 0x1, R86 ;  /* 0x00000001eb188819 */ /* 0x000fe40000010256 */
[----:B0-----:R-:W-:-:S03]  /*b990*/  CS2R R20, SRZ ;  /* 0x0000000000147805 */ /* 0x001fc6000001ff00 */
[--C-:B------:R-:W-:Y:S02]  /*b9a0*/  @!P0 IMAD.X R11, R79, 0x1, R24.reuse, P6 ;  /* 0x000000014f0b8824 */ /* 0x100fe400030e0618 */
[C---:B------:R-:W-:Y:S01]  /*b9b0*/  @!P0 IMAD.X R79, R80.reuse, 0x1, R24, P5 ;  /* 0x00000001504f8824 */ /* 0x040fe200028e0618 */
[----:B------:R-:W-:Y:S01]  /*b9c0*/  CS2R R24, SRZ ;  /* 0x0000000000187805 */ /* 0x000fe2000001ff00 */
[----:B------:R0:W5:Y:S01]  /*b9d0*/  @!P2 LD.E.64 R20, desc[UR6][R12.64] ;  /* 0x000000060c14a980 */ /* 0x000162000c101b00 */
[----:B------:R-:W-:-:S04]  /*b9e0*/  @!P1 IMAD.X R9, R80, 0x1, R0, P4 ;  /* 0x0000000150099824 */ /* 0x000fc800020e0600 */
[----:B------:R1:W5:Y:S04]  /*b9f0*/  @!P2 LD.E.64 R24, desc[UR6][R6.64] ;  /* 0x000000060618a980 */ /* 0x000368000c101b00 */
[----:B------:R-:W5:Y:S01]  /*ba00*/  @!P1 LD.E.64 R14, desc[UR6][R8.64] ;  /* 0x00000006080e9980 */ /* 0x000f62000c101b00 */
[----:B0-----:R-:W-:Y:S02]  /*ba10*/  CS2R R12, SRZ ;  /* 0x00000000000c7805 */ /* 0x001fe4000001ff00 */
[----:B-1----:R-:W-:-:S04]  /*ba20*/  CS2R R6, SRZ ;  /* 0x0000000000067805 */ /* 0x002fc8000001ff00 */
[----:B------:R0:W5:Y:S04]  /*ba30*/  @!P1 LD.E.64 R12, desc[UR6][R4.64] ;  /* 0x00000006040c9980 */ /* 0x000168000c101b00 */
[----:B------:R1:W5:Y:S01]  /*ba40*/  @!P0 LD.E.64 R6, desc[UR6][R78.64] ;  /* 0x000000064e068980 */ /* 0x000362000c101b00 */
[----:B0-----:R-:W-:-:S06]  /*ba50*/  CS2R R4, SRZ ;  /* 0x0000000000047805 */ /* 0x001fcc000001ff00 */
[----:B------:R1:W5:Y:S02]  /*ba60*/  @!P0 LD.E.64 R4, desc[UR6][R10.64] ;  /* 0x000000060a048980 */ /* 0x000364000c101b00 */
.L_x_1656:
[----:B------:R-:W-:Y:S05]  /*ba70*/  BSYNC B1 ;  /* 0x0000000000017941 */ /* 0x000fea0003800000 */
.L_x_1655:
[----:B------:R-:W0:Y:S01]  /*ba80*/  SYNCS.PHASECHK.TRANS64.TRYWAIT P0, [R16+URZ+0x30800], R81 ;  /* 0x03080051100075a7 */ /* 0x000e22000800017f */
[----:B--2--5:R-:W-:Y:S01]  /*ba90*/  IMAD.MOV.U32 R8, RZ, RZ, R12 ;  /* 0x000000ffff087224 */ /* 0x024fe200078e000c */
[----:B------:R-:W-:Y:S01]  /*baa0*/  BSSY B1, `(.L_x_1657) ;  /* 0x0000018000017945 */ /* 0x000fe20003800000 */
[----:B------:R-:W-:Y:S02]  /*bab0*/  IMAD.MOV.U32 R0, RZ, RZ, R13 ;  /* 0x000000ffff007224 */ /* 0x000fe400078e000d */
[----:B-1----:R-:W-:Y:S02]  /*bac0*/  IMAD.MOV.U32 R10, RZ, RZ, R4 ;  /* 0x000000ffff0a7224 */ /* 0x002fe400078e0004 */
[----:B----4-:R-:W-:Y:S01]  /*bad0*/  IMAD.MOV.U32 R9, RZ, RZ, R5 ;  /* 0x000000ffff097224 */ /* 0x010fe200078e0005 */
[----:B------:R-:W-:Y:S01]  /*bae0*/  PRMT R80, R8, 0x5410, R0 ;  /* 0x0000541008507816 */ /* 0x000fe20000000000 */
[----:B------:R-:W-:Y:S02]  /*baf0*/  IMAD.MOV.U32 R8, RZ, RZ, R30 ;  /* 0x000000ffff087224 */ /* 0x000fe400078e001e */
[----:B------:R-:W-:Y:S01]  /*bb00*/  IMAD.MOV.U32 R0, RZ, RZ, R31 ;  /* 0x000000ffff007224 */ /* 0x000fe200078e001f */
[----:B---3--:R-:W-:Y:S01]  /*bb10*/  PRMT R79, R9, 0x5410, R10 ;  /* 0x00005410094f7816 */ /* 0x008fe2000000000a */
        /* <DEDUP_REMOVED lines=11> */
[----:B------:R-:W-:Y:S02]  /*bbd0*/  PRMT R78, R9, 0x5410, R10 ;  /* 0x00005410094e7816 */ /* 0x000fe4000000000a */
[----:B------:R-:W-:Y:S02]  /*bbe0*/  PRMT R102, R102, 0x5410, R0 ;  /* 0x0000541066667816 */ /* 0x000fe40000000000 */
[----:B------:R-:W-:Y:S02]  /*bbf0*/  PRMT R93, R8, 0x7610, R93 ;  /* 0x00007610085d7816 */ /* 0x000fe4000000005d */
[----:B------:R-:W-:Y:S01]  /*bc00*/  VIADDMNMX R0, R3, -R95, 0x80, PT ;  /* 0x0000008003007446 */ /* 0x000fe2000380095f */
[----:B0-----:R-:W-:Y:S06]  /*bc10*/  @!P0 BRA `(.L_x_1658) ;  /* 0x0000023000248947 */ /* 0x001fec0003800000 */
.L_x_2048:
[----:B------:R-:W-:Y:S05]  /*bc20*/  BSYNC B1 ;  /* 0x0000000000017941 */ /* 0x000fea0003800000 */
.L_x_1657:
[----:B------:R-:W-:Y:S01]  /*bc30*/  ISETP.GE.AND P0, PT, R23, R0, PT ;  /* 0x000000001700720c */ /* 0x000fe20003f06270 */
[----:B------:R-:W-:Y:S01]  /*bc40*/  IMAD.MOV.U32 R3, RZ, RZ, R32 ;  /* 0x000000ffff037224 */ /* 0x000fe200078e0020 */
[----:B------:R-:W-:Y:S01]  /*bc50*/  BSSY B1, `(.L_x_1659) ;  /* 0x00000cc000017945 */ /* 0x000fe20003800000 */
[----:B------:R-:W-:-:S05]  /*bc60*/  IMAD.MOV.U32 R8, RZ, RZ, R33 ;  /* 0x000000ffff087224 */ /* 0x000fca00078e0021 */
[----:B------:R-:W-:-:S05]  /*bc70*/  PRMT R108, R3, 0x5410, R8 ;  /* 0x00005410036c7816 */ /* 0x000fca0000000008 */
        /* <DEDUP_REMOVED lines=9> */
[----:B-----5:R-:W1:Y:S01]  /*bd10*/  LDS.128 R8, [R115] ;  /* 0x0000000073087984 */ /* 0x020e620000000c00 */
[----:B------:R-:W-:Y:S02]  /*bd20*/  SHF.R.U32.HI R3, RZ, 0x10, R75 ;  /* 0x00000010ff037819 */ /* 0x000fe4000001164b */
[----:B0-----:R-:W-:Y:S02]  /*bd30*/  SHF.R.U32.HI R81, RZ, 0x10, R77 ;  /* 0x00000010ff517819 */ /* 0x001fe4000001164d */
[----:B------:R-:W-:Y:S02]  /*bd40*/  PRMT R3, R91, 0x5410, R3 ;  /* 0x000054105b037816 */ /* 0x000fe40000000003 */
[----:B------:R-:W-:Y:S02]  /*bd50*/  PRMT R81, R94, 0x5410, R81 ;  /* 0x000054105e517816 */ /* 0x000fe40000000051 */
[----:B------:R-:W-:Y:S01]  /*bd60*/  SHF.R.U64 R74, R74, 0x10, R75 ;  /* 0x000000104a4a7819 */ /* 0x000fe2000000124b */
[----:B------:R-:W-:Y:S01]  /*bd70*/  IMAD.U32 R94, R3, 0x10000, RZ ;  /* 0x00010000035e7824 */ /* 0x000fe200078e00ff */
[----:B------:R-:W-:Y:S01]  /*bd80*/  SHF.R.U64 R75, R76, 0x10, R77 ;  /* 0x000000104c4b7819 */ /* 0x000fe2000000124d */
[----:B------:R-:W-:Y:S01]  /*bd90*/  IMAD.U32 R91, R81, 0x10000, RZ ;  /* 0x00010000515b7824 */ /* 0x000fe200078e00ff */
[----:B------:R-:W-:-:S02]  /*bda0*/  LOP3.LUT R76, R3, 0xffff0000, RZ, 0xc0, !PT ;  /* 0xffff0000034c7812 */ /* 0x000fc400078ec0ff */
[----:B------:R-:W-:Y:S02]  /*bdb0*/  LOP3.LUT R3, R81, 0xffff0000, RZ, 0xc0, !PT ;  /* 0xffff000051037812 */ /* 0x000fe400078ec0ff */
[----:B------:R-:W-:Y:S02]  /*bdc0*/  PRMT R75, R112, 0x5410, R75 ;  /* 0x00005410704b7816 */ /* 0x000fe4000000004b */
[----:B------:R-:W-:Y:S02]  /*bdd0*/  PRMT R74, R114, 0x5432, R74 ;  /* 0x00005432724a7816 */ /* 0x000fe4000000004a */
[C---:B-1----:R-:W-:Y:S01]  /*bde0*/  LOP3.LUT R77, R11.reuse, 0xffff0000, RZ, 0xc0, !PT ;  /* 0xffff00000b4d7812 */ /* 0x042fe200078ec0ff */
[----:B------:R-:W-:Y:S01]  /*bdf0*/  IMAD.U32 R81, R11, 0x10000, RZ ;  /* 0x000100000b517824 */ /* 0x000fe200078e00ff */
[C---:B------:R-:W-:Y:S01]  /*be00*/  LOP3.LUT R96, R10.reuse, 0xffff0000, RZ, 0xc0, !PT ;  /* 0xffff00000a607812 */ /* 0x040fe200078ec0ff */
[----:B------:R-:W-:Y:S02]  /*be10*/  IMAD.U32 R10, R10, 0x10000, RZ ;  /* 0x000100000a0a7824 */ /* 0x000fe400078e00ff */
[C---:B------:R-:W-:Y:S01]  /*be20*/  FMUL.FTZ R11, R77.reuse, R3 ;  /* 0x000000034d0b7220 */ /* 0x040fe20000410000 */
[----:B------:R-:W-:Y:S01]  /*be30*/  FMUL.FTZ R77, R77, R76 ;  /* 0x0000004c4d4d7220 */ /* 0x000fe20000410000 */
[C---:B------:R-:W-:Y:S01]  /*be40*/  FMUL.FTZ R95, R96.reuse, R91 ;  /* 0x0000005b605f7220 */ /* 0x040fe20000410000 */
[----:B------:R-:W-:Y:S01]  /*be50*/  FMUL.FTZ R96, R96, R94 ;  /* 0x0000005e60607220 */ /* 0x000fe20000410000 */
[C---:B------:R-:W-:Y:S01]  /*be60*/  FFMA.FTZ R11, R81.reuse, R76, -R11 ;  /* 0x0000004c510b7223 */ /* 0x040fe2000001080b */
[----:B------:R-:W-:Y:S01]  /*be70*/  FFMA.FTZ R3, R81, R3, R77 ;  /* 0x0000000351037223 */ /* 0x000fe2000001004d */
[----:B------:R-:W-:Y:S01]  /*be80*/  FFMA.FTZ R95, R10, R94, -R95 ;  /* 0x0000005e0a5f7223 */ /* 0x000fe2000001085f */
        /* <DEDUP_REMOVED lines=8> */
[----:B------:R-:W-:Y:S01]  /*bf10*/  FMUL.FTZ R81, R81, R91 ;  /* 0x0000005b51517220 */ /* 0x000fe20000410000 */
[----:B------:R-:W-:Y:S02]  /*bf20*/  F2FP.BF16.F32.PACK_AB R10, R10, R95 ;  /* 0x0000005f0a0a723e */ /* 0x000fe400000010ff */
[C---:B------:R-:W-:Y:S01]  /*bf30*/  FFMA.FTZ R8, R76.reuse, R91, -R8 ;  /* 0x0000005b4c087223 */ /* 0x040fe20000010808 */
[----:B------:R-:W-:Y:S01]  /*bf40*/  FFMA.FTZ R81, R76, R77, R81 ;  /* 0x0000004d4c517223 */ /* 0x000fe20000010051 */
[C---:B------:R-:W-:Y:S01]  /*bf50*/  LOP3.LUT R76, R9.reuse, 0xffff0000, RZ, 0xc0, !PT ;  /* 0xffff0000094c7812 */ /* 0x040fe200078ec0ff */
[----:B------:R-:W-:Y:S01]  /*bf60*/  IMAD.U32 R9, R9, 0x10000, RZ ;  /* 0x0001000009097824 */ /* 0x000fe200078e00ff */
[----:B------:R-:W-:Y:S02]  /*bf70*/  F2FP.BF16.F32.PACK_AB R11, R3, R11 ;  /* 0x0000000b030b723e */ /* 0x000fe400000010ff */
[----:B------:R-:W-:Y:S01]  /*bf80*/  F2FP.BF16.F32.PACK_AB R8, R81, R8 ;  /* 0x000000085108723e */ /* 0x000fe200000010ff */
[C---:B------:R-:W-:Y:S01]  /*bf90*/  FMUL.FTZ R77, R76.reuse, R75 ;  /* 0x0000004b4c4d7220 */ /* 0x040fe20000410000 */
[----:B------:R-:W-:-:S03]  /*bfa0*/  FMUL.FTZ R76, R76, R74 ;  /* 0x0000004a4c4c7220 */ /* 0x000fc60000410000 */
[C---:B------:R-:W-:Y:S01]  /*bfb0*/  FFMA.FTZ R74, R9.reuse, R74, -R77 ;  /* 0x0000004a094a7223 */ /* 0x040fe2000001084d */
[----:B------:R-:W-:-:S05]  /*bfc0*/  FFMA.FTZ R9, R9, R75, R76 ;  /* 0x0000004b09097223 */ /* 0x000fca000001004c */
[----:B------:R-:W-:-:S05]  /*bfd0*/  F2FP.BF16.F32.PACK_AB R9, R9, R74 ;  /* 0x0000004a0909723e */ /* 0x000fca00000010ff */
[----:B------:R1:W-:Y:S02]  /*bfe0*/  STS.128 [R115], R8 ;  /* 0x0000000873007388 */ /* 0x0003e40000000c00 */
.L_x_1662:
[----:B------:R-:W-:Y:S05]  /*bff0*/  BSYNC B2 ;  /* 0x0000000000027941 */ /* 0x000fea0003800000 */
.L_x_1661:
[----:B------:R-:W-:Y:S04]  /*c000*/  BSSY B2, `(.L_x_1663) ;  /* 0x0000030000027945 */ /* 0x000fe80003800000 */
[----:B------:R-:W-:Y:S05]  /*c010*/  @P1 BRA `(.L_x_1664) ;  /* 0x0000000000b81947 */ /* 0x000fea0003800000 */
[----:B-1---5:R-:W0:Y:S01]  /*c020*/  LDS.128 R8, [R115+0x4000] ;  /* 0x0040000073087984 */ /* 0x022e220000000c00 */
[----:B------:R-:W-:Y:S02]  /*c030*/  SHF.R.U32.HI R74, RZ, 0x10, R73 ;  /* 0x00000010ff4a7819 */ /* 0x000fe40000011649 */
[----:B------:R-:W-:Y:S02]  /*c040*/  SHF.R.U32.HI R3, RZ, 0x10, R71 ;  /* 0x00000010ff037819 */ /* 0x000fe40000011647 */
[----:B------:R-:W-:Y:S02]  /*c050*/  PRMT R74, R113, 0x5432, R74 ;  /* 0x00005432714a7816 */ /* 0x000fe4000000004a */
[----:B------:R-:W-:Y:S02]  /*c060*/  PRMT R3, R111, 0x5410, R3 ;  /* 0x000054106f037816 */ /* 0x000fe40000000003 */
[----:B------:R-:W-:Y:S01]  /*c070*/  SHF.R.U64 R70, R70, 0x10, R71 ;  /* 0x0000001046467819 */ /* 0x000fe20000001247 */
[C---:B------:R-:W-:Y:S01]  /*c080*/  IMAD.U32 R75, R74.reuse, 0x10000, RZ ;  /* 0x000100004a4b7824 */ /* 0x040fe200078e00ff */
[----:B------:R-:W-:Y:S01]  /*c090*/  LOP3.LUT R74, R74, 0xffff0000, RZ, 0xc0, !PT ;  /* 0xffff00004a4a7812 */ /* 0x000fe200078ec0ff */
[C---:B------:R-:W-:Y:S01]  /*c0a0*/  IMAD.U32 R76, R3.reuse, 0x10000, RZ ;  /* 0x00010000034c7824 */ /* 0x040fe200078e00ff */
[----:B------:R-:W-:-:S02]  /*c0b0*/  LOP3.LUT R71, R3, 0xffff0000, RZ, 0xc0, !PT ;  /* 0xffff000003477812 */ /* 0x000fc400078ec0ff */
[----:B------:R-:W-:Y:S02]  /*c0c0*/  SHF.R.U64 R72, R72, 0x10, R73 ;  /* 0x0000001048487819 */ /* 0x000fe40000001249 */
[----:B------:R-:W-:Y:S02]  /*c0d0*/  PRMT R3, R111, 0x5432, R70 ;  /* 0x000054326f037816 */ /* 0x000fe40000000046 */
[----:B------:R-:W-:Y:S02]  /*c0e0*/  PRMT R70, R112, 0x5432, R72 ;  /* 0x0000543270467816 */ /* 0x000fe40000000048 */
[C---:B0-----:R-:W-:Y:S01]  /*c0f0*/  LOP3.LUT R81, R10.reuse, 0xffff0000, RZ, 0xc0, !PT ;  /* 0xffff00000a517812 */ /* 0x041fe200078ec0ff */
[----:B------:R-:W-:Y:S01]  /*c100*/  IMAD.U32 R10, R10, 0x10000, RZ ;  /* 0x000100000a0a7824 */ /* 0x000fe200078e00ff */
[----:B------:R-:W-:Y:S01]  /*c110*/  LOP3.LUT R72, R8, 0xffff0000, RZ, 0xc0, !PT ;  /* 0xffff000008487812 */ /* 0x000fe200078ec0ff */
[----:B------:R-:W-:Y:S02]  /*c120*/  IMAD.U32 R73, R11, 0x10000, RZ ;  /* 0x000100000b497824 */ /* 0x000fe400078e00ff */
[C---:B------:R-:W-:Y:S01]  /*c130*/  FMUL.FTZ R77, R81.reuse, R75 ;  /* 0x0000004b514d7220 */ /* 0x040fe20000410000 */
[----:B------:R-:W-:-:S03]  /*c140*/  FMUL.FTZ R81, R81, R76 ;  /* 0x0000004c51517220 */ /* 0x000fc60000410000 */
[C---:B------:R-:W-:Y:S01]  /*c150*/  FFMA.FTZ R77, R10.reuse, R76, -R77 ;  /* 0x0000004c0a4d7223 */ /* 0x040fe2000001084d */
[----:B------:R-:W-:Y:S01]  /*c160*/  FFMA.FTZ R10, R10, R75, R81 ;  /* 0x0000004b0a0a7223 */ /* 0x000fe20000010051 */
[----:B------:R-:W-:-:S04]  /*c170*/  LOP3.LUT R75, R11, 0xffff0000, RZ, 0xc0, !PT ;  /* 0xffff00000b4b7812 */ /* 0x000fc800078ec0ff */
[----:B------:R-:W-:Y:S01]  /*c180*/  F2FP.BF16.F32.PACK_AB R10, R10, R77 ;  /* 0x0000004d0a0a723e */ /* 0x000fe200000010ff */
[C---:B------:R-:W-:Y:S01]  /*c190*/  FMUL.FTZ R11, R75.reuse, R74 ;  /* 0x0000004a4b0b7220 */ /* 0x040fe20000410000 */
[----:B------:R-:W-:-:S03]  /*c1a0*/  FMUL.FTZ R75, R75, R71 ;  /* 0x000000474b4b7220 */ /* 0x000fc60000410000 */
[C---:B------:R-:W-:Y:S01]  /*c1b0*/  FFMA.FTZ R11, R73.reuse, R71, -R11 ;  /* 0x00000047490b7223 */ /* 0x040fe2000001080b */
[----:B------:R-:W-:Y:S01]  /*c1c0*/  FFMA.FTZ R74, R73, R74, R75 ;  /* 0x0000004a494a7223 */ /* 0x000fe2000001004b */
[----:B------:R-:W-:Y:S02]  /*c1d0*/  IMAD.U32 R73, R8, 0x10000, RZ ;  /* 0x0001000008497824 */ /* 0x000fe400078e00ff */
[C---:B------:R-:W-:Y:S01]  /*c1e0*/  IMAD.U32 R8, R70.reuse, 0x10000, RZ ;  /* 0x0001000046087824 */ /* 0x040fe200078e00ff */
[----:B------:R-:W-:Y:S01]  /*c1f0*/  LOP3.LUT R70, R70, 0xffff0000, RZ, 0xc0, !PT ;  /* 0xffff000046467812 */ /* 0x000fe200078ec0ff */
[C---:B------:R-:W-:Y:S01]  /*c200*/  IMAD.U32 R71, R9.reuse, 0x10000, RZ ;  /* 0x0001000009477824 */ /* 0x040fe200078e00ff */
[----:B------:R-:W-:Y:S01]  /*c210*/  LOP3.LUT R9, R9, 0xffff0000, RZ, 0xc0, !PT ;  /* 0xffff000009097812 */ /* 0x000fe200078ec0ff */
[C---:B------:R-:W-:Y:S02]  /*c220*/  IMAD.U32 R75, R3.reuse, 0x10000, RZ ;  /* 0x00010000034b7824 */ /* 0x040fe400078e00ff */
[C---:B------:R-:W-:Y:S01]  /*c230*/  FMUL.FTZ R76, R72.reuse, R8 ;  /* 0x00000008484c7220 */ /* 0x040fe20000410000 */
[----:B------:R-:W-:Y:S01]  /*c240*/  LOP3.LUT R3, R3, 0xffff0000, RZ, 0xc0, !PT ;  /* 0xffff000003037812 */ /* 0x000fe200078ec0ff */
[----:B------:R-:W-:-:S02]  /*c250*/  FMUL.FTZ R72, R72, R75 ;  /* 0x0000004b48487220 */ /* 0x000fc40000410000 */
[----:B------:R-:W-:Y:S01]  /*c260*/  FFMA.FTZ R76, R73, R75, -R76 ;  /* 0x0000004b494c7223 */ /* 0x000fe2000001084c */
[C---:B------:R-:W-:Y:S01]  /*c270*/  FMUL.FTZ R75, R9.reuse, R70 ;  /* 0x00000046094b7220 */ /* 0x040fe20000410000 */
[----:B------:R-:W-:Y:S01]  /*c280*/  FMUL.FTZ R9, R9, R3 ;  /* 0x0000000309097220 */ /* 0x000fe20000410000 */
[----:B------:R-:W-:Y:S01]  /*c290*/  FFMA.FTZ R8, R73, R8, R72 ;  /* 0x0000000849087223 */ /* 0x000fe20000010048 */
[----:B------:R-:W-:Y:S01]  /*c2a0*/  F2FP.BF16.F32.PACK_AB R11, R74, R11 ;  /* 0x0000000b4a0b723e */ /* 0x000fe200000010ff */
[C---:B------:R-:W-:Y:S01]  /*c2b0*/  FFMA.FTZ R75, R71.reuse, R3, -R75 ;  /* 0x00000003474b7223 */ /* 0x040fe2000001084b */
[----:B------:R-:W-:Y:S02]  /*c2c0*/  FFMA.FTZ R9, R71, R70, R9 ;  /* 0x0000004647097223 */ /* 0x000fe40000010009 */
[----:B------:R-:W-:-:S03]  /*c2d0*/  F2FP.BF16.F32.PACK_AB R8, R8, R76 ;  /* 0x0000004c0808723e */ /* 0x000fc600000010ff */
[----:B------:R-:W-:-:S05]  /*c2e0*/  F2FP.BF16.F32.PACK_AB R9, R9, R75 ;  /* 0x0000004b0909723e */ /* 0x000fca00000010ff */
[----:B------:R2:W-:Y:S02]  /*c2f0*/  STS.128 [R115+0x4000], R8 ;  /* 0x0040000873007388 */ /* 0x0005e40000000c00 */
.L_x_1664:
[----:B------:R-:W-:Y:S05]  /*c300*/  BSYNC B2 ;  /* 0x0000000000027941 */ /* 0x000fea0003800000 */
.L_x_1663:
[----:B------:R-:W-:Y:S04]  /*c310*/  BSSY B2, `(.L_x_1665) ;  /* 0x0000030000027945 */ /* 0x000fe80003800000 */
[----:B------:R-:W-:Y:S05]  /*c320*/  @P2 BRA `(.L_x_1666) ;  /* 0x0000000000b82947 */ /* 0x000fea0003800000 */
[----:B-12--5:R-:W1:Y:S01]  /*c330*/  LDS.128 R8, [R115+0x8000] ;  /* 0x0080000073087984 */ /* 0x026e620000000c00 */
[--C-:B------:R-:W-:Y:S02]  /*c340*/  SHF.R.U64 R3, R66, 0x10, R67.reuse ;  /* 0x0000001042037819 */ /* 0x100fe40000001243 */
[----:B------:R-:W-:Y:S02]  /*c350*/  SHF.R.U32.HI R66, RZ, 0x10, R67 ;  /* 0x00000010ff427819 */ /* 0x000fe40000011643 */
[--C-:B------:R-:W-:Y:S02]  /*c360*/  SHF.R.U64 R67, R68, 0x10, R69.reuse ;  /* 0x0000001044437819 */ /* 0x100fe40000001245 */
[----:B------:R-:W-:Y:S02]  /*c370*/  SHF.R.U32.HI R68, RZ, 0x10, R69 ;  /* 0x00000010ff447819 */ /* 0x000fe40000011645 */
[----:B------:R-:W-:Y:S02]  /*c380*/  PRMT R66, R110, 0x5432, R66 ;  /* 0x000054326e427816 */ /* 0x000fe40000000042 */
[----:B------:R-:W-:-:S02]  /*c390*/  PRMT R68, R109, 0x5432, R68 ;  /* 0x000054326d447816 */ /* 0x000fc40000000044 */
[----:B------:R-:W-:Y:S02]  /*c3a0*/  PRMT R69, R110, 0x5410, R3 ;  /* 0x000054106e457816 */ /* 0x000fe40000000003 */
[----:B------:R-:W-:Y:S01]  /*c3b0*/  LOP3.LUT R75, R66, 0xffff0000, RZ, 0xc0, !PT ;  /* 0xffff0000424b7812 */ /* 0x000fe200078ec0ff */
[C---:B------:R-:W-:Y:S01]  /*c3c0*/  IMAD.U32 R74, R68.reuse, 0x10000, RZ ;  /* 0x00010000444a7824 */ /* 0x040fe200078e00ff */
[----:B------:R-:W-:Y:S02]  /*c3d0*/  PRMT R67, R109, 0x5410, R67 ;  /* 0x000054106d437816 */ /* 0x000fe40000000043 */
[----:B------:R-:W-:Y:S02]  /*c3e0*/  LOP3.LUT R68, R68, 0xffff0000, RZ, 0xc0, !PT ;  /* 0xffff000044447812 */ /* 0x000fe400078ec0ff */
[----:B-1----:R-:W-:Y:S01]  /*c3f0*/  LOP3.LUT R70, R10, 0xffff0000, RZ, 0xc0, !PT ;  /* 0xffff00000a467812 */ /* 0x002fe200078ec0ff */
[C---:B------:R-:W-:Y:S01]  /*c400*/  IMAD.U32 R73, R8.reuse, 0x10000, RZ ;  /* 0x0001000008497824 */ /* 0x040fe200078e00ff */
[----:B------:R-:W-:Y:S01]  /*c410*/  LOP3.LUT R71, R8, 0xffff0000, RZ, 0xc0, !PT ;  /* 0xffff000008477812 */ /* 0x000fe200078ec0ff */
[----:B------:R-:W-:-:S02]  /*c420*/  IMAD.U32 R8, R66, 0x10000, RZ ;  /* 0x0001000042087824 */ /* 0x000fc400078e00ff */
[----:B------:R-:W-:Y:S02]  /*c430*/  IMAD.U32 R3, R10, 0x10000, RZ ;  /* 0x000100000a037824 */ /* 0x000fe400078e00ff */
[C---:B------:R-:W-:Y:S01]  /*c440*/  FMUL.FTZ R66, R70.reuse, R74 ;  /* 0x0000004a46427220 */ /* 0x040fe20000410000 */
[C---:B------:R-:W-:Y:S01]  /*c450*/  IMAD.U32 R10, R11.reuse, 0x10000, RZ ;  /* 0x000100000b0a7824 */ /* 0x040fe200078e00ff */
[----:B------:R-:W-:Y:S01]  /*c460*/  LOP3.LUT R11, R11, 0xffff0000, RZ, 0xc0, !PT ;  /* 0xffff00000b0b7812 */ /* 0x000fe200078ec0ff */
[-C--:B------:R-:W-:Y:S01]  /*c470*/  FMUL.FTZ R70, R70, R8.reuse ;  /* 0x0000000846467220 */ /* 0x080fe20000410000 */
[----:B------:R-:W-:Y:S01]  /*c480*/  FFMA.FTZ R66, R3, R8, -R66 ;  /* 0x0000000803427223 */ /* 0x000fe20000010842 */
[C---:B------:R-:W-:Y:S01]  /*c490*/  IMAD.U32 R72, R9.reuse, 0x10000, RZ ;  /* 0x0001000009487824 */ /* 0x040fe200078e00ff */
[----:B------:R-:W-:Y:S01]  /*c4a0*/  LOP3.LUT R9, R9, 0xffff0000, RZ, 0xc0, !PT ;  /* 0xffff000009097812 */ /* 0x000fe200078ec0ff */
[----:B------:R-:W-:Y:S01]  /*c4b0*/  FFMA.FTZ R70, R3, R74, R70 ;  /* 0x0000004a03467223 */ /* 0x000fe20000010046 */
[----:B------:R-:W-:Y:S01]  /*c4c0*/  FMUL.FTZ R76, R11, R68 ;  /* 0x000000440b4c7220 */ /* 0x000fe20000410000 */
[----:B------:R-:W-:-:S02]  /*c4d0*/  IMAD.U32 R3, R67, 0x10000, RZ ;  /* 0x0001000043037824 */ /* 0x000fc400078e00ff */
[-C--:B------:R-:W-:Y:S01]  /*c4e0*/  FMUL.FTZ R11, R11, R75.reuse ;  /* 0x0000004b0b0b7220 */ /* 0x080fe20000410000 */
[----:B------:R-:W-:Y:S01]  /*c4f0*/  IMAD.U32 R8, R69, 0x10000, RZ ;  /* 0x0001000045087824 */ /* 0x000fe200078e00ff */
[----:B------:R-:W-:Y:S01]  /*c500*/  LOP3.LUT R67, R67, 0xffff0000, RZ, 0xc0, !PT ;  /* 0xffff000043437812 */ /* 0x000fe200078ec0ff */
[C---:B------:R-:W-:Y:S01]  /*c510*/  FFMA.FTZ R76, R10.reuse, R75, -R76 ;  /* 0x0000004b0a4c7223 */ /* 0x040fe2000001084c */
[----:B------:R-:W-:Y:S01]  /*c520*/  LOP3.LUT R69, R69, 0xffff0000, RZ, 0xc0, !PT ;  /* 0xffff000045457812 */ /* 0x000fe200078ec0ff */
[----:B------:R-:W-:Y:S01]  /*c530*/  FFMA.FTZ R11, R10, R68, R11 ;  /* 0x000000440a0b7223 */ /* 0x000fe2000001000b */
[----:B------:R-:W-:Y:S01]  /*c540*/  FMUL.FTZ R10, R71, R3 ;  /* 0x00000003470a7220 */ /* 0x000fe20000410000 */
[----:B------:R-:W-:Y:S01]  /*c550*/  FMUL.FTZ R68, R9, R67 ;  /* 0x0000004309447220 */ /* 0x000fe20000410000 */
        /* <DEDUP_REMOVED lines=8> */
[----:B------:R-:W-:Y:S02]  /*c5e0*/  F2FP.BF16.F32.PACK_AB R8, R71, R8 ;  /* 0x000000084708723e */ /* 0x000fe400000010ff */
[----:B------:R-:W-:-:S05]  /*c5f0*/  F2FP.BF16.F32.PACK_AB R9, R9, R68 ;  /* 0x000000440909723e */ /* 0x000fca00000010ff */
[----:B------:R3:W-:Y:S02]  /*c600*/  STS.128 [R115+0x8000], R8 ;  /* 0x0080000873007388 */ /* 0x0007e40000000c00 */
.L_x_1666:
[----:B------:R-:W-:Y:S05]  /*c610*/  BSYNC B2 ;  /* 0x0000000000027941 */ /* 0x000fea0003800000 */
.L_x_1665:
[----:B------:R-:W-:Y:S05]  /*c620*/  @P3 BRA `(.L_x_1660) ;  /* 0x0000000000b83947 */ /* 0x000fea0003800000 */
[----:B-123-5:R-:W1:Y:S01]  /*c630*/  LDS.128 R8, [R115+0xc000] ;  /* 0x00c0000073087984 */ /* 0x02ee620000000c00 */
        /* <DEDUP_REMOVED lines=9> */
[----:B------:R-:W-:Y:S02]  /*c6d0*/  LOP3.LUT R64, R64, 0xffff0000, RZ, 0xc0, !PT ;  /* 0xffff000040407812 */ /* 0x000fe400078ec0ff */
[----:B------:R-:W-:Y:S02]  /*c6e0*/  PRMT R3, R98, 0x5432, R3 ;  /* 0x0000543262037816 */ /* 0x000fe40000000003 */
[----:B-1----:R-:W-:Y:S01]  /*c6f0*/  LOP3.LUT R65, R10, 0xffff0000, RZ, 0xc0, !PT ;  /* 0xffff00000a417812 */ /* 0x002fe200078ec0ff */
[C---:B------:R-:W-:Y:S01]  /*c700*/  IMAD.U32 R68, R8.reuse, 0x10000, RZ ;  /* 0x0001000008447824 */ /* 0x040fe200078e00ff */
[----:B------:R-:W-:Y:S01]  /*c710*/  LOP3.LUT R66, R8, 0xffff0000, RZ, 0xc0, !PT ;  /* 0xffff000008427812 */ /* 0x000fe200078ec0ff */
[----:B------:R-:W-:-:S02]  /*c720*/  IMAD.U32 R8, R62, 0x10000, RZ ;  /* 0x000100003e087824 */ /* 0x000fc400078e00ff */
[----:B------:R-:W-:Y:S02]  /*c730*/  IMAD.U32 R63, R10, 0x10000, RZ ;  /* 0x000100000a3f7824 */ /* 0x000fe400078e00ff */
[-C--:B------:R-:W-:Y:S01]  /*c740*/  FMUL.FTZ R62, R65, R69.reuse ;  /* 0x00000045413e7220 */ /* 0x080fe20000410000 */
[C---:B------:R-:W-:Y:S01]  /*c750*/  IMAD.U32 R10, R11.reuse, 0x10000, RZ ;  /* 0x000100000b0a7824 */ /* 0x040fe200078e00ff */
[----:B------:R-:W-:Y:S01]  /*c760*/  LOP3.LUT R11, R11, 0xffff0000, RZ, 0xc0, !PT ;  /* 0xffff00000b0b7812 */ /* 0x000fe200078ec0ff */
[-C--:B------:R-:W-:Y:S01]  /*c770*/  FMUL.FTZ R65, R65, R8.reuse ;  /* 0x0000000841417220 */ /* 0x080fe20000410000 */
[----:B------:R-:W-:Y:S01]  /*c780*/  FFMA.FTZ R62, R63, R8, -R62 ;  /* 0x000000083f3e7223 */ /* 0x000fe2000001083e */
[C---:B------:R-:W-:Y:S01]  /*c790*/  IMAD.U32 R67, R9.reuse, 0x10000, RZ ;  /* 0x0001000009437824 */ /* 0x040fe200078e00ff */
[----:B------:R-:W-:Y:S01]  /*c7a0*/  LOP3.LUT R9, R9, 0xffff0000, RZ, 0xc0, !PT ;  /* 0xffff000009097812 */ /* 0x000fe200078ec0ff */
[----:B------:R-:W-:Y:S01]  /*c7b0*/  FMUL.FTZ R71, R11, R64 ;  /* 0x000000400b477220 */ /* 0x000fe20000410000 */
[----:B------:R-:W-:Y:S01]  /*c7c0*/  FFMA.FTZ R65, R63, R69, R65 ;  /* 0x000000453f417223 */ /* 0x000fe20000010041 */
[----:B------:R-:W-:-:S02]  /*c7d0*/  IMAD.U32 R8, R99, 0x10000, RZ ;  /* 0x0001000063087824 */ /* 0x000fc400078e00ff */
[-C--:B------:R-:W-:Y:S01]  /*c7e0*/  FMUL.FTZ R11, R11, R70.reuse ;  /* 0x000000460b0b7220 */ /* 0x080fe20000410000 */
[----:B------:R-:W-:Y:S01]  /*c7f0*/  IMAD.U32 R63, R3, 0x10000, RZ ;  /* 0x00010000033f7824 */ /* 0x000fe200078e00ff */
[----:B------:R-:W-:Y:S01]  /*c800*/  LOP3.LUT R99, R99, 0xffff0000, RZ, 0xc0, !PT ;  /* 0xffff000063637812 */ /* 0x000fe200078ec0ff */
[C---:B------:R-:W-:Y:S01]  /*c810*/  FFMA.FTZ R71, R10.reuse, R70, -R71 ;  /* 0x000000460a477223 */ /* 0x040fe20000010847 */
[----:B------:R-:W-:Y:S01]  /*c820*/  LOP3.LUT R3, R3, 0xffff0000, RZ, 0xc0, !PT ;  /* 0xffff000003037812 */ /* 0x000fe200078ec0ff */
[----:B------:R-:W-:Y:S01]  /*c830*/  FFMA.FTZ R11, R10, R64, R11 ;  /* 0x000000400a0b7223 */ /* 0x000fe2000001000b */
[CC--:B------:R-:W-:Y:S01]  /*c840*/  FMUL.FTZ R10, R66.reuse, R8.reuse ;  /* 0x00000008420a7220 */ /* 0x0c0fe20000410000 */
[C---:B------:R-:W-:Y:S01]  /*c850*/  FMUL.FTZ R64, R9.reuse, R99 ;  /* 0x0000006309407220 */ /* 0x040fe20000410000 */
[----:B------:R-:W-:Y:S01]  /*c860*/  FMUL.FTZ R66, R66, R63 ;  /* 0x0000003f42427220 */ /* 0x000fe20000410000 */
[----:B------:R-:W-:Y:S01]  /*c870*/  FMUL.FTZ R9, R9, R3 ;  /* 0x0000000309097220 */ /* 0x000fe20000410000 */
        /* <DEDUP_REMOVED lines=9> */
.L_x_1660:
[----:B------:R-:W-:Y:S05]  /*c910*/  BSYNC B1 ;  /* 0x0000000000017941 */ /* 0x000fea0003800000 */
.L_x_1659:
[----:B------:R-:W-:Y:S01]  /*c920*/  VIADD R3, R23, 0x20 ;  /* 0x0000002017037836 */ /* 0x000fe20000000000 */
[----:B------:R-:W-:Y:S04]  /*c930*/  BSSY B1, `(.L_x_1667) ;  /* 0x00000cb000017945 */ /* 0x000fe80003800000 */
[----:B------:R-:W-:-:S13]  /*c940*/  ISETP.GE.AND P0, PT, R3, R0, PT ;  /* 0x000000000300720c */ /* 0x000fda0003f06270 */
[----:B------:R-:W-:Y:S05]  /*c950*/  @P0 BRA `(.L_x_1668) ;  /* 0x0000000c00200947 */ /* 0x000fea0003800000 */
[----:B------:R0:W5:Y:S01]  /*c960*/  LDL R70, [R1+0x30] ;  /* 0x0000300001467983 */ /* 0x0001620000100800 */
[----:B------:R-:W1:Y:S01]  /*c970*/  LDC R3, c[0x0][0x3f4] ;  /* 0x0000fd00ff037b82 */ /* 0x000e620000000800 */
[----:B------:R-:W-:Y:S01]  /*c980*/  BSSY B2, `(.L_x_1669) ;  /* 0x0000034000027945 */ /* 0x000fe20003800000 */
[-C--:B-1----:R-:W-:Y:S02]  /*c990*/  ISETP.GE.AND P0, PT, R200, R3.reuse, PT ;  /* 0x00000003c800720c */ /* 0x082fe40003f06270 */
[-C--:B------:R-:W-:Y:S02]  /*c9a0*/  ISETP.GE.AND P1, PT, R234, R3.reuse, PT ;  /* 0x00000003ea00720c */ /* 0x080fe40003f26270 */
[-C--:B------:R-:W-:Y:S02]  /*c9b0*/  ISETP.GE.AND P2, PT, R233, R3.reuse, PT ;  /* 0x00000003e900720c */ /* 0x080fe40003f46270 */
[----:B------:R-:W-:-:S07]  /*c9c0*/  ISETP.GE.AND P3, PT, R235, R3, PT ;  /* 0x00000003eb00720c */ /* 0x000fce0003f66270 */
[----:B0-----:R-:W-:Y:S06]  /*c9d0*/  @P0 BRA `(.L_x_1670) ;  /* 0x0000000000b80947 */ /* 0x001fec0003800000 */
[----:B--2345:R-:W0:Y:S01]  /*c9e0*/  LDS.128 R8, [R70+0x1000] ;  /* 0x0010000046087984 */ /* 0x03ce220000000c00 */
[----:B------:R-:W-:Y:S02]  /*c9f0*/  SHF.R.U64 R3, R58, 0x10, R59 ;  /* 0x000000103a037819 */ /* 0x000fe4000000123b */
[--C-:B------:R-:W-:Y:S02]  /*ca00*/  SHF.R.U64 R58, R60, 0x10, R61.reuse ;  /* 0x000000103c3a7819 */ /* 0x100fe4000000123d */
[----:B------:R-:W-:Y:S02]  /*ca10*/  SHF.R.U32.HI R60, RZ, 0x10, R61 ;  /* 0x00000010ff3c7819 */ /* 0x000fe4000001163d */
[----:B------:R-:W-:Y:S02]  /*ca20*/  SHF.R.U32.HI R59, RZ, 0x10, R59 ;  /* 0x00000010ff3b7819 */ /* 0x000fe4000001163b */
[----:B------:R-:W-:Y:S02]  /*ca30*/  PRMT R58, R107, 0x5410, R58 ;  /* 0x000054106b3a7816 */ /* 0x000fe4000000003a */
[----:B------:R-:W-:-:S02]  /*ca40*/  PRMT R3, R106, 0x5410, R3 ;  /* 0x000054106a037816 */ /* 0x000fc40000000003 */
[----:B------:R-:W-:Y:S02]  /*ca50*/  PRMT R107, R107, 0x5432, R60 ;  /* 0x000054326b6b7816 */ /* 0x000fe4000000003c */
[----:B------:R-:W-:Y:S02]  /*ca60*/  PRMT R106, R106, 0x5432, R59 ;  /* 0x000054326a6a7816 */ /* 0x000fe4000000003b */
[C---:B------:R-:W-:Y:S01]  /*ca70*/  LOP3.LUT R61, R107.reuse, 0xffff0000, RZ, 0xc0, !PT ;  /* 0xffff00006b3d7812 */ /* 0x040fe200078ec0ff */
[----:B------:R-:W-:Y:S01]  /*ca80*/  IMAD.U32 R64, R107, 0x10000, RZ ;  /* 0x000100006b407824 */ /* 0x000fe200078e00ff */
[C---:B------:R-:W-:Y:S01]  /*ca90*/  LOP3.LUT R65, R106.reuse, 0xffff0000, RZ, 0xc0, !PT ;  /* 0xffff00006a417812 */ /* 0x040fe200078ec0ff */
[----:B------:R-:W-:Y:S01]  /*caa0*/  IMAD.U32 R60, R106, 0x10000, RZ ;  /* 0x000100006a3c7824 */ /* 0x000fe200078e00ff */
[C---:B0-----:R-:W-:Y:S01]  /*cab0*/  LOP3.LUT R67, R10.reuse, 0xffff0000, RZ, 0xc0, !PT ;  /* 0xffff00000a437812 */ /* 0x041fe200078ec0ff */
[----:B------:R-:W-:Y:S01]  /*cac0*/  IMAD.U32 R63, R10, 0x10000, RZ ;  /* 0x000100000a3f7824 */ /* 0x000fe200078e00ff */
[C---:B------:R-:W-:Y:S01]  /*cad0*/  LOP3.LUT R62, R11.reuse, 0xffff0000, RZ, 0xc0, !PT ;  /* 0xffff00000b3e7812 */ /* 0x040fe200078ec0ff */
[----:B------:R-:W-:-:S02]  /*cae0*/  IMAD.U32 R10, R11, 0x10000, RZ ;  /* 0x000100000b0a7824 */ /* 0x000fc400078e00ff */
[C---:B------:R-:W-:Y:S01]  /*caf0*/  FMUL.FTZ R66, R67.reuse, R64 ;  /* 0x0000004043427220 */ /* 0x040fe20000410000 */
[-C--:B------:R-:W-:Y:S01]  /*cb00*/  FMUL.FTZ R67, R67, R60.reuse ;  /* 0x0000003c43437220 */ /* 0x080fe20000410000 */
[----:B------:R-:W-:Y:S01]  /*cb10*/  FMUL.FTZ R69, R62, R61 ;  /* 0x0000003d3e457220 */ /* 0x000fe20000410000 */
[----:B------:R-:W-:Y:S02]  /*cb20*/  IMAD.U32 R59, R8, 0x10000, RZ ;  /* 0x00010000083b7824 */ /* 0x000fe400078e00ff */
[C---:B------:R-:W-:Y:S01]  /*cb30*/  FFMA.FTZ R60, R63.reuse, R60, -R66 ;  /* 0x0000003c3f3c7223 */ /* 0x040fe20000010842 */
[----:B------:R-:W-:Y:S01]  /*cb40*/  FFMA.FTZ R63, R63, R64, R67 ;  /* 0x000000403f3f7223 */ /* 0x000fe20000010043 */
[C---:B------:R-:W-:Y:S02]  /*cb50*/  IMAD.U32 R11, R9.reuse, 0x10000, RZ ;  /* 0x00010000090b7824 */ /* 0x040fe400078e00ff */
[-C--:B------:R-:W-:Y:S01]  /*cb60*/  FMUL.FTZ R67, R62, R65.reuse ;  /* 0x000000413e437220 */ /* 0x080fe20000410000 */
[----:B------:R-:W-:Y:S01]  /*cb70*/  IMAD.U32 R64, R58, 0x10000, RZ ;  /* 0x000100003a407824 */ /* 0x000fe200078e00ff */
[----:B------:R-:W-:Y:S01]  /*cb80*/  LOP3.LUT R8, R8, 0xffff0000, RZ, 0xc0, !PT ;  /* 0xffff000008087812 */ /* 0x000fe200078ec0ff */
[----:B------:R-:W-:Y:S01]  /*cb90*/  FFMA.FTZ R62, R10, R65, -R69 ;  /* 0x000000410a3e7223 */ /* 0x000fe20000010845 */
[----:B------:R-:W-:Y:S01]  /*cba0*/  LOP3.LUT R9, R9, 0xffff0000, RZ, 0xc0, !PT ;  /* 0xffff000009097812 */ /* 0x000fe200078ec0ff */
[C---:B------:R-:W-:Y:S01]  /*cbb0*/  IMAD.U32 R65, R3.reuse, 0x10000, RZ ;  /* 0x0001000003417824 */ /* 0x040fe200078e00ff */
[----:B------:R-:W-:Y:S01]  /*cbc0*/  LOP3.LUT R58, R58, 0xffff0000, RZ, 0xc0, !PT ;  /* 0xffff00003a3a7812 */ /* 0x000fe200078ec0ff */
[----:B------:R-:W-:Y:S01]  /*cbd0*/  FFMA.FTZ R67, R10, R61, R67 ;  /* 0x0000003d0a437223 */ /* 0x000fe20000010043 */
[----:B------:R-:W-:Y:S01]  /*cbe0*/  LOP3.LUT R66, R3, 0xffff0000, RZ, 0xc0, !PT ;  /* 0xffff000003427812 */ /* 0x000fe200078ec0ff */
[C---:B------:R-:W-:Y:S01]  /*cbf0*/  FMUL.FTZ R10, R8.reuse, R64 ;  /* 0x00000040080a7220 */ /* 0x040fe20000410000 */
[----:B------:R-:W-:Y:S01]  /*cc00*/  FMUL.FTZ R3, R8, R65 ;  /* 0x0000004108037220 */ /* 0x000fe20000410000 */
[----:B------:R-:W-:-:S02]  /*cc10*/  FMUL.FTZ R68, R9, R58 ;  /* 0x0000003a09447220 */ /* 0x000fc40000410000 */
[----:B------:R-:W-:Y:S01]  /*cc20*/  FMUL.FTZ R61, R9, R66 ;  /* 0x00000042093d7220 */ /* 0x000fe20000410000 */
[C---:B------:R-:W-:Y:S01]  /*cc30*/  FFMA.FTZ R8, R59.reuse, R65, -R10 ;  /* 0x000000413b087223 */ /* 0x040fe2000001080a */
[----:B------:R-:W-:Y:S01]  /*cc40*/  FFMA.FTZ R3, R59, R64, R3 ;  /* 0x000000403b037223 */ /* 0x000fe20000010003 */
[C---:B------:R-:W-:Y:S01]  /*cc50*/  FFMA.FTZ R9, R11.reuse, R66, -R68 ;  /* 0x000000420b097223 */ /* 0x040fe20000010844 */
[----:B------:R-:W-:Y:S01]  /*cc60*/  FFMA.FTZ R58, R11, R58, R61 ;  /* 0x0000003a0b3a7223 */ /* 0x000fe2000001003d */
[----:B------:R-:W-:Y:S02]  /*cc70*/  F2FP.BF16.F32.PACK_AB R10, R63, R60 ;  /* 0x0000003c3f0a723e */ /* 0x000fe400000010ff */
[----:B------:R-:W-:Y:S02]  /*cc80*/  F2FP.BF16.F32.PACK_AB R11, R67, R62 ;  /* 0x0000003e430b723e */ /* 0x000fe400000010ff */
[----:B------:R-:W-:Y:S02]  /*cc90*/  F2FP.BF16.F32.PACK_AB R8, R3, R8 ;  /* 0x000000080308723e */ /* 0x000fe400000010ff */
[----:B------:R-:W-:-:S05]  /*cca0*/  F2FP.BF16.F32.PACK_AB R9, R58, R9 ;  /* 0x000000093a09723e */ /* 0x000fca00000010ff */
[----:B------:R0:W-:Y:S02]  /*ccb0*/  STS.128 [R70+0x1000], R8 ;  /* 0x0010000846007388 */ /* 0x0001e40000000c00 */
.L_x_1670:
[----:B------:R-:W-:Y:S05]  /*ccc0*/  BSYNC B2 ;  /* 0x0000000000027941 */ /* 0x000fea0003800000 */
.L_x_1669:
[----:B------:R-:W-:Y:S04]  /*ccd0*/  BSSY B2, `(.L_x_1671) ;  /* 0x0000030000027945 */ /* 0x000fe80003800000 */
[----:B------:R-:W-:Y:S05]  /*cce0*/  @P1 BRA `(.L_x_1672) ;  /* 0x0000000000b81947 */ /* 0x000fea0003800000 */
[----:B0-2345:R-:W0:Y:S01]  /*ccf0*/  LDS.128 R8, [R70+0x5000] ;  /* 0x0050000046087984 */ /* 0x03de220000000c00 */
[----:B------:R-:W-:Y:S02]  /*cd00*/  SHF.R.U64 R3, R56, 0x10, R57 ;  /* 0x0000001038037819 */ /* 0x000fe40000001239 */
[----:B------:R-:W-:Y:S02]  /*cd10*/  SHF.R.U64 R54, R54, 0x10, R55 ;  /* 0x0000001036367819 */ /* 0x000fe40000001237 */
[----:B------:R-:W-:Y:S02]  /*cd20*/  SHF.R.U32.HI R57, RZ, 0x10, R57 ;  /* 0x00000010ff397819 */ /* 0x000fe40000011639 */
[----:B------:R-:W-:Y:S02]  /*cd30*/  SHF.R.U32.HI R58, RZ, 0x10, R55 ;  /* 0x00000010ff3a7819 */ /* 0x000fe40000011637 */
[----:B------:R-:W-:Y:S02]  /*cd40*/  PRMT R56, R104, 0x5410, R3 ;  /* 0x0000541068387816 */ /* 0x000fe40000000003 */
[----:B------:R-:W-:-:S02]  /*cd50*/  PRMT R54, R103, 0x5410, R54 ;  /* 0x0000541067367816 */ /* 0x000fc40000000036 */
[----:B------:R-:W-:Y:S02]  /*cd60*/  PRMT R104, R104, 0x5432, R57 ;  /* 0x0000543268687816 */ /* 0x000fe40000000039 */
[----:B------:R-:W-:-:S03]  /*cd70*/  PRMT R103, R103, 0x5432, R58 ;  /* 0x0000543267677816 */ /* 0x000fc6000000003a */
[C---:B------:R-:W-:Y:S01]  /*cd80*/  IMAD.U32 R61, R104.reuse, 0x10000, RZ ;  /* 0x00010000683d7824 */ /* 0x040fe200078e00ff */
[----:B------:R-:W-:Y:S01]  /*cd90*/  LOP3.LUT R104, R104, 0xffff0000, RZ, 0xc0, !PT ;  /* 0xffff000068687812 */ /* 0x000fe200078ec0ff */
[C---:B------:R-:W-:Y:S01]  /*cda0*/  IMAD.U32 R60, R103.reuse, 0x10000, RZ ;  /* 0x00010000673c7824 */ /* 0x040fe200078e00ff */
[----:B------:R-:W-:Y:S02]  /*cdb0*/  LOP3.LUT R62, R103, 0xffff0000, RZ, 0xc0, !PT ;  /* 0xffff0000673e7812 */ /* 0x000fe400078ec0ff */
[C---:B0-----:R-:W-:Y:S01]  /*cdc0*/  LOP3.LUT R58, R10.reuse, 0xffff0000, RZ, 0xc0, !PT ;  /* 0xffff00000a3a7812 */ /* 0x041fe200078ec0ff */
[----:B------:R-:W-:Y:S01]  /*cdd0*/  IMAD.U32 R57, R10, 0x10000, RZ ;  /* 0x000100000a397824 */ /* 0x000fe200078e00ff */
[C---:B------:R-:W-:Y:S01]  /*cde0*/  LOP3.LUT R59, R11.reuse, 0xffff0000, RZ, 0xc0, !PT ;  /* 0xffff00000b3b7812 */ /* 0x040fe200078ec0ff */
[----:B------:R-:W-:Y:S01]  /*cdf0*/  IMAD.U32 R55, R11, 0x10000, RZ ;  /* 0x000100000b377824 */ /* 0x000fe200078e00ff */
[C---:B------:R-:W-:Y:S01]  /*ce00*/  LOP3.LUT R11, R9.reuse, 0xffff0000, RZ, 0xc0, !PT ;  /* 0xffff0000090b7812 */ /* 0x040fe200078ec0ff */
[C---:B------:R-:W-:Y:S01]  /*ce10*/  FMUL.FTZ R64, R58.reuse, R61 ;  /* 0x0000003d3a407220 */ /* 0x040fe20000410000 */
[----:B------:R-:W-:Y:S01]  /*ce20*/  FMUL.FTZ R58, R58, R60 ;  /* 0x0000003c3a3a7220 */ /* 0x000fe20000410000 */
[----:B------:R-:W-:-:S02]  /*ce30*/  IMAD.U32 R3, R9, 0x10000, RZ ;  /* 0x0001000009037824 */ /* 0x000fc400078e00ff */
[----:B------:R-:W-:Y:S01]  /*ce40*/  FMUL.FTZ R66, R59, R104 ;  /* 0x000000683b427220 */ /* 0x000fe20000410000 */
[C---:B------:R-:W-:Y:S01]  /*ce50*/  FFMA.FTZ R9, R57.reuse, R60, -R64 ;  /* 0x0000003c39097223 */ /* 0x040fe20000010840 */
[----:B------:R-:W-:Y:S01]  /*ce60*/  FFMA.FTZ R64, R57, R61, R58 ;  /* 0x0000003d39407223 */ /* 0x000fe2000001003a */
[-C--:B------:R-:W-:Y:S01]  /*ce70*/  FMUL.FTZ R58, R59, R62.reuse ;  /* 0x0000003e3b3a7220 */ /* 0x080fe20000410000 */
[C---:B------:R-:W-:Y:S01]  /*ce80*/  IMAD.U32 R59, R56.reuse, 0x10000, RZ ;  /* 0x00010000383b7824 */ /* 0x040fe200078e00ff */
[----:B------:R-:W-:Y:S01]  /*ce90*/  LOP3.LUT R56, R56, 0xffff0000, RZ, 0xc0, !PT ;  /* 0xffff000038387812 */ /* 0x000fe200078ec0ff */
[C---:B------:R-:W-:Y:S01]  /*cea0*/  IMAD.U32 R10, R8.reuse, 0x10000, RZ ;  /* 0x00010000080a7824 */ /* 0x040fe200078e00ff */
[----:B------:R-:W-:Y:S01]  /*ceb0*/  LOP3.LUT R8, R8, 0xffff0000, RZ, 0xc0, !PT ;  /* 0xffff000008087812 */ /* 0x000fe200078ec0ff */
[C---:B------:R-:W-:Y:S01]  /*cec0*/  IMAD.U32 R57, R54.reuse, 0x10000, RZ ;  /* 0x0001000036397824 */ /* 0x040fe200078e00ff */
[----:B------:R-:W-:Y:S01]  /*ced0*/  LOP3.LUT R54, R54, 0xffff0000, RZ, 0xc0, !PT ;  /* 0xffff000036367812 */ /* 0x000fe200078ec0ff */
[C---:B------:R-:W-:Y:S01]  /*cee0*/  FFMA.FTZ R66, R55.reuse, R62, -R66 ;  /* 0x0000003e37427223 */ /* 0x040fe20000010842 */
[----:B------:R-:W-:Y:S01]  /*cef0*/  FFMA.FTZ R61, R55, R104, R58 ;  /* 0x00000068373d7223 */ /* 0x000fe2000001003a */
        /* <DEDUP_REMOVED lines=13> */
.L_x_1672:
[----:B------:R-:W-:Y:S05]  /*cfd0*/  BSYNC B2 ;  /* 0x0000000000027941 */ /* 0x000fea0003800000 */
.L_x_1671:
[----:B------:R-:W-:Y:S04]  /*cfe0*/  BSSY B2, `(.L_x_1673) ;  /* 0x0000030000027945 */ /* 0x000fe80003800000 */
[----:B------:R-:W-:Y:S05]  /*cff0*/  @P2 BRA `(.L_x_1674) ;  /* 0x0000000000b82947 */ /* 0x000fea0003800000 */
[----:B012345:R-:W0:Y:S01]  /*d000*/  LDS.128 R8, [R70+0x9000] ;  /* 0x0090000046087984 */ /* 0x03fe220000000c00 */
[----:B------:R-:W-:Y:S02]  /*d010*/  SHF.R.U64 R3, R50, 0x10, R51 ;  /* 0x0000001032037819 */ /* 0x000fe40000001233 */
[--C-:B------:R-:W-:Y:S02]  /*d020*/  SHF.R.U64 R50, R52, 0x10, R53.reuse ;  /* 0x0000001034327819 */ /* 0x100fe40000001235 */
[----:B------:R-:W-:Y:S02]  /*d030*/  SHF.R.U32.HI R52, RZ, 0x10, R53 ;  /* 0x00000010ff347819 */ /* 0x000fe40000011635 */
[----:B------:R-:W-:Y:S02]  /*d040*/  SHF.R.U32.HI R54, RZ, 0x10, R51 ;  /* 0x00000010ff367819 */ /* 0x000fe40000011633 */
[----:B------:R-:W-:Y:S02]  /*d050*/  PRMT R55, R93, 0x5432, R52 ;  /* 0x000054325d377816 */ /* 0x000fe40000000034 */
[----:B------:R-:W-:-:S02]  /*d060*/  PRMT R53, R97, 0x5432, R54 ;  /* 0x0000543261357816 */ /* 0x000fc40000000036 */
[----:B------:R-:W-:Y:S01]  /*d070*/  PRMT R97, R97, 0x5410, R50 ;  /* 0x0000541061617816 */ /* 0x000fe20000000032 */
[C---:B------:R-:W-:Y:S01]  /*d080*/  IMAD.U32 R56, R55.reuse, 0x10000, RZ ;  /* 0x0001000037387824 */ /* 0x040fe200078e00ff */
[----:B------:R-:W-:Y:S01]  /*d090*/  LOP3.LUT R55, R55, 0xffff0000, RZ, 0xc0, !PT ;  /* 0xffff000037377812 */ /* 0x000fe200078ec0ff */
[C---:B------:R-:W-:Y:S01]  /*d0a0*/  IMAD.U32 R54, R53.reuse, 0x10000, RZ ;  /* 0x0001000035367824 */ /* 0x040fe200078e00ff */
[----:B------:R-:W-:Y:S02]  /*d0b0*/  LOP3.LUT R53, R53, 0xffff0000, RZ, 0xc0, !PT ;  /* 0xffff000035357812 */ /* 0x000fe400078ec0ff */
[----:B------:R-:W-:Y:S02]  /*d0c0*/  PRMT R98, R98, 0x5410, R3 ;  /* 0x0000541062627816 */ /* 0x000fe40000000003 */
[C---:B0-----:R-:W-:Y:S01]  /*d0d0*/  LOP3.LUT R51, R10.reuse, 0xffff0000, RZ, 0xc0, !PT ;  /* 0xffff00000a337812 */ /* 0x041fe200078ec0ff */
[C---:B------:R-:W-:Y:S01]  /*d0e0*/  IMAD.U32 R52, R11.reuse, 0x10000, RZ ;  /* 0x000100000b347824 */ /* 0x040fe200078e00ff */
[----:B------:R-:W-:Y:S01]  /*d0f0*/  LOP3.LUT R11, R11, 0xffff0000, RZ, 0xc0, !PT ;  /* 0xffff00000b0b7812 */ /* 0x000fe200078ec0ff */
[----:B------:R-:W-:-:S02]  /*d100*/  IMAD.U32 R50, R10, 0x10000, RZ ;  /* 0x000100000a327824 */ /* 0x000fc400078e00ff */
[C---:B------:R-:W-:Y:S01]  /*d110*/  FMUL.FTZ R57, R51.reuse, R56 ;  /* 0x0000003833397220 */ /* 0x040fe20000410000 */
[-C--:B------:R-:W-:Y:S01]  /*d120*/  FMUL.FTZ R51, R51, R54.reuse ;  /* 0x0000003633337220 */ /* 0x080fe20000410000 */
[C---:B------:R-:W-:Y:S01]  /*d130*/  FMUL.FTZ R59, R11.reuse, R55 ;  /* 0x000000370b3b7220 */ /* 0x040fe20000410000 */
[----:B------:R-:W-:Y:S02]  /*d140*/  IMAD.U32 R3, R8, 0x10000, RZ ;  /* 0x0001000008037824 */ /* 0x000fe400078e00ff */
[C---:B------:R-:W-:Y:S01]  /*d150*/  FFMA.FTZ R57, R50.reuse, R54, -R57 ;  /* 0x0000003632397223 */ /* 0x040fe20000010839 */
[----:B------:R-:W-:Y:S01]  /*d160*/  FFMA.FTZ R56, R50, R56, R51 ;  /* 0x0000003832387223 */ /* 0x000fe20000010033 */
[-C--:B------:R-:W-:Y:S01]  /*d170*/  FMUL.FTZ R51, R11, R53.reuse ;  /* 0x000000350b337220 */ /* 0x080fe20000410000 */
[----:B------:R-:W-:Y:S01]  /*d180*/  IMAD.U32 R10, R9, 0x10000, RZ ;  /* 0x00010000090a7824 */ /* 0x000fe200078e00ff */
[----:B------:R-:W-:Y:S01]  /*d190*/  LOP3.LUT R8, R8, 0xffff0000, RZ, 0xc0, !PT ;  /* 0xffff000008087812 */ /* 0x000fe200078ec0ff */
[----:B------:R-:W-:Y:S01]  /*d1a0*/  IMAD.U32 R50, R97, 0x10000, RZ ;  /* 0x0001000061327824 */ /* 0x000fe200078e00ff */
[----:B------:R-:W-:Y:S01]  /*d1b0*/  LOP3.LUT R9, R9, 0xffff0000, RZ, 0xc0, !PT ;  /* 0xffff000009097812 */ /* 0x000fe200078ec0ff */
[----:B------:R-:W-:Y:S01]  /*d1c0*/  IMAD.U32 R11, R98, 0x10000, RZ ;  /* 0x00010000620b7824 */ /* 0x000fe200078e00ff */
[----:B------:R-:W-:Y:S01]  /*d1d0*/  LOP3.LUT R97, R97, 0xffff0000, RZ, 0xc0, !PT ;  /* 0xffff000061617812 */ /* 0x000fe200078ec0ff */
[----:B------:R-:W-:Y:S01]  /*d1e0*/  FFMA.FTZ R59, R52, R53, -R59 ;  /* 0x00000035343b7223 */ /* 0x000fe2000001083b */
[----:B------:R-:W-:Y:S01]  /*d1f0*/  LOP3.LUT R98, R98, 0xffff0000, RZ, 0xc0, !PT ;  /* 0xffff000062627812 */ /* 0x000fe200078ec0ff */
[----:B------:R-:W-:Y:S01]  /*d200*/  FFMA.FTZ R58, R52, R55, R51 ;  /* 0x00000037343a7223 */ /* 0x000fe20000010033 */
[C---:B------:R-:W-:Y:S01]  /*d210*/  FMUL.FTZ R52, R8.reuse, R50 ;  /* 0x0000003208347220 */ /* 0x040fe20000410000 */
[----:B------:R-:W-:Y:S01]  /*d220*/  FMUL.FTZ R51, R8, R11 ;  /* 0x0000000b08337220 */ /* 0x000fe20000410000 */
        /* <DEDUP_REMOVED lines=11> */
.L_x_1674:
[----:B------:R-:W-:Y:S05]  /*d2e0*/  BSYNC B2 ;  /* 0x0000000000027941 */ /* 0x000fea0003800000 */
.L_x_1673:
[----:B------:R-:W-:Y:S05]  /*d2f0*/  @P3 BRA `(.L_x_1668) ;  /* 0x0000000000b83947 */ /* 0x000fea0003800000 */
[----:B012345:R-:W0:Y:S01]  /*d300*/  LDS.128 R8, [R70+0xd000] ;  /* 0x00d0000046087984 */ /* 0x03fe220000000c00 */
        /* <DEDUP_REMOVED lines=13> */
[C---:B------:R-:W-:Y:S01]  /*d3e0*/  IMAD.U32 R48, R11.reuse, 0x10000, RZ ;  /* 0x000100000b307824 */ /* 0x040fe200078e00ff */
[----:B------:R-:W-:Y:S01]  /*d3f0*/  LOP3.LUT R11, R11, 0xffff0000, RZ, 0xc0, !PT ;  /* 0xffff00000b0b7812 */ /* 0x000fe200078ec0ff */
[----:B------:R-:W-:Y:S02]  /*d400*/  IMAD.U32 R46, R10, 0x10000, RZ ;  /* 0x000100000a2e7824 */ /* 0x000fe400078e00ff */
[C---:B------:R-:W-:Y:S01]  /*d410*/  FMUL.FTZ R53, R47.reuse, R52 ;  /* 0x000000342f357220 */ /* 0x040fe20000410000 */
[----:B------:R-:W-:Y:S01]  /*d420*/  FMUL.FTZ R47, R47, R50 ;  /* 0x000000322f2f7220 */ /* 0x000fe20000410000 */
[----:B------:R-:W-:Y:S01]  /*d430*/  FMUL.FTZ R57, R11, R88 ;  /* 0x000000580b397220 */ /* 0x000fe20000410000 */
[----:B------:R-:W-:-:S02]  /*d440*/  IMAD.U32 R3, R8, 0x10000, RZ ;  /* 0x0001000008037824 */ /* 0x000fc400078e00ff */
        /* <DEDUP_REMOVED lines=9> */
[C---:B------:R-:W-:Y:S01]  /*d4e0*/  FFMA.FTZ R57, R48.reuse, R87, -R57 ;  /* 0x0000005730397223 */ /* 0x040fe20000010839 */
[----:B------:R-:W-:Y:S01]  /*d4f0*/  LOP3.LUT R49, R49, 0xffff0000, RZ, 0xc0, !PT ;  /* 0xffff000031317812 */ /* 0x000fe200078ec0ff */
[----:B------:R-:W-:Y:S01]  /*d500*/  FFMA.FTZ R88, R48, R88, R47 ;  /* 0x0000005830587223 */ /* 0x000fe2000001002f */
[CC--:B------:R-:W-:Y:S01]  /*d510*/  FMUL.FTZ R48, R8.reuse, R46.reuse ;  /* 0x0000002e08307220 */ /* 0x0c0fe20000410000 */
        /* <DEDUP_REMOVED lines=12> */
.L_x_1668:
[----:B------:R-:W-:Y:S05]  /*d5e0*/  BSYNC B1 ;  /* 0x0000000000017941 */ /* 0x000fea0003800000 */
.L_x_1667:
        /* <DEDUP_REMOVED lines=13> */
[----:B------:R-:W-:Y:S02]  /*d6c0*/  SHF.R.U32.HI R47, RZ, 0x10, R45 ;  /* 0x00000010ff2f7819 */ /* 0x000fe4000001162d */
[--C-:B------:R-:W-:Y:S02]  /*d6d0*/  SHF.R.U32.HI R46, RZ, 0x10, R43.reuse ;  /* 0x00000010ff2e7819 */ /* 0x100fe4000001162b */
[----:B------:R-:W-:Y:S02]  /*d6e0*/  SHF.R.U64 R3, R42, 0x10, R43 ;  /* 0x000000102a037819 */ /* 0x000fe4000000122b */
[----:B------:R-:W-:Y:S02]  /*d6f0*/  SHF.R.U64 R42, R44, 0x10, R45 ;  /* 0x000000102c2a7819 */ /* 0x000fe4000000122d */
        /* <DEDUP_REMOVED lines=41> */
.L_x_1678:
[----:B------:R-:W-:Y:S05]  /*d990*/  BSYNC B2 ;  /* 0x0000000000027941 */ /* 0x000fea0003800000 */
.L_x_1677:
        /* <DEDUP_REMOVED lines=48> */
.L_x_1680:
[----:B------:R-:W-:Y:S05]  /*dca0*/  BSYNC B2 ;  /* 0x0000000000027941 */ /* 0x000fea0003800000 */
.L_x_1679:
        /* <DEDUP_REMOVED lines=48> */
.L_x_1682:
[----:B------:R-:W-:Y:S05]  /*dfb0*/  BSYNC B2 ;  /* 0x0000000000027941 */ /* 0x000fea0003800000 */
.L_x_1681:
        /* <DEDUP_REMOVED lines=47> */
.L_x_1676:
[----:B------:R-:W-:Y:S05]  /*e2b0*/  BSYNC B1 ;  /* 0x0000000000017941 */ /* 0x000fea0003800000 */
.L_x_1675:
[----:B------:R-:W-:-:S05]  /*e2c0*/  VIADD R3, R23, 0x60 ;  /* 0x0000006017037836 */ /* 0x000fca0000000000 */
        /* <DEDUP_REMOVED lines=11> */
[--C-:B------:R-:W-:Y:S02]  /*e380*/  SHF.R.U64 R28, R30, 0x10, R31.reuse ;  /* 0x000000101e1c7819 */ /* 0x100fe4000000121f */
[----:B------:R-:W-:Y:S02]  /*e390*/  SHF.R.U32.HI R30, RZ, 0x10, R31 ;  /* 0x00000010ff1e7819 */ /* 0x000fe4000001161f */
[--C-:B------:R-:W-:Y:S02]  /*e3a0*/  SHF.R.U64 R31, R32, 0x10, R33.reuse ;  /* 0x00000010201f7819 */ /* 0x100fe40000001221 */
        /* <DEDUP_REMOVED lines=8> */
[----:B------:R-:W-:Y:S01]  /*e430*/  LOP3.LUT R30, R105, 0xffff0000, RZ, 0xc0, !PT ;  /* 0xffff0000691e7812 */ /* 0x000fe200078ec0ff */
        /* <DEDUP_REMOVED lines=15> */
[C---:B------:R-:W-:Y:S01]  /*e530*/  IMAD.U32 R10, R28.reuse, 0x10000, RZ ;  /* 0x000100001c0a7824 */ /* 0x040fe200078e00ff */
[----:B------:R-:W-:Y:S01]  /*e540*/  LOP3.LUT R31, R31, 0xffff0000, RZ, 0xc0, !PT ;  /* 0xffff00001f1f7812 */ /* 0x000fe200078ec0ff */
[C---:B------:R-:W-:Y:S01]  /*e550*/  FFMA.FTZ R34, R27.reuse, R30, -R34 ;  /* 0x0000001e1b227223 */ /* 0x040fe20000010822 */
        /* <DEDUP_REMOVED lines=15> */
.L_x_1685:
[----:B------:R-:W-:Y:S05]  /*e650*/  BSYNC B1 ;  /* 0x0000000000017941 */ /* 0x000fea0003800000 */
.L_x_1684:
        /* <DEDUP_REMOVED lines=48> */
.L_x_1687:
[----:B------:R-:W-:Y:S05]  /*e960*/  BSYNC B1 ;  /* 0x0000000000017941 */ /* 0x000fea0003800000 */
.L_x_1686:
[----:B------:R-:W-:Y:S04]  /*e970*/  BSSY B1, `(.L_x_1688) ;  /* 0x0000030000017945 */ /* 0x000fe80003800000 */
        /* <DEDUP_REMOVED lines=47> */
.L_x_1689:
[----:B------:R-:W-:Y:S05]  /*ec70*/  BSYNC B1 ;  /* 0x0000000000017941 */ /* 0x000fea0003800000 */
.L_x_1688:
        /* <DEDUP_REMOVED lines=18> */
[----:B------:R-:W-:Y:S01]  /*eda0*/  FMUL.FTZ R20, R6, R14 ;  /* 0x0000000e06147220 */ /* 0x000fe20000410000 */
[----:B------:R-:W-:Y:S02]  /*edb0*/  IMAD.U32 R0, R8, 0x10000, RZ ;  /* 0x0001000008007824 */ /* 0x000fe400078e00ff */
[----:B------:R-:W-:Y:S01]  /*edc0*/  FMUL.FTZ R15, R6, R11 ;  /* 0x0000000b060f7220 */ /* 0x000fe20000410000 */
[C---:B------:R-:W-:Y:S01]  /*edd0*/  FMUL.FTZ R6, R10.reuse, R78 ;  /* 0x0000004e0a067220 */ /* 0x040fe20000410000 */
[----:B------:R-:W-:Y:S01]  /*ede0*/  FMUL.FTZ R10, R10, R79 ;  /* 0x0000004f0a0a7220 */ /* 0x000fe20000410000 */
[----:B------:R-:W-:Y:S01]  /*edf0*/  LOP3.LUT R3, R8, 0xffff0000, RZ, 0xc0, !PT ;  /* 0xffff000008037812 */ /* 0x000fe200078ec0ff */
[----:B------:R-:W-:-:S02]  /*ee00*/  IMAD.U32 R4, R9, 0x10000, RZ ;  /* 0x0001000009047824 */ /* 0x000fc400078e00ff */
[----:B------:R-:W-:Y:S01]  /*ee10*/  FFMA.FTZ R79, R7, R79, -R6 ;  /* 0x0000004f074f7223 */ /* 0x000fe20000010806 */
[----:B------:R-:W-:Y:S01]  /*ee20*/  IMAD.U32 R6, R13, 0x10000, RZ ;  /* 0x000100000d067824 */ /* 0x000fe200078e00ff */
[----:B------:R-:W-:Y:S01]  /*ee30*/  LOP3.LUT R8, R9, 0xffff0000, RZ, 0xc0, !PT ;  /* 0xffff000009087812 */ /* 0x000fe200078ec0ff */
[C---:B------:R-:W-:Y:S01]  /*ee40*/  FFMA.FTZ R20, R5.reuse, R11, -R20 ;  /* 0x0000000b05147223 */ /* 0x040fe20000010814 */
[----:B------:R-:W-:Y:S01]  /*ee50*/  FFMA.FTZ R15, R5, R14, R15 ;  /* 0x0000000e050f7223 */ /* 0x000fe2000001000f */
[----:B------:R-:W-:Y:S01]  /*ee60*/  LOP3.LUT R13, R13, 0xffff0000, RZ, 0xc0, !PT ;  /* 0xffff00000d0d7812 */ /* 0x000fe200078ec0ff */
[C---:B------:R-:W-:Y:S01]  /*ee70*/  IMAD.U32 R5, R12.reuse, 0x10000, RZ ;  /* 0x000100000c057824 */ /* 0x040fe200078e00ff */
        /* <DEDUP_REMOVED lines=14> */
[----:B------:R0:W-:Y:S01]  /*ef60*/  STS.128 [R36+0xf000], R4 ;  /* 0x00f0000424007388 */ /* 0x0001e20000000c00 */
[----:B------:R-:W-:Y:S05]  /*ef70*/  BRA `(.L_x_1683) ;  /* 0x0000004c00887947 */ /* 0x000fea0003800000 */
.L_x_1644:
[----:B------:R-:W0:Y:S01]  /*ef80*/  LDC R9, c[0x0][0x448] ;  /* 0x00011200ff097b82 */ /* 0x000e220000000800 */
[----:B------:R-:W-:Y:S01]  /*ef90*/  ULDC.64 UR4, c[0x0][0x3f8] ;  /* 0x0000fe0000047ab9 */ /* 0x000fe20000000a00 */
[----:B------:R-:W-:Y:S01]  /*efa0*/  ULDC.64 UR6, c[0x0][0x408] ;  /* 0x0001020000067ab9 */ /* 0x000fe20000000a00 */
[----:B------:R-:W-:Y:S02]  /*efb0*/  IMAD.MOV.U32 R25, RZ, RZ, R33 ;  /* 0x000000ffff197224 */ /* 0x000fe400078e0021 */
[----:B------:R-:W-:Y:S01]  /*efc0*/  IMAD.MOV.U32 R27, RZ, RZ, R29 ;  /* 0x000000ffff1b7224 */ /* 0x000fe200078e001d */
[----:B0-----:R-:W-:-:S13]  /*efd0*/  ISETP.NE.AND P0, PT, R9, 0x1, PT ;  /* 0x000000010900780c */ /* 0x001fda0003f05270 */
[----:B------:R-:W0:Y:S08]  /*efe0*/  @P0 LDC R4, c[0x0][0x44c] ;  /* 0x00011300ff040b82 */ /* 0x000e300000000800 */
[----:B------:R-:W1:Y:S01]  /*eff0*/  @P0 LDC R5, c[0x0][0x450] ;  /* 0x00011400ff050b82 */ /* 0x000e620000000800 */
[----:B0-----:R-:W-:-:S05]  /*f000*/  @P0 IMAD.HI.U32 R4, R3, R4, RZ ;  /* 0x0000000403040227 */ /* 0x001fca00078e00ff */
[----:B-1----:R-:W-:-:S04]  /*f010*/  @P0 SHF.R.U32.HI R3, RZ, R5, R4 ;  /* 0x00000005ff030219 */ /* 0x002fc80000011604 */
        /* <DEDUP_REMOVED lines=21> */
.L_x_2054:
        /* <DEDUP_REMOVED lines=12> */
[----:B------:R-:W2:Y:S01]  /*f230*/  LDL R4, [R1+0x48] ;  /* 0x0000480001047983 */ /* 0x000ea20000100800 */
[----:B------:R-:W-:Y:S01]  /*f240*/  ULDC UR4, c[0x0][0x3f4] ;  /* 0x0000fd0000047ab9 */ /* 0x000fe20000000800 */
[----:B-1----:R-:W-:Y:S01]  /*f250*/  IMAD.MOV.U32 R9, RZ, RZ, R5 ;  /* 0x000000ffff097224 */ /* 0x002fe200078e0005 */
[----:B------:R-:W-:Y:S02]  /*f260*/  ISETP.GE.AND P2, PT, R18, UR4, PT ;  /* 0x0000000412007c0c */ /* 0x000fe4000bf46270 */
[----:B------:R-:W-:Y:S02]  /*f270*/  CS2R R56, SRZ ;  /* 0x0000000000387805 */ /* 0x000fe4000001ff00 */
[----:B------:R-:W-:Y:S02]  /*f280*/  ISETP.GE.AND P3, PT, R226, UR4, PT ;  /* 0x00000004e2007c0c */ /* 0x000fe4000bf66270 */
[----:B------:R-:W-:Y:S01]  /*f290*/  CS2R R58, SRZ ;  /* 0x00000000003a7805 */ /* 0x000fe2000001ff00 */
[----:B------:R-:W-:-:S06]  /*f2a0*/  ULDC.64 UR6, c[0x0][0x208] ;  /* 0x0000820000067ab9 */ /* 0x000fcc0000000a00 */
[C---:B------:R-:W-:Y:S01]  /*f2b0*/  @!P2 IMAD.SHL.U32 R11, R18.reuse, 0x2, RZ ;  /* 0x00000002120ba824 */ /* 0x040fe200078e00ff */
[----:B------:R-:W-:-:S04]  /*f2c0*/  @!P2 SHF.L.U64.HI R12, R18, 0x1, R19 ;  /* 0x00000001120ca819 */ /* 0x000fc80000010213 */
[----:B----4-:R-:W-:Y:S02]  /*f2d0*/  @!P2 IADD3 R6, P1, R14, R11, RZ ;  /* 0x0000000b0e06a210 */ /* 0x010fe40007f3e0ff */
[----:B------:R-:W-:Y:S02]  /*f2e0*/  CS2R R64, SRZ ;  /* 0x0000000000407805 */ /* 0x000fe4000001ff00 */
[----:B------:R-:W-:Y:S02]  /*f2f0*/  CS2R R66, SRZ ;  /* 0x0000000000427805 */ /* 0x000fe4000001ff00 */
[----:B------:R-:W-:Y:S02]  /*f300*/  CS2R R60, SRZ ;  /* 0x00000000003c7805 */ /* 0x000fe4000001ff00 */
[----:B------:R-:W-:Y:S02]  /*f310*/  CS2R R62, SRZ ;  /* 0x00000000003e7805 */ /* 0x000fe4000001ff00 */
[----:B------:R-:W-:-:S02]  /*f320*/  CS2R R68, SRZ ;  /* 0x0000000000447805 */ /* 0x000fc4000001ff00 */
[----:B------:R-:W-:Y:S01]  /*f330*/  CS2R R70, SRZ ;  /* 0x0000000000467805 */ /* 0x000fe2000001ff00 */
[----:B--2---:R-:W-:Y:S01]  /*f340*/  @!P3 IMAD.SHL.U32 R13, R4, 0x8, RZ ;  /* 0x00000008040db824 */ /* 0x004fe200078e00ff */
[----:B------:R-:W-:-:S03]  /*f350*/  @!P2 IADD3 R4, P0, R8, R11, RZ ;  /* 0x0000000b0804a210 */ /* 0x000fc60007f1e0ff */
[----:B------:R-:W-:-:S04]  /*f360*/  @!P3 IMAD.WIDE R10, R13, 0x2, R8 ;  /* 0x000000020d0ab825 */ /* 0x000fc800078e0208 */
[----:B------:R-:W-:Y:S01]  /*f370*/  IMAD.MOV.U32 R8, RZ, RZ, R14 ;  /* 0x000000ffff087224 */ /* 0x000fe200078e000e */
[----:B------:R1:W5:Y:S01]  /*f380*/  @!P3 LD.E.128 R56, desc[UR6][R10.64] ;  /* 0x000000060a38b980 */ /* 0x000362000c101d00 */
[----:B---3--:R-:W-:Y:S02]  /*f390*/  IMAD.MOV.U32 R9, RZ, RZ, R7 ;  /* 0x000000ffff097224 */ /* 0x008fe400078e0007 */
[----:B------:R-:W-:Y:S02]  /*f3a0*/  @!P2 IMAD.X R5, R5, 0x1, R12, P0 ;  /* 0x000000010505a824 */ /* 0x000fe400000e060c */
[----:B------:R-:W-:-:S03]  /*f3b0*/  @!P3 IMAD.WIDE R8, R13, 0x2, R8 ;  /* 0x000000020d08b825 */ /* 0x000fc600078e0208 */
[----:B------:R1:W5:Y:S01]  /*f3c0*/  @!P2 LD.E.128 R60, desc[UR6][R4.64] ;  /* 0x00000006043ca980 */ /* 0x000362000c101d00 */
[----:B------:R-:W-:-:S03]  /*f3d0*/  @!P2 IMAD.X R7, R7, 0x1, R12, P1 ;  /* 0x000000010707a824 */ /* 0x000fc600008e060c */
[----:B------:R1:W5:Y:S04]  /*f3e0*/  @!P3 LD.E.128 R64, desc[UR6][R8.64] ;  /* 0x000000060840b980 */ /* 0x000368000c101d00 */
[----:B------:R1:W5:Y:S02]  /*f3f0*/  @!P2 LD.E.128 R68, desc[UR6][R6.64] ;  /* 0x000000060644a980 */ /* 0x000364000c101d00 */
.L_x_1692:
[----:B------:R-:W-:Y:S05]  /*f400*/  BSYNC B1 ;  /* 0x0000000000017941 */ /* 0x000fea0003800000 */
.L_x_1691:
[----:B-1---5:R-:W-:Y:S01]  /*f410*/  IMAD.MOV.U32 R4, RZ, RZ, R68 ;  /* 0x000000ffff047224 */ /* 0x022fe200078e0044 */
[----:B------:R-:W-:Y:S01]  /*f420*/  UMOV UR4, 0xffffffff ;  /* 0xffffffff00047882 */ /* 0x000fe20000000000 */
[----:B------:R-:W-:Y:S01]  /*f430*/  IMAD.MOV.U32 R5, RZ, RZ, R69 ;  /* 0x000000ffff057224 */ /* 0x000fe200078e0045 */
[----:B------:R-:W-:Y:S01]  /*f440*/  CS2R R52, SRZ ;  /* 0x0000000000347805 */ /* 0x000fe2000001ff00 */
[----:B------:R-:W-:Y:S01]  /*f450*/  IMAD.MOV.U32 R6, RZ, RZ, R70 ;  /* 0x000000ffff067224 */ /* 0x000fe200078e0046 */
[----:B------:R-:W-:Y:S01]  /*f460*/  PRMT R93, R4, 0x7610, R93 ;  /* 0x00007610045d7816 */ /* 0x000fe2000000005d */
[----:B---3--:R-:W-:Y:S01]  /*f470*/  IMAD.MOV.U32 R7, RZ, RZ, R71 ;  /* 0x000000ffff077224 */ /* 0x008fe200078e0047 */
        /* <DEDUP_REMOVED lines=22> */
[----:B------:R-:W-:Y:S02]  /*f5e0*/  PRMT R120, R120, 0x5410, R5 ;  /* 0x0000541078787816 */ /* 0x000fe40000000005 */
[----:B------:R-:W-:Y:S01]  /*f5f0*/  PRMT R118, R118, 0x5410, R7 ;  /* 0x0000541076767816 */ /* 0x000fe20000000007 */
[----:B------:R-:W-:Y:S06]  /*f600*/  BRA.DIV UR4, `(.L_x_1693) ;  /* 0x000001fa042c7947 */ /* 0x000fec000b800000 */
[----:B------:R1:W3:Y:S04]  /*f610*/  SHFL.IDX PT, R5, R72, 0x1, 0x181f ;  /* 0x00381f0048057f89 */ /* 0x0002e800000e0000 */
[----:B--2---:R1:W2:Y:S04]  /*f620*/  SHFL.IDX PT, R8, R21, 0x1, 0x181f ;  /* 0x00381f0015087f89 */ /* 0x0042a800000e0000 */
[----:B------:R1:W0:Y:S04]  /*f630*/  SHFL.IDX PT, R7, R73, 0x1, 0x181f ;  /* 0x00381f0049077f89 */ /* 0x00022800000e0000 */
[----:B----4-:R1:W4:Y:S02]  /*f640*/  SHFL.IDX PT, R14, R20, 0x1, 0x181f ;  /* 0x00381f00140e7f89 */ /* 0x01032400000e0000 */
.L_x_2060:
        /* <DEDUP_REMOVED lines=11> */
[----:B------:R-:W4:Y:S01]  /*f700*/  LDL R6, [R1+0x48] ;  /* 0x0000480001067983 */ /* 0x000f220000100800 */
[----:B------:R-:W-:Y:S01]  /*f710*/  ULDC UR4, c[0x0][0x3f4] ;  /* 0x0000fd0000047ab9 */ /* 0x000fe20000000800 */
[----:B---3--:R-:W-:Y:S01]  /*f720*/  IMAD.MOV.U32 R9, RZ, RZ, R5 ;  /* 0x000000ffff097224 */ /* 0x008fe200078e0005 */
[----:B------:R-:W-:Y:S02]  /*f730*/  ISETP.GE.AND P2, PT, R18, UR4, PT ;  /* 0x0000000412007c0c */ /* 0x000fe4000bf46270 */
[----:B------:R-:W-:Y:S02]  /*f740*/  CS2R R40, SRZ ;  /* 0x0000000000287805 */ /* 0x000fe4000001ff00 */
[----:B------:R-:W-:Y:S02]  /*f750*/  ISETP.GE.AND P3, PT, R226, UR4, PT ;  /* 0x00000004e2007c0c */ /* 0x000fe4000bf66270 */
[----:B------:R-:W-:Y:S01]  /*f760*/  CS2R R42, SRZ ;  /* 0x00000000002a7805 */ /* 0x000fe2000001ff00 */
[----:B------:R-:W-:-:S06]  /*f770*/  ULDC.64 UR6, c[0x0][0x208] ;  /* 0x0000820000067ab9 */ /* 0x000fcc0000000a00 */
[C---:B------:R-:W-:Y:S01]  /*f780*/  @!P2 IMAD.SHL.U32 R11, R18.reuse, 0x2, RZ ;  /* 0x00000002120ba824 */ /* 0x040fe200078e00ff */
[----:B------:R-:W-:-:S04]  /*f790*/  @!P2 SHF.L.U64.HI R12, R18, 0x1, R19 ;  /* 0x00000001120ca819 */ /* 0x000fc80000010213 */
[----:B--2---:R-:W-:Y:S02]  /*f7a0*/  @!P2 IADD3 R4, P0, R8, R11, RZ ;  /* 0x0000000b0804a210 */ /* 0x004fe40007f1e0ff */
[----:B------:R-:W-:Y:S02]  /*f7b0*/  CS2R R48, SRZ ;  /* 0x0000000000307805 */ /* 0x000fe4000001ff00 */
[----:B------:R-:W-:Y:S02]  /*f7c0*/  CS2R R50, SRZ ;  /* 0x0000000000327805 */ /* 0x000fe4000001ff00 */
[----:B------:R-:W-:Y:S02]  /*f7d0*/  CS2R R44, SRZ ;  /* 0x00000000002c7805 */ /* 0x000fe4000001ff00 */
[----:B------:R-:W-:Y:S02]  /*f7e0*/  CS2R R46, SRZ ;  /* 0x00000000002e7805 */ /* 0x000fe4000001ff00 */
[----:B------:R-:W-:-:S02]  /*f7f0*/  CS2R R52, SRZ ;  /* 0x0000000000347805 */ /* 0x000fc4000001ff00 */
[----:B------:R-:W-:Y:S01]  /*f800*/  CS2R R54, SRZ ;  /* 0x0000000000367805 */ /* 0x000fe2000001ff00 */
[----:B------:R-:W-:-:S05]  /*f810*/  @!P2 IMAD.X R5, R5, 0x1, R12, P0 ;  /* 0x000000010505a824 */ /* 0x000fca00000e060c */
[----:B------:R2:W5:Y:S01]  /*f820*/  @!P2 LD.E.128 R44, desc[UR6][R4.64] ;  /* 0x00000006042ca980 */ /* 0x000562000c101d00 */
[----:B----4-:R-:W-:Y:S01]  /*f830*/  @!P3 IMAD.SHL.U32 R13, R6, 0x8, RZ ;  /* 0x00000008060db824 */ /* 0x010fe200078e00ff */
[----:B------:R-:W-:-:S03]  /*f840*/  @!P2 IADD3 R6, P1, R14, R11, RZ ;  /* 0x0000000b0e06a210 */ /* 0x000fc60007f3e0ff */
[----:B------:R-:W-:-:S04]  /*f850*/  @!P3 IMAD.WIDE R10, R13, 0x2, R8 ;  /* 0x000000020d0ab825 */ /* 0x000fc800078e0208 */
[----:B------:R-:W-:Y:S01]  /*f860*/  IMAD.MOV.U32 R8, RZ, RZ, R14 ;  /* 0x000000ffff087224 */ /* 0x000fe200078e000e */
[----:B------:R2:W5:Y:S01]  /*f870*/  @!P3 LD.E.128 R40, desc[UR6][R10.64] ;  /* 0x000000060a28b980 */ /* 0x000562000c101d00 */
[----:B0-----:R-:W-:Y:S02]  /*f880*/  IMAD.MOV.U32 R9, RZ, RZ, R7 ;  /* 0x000000ffff097224 */ /* 0x001fe400078e0007 */
[----:B------:R-:W-:Y:S02]  /*f890*/  @!P2 IMAD.X R7, R7, 0x1, R12, P1 ;  /* 0x000000010707a824 */ /* 0x000fe400008e060c */
[----:B------:R-:W-:-:S03]  /*f8a0*/  @!P3 IMAD.WIDE R8, R13, 0x2, R8 ;  /* 0x000000020d08b825 */ /* 0x000fc600078e0208 */
[----:B------:R2:W5:Y:S04]  /*f8b0*/  @!P2 LD.E.128 R52, desc[UR6][R6.64] ;  /* 0x000000060634a980 */ /* 0x000568000c101d00 */
[----:B------:R2:W5:Y:S02]  /*f8c0*/  @!P3 LD.E.128 R48, desc[UR6][R8.64] ;  /* 0x000000060830b980 */ /* 0x000564000c101d00 */
.L_x_1695:
[----:B------:R-:W-:Y:S05]  /*f8d0*/  BSYNC B1 ;  /* 0x0000000000017941 */ /* 0x000fea0003800000 */
.L_x_1694:
[----:B--2--5:R-:W-:Y:S01]  /*f8e0*/  IMAD.MOV.U32 R4, RZ, RZ, R52 ;  /* 0x000000ffff047224 */ /* 0x024fe200078e0034 */
[----:B------:R-:W-:Y:S01]  /*f8f0*/  UMOV UR4, 0xffffffff ;  /* 0xffffffff00047882 */ /* 0x000fe20000000000 */
[----:B---3--:R-:W-:Y:S02]  /*f900*/  IMAD.MOV.U32 R5, RZ, RZ, R53 ;  /* 0x000000ffff057224 */ /* 0x008fe400078e0035 */
[----:B------:R-:W-:Y:S02]  /*f910*/  IMAD.MOV.U32 R6, RZ, RZ, R54 ;  /* 0x000000ffff067224 */ /* 0x000fe400078e0036 */
[----:B0-----:R-:W-:Y:S01]  /*f920*/  IMAD.MOV.U32 R7, RZ, RZ, R55 ;  /* 0x000000ffff077224 */ /* 0x001fe200078e0037 */
[----:B------:R-:W-:Y:S01]  /*f930*/  PRMT R112, R4, 0x5410, R5 ;  /* 0x0000541004707816 */ /* 0x000fe20000000005 */
[----:B------:R-:W-:Y:S02]  /*f940*/  IMAD.MOV.U32 R4, RZ, RZ, R48 ;  /* 0x000000ffff047224 */ /* 0x000fe400078e0030 */
        /* <DEDUP_REMOVED lines=16> */
[----:B------:R-:W-:-:S04]  /*fa50*/  PRMT R110, R4, 0x5410, R5 ;  /* 0x00005410046e7816 */ /* 0x000fc80000000005 */
[----:B------:R-:W-:Y:S01]  /*fa60*/  PRMT R111, R6, 0x5410, R7 ;  /* 0x00005410066f7816 */ /* 0x000fe20000000007 */
[----:B------:R-:W-:Y:S06]  /*fa70*/  BRA.DIV UR4, `(.L_x_1696) ;  /* 0x000001f604807947 */ /* 0x000fec000b800000 */
[----:B------:R0:W2:Y:S04]  /*fa80*/  SHFL.IDX PT, R5, R72, 0x2, 0x181f ;  /* 0x00581f0048057f89 */ /* 0x0000a800000e0000 */
[----:B------:R0:W3:Y:S04]  /*fa90*/  SHFL.IDX PT, R8, R21, 0x2, 0x181f ;  /* 0x00581f0015087f89 */ /* 0x0000e800000e0000 */
[----:B------:R0:W0:Y:S04]  /*faa0*/  SHFL.IDX PT, R7, R73, 0x2, 0x181f ;  /* 0x00581f0049077f89 */ /* 0x00002800000e0000 */
[----:B----4-:R4:W0:Y:S02]  /*fab0*/  SHFL.IDX PT, R14, R20, 0x2, 0x181f ;  /* 0x00581f00140e7f89 */ /* 0x01082400000e0000 */
.L_x_2066:
        /* <DEDUP_REMOVED lines=12> */
[----:B------:R-:W4:Y:S01]  /*fb80*/  LDL R6, [R1+0x48] ;  /* 0x0000480001067983 */ /* 0x000f220000100800 */
[----:B------:R-:W-:Y:S01]  /*fb90*/  ULDC UR4, c[0x0][0x3f4] ;  /* 0x0000fd0000047ab9 */ /* 0x000fe20000000800 */
[----:B--2---:R-:W-:Y:S01]  /*fba0*/  IMAD.MOV.U32 R9, RZ, RZ, R5 ;  /* 0x000000ffff097224 */ /* 0x004fe200078e0005 */
[----:B------:R-:W-:Y:S02]  /*fbb0*/  ISETP.GE.AND P2, PT, R18, UR4, PT ;  /* 0x0000000412007c0c */ /* 0x000fe4000bf46270 */
[----:B------:R-:W-:Y:S02]  /*fbc0*/  CS2R R24, SRZ ;  /* 0x0000000000187805 */ /* 0x000fe4000001ff00 */
[----:B------:R-:W-:Y:S02]  /*fbd0*/  ISETP.GE.AND P3, PT, R226, UR4, PT ;  /* 0x00000004e2007c0c */ /* 0x000fe4000bf66270 */
[----:B------:R-:W-:Y:S01]  /*fbe0*/  CS2R R26, SRZ ;  /* 0x00000000001a7805 */ /* 0x000fe2000001ff00 */
[----:B------:R-:W-:-:S06]  /*fbf0*/  ULDC.64 UR6, c[0x0][0x208] ;  /* 0x0000820000067ab9 */ /* 0x000fcc0000000a00 */
[C---:B------:R-:W-:Y:S01]  /*fc00*/  @!P2 IMAD.SHL.U32 R11, R18.reuse, 0x2, RZ ;  /* 0x00000002120ba824 */ /* 0x040fe200078e00ff */
[----:B------:R-:W-:-:S04]  /*fc10*/  @!P2 SHF.L.U64.HI R12, R18, 0x1, R19 ;  /* 0x00000001120ca819 */ /* 0x000fc80000010213 */
[----:B---3--:R-:W-:Y:S02]  /*fc20*/  @!P2 IADD3 R4, P0, R8, R11, RZ ;  /* 0x0000000b0804a210 */ /* 0x008fe40007f1e0ff */
        /* <DEDUP_REMOVED lines=9> */
[----:B0-----:R-:W-:-:S03]  /*fcc0*/  @!P2 IADD3 R6, P1, R14, R11, RZ ;  /* 0x0000000b0e06a210 */ /* 0x001fc60007f3e0ff */
[----:B------:R-:W-:-:S04]  /*fcd0*/  @!P3 IMAD.WIDE R10, R13, 0x2, R8 ;  /* 0x000000020d0ab825 */ /* 0x000fc800078e0208 */
[----:B------:R-:W-:Y:S01]  /*fce0*/  IMAD.MOV.U32 R8, RZ, RZ, R14 ;  /* 0x000000ffff087224 */ /* 0x000fe200078e000e */
[----:B------:R2:W5:Y:S01]  /*fcf0*/  @!P3 LD.E.128 R24, desc[UR6][R10.64] ;  /* 0x000000060a18b980 */ /* 0x000562000c101d00 */
[----:B------:R-:W-:Y:S02]  /*fd00*/  IMAD.MOV.U32 R9, RZ, RZ, R7 ;  /* 0x000000ffff097224 */ /* 0x000fe400078e0007 */
[----:B------:R-:W-:Y:S02]  /*fd10*/  @!P2 IMAD.X R7, R7, 0x1, R12, P1 ;  /* 0x000000010707a824 */ /* 0x000fe400008e060c */
[----:B------:R-:W-:-:S03]  /*fd20*/  @!P3 IMAD.WIDE R8, R13, 0x2, R8 ;  /* 0x000000020d08b825 */ /* 0x000fc600078e0208 */
[----:B------:R2:W5:Y:S04]  /*fd30*/  @!P2 LD.E.128 R36, desc[UR6][R6.64] ;  /* 0x000000060624a980 */ /* 0x000568000c101d00 */
[----:B------:R2:W5:Y:S02]  /*fd40*/  @!P3 LD.E.128 R32, desc[UR6][R8.64] ;  /* 0x000000060820b980 */ /* 0x000564000c101d00 */
.L_x_1698:
[----:B------:R-:W-:Y:S05]  /*fd50*/  BSYNC B1 ;  /* 0x0000000000017941 */ /* 0x000fea0003800000 */
.L_x_1697:
[----:B--2--5:R-:W-:Y:S01]  /*fd60*/  IMAD.MOV.U32 R4, RZ, RZ, R36 ;  /* 0x000000ffff047224 */ /* 0x024fe200078e0024 */
[----:B------:R-:W-:Y:S01]  /*fd70*/  UMOV UR4, 0xffffffff ;  /* 0xffffffff00047882 */ /* 0x000fe20000000000 */
[----:B------:R-:W-:Y:S02]  /*fd80*/  IMAD.MOV.U32 R5, RZ, RZ, R37 ;  /* 0x000000ffff057224 */ /* 0x000fe400078e0025 */
        /* <DEDUP_REMOVED lines=13> */
[----:B------:R-:W-:-:S03]  /*fe60*/  IMAD.MOV.U32 R7, RZ, RZ, R30 ;  /* 0x000000ffff077224 */ /* 0x000fc600078e001e */
[----:B------:R-:W-:Y:S01]  /*fe70*/  PRMT R106, R5, 0x5410, R6 ;  /* 0x00005410056a7816 */ /* 0x000fe20000000006 */
[----:B------:R-:W-:Y:S01]  /*fe80*/  IMAD.MOV.U32 R5, RZ, RZ, R26 ;  /* 0x000000ffff057224 */ /* 0x000fe200078e001a */
[----:B------:R-:W-:Y:S01]  /*fe90*/  PRMT R107, R7, 0x5410, R4 ;  /* 0x00005410076b7816 */ /* 0x000fe20000000004 */
[----:B------:R-:W-:Y:S02]  /*fea0*/  IMAD.MOV.U32 R4, RZ, RZ, R27 ;  /* 0x000000ffff047224 */ /* 0x000fe400078e001b */
[----:B------:R-:W-:Y:S02]  /*feb0*/  IMAD.MOV.U32 R7, RZ, RZ, R24 ;  /* 0x000000ffff077224 */ /* 0x000fe400078e0018 */
[----:B------:R-:W-:Y:S01]  /*fec0*/  IMAD.MOV.U32 R6, RZ, RZ, R25 ;  /* 0x000000ffff067224 */ /* 0x000fe200078e0019 */
[----:B------:R-:W-:Y:S02]  /*fed0*/  PRMT R90, R5, 0x5410, R4 ;  /* 0x00005410055a7816 */ /* 0x000fe40000000004 */
[----:B------:R-:W-:-:S02]  /*fee0*/  CS2R R4, SRZ ;  /* 0x0000000000047805 */ /* 0x000fc4000001ff00 */
[----:B------:R-:W-:Y:S01]  /*fef0*/  PRMT R89, R7, 0x5410, R6 ;  /* 0x0000541007597816 */ /* 0x000fe20000000006 */
[----:B------:R-:W-:Y:S06]  /*ff00*/  BRA.DIV UR4, `(.L_x_1699) ;  /* 0x000001f204cc7947 */ /* 0x000fec000b800000 */
[----:B------:R0:W2:Y:S04]  /*ff10*/  SHFL.IDX PT, R77, R72, 0x3, 0x181f ;  /* 0x00781f00484d7f89 */ /* 0x0000a800000e0000 */
[----:B-1----:R-:W1:Y:S04]  /*ff20*/  SHFL.IDX PT, R21, R21, 0x3, 0x181f ;  /* 0x00781f0015157f89 */ /* 0x002e6800000e0000 */
[----:B------:R0:W0:Y:S04]  /*ff30*/  SHFL.IDX PT, R81, R73, 0x3, 0x181f ;  /* 0x00781f0049517f89 */ /* 0x00002800000e0000 */
[----:B------:R0:W0:Y:S02]  /*ff40*/  SHFL.IDX PT, R78, R20, 0x3, 0x181f ;  /* 0x00781f00144e7f89 */ /* 0x00002400000e0000 */
.L_x_2072:
[----:B------:R-:W5:Y:S01]  /*ff50*/  LDL R12, [R1+0x54] ;  /* 0x00005400010c7983 */ /* 0x000f620000100800 */
[----:B------:R-:W-:Y:S01]  /*ff60*/  VIADD R0, R0, 0x60 ;  /* 0x0000006000007836 */ /* 0x000fe20000000000 */
[----:B------:R-:W-:Y:S01]  /*ff70*/  BSSY B1, `(.L_x_1700) ;  /* 0x000002c000017945 */ /* 0x000fe20003800000 */
[----:B------:R-:W-:Y:S02]  /*ff80*/  CS2R R6, SRZ ;  /* 0x0000000000067805 */ /* 0x000fe4000001ff00 */
[----:B---3--:R-:W-:Y:S02]  /*ff90*/  CS2R R8, SRZ ;  /* 0x0000000000087805 */ /* 0x008fe4000001ff00 */
[----:B------:R-:W-:Y:S02]  /*ffa0*/  CS2R R10, SRZ ;  /* 0x00000000000a7805 */ /* 0x000fe4000001ff00 */
[----:B------:R-:W-:Y:S02]  /*ffb0*/  ISETP.GE.AND P0, PT, R0, R3, PT ;  /* 0x000000030000720c */ /* 0x000fe40003f06270 */
[----:B------:R-:W-:-:S02]  /*ffc0*/  CS2R R14, SRZ ;  /* 0x00000000000e7805 */ /* 0x000fc4000001ff00 */
[----:B0-----:R-:W-:Y:S02]  /*ffd0*/  CS2R R72, SRZ ;  /* 0x0000000000487805 */ /* 0x001fe4000001ff00 */
[----:B------:R-:W-:Y:S02]  /*ffe0*/  CS2R R74, SRZ ;  /* 0x00000000004a7805 */ /* 0x000fe4000001ff00 */
[----:B-----5:R-:W-:-:S04]  /*fff0*/  LEA.HI R80, R12, R12, RZ, 0x1 ;  /* 0x0000000c0c507211 */ /* 0x020fc800078f08ff */
[----:B------:R-:W-:-:S05]  /*10000*/  LOP3.LUT R80, R80, 0xfffffffe, RZ, 0xc0, !PT ;  /* 0xfffffffe50507812 */ /* 0x000fca00078ec0ff */
[----:B------:R-:W-:Y:S01]  /*10010*/  IMAD.IADD R80, R12, 0x1, -R80 ;  /* 0x000000010c507824 */ /* 0x000fe200078e0a50 */
[----:B------:R-:W-:-:S04]  /*10020*/  CS2R R12, SRZ ;  /* 0x00000000000c7805 */ /* 0x000fc8000001ff00 */
[----:B------:R-:W-:Y:S01]  /*10030*/  SHF.L.U32 R80, R80, 0x1f, RZ ;  /* 0x0000001f50507819 */ /* 0x000fe200000006ff */
[----:B------:R-:W-:Y:S06]  /*10040*/  @P0 BRA `(.L_x_1701) ;  /* 0x0000000000780947 */ /* 0x000fec0003800000 */
[----:B----4-:R-:W3:Y:S01]  /*10050*/  LDL R20, [R1+0x48] ;  /* 0x0000480001147983 */ /* 0x010ee20000100800 */
[----:B------:R-:W-:Y:S01]  /*10060*/  ULDC UR4, c[0x0][0x3f4] ;  /* 0x0000fd0000047ab9 */ /* 0x000fe20000000800 */
[----:B-1----:R-:W-:Y:S01]  /*10070*/  IMAD.MOV.U32 R4, RZ, RZ, R21 ;  /* 0x000000ffff047224 */ /* 0x002fe200078e0015 */
[----:B------:R-:W-:Y:S01]  /*10080*/  ISETP.GE.AND P2, PT, R18, UR4, PT ;  /* 0x0000000412007c0c */ /* 0x000fe2000bf46270 */
[----:B--2---:R-:W-:Y:S01]  /*10090*/  IMAD.MOV.U32 R5, RZ, RZ, R77 ;  /* 0x000000ffff057224 */ /* 0x004fe200078e004d */
[----:B------:R-:W-:Y:S02]  /*100a0*/  ISETP.GE.AND P3, PT, R226, UR4, PT ;  /* 0x00000004e2007c0c */ /* 0x000fe4000bf66270 */
[----:B------:R-:W-:Y:S02]  /*100b0*/  CS2R R72, SRZ ;  /* 0x0000000000487805 */ /* 0x000fe4000001ff00 */
[----:B------:R-:W-:Y:S01]  /*100c0*/  CS2R R74, SRZ ;  /* 0x00000000004a7805 */ /* 0x000fe2000001ff00 */
[----:B------:R-:W-:Y:S01]  /*100d0*/  IMAD.MOV.U32 R6, RZ, RZ, R78 ;  /* 0x000000ffff067224 */ /* 0x000fe200078e004e */
[----:B------:R-:W-:Y:S01]  /*100e0*/  ULDC.64 UR6, c[0x0][0x208] ;  /* 0x0000820000067ab9 */ /* 0x000fe20000000a00 */
[----:B------:R-:W-:-:S04]  /*100f0*/  IMAD.MOV.U32 R7, RZ, RZ, R81 ;  /* 0x000000ffff077224 */ /* 0x000fc800078e0051 */
[C---:B------:R-:W-:Y:S01]  /*10100*/  @!P2 IMAD.SHL.U32 R76, R18.reuse, 0x2, RZ ;  /* 0x00000002124ca824 */ /* 0x040fe200078e00ff */
[----:B------:R-:W-:Y:S02]  /*10110*/  @!P2 SHF.L.U64.HI R0, R18, 0x1, R19 ;  /* 0x000000011200a819 */ /* 0x000fe40000010213 */
[----:B------:R-:W-:Y:S02]  /*10120*/  CS2R R8, SRZ ;  /* 0x0000000000087805 */ /* 0x000fe4000001ff00 */
[----:B------:R-:W-:Y:S02]  /*10130*/  CS2R R10, SRZ ;  /* 0x00000000000a7805 */ /* 0x000fe4000001ff00 */
[----:B------:R-:W-:Y:S02]  /*10140*/  CS2R R12, SRZ ;  /* 0x00000000000c7805 */ /* 0x000fe4000001ff00 */
[----:B------:R-:W-:Y:S01]  /*10150*/  CS2R R14, SRZ ;  /* 0x00000000000e7805 */ /* 0x000fe2000001ff00 */
[----:B---3--:R-:W-:Y:S01]  /*10160*/  @!P3 IMAD.SHL.U32 R79, R20, 0x8, RZ ;  /* 0x00000008144fb824 */ /* 0x008fe200078e00ff */
[----:B------:R-:W-:-:S02]  /*10170*/  @!P2 IADD3 R20, P0, R21, R76, RZ ;  /* 0x0000004c1514a210 */ /* 0x000fc40007f1e0ff */
[----:B------:R-:W-:Y:S01]  /*10180*/  @!P2 IADD3 R76, P1, R78, R76, RZ ;  /* 0x0000004c4e4ca210 */ /* 0x000fe20007f3e0ff */
[----:B------:R-:W-:-:S04]  /*10190*/  @!P3 IMAD.WIDE R4, R79, 0x2, R4 ;  /* 0x000000024f04b825 */ /* 0x000fc800078e0204 */
[----:B------:R-:W-:Y:S01]  /*101a0*/  @!P3 IMAD.WIDE R78, R79, 0x2, R6 ;  /* 0x000000024f4eb825 */ /* 0x000fe200078e0206 */
[----:B------:R0:W5:Y:S01]  /*101b0*/  @!P3 LD.E.128 R72, desc[UR6][R4.64] ;  /* 0x000000060448b980 */ /* 0x000162000c101d00 */
[----:B------:R-:W-:Y:S02]  /*101c0*/  CS2R R6, SRZ ;  /* 0x0000000000067805 */ /* 0x000fe4000001ff00 */
[--C-:B------:R-:W-:Y:S01]  /*101d0*/  @!P2 IMAD.X R21, R77, 0x1, R0.reuse, P0 ;  /* 0x000000014d15a824 */ /* 0x100fe200000e0600 */
[----:B------:R3:W5:Y:S01]  /*101e0*/  @!P3 LD.E.128 R8, desc[UR6][R78.64] ;  /* 0x000000064e08b980 */ /* 0x000762000c101d00 */
[----:B------:R-:W-:-:S03]  /*101f0*/  @!P2 IMAD.X R77, R81, 0x1, R0, P1 ;  /* 0x00000001514da824 */ /* 0x000fc600008e0600 */
[----:B------:R3:W5:Y:S01]  /*10200*/  @!P2 LD.E.128 R12, desc[UR6][R20.64] ;  /* 0x00000006140ca980 */ /* 0x000762000c101d00 */
[----:B0-----:R-:W-:-:S06]  /*10210*/  CS2R R4, SRZ ;  /* 0x0000000000047805 */ /* 0x001fcc000001ff00 */
[----:B------:R3:W5:Y:S02]  /*10220*/  @!P2 LD.E.128 R4, desc[UR6][R76.64] ;  /* 0x000000064c04a980 */ /* 0x000764000c101d00 */
.L_x_1701:
[----:B------:R-:W-:Y:S05]  /*10230*/  BSYNC B1 ;  /* 0x0000000000017941 */ /* 0x000fea0003800000 */
.L_x_1700:
[----:B---3--:R-:W3:Y:S01]  /*10240*/  LDL R78, [R1+0x14] ;  /* 0x00001400014e7983 */ /* 0x008ee20000100800 */
[----:B------:R-:W0:Y:S01]  /*10250*/  SYNCS.PHASECHK.TRANS64.TRYWAIT P0, [R16+URZ+0x30800], R80 ;  /* 0x03080050100075a7 */ /* 0x000e22000800017f */
[----:B-----5:R-:W-:Y:S01]  /*10260*/  IMAD.MOV.U32 R76, RZ, RZ, R4 ;  /* 0x000000ffff4c7224 */ /* 0x020fe200078e0004 */
[----:B------:R-:W-:Y:S01]  /*10270*/  BSSY B1, `(.L_x_1702) ;  /* 0x0000017000017945 */ /* 0x000fe20003800000 */
[----:B-1----:R-:W-:Y:S02]  /*10280*/  IMAD.MOV.U32 R21, RZ, RZ, R5 ;  /* 0x000000ffff157224 */ /* 0x002fe400078e0005 */
[----:B----4-:R-:W-:Y:S02]  /*10290*/  IMAD.MOV.U32 R20, RZ, RZ, R6 ;  /* 0x000000ffff147224 */ /* 0x010fe400078e0006 */
        /* <DEDUP_REMOVED lines=8> */
[----:B--2---:R-:W-:Y:S02]  /*10320*/  IMAD.MOV.U32 R77, RZ, RZ, R12 ;  /* 0x000000ffff4d7224 */ /* 0x004fe400078e000c */
[----:B------:R-:W-:Y:S01]  /*10330*/  IMAD.MOV.U32 R76, RZ, RZ, R13 ;  /* 0x000000ffff4c7224 */ /* 0x000fe200078e000d */
[----:B------:R-:W-:Y:S01]  /*10340*/  PRMT R21, R0, 0x5410, R20 ;  /* 0x0000541000157816 */ /* 0x000fe20000000014 */
[----:B------:R-:W-:-:S02]  /*10350*/  IMAD.MOV.U32 R20, RZ, RZ, R14 ;  /* 0x000000ffff147224 */ /* 0x000fc400078e000e */
[----:B------:R-:W-:Y:S01]  /*10360*/  IMAD.MOV.U32 R0, RZ, RZ, R15 ;  /* 0x000000ffff007224 */ /* 0x000fe200078e000f */
[----:B------:R-:W-:-:S04]  /*10370*/  PRMT R99, R77, 0x5410, R76 ;  /* 0x000054104d637816 */ /* 0x000fc8000000004c */
[----:B------:R-:W-:Y:S01]  /*10380*/  PRMT R100, R20, 0x5410, R0 ;  /* 0x0000541014647816 */ /* 0x000fe20000000000 */
[----:B------:R-:W-:Y:S02]  /*10390*/  IMAD.MOV.U32 R20, RZ, RZ, R72 ;  /* 0x000000ffff147224 */ /* 0x000fe400078e0048 */
[----:B------:R-:W-:-:S05]  /*103a0*/  IMAD.MOV.U32 R0, RZ, RZ, R73 ;  /* 0x000000ffff007224 */ /* 0x000fca00078e0049 */
[----:B------:R-:W-:Y:S02]  /*103b0*/  PRMT R85, R20, 0x5410, R0 ;  /* 0x0000541014557816 */ /* 0x000fe40000000000 */
[----:B---3--:R-:W-:Y:S01]  /*103c0*/  VIADDMNMX R0, R3, -R78, 0x80, PT ;  /* 0x0000008003007446 */ /* 0x008fe2000380094e */
[----:B0-----:R-:W-:Y:S06]  /*103d0*/  @!P0 BRA `(.L_x_1703) ;  /* 0x000001f0000c8947 */ /* 0x001fec0003800000 */
.L_x_2073:
[----:B------:R-:W-:Y:S05]  /*103e0*/  BSYNC B1 ;  /* 0x0000000000017941 */ /* 0x000fea0003800000 */
.L_x_1702:
        /* <DEDUP_REMOVED lines=8> */
[C---:B------:R-:W-:Y:S01]  /*10470*/  IMAD.SHL.U32 R124, R23.reuse, 0x40, RZ ;  /* 0x00000040177c7824 */ /* 0x040fe200078e00ff */
[----:B------:R-:W-:Y:S01]  /*10480*/  BSSY B2, `(.L_x_1706) ;  /* 0x0000070000027945 */ /* 0x000fe20003800000 */
[----:B------:R-:W-:-:S03]  /*10490*/  IMAD.SHL.U32 R125, R23, 0x40, RZ ;  /* 0x00000040177d7824 */ /* 0x000fc600078e00ff */
[----:B------:R-:W-:-:S04]  /*104a0*/  LOP3.LUT R124, R124, 0x1c0, RZ, 0xc0, !PT ;  /* 0x000001c07c7c7812 */ /* 0x000fc800078ec0ff */
[----:B------:R-:W-:Y:S02]  /*104b0*/  SHF.R.U32.HI R124, RZ, 0x3, R124 ;  /* 0x00000003ff7c7819 */ /* 0x000fe4000001167c */
[-C--:B--2---:R-:W-:Y:S02]  /*104c0*/  ISETP.GE.AND P0, PT, R18, R3.reuse, PT ;  /* 0x000000031200720c */ /* 0x084fe40003f06270 */
[----:B------:R-:W-:-:S11]  /*104d0*/  ISETP.GE.AND P1, PT, R226, R3, PT ;  /* 0x00000003e200720c */ /* 0x000fd60003f26270 */
[----:B-1----:R-:W-:Y:S05]  /*104e0*/  @P0 BRA `(.L_x_1707) ;  /* 0x0000000400a40947 */ /* 0x002fea0003800000 */
[----:B------:R-:W2:Y:S04]  /*104f0*/  LDL R76, [R1+0x44] ;  /* 0x00004400014c7983 */ /* 0x000ea80000100800 */
[----:B------:R-:W0:Y:S01]  /*10500*/  LDL R126, [R1+0x30] ;  /* 0x00003000017e7983 */ /* 0x000e220000100800 */
[----:B------:R-:W-:Y:S02]  /*10510*/  SHF.R.U64 R91, R68, 0x10, R69 ;  /* 0x00000010445b7819 */ /* 0x000fe40000001245 */
[----:B------:R-:W-:Y:S02]  /*10520*/  SHF.R.U64 R92, R60, 0x10, R61 ;  /* 0x000000103c5c7819 */ /* 0x000fe4000000123d */
[C---:B------:R-:W-:Y:S02]  /*10530*/  PRMT R91, R93.reuse, 0x5410, R91 ;  /* 0x000054105d5b7816 */ /* 0x040fe4000000005b */
[----:B------:R-:W-:-:S02]  /*10540*/  PRMT R92, R93, 0x5432, R92 ;  /* 0x000054325d5c7816 */ /* 0x000fc4000000005c */
[----:B------:R-:W-:Y:S01]  /*10550*/  SHF.R.U32.HI R69, RZ, 0x10, R69 ;  /* 0x00000010ff457819 */ /* 0x000fe20000011645 */
[C---:B------:R-:W-:Y:S01]  /*10560*/  IMAD.U32 R93, R91.reuse, 0x10000, RZ ;  /* 0x000100005b5d7824 */ /* 0x040fe200078e00ff */
[----:B------:R-:W-:Y:S01]  /*10570*/  SHF.R.U32.HI R61, RZ, 0x10, R61 ;  /* 0x00000010ff3d7819 */ /* 0x000fe2000001163d */
[----:B------:R-:W-:Y:S01]  /*10580*/  IMAD.U32 R60, R92, 0x10000, RZ ;  /* 0x000100005c3c7824 */ /* 0x000fe200078e00ff */
[----:B------:R-:W-:Y:S02]  /*10590*/  SHF.R.U32.HI R96, RZ, 0x10, R71 ;  /* 0x00000010ff607819 */ /* 0x000fe40000011647 */
[----:B------:R-:W-:Y:S02]  /*105a0*/  LOP3.LUT R91, R91, 0xffff0000, RZ, 0xc0, !PT ;  /* 0xffff00005b5b7812 */ /* 0x000fe400078ec0ff */
[----:B------:R-:W-:Y:S02]  /*105b0*/  PRMT R96, R102, 0x5432, R96 ;  /* 0x0000543266607816 */ /* 0x000fe40000000060 */
[----:B------:R-:W-:-:S02]  /*105c0*/  LOP3.LUT R92, R92, 0xffff0000, RZ, 0xc0, !PT ;  /* 0xffff00005c5c7812 */ /* 0x000fc400078ec0ff */
[----:B--2---:R-:W-:-:S04]  /*105d0*/  LEA.HI R20, R3, R76, RZ, 0x1d ;  /* 0x0000004c03147211 */ /* 0x004fc800078fe8ff */
[----:B------:R-:W-:Y:S01]  /*105e0*/  SHF.R.S32.HI R76, RZ, 0x1f, R20 ;  /* 0x0000001fff4c7819 */ /* 0x000fe20000011414 */
[----:B------:R-:W-:Y:S01]  /*105f0*/  IMAD.SHL.U32 R77, R20, 0x8, RZ ;  /* 0x00000008144d7824 */ /* 0x000fe200078e00ff */
[----:B0-----:R-:W0:Y:S02]  /*10600*/  LDS.128 R80, [R126] ;  /* 0x000000007e507984 */ /* 0x001e240000000c00 */
[----:B------:R-:W-:Y:S02]  /*10610*/  LEA.HI R76, R76, R20, RZ, 0x3 ;  /* 0x000000144c4c7211 */ /* 0x000fe400078f18ff */
[----:B------:R-:W-:-:S03]  /*10620*/  LOP3.LUT R20, R77, 0x38, RZ, 0xc0, !PT ;  /* 0x000000384d147812 */ /* 0x000fc600078ec0ff */
[----:B------:R-:W-:Y:S01]  /*10630*/  IMAD.SHL.U32 R76, R76, 0x400, RZ ;  /* 0x000004004c4c7824 */ /* 0x000fe200078e00ff */
[----:B------:R-:W-:-:S04]  /*10640*/  LOP3.LUT R20, R20, 0x1c0, R125, 0xf8, !PT ;  /* 0x000001c014147812 */ /* 0x000fc800078ef87d */
[----:B------:R-:W-:Y:S02]  /*10650*/  LOP3.LUT R20, R20, R124, RZ, 0x3c, !PT ;  /* 0x0000007c14147212 */ /* 0x000fe400078e3cff */
[----:B------:R-:W-:-:S04]  /*10660*/  LOP3.LUT R76, R76, 0x7fffe000, RZ, 0xc0, !PT ;  /* 0x7fffe0004c4c7812 */ /* 0x000fc800078ec0ff */
[----:B-----5:R-:W-:-:S05]  /*10670*/  IADD3 R20, R20, R76, R123 ;  /* 0x0000004c14147210 */ /* 0x020fca0007ffe07b */
[----:B------:R-:W-:-:S05]  /*10680*/  IMAD R20, R20, 0x2, R16 ;  /* 0x0000000214147824 */ /* 0x000fca00078e0210 */
[----:B------:R-:W1:Y:S01]  /*10690*/  LDS.128 R76, [R20+0x10400] ;  /* 0x01040000144c7984 */ /* 0x000e620000000c00 */
[----:B0-----:R-:W-:Y:S02]  /*106a0*/  IMAD.U32 R68, R80, 0x10000, RZ ;  /* 0x0001000050447824 */ /* 0x001fe400078e00ff */
[----:B-1----:R-:W-:-:S04]  /*106b0*/  IMAD.U32 R94, R76, 0x10000, RZ ;  /* 0x000100004c5e7824 */ /* 0x002fc800078e00ff */
[C---:B------:R-:W-:Y:S01]  /*106c0*/  FMUL.FTZ R95, R94.reuse, R93 ;  /* 0x0000005d5e5f7220 */ /* 0x040fe20000410000 */
[----:B------:R-:W-:-:S03]  /*106d0*/  FMUL.FTZ R94, R94, R60 ;  /* 0x0000003c5e5e7220 */ /* 0x000fc60000410000 */
[C---:B------:R-:W-:Y:S01]  /*106e0*/  FFMA.FTZ R60, R68.reuse, R60, -R95 ;  /* 0x0000003c443c7223 */ /* 0x040fe2000001085f */
[----:B------:R-:W-:Y:S01]  /*106f0*/  FFMA.FTZ R68, R68, R93, R94 ;  /* 0x0000005d44447223 */ /* 0x000fe2000001005e */
[----:B------:R-:W-:Y:S01]  /*10700*/  SHF.R.U64 R95, R70, 0x10, R71 ;  /* 0x00000010465f7819 */ /* 0x000fe20000001247 */
[----:B------:R-:W-:Y:S01]  /*10710*/  IMAD.U32 R71, R77, 0x10000, RZ ;  /* 0x000100004d477824 */ /* 0x000fe200078e00ff */
[----:B------:R-:W-:Y:S02]  /*10720*/  SHF.R.U64 R93, R62, 0x10, R63 ;  /* 0x000000103e5d7819 */ /* 0x000fe4000000123f */
[----:B------:R-:W-:Y:S01]  /*10730*/  PRMT R70, R101, 0x5410, R69 ;  /* 0x0000541065467816 */ /* 0x000fe20000000045 */
[----:B------:R-:W-:Y:S01]  /*10740*/  IMAD.U32 R69, R81, 0x10000, RZ ;  /* 0x0001000051457824 */ /* 0x000fe200078e00ff */
[C---:B------:R-:W-:Y:S02]  /*10750*/  PRMT R62, R103.reuse, 0x5410, R61 ;  /* 0x00005410673e7816 */ /* 0x040fe4000000003d */
[----:B------:R-:W-:Y:S01]  /*10760*/  SHF.R.U32.HI R94, RZ, 0x10, R63 ;  /* 0x00000010ff5e7819 */ /* 0x000fe2000001163f */
[----:B------:R-:W-:Y:S01]  /*10770*/  IMAD.U32 R63, R70, 0x10000, RZ ;  /* 0x00010000463f7824 */ /* 0x000fe200078e00ff */
[----:B------:R-:W-:Y:S01]  /*10780*/  PRMT R95, R102, 0x5410, R95 ;  /* 0x00005410665f7816 */ /* 0x000fe2000000005f */
[----:B------:R-:W-:Y:S01]  /*10790*/  IMAD.U32 R61, R62, 0x10000, RZ ;  /* 0x000100003e3d7824 */ /* 0x000fe200078e00ff */
[----:B------:R-:W-:Y:S01]  /*107a0*/  PRMT R94, R103, 0x5432, R94 ;  /* 0x00005432675e7816 */ /* 0x000fe2000000005e */
[----:B------:R-:W-:Y:S01]  /*107b0*/  FMUL.FTZ R101, R71, R63 ;  /* 0x0000003f47657220 */ /* 0x000fe20000410000 */
[----:B------:R-:W-:-:S02]  /*107c0*/  IMAD.U32 R103, R79, 0x10000, RZ ;  /* 0x000100004f677824 */ /* 0x000fc400078e00ff */
[-C--:B------:R-:W-:Y:S01]  /*107d0*/  FMUL.FTZ R71, R71, R61.reuse ;  /* 0x0000003d47477220 */ /* 0x080fe20000410000 */
[----:B------:R-:W-:Y:S01]  /*107e0*/  LOP3.LUT R70, R70, 0xffff0000, RZ, 0xc0, !PT ;  /* 0xffff000046467812 */ /* 0x000fe200078ec0ff */
[----:B------:R-:W-:Y:S01]  /*107f0*/  FFMA.FTZ R61, R69, R61, -R101 ;  /* 0x0000003d453d7223 */ /* 0x000fe20000010865 */
[----:B------:R-:W-:Y:S02]  /*10800*/  IMAD.U32 R101, R83, 0x10000, RZ ;  /* 0x0001000053657824 */ /* 0x000fe400078e00ff */
[----:B------:R-:W-:Y:S01]  /*10810*/  FFMA.FTZ R69, R69, R63, R71 ;  /* 0x0000003f45457223 */ /* 0x000fe20000010047 */
[----:B------:R-:W-:Y:S01]  /*10820*/  IMAD.U32 R71, R96, 0x10000, RZ ;  /* 0x0001000060477824 */ /* 0x000fe200078e00ff */
[----:B------:R-:W-:Y:S01]  /*10830*/  LOP3.LUT R62, R62, 0xffff0000, RZ, 0xc0, !PT ;  /* 0xffff00003e3e7812 */ /* 0x000fe200078ec0ff */
[----:B------:R-:W-:Y:S01]  /*10840*/  IMAD.U32 R63, R94, 0x10000, RZ ;  /* 0x000100005e3f7824 */ /* 0x000fe200078e00ff */
[----:B------:R-:W-:Y:S01]  /*10850*/  LOP3.LUT R81, R81, 0xffff0000, RZ, 0xc0, !PT ;  /* 0xffff000051517812 */ /* 0x000fe200078ec0ff */
[----:B------:R-:W-:Y:S01]  /*10860*/  FMUL.FTZ R102, R103, R71 ;  /* 0x0000004767667220 */ /* 0x000fe20000410000 */
[----:B------:R-:W-:Y:S01]  /*10870*/  PRMT R93, R117, 0x5410, R93 ;  /* 0x00005410755d7816 */ /* 0x000fe2000000005d */
[-C--:B------:R-:W-:Y:S01]  /*10880*/  FMUL.FTZ R103, R103, R63.reuse ;  /* 0x0000003f67677220 */ /* 0x080fe20000410000 */
[----:B------:R-:W-:Y:S01]  /*10890*/  LOP3.LUT R79, R79, 0xffff0000, RZ, 0xc0, !PT ;  /* 0xffff00004f4f7812 */ /* 0x000fe200078ec0ff */
[C---:B------:R-:W-:Y:S01]  /*108a0*/  FFMA.FTZ R63, R101.reuse, R63, -R102 ;  /* 0x0000003f653f7223 */ /* 0x040fe20000010866 */
[----:B------:R-:W-:Y:S01]  /*108b0*/  LOP3.LUT R96, R96, 0xffff0000, RZ, 0xc0, !PT ;  /* 0xffff000060607812 */ /* 0x000fe200078ec0ff */
[----:B------:R-:W-:Y:S01]  /*108c0*/  FFMA.FTZ R71, R101, R71, R103 ;  /* 0x0000004765477223 */ /* 0x000fe20000010067 */
[----:B------:R-:W-:-:S02]  /*108d0*/  LOP3.LUT R101, R76, 0xffff0000, RZ, 0xc0, !PT ;  /* 0xffff00004c657812 */ /* 0x000fc400078ec0ff */
[----:B------:R-:W-:-:S03]  /*108e0*/  LOP3.LUT R76, R80, 0xffff0000, RZ, 0xc0, !PT ;  /* 0xffff0000504c7812 */ /* 0x000fc600078ec0ff */
[C---:B------:R-:W-:Y:S01]  /*108f0*/  FMUL.FTZ R80, R101.reuse, R91 ;  /* 0x0000005b65507220 */ /* 0x040fe20000410000 */
[----:B------:R-:W-:-:S03]  /*10900*/  FMUL.FTZ R101, R101, R92 ;  /* 0x0000005c65657220 */ /* 0x000fc60000410000 */
[C---:B------:R-:W-:Y:S01]  /*10910*/  FFMA.FTZ R92, R76.reuse, R92, -R80 ;  /* 0x0000005c4c5c7223 */ /* 0x040fe20000010850 */
[----:B------:R-:W-:Y:S01]  /*10920*/  FFMA.FTZ R101, R76, R91, R101 ;  /* 0x0000005b4c657223 */ /* 0x000fe20000010065 */
[----:B------:R-:W-:Y:S01]  /*10930*/  LOP3.LUT R76, R77, 0xffff0000, RZ, 0xc0, !PT ;  /* 0xffff00004d4c7812 */ /* 0x000fe200078ec0ff */
[C---:B------:R-:W-:Y:S01]  /*10940*/  IMAD.U32 R77, R95.reuse, 0x10000, RZ ;  /* 0x000100005f4d7824 */ /* 0x040fe200078e00ff */
[----:B------:R-:W-:Y:S02]  /*10950*/  LOP3.LUT R95, R95, 0xffff0000, RZ, 0xc0, !PT ;  /* 0xffff00005f5f7812 */ /* 0x000fe400078ec0ff */
[----:B------:R-:W-:Y:S01]  /*10960*/  F2FP.BF16.F32.PACK_AB R60, R92, R60 ;  /* 0x0000003c5c3c723e */ /* 0x000fe200000010ff */
[C---:B------:R-:W-:Y:S01]  /*10970*/  FMUL.FTZ R80, R76.reuse, R70 ;  /* 0x000000464c507220 */ /* 0x040fe20000410000 */
[----:B------:R-:W-:Y:S01]  /*10980*/  FMUL.FTZ R76, R76, R62 ;  /* 0x0000003e4c4c7220 */ /* 0x000fe20000410000 */
[----:B------:R-:W-:Y:S02]  /*10990*/  F2FP.BF16.F32.PACK_AB R68, R101, R68 ;  /* 0x000000446544723e */ /* 0x000fe400000010ff */
[C---:B------:R-:W-:Y:S01]  /*109a0*/  FFMA.FTZ R80, R81.reuse, R62, -R80 ;  /* 0x0000003e51507223 */ /* 0x040fe20000010850 */
[----:B------:R-:W-:Y:S01]  /*109b0*/  FFMA.FTZ R76, R81, R70, R76 ;  /* 0x00000046514c7223 */ /* 0x000fe2000001004c */
[----:B------:R-:W-:-:S02]  /*109c0*/  IMAD.U32 R81, R78, 0x10000, RZ ;  /* 0x000100004e517824 */ /* 0x000fc400078e00ff */
        /* <DEDUP_REMOVED lines=8> */
[----:B------:R-:W-:-:S02]  /*10a50*/  LOP3.LUT R81, R78, 0xffff0000, RZ, 0xc0, !PT ;  /* 0xffff00004e517812 */ /* 0x000fc400078ec0ff */
[----:B------:R-:W-:Y:S02]  /*10a60*/  LOP3.LUT R77, R82, 0xffff0000, RZ, 0xc0, !PT ;  /* 0xffff0000524d7812 */ /* 0x000fe400078ec0ff */
[----:B------:R-:W-:Y:S01]  /*10a70*/  LOP3.LUT R82, R83, 0xffff0000, RZ, 0xc0, !PT ;  /* 0xffff000053527812 */ /* 0x000fe200078ec0ff */
[C---:B------:R-:W-:Y:S01]  /*10a80*/  FMUL.FTZ R78, R81.reuse, R95 ;  /* 0x0000005f514e7220 */ /* 0x040fe20000410000 */
[----:B------:R-:W-:Y:S01]  /*10a90*/  FMUL.FTZ R81, R81, R93 ;  /* 0x0000005d51517220 */ /* 0x000fe20000410000 */
[----:B------:R-:W-:Y:S01]  /*10aa0*/  FMUL.FTZ R83, R79, R96 ;  /* 0x000000604f537220 */ /* 0x000fe20000410000 */
[----:B------:R-:W-:Y:S01]  /*10ab0*/  F2FP.BF16.F32.PACK_AB R69, R76, R69 ;  /* 0x000000454c45723e */ /* 0x000fe200000010ff */
[C---:B------:R-:W-:Y:S01]  /*10ac0*/  FFMA.FTZ R78, R77.reuse, R93, -R78 ;  /* 0x0000005d4d4e7223 */ /* 0x040fe2000001084e */
[----:B------:R-:W-:Y:S01]  /*10ad0*/  FFMA.FTZ R77, R77, R95, R81 ;  /* 0x0000005f4d4d7223 */ /* 0x000fe20000010051 */
[----:B------:R-:W-:-:S03]  /*10ae0*/  LOP3.LUT R81, R94, 0xffff0000, RZ, 0xc0, !PT ;  /* 0xffff00005e517812 */ /* 0x000fc600078ec0ff */
[----:B------:R-:W-:Y:S02]  /*10af0*/  F2FP.BF16.F32.PACK_AB R62, R78, R62 ;  /* 0x0000003e4e3e723e */ /* 0x000fe400000010ff */
[-C--:B------:R-:W-:Y:S01]  /*10b00*/  FMUL.FTZ R79, R79, R81.reuse ;  /* 0x000000514f4f7220 */ /* 0x080fe20000410000 */
[C---:B------:R-:W-:Y:S01]  /*10b10*/  FFMA.FTZ R81, R82.reuse, R81, -R83 ;  /* 0x0000005152517223 */ /* 0x040fe20000010853 */
[----:B------:R-:W-:Y:S02]  /*10b20*/  F2FP.BF16.F32.PACK_AB R70, R77, R70 ;  /* 0x000000464d46723e */ /* 0x000fe400000010ff */
[----:B------:R-:W-:Y:S02]  /*10b30*/  FFMA.FTZ R79, R82, R96, R79 ;  /* 0x00000060524f7223 */ /* 0x000fe4000001004f */
[----:B------:R-:W-:-:S03]  /*10b40*/  F2FP.BF16.F32.PACK_AB R63, R81, R63 ;  /* 0x0000003f513f723e */ /* 0x000fc600000010ff */
[----:B------:R-:W-:Y:S02]  /*10b50*/  F2FP.BF16.F32.PACK_AB R71, R79, R71 ;  /* 0x000000474f47723e */ /* 0x000fe400000010ff */
[----:B------:R1:W-:Y:S04]  /*10b60*/  STS.128 [R126], R60 ;  /* 0x0000003c7e007388 */ /* 0x0003e80000000c00 */
[----:B------:R1:W-:Y:S02]  /*10b70*/  STS.128 [R20+0x10400], R68 ;  /* 0x0104004414007388 */ /* 0x0003e40000000c00 */
.L_x_1707:
[----:B------:R-:W-:Y:S05]  /*10b80*/  BSYNC B2 ;  /* 0x0000000000027941 */ /* 0x000fea0003800000 */
.L_x_1706:
[----:B------:R-:W-:Y:S05]  /*10b90*/  @P1 BRA `(.L_x_1705) ;  /* 0x0000000400a41947 */ /* 0x000fea0003800000 */
[----:B-1----:R-:W2:Y:S04]  /*10ba0*/  LDL R20, [R1+0x48] ;  /* 0x0000480001147983 */ /* 0x002ea80000100800 */
[----:B------:R-:W3:Y:S01]  /*10bb0*/  LDL R91, [R1+0x98] ;  /* 0x00009800015b7983 */ /* 0x000ee20000100800 */
[----:B------:R-:W-:Y:S02]  /*10bc0*/  SHF.R.U64 R76, R56, 0x10, R57 ;  /* 0x00000010384c7819 */ /* 0x000fe40000001239 */
[----:B------:R-:W-:Y:S02]  /*10bd0*/  SHF.R.U64 R64, R64, 0x10, R65 ;  /* 0x0000001040407819 */ /* 0x000fe40000001241 */
[--C-:B------:R-:W-:Y:S02]  /*10be0*/  SHF.R.U64 R56, R58, 0x10, R59.reuse ;  /* 0x000000103a387819 */ /* 0x100fe4000000123b */
[----:B------:R-:W-:-:S02]  /*10bf0*/  SHF.R.U32.HI R78, RZ, 0x10, R59 ;  /* 0x00000010ff4e7819 */ /* 0x000fc4000001163b */
[----:B0-----:R-:W-:Y:S02]  /*10c00*/  SHF.R.U32.HI R80, RZ, 0x10, R65 ;  /* 0x00000010ff507819 */ /* 0x001fe40000011641 */
[----:B------:R-:W-:Y:S02]  /*10c10*/  SHF.R.U32.HI R77, RZ, 0x10, R67 ;  /* 0x00000010ff4d7819 */ /* 0x000fe40000011643 */
[----:B------:R-:W-:Y:S02]  /*10c20*/  PRMT R80, R119, 0x5432, R80 ;  /* 0x0000543277507816 */ /* 0x000fe40000000050 */
[----:B------:R-:W-:Y:S02]  /*10c30*/  PRMT R77, R116, 0x5410, R77 ;  /* 0x00005410744d7816 */ /* 0x000fe4000000004d */
[----:B------:R-:W-:Y:S02]  /*10c40*/  PRMT R78, R118, 0x5432, R78 ;  /* 0x00005432764e7816 */ /* 0x000fe4000000004e */
[----:B------:R-:W-:-:S02]  /*10c50*/  PRMT R56, R117, 0x5432, R56 ;  /* 0x0000543275387816 */ /* 0x000fc40000000038 */
[----:B--2---:R-:W-:-:S04]  /*10c60*/  LEA.HI R20, R3, R20, RZ, 0x1d ;  /* 0x0000001403147211 */ /* 0x004fc800078fe8ff */
[----:B------:R-:W-:Y:S01]  /*10c70*/  SHF.R.S32.HI R3, RZ, 0x1f, R20 ;  /* 0x0000001fff037819 */ /* 0x000fe20000011414 */
[----:B------:R-:W-:Y:S01]  /*10c80*/  IMAD.SHL.U32 R60, R20, 0x8, RZ ;  /* 0x00000008143c7824 */ /* 0x000fe200078e00ff */
[----:B---3--:R-:W0:Y:S02]  /*10c90*/  LDS.128 R68, [R91] ;  /* 0x000000005b447984 */ /* 0x008e240000000c00 */
[----:B------:R-:W-:Y:S02]  /*10ca0*/  LEA.HI R3, R3, R20, RZ, 0x3 ;  /* 0x0000001403037211 */ /* 0x000fe400078f18ff */
[----:B------:R-:W-:Y:S02]  /*10cb0*/  LOP3.LUT R60, R60, 0x38, RZ, 0xc0, !PT ;  /* 0x000000383c3c7812 */ /* 0x000fe400078ec0ff */
[----:B------:R-:W-:Y:S01]  /*10cc0*/  SHF.R.U32.HI R20, RZ, 0x10, R57 ;  /* 0x00000010ff147819 */ /* 0x000fe20000011639 */
[----:B------:R-:W-:Y:S01]  /*10cd0*/  IMAD.SHL.U32 R3, R3, 0x400, RZ ;  /* 0x0000040003037824 */ /* 0x000fe200078e00ff */
[----:B------:R-:W-:-:S02]  /*10ce0*/  LOP3.LUT R60, R60, 0x1c0, R125, 0xf8, !PT ;  /* 0x000001c03c3c7812 */ /* 0x000fc400078ef87d */
[----:B------:R-:W-:Y:S02]  /*10cf0*/  PRMT R57, R122, 0x5432, R76 ;  /* 0x000054327a397816 */ /* 0x000fe4000000004c */
[----:B------:R-:W-:Y:S02]  /*10d00*/  LOP3.LUT R60, R60, R124, RZ, 0x3c, !PT ;  /* 0x0000007c3c3c7212 */ /* 0x000fe400078e3cff */
[----:B------:R-:W-:Y:S01]  /*10d10*/  LOP3.LUT R3, R3, 0x7fffe000, RZ, 0xc0, !PT ;  /* 0x7fffe00003037812 */ /* 0x000fe200078ec0ff */
[----:B------:R-:W-:Y:S01]  /*10d20*/  IMAD.U32 R79, R57, 0x10000, RZ ;  /* 0x00010000394f7824 */ /* 0x000fe200078e00ff */
[----:B------:R-:W-:Y:S02]  /*10d30*/  PRMT R76, R121, 0x5432, R64 ;  /* 0x00005432794c7816 */ /* 0x000fe40000000040 */
[----:B-----5:R-:W-:Y:S02]  /*10d40*/  IADD3 R3, R60, R3, R123 ;  /* 0x000000033c037210 */ /* 0x020fe40007ffe07b */
[----:B------:R-:W-:Y:S01]  /*10d50*/  SHF.R.U64 R64, R66, 0x10, R67 ;  /* 0x0000001042407819 */ /* 0x000fe20000001243 */
[----:B------:R-:W-:Y:S01]  /*10d60*/  IMAD.U32 R58, R76, 0x10000, RZ ;  /* 0x000100004c3a7824 */ /* 0x000fe200078e00ff */
[----:B------:R-:W-:Y:S01]  /*10d70*/  PRMT R67, R120, 0x5432, R20 ;  /* 0x0000543278437816 */ /* 0x000fe20000000014 */
[----:B------:R-:W-:Y:S01]  /*10d80*/  IMAD R3, R3, 0x2, R16 ;  /* 0x0000000203037824 */ /* 0x000fe200078e0210 */
[----:B------:R-:W-:-:S02]  /*10d90*/  LOP3.LUT R76, R76, 0xffff0000, RZ, 0xc0, !PT ;  /* 0xffff00004c4c7812 */ /* 0x000fc400078ec0ff */
[----:B------:R-:W-:Y:S02]  /*10da0*/  LOP3.LUT R57, R57, 0xffff0000, RZ, 0xc0, !PT ;  /* 0xffff000039397812 */ /* 0x000fe400078ec0ff */
[----:B------:R-:W1:Y:S01]  /*10db0*/  LDS.128 R60, [R3+0x10400] ;  /* 0x01040000033c7984 */ /* 0x000e620000000c00 */
[----:B------:R-:W-:Y:S01]  /*10dc0*/  PRMT R64, R116, 0x5432, R64 ;  /* 0x0000543274407816 */ /* 0x000fe20000000040 */
[C---:B0-----:R-:W-:Y:S01]  /*10dd0*/  IMAD.U32 R66, R68.reuse, 0x10000, RZ ;  /* 0x0001000044427824 */ /* 0x041fe200078e00ff */
        /* <DEDUP_REMOVED lines=17> */
[C---:B------:R-:W-:Y:S02]  /*10ef0*/  FMUL.FTZ R81, R59.reuse, R58 ;  /* 0x0000003a3b517220 */ /* 0x040fe40000410000 */
[----:B------:R-:W-:-:S02]  /*10f00*/  FMUL.FTZ R59, R59, R65 ;  /* 0x000000413b3b7220 */ /* 0x000fc40000410000 */
[C---:B------:R-:W-:Y:S01]  /*10f10*/  FFMA.FTZ R65, R20.reuse, R65, -R81 ;  /* 0x0000004114417223 */ /* 0x040fe20000010851 */
[C---:B------:R-:W-:Y:S02]  /*10f20*/  IMAD.U32 R81, R77.reuse, 0x10000, RZ ;  /* 0x000100004d517824 */ /* 0x040fe400078e00ff */
[----:B------:R-:W-:Y:S01]  /*10f30*/  FFMA.FTZ R58, R20, R58, R59 ;  /* 0x0000003a143a7223 */ /* 0x000fe2000001003b */
[----:B------:R-:W-:Y:S01]  /*10f40*/  IMAD.U32 R59, R78, 0x10000, RZ ;  /* 0x000100004e3b7824 */ /* 0x000fe200078e00ff */
[----:B------:R-:W-:Y:S01]  /*10f50*/  LOP3.LUT R77, R77, 0xffff0000, RZ, 0xc0, !PT ;  /* 0xffff00004d4d7812 */ /* 0x000fe200078ec0ff */
[----:B------:R-:W-:Y:S02]  /*10f60*/  IMAD.U32 R20, R71, 0x10000, RZ ;  /* 0x0001000047147824 */ /* 0x000fe400078e00ff */
[C---:B------:R-:W-:Y:S01]  /*10f70*/  FMUL.FTZ R83, R82.reuse, R81 ;  /* 0x0000005152537220 */ /* 0x040fe20000410000 */
[----:B------:R-:W-:Y:S01]  /*10f80*/  FMUL.FTZ R82, R82, R59 ;  /* 0x0000003b52527220 */ /* 0x000fe20000410000 */
[----:B------:R-:W-:-:S02]  /*10f90*/  LOP3.LUT R78, R78, 0xffff0000, RZ, 0xc0, !PT ;  /* 0xffff00004e4e7812 */ /* 0x000fc400078ec0ff */
[C---:B------:R-:W-:Y:S01]  /*10fa0*/  FFMA.FTZ R59, R20.reuse, R59, -R83 ;  /* 0x0000003b143b7223 */ /* 0x040fe20000010853 */
[----:B------:R-:W-:Y:S01]  /*10fb0*/  FFMA.FTZ R20, R20, R81, R82 ;  /* 0x0000005114147223 */ /* 0x000fe20000010052 */
[C---:B------:R-:W-:Y:S01]  /*10fc0*/  FMUL.FTZ R81, R60.reuse, R76 ;  /* 0x0000004c3c517220 */ /* 0x040fe20000410000 */
[----:B------:R-:W-:-:S03]  /*10fd0*/  FMUL.FTZ R60, R60, R57 ;  /* 0x000000393c3c7220 */ /* 0x000fc60000410000 */
[C---:B------:R-:W-:Y:S01]  /*10fe0*/  FFMA.FTZ R81, R68.reuse, R57, -R81 ;  /* 0x0000003944517223 */ /* 0x040fe20000010851 */
[C---:B------:R-:W-:Y:S01]  /*10ff0*/  FMUL.FTZ R57, R61.reuse, R80 ;  /* 0x000000503d397220 */ /* 0x040fe20000410000 */
[-C--:B------:R-:W-:Y:S01]  /*11000*/  FMUL.FTZ R61, R61, R67.reuse ;  /* 0x000000433d3d7220 */ /* 0x080fe20000410000 */
[----:B------:R-:W-:Y:S01]  /*11010*/  FFMA.FTZ R60, R68, R76, R60 ;  /* 0x0000004c443c7223 */ /* 0x000fe2000001003c */
[----:B------:R-:W-:Y:S02]  /*11020*/  IMAD.U32 R68, R56, 0x10000, RZ ;  /* 0x0001000038447824 */ /* 0x000fe400078e00ff */
[C---:B------:R-:W-:Y:S01]  /*11030*/  FFMA.FTZ R57, R69.reuse, R67, -R57 ;  /* 0x0000004345397223 */ /* 0x040fe20000010839 */
[----:B------:R-:W-:Y:S01]  /*11040*/  FFMA.FTZ R61, R69, R80, R61 ;  /* 0x00000050453d7223 */ /* 0x000fe2000001003d */
[----:B------:R-:W-:Y:S01]  /*11050*/  IMAD.U32 R80, R64, 0x10000, RZ ;  /* 0x0001000040507824 */ /* 0x000fe200078e00ff */
[----:B------:R-:W-:Y:S01]  /*11060*/  LOP3.LUT R69, R70, 0xffff0000, RZ, 0xc0, !PT ;  /* 0xffff000046457812 */ /* 0x000fe200078ec0ff */
[C---:B------:R-:W-:Y:S01]  /*11070*/  IMAD.U32 R67, R62.reuse, 0x10000, RZ ;  /* 0x000100003e437824 */ /* 0x040fe200078e00ff */
[----:B------:R-:W-:Y:S01]  /*11080*/  LOP3.LUT R62, R62, 0xffff0000, RZ, 0xc0, !PT ;  /* 0xffff00003e3e7812 */ /* 0x000fe200078ec0ff */
[----:B------:R-:W-:Y:S01]  /*11090*/  IMAD.U32 R76, R70, 0x10000, RZ ;  /* 0x00010000464c7824 */ /* 0x000fe200078e00ff */
[----:B------:R-:W-:Y:S01]  /*110a0*/  LOP3.LUT R70, R71, 0xffff0000, RZ, 0xc0, !PT ;  /* 0xffff000047467812 */ /* 0x000fe200078ec0ff */
[C---:B------:R-:W-:Y:S01]  /*110b0*/  FMUL.FTZ R71, R67.reuse, R80 ;  /* 0x0000005043477220 */ /* 0x040fe20000410000 */
[----:B------:R-:W-:Y:S01]  /*110c0*/  FMUL.FTZ R67, R67, R68 ;  /* 0x0000004443437220 */ /* 0x000fe20000410000 */
[----:B------:R-:W-:-:S02]  /*110d0*/  LOP3.LUT R64, R64, 0xffff0000, RZ, 0xc0, !PT ;  /* 0xffff000040407812 */ /* 0x000fc400078ec0ff */
[----:B------:R-:W-:Y:S01]  /*110e0*/  LOP3.LUT R56, R56, 0xffff0000, RZ, 0xc0, !PT ;  /* 0xffff000038387812 */ /* 0x000fe200078ec0ff */
[C---:B------:R-:W-:Y:S01]  /*110f0*/  FFMA.FTZ R71, R76.reuse, R68, -R71 ;  /* 0x000000444c477223 */ /* 0x040fe20000010847 */
[----:B------:R-:W-:Y:S01]  /*11100*/  FFMA.FTZ R67, R76, R80, R67 ;  /* 0x000000504c437223 */ /* 0x000fe20000010043 */
[C---:B------:R-:W-:Y:S01]  /*11110*/  FMUL.FTZ R76, R62.reuse, R64 ;  /* 0x000000403e4c7220 */ /* 0x040fe20000410000 */
[CC--:B------:R-:W-:Y:S01]  /*11120*/  FMUL.FTZ R68, R63.reuse, R77.reuse ;  /* 0x0000004d3f447220 */ /* 0x0c0fe20000410000 */
        /* <DEDUP_REMOVED lines=9> */
[----:B------:R-:W-:Y:S02]  /*111c0*/  F2FP.BF16.F32.PACK_AB R58, R62, R71 ;  /* 0x000000473e3a723e */ /* 0x000fe400000010ff */
[----:B------:R-:W-:Y:S02]  /*111d0*/  F2FP.BF16.F32.PACK_AB R59, R68, R59 ;  /* 0x0000003b443b723e */ /* 0x000fe400000010ff */
[----:B------:R-:W-:Y:S02]  /*111e0*/  F2FP.BF16.F32.PACK_AB R60, R60, R66 ;  /* 0x000000423c3c723e */ /* 0x000fe400000010ff */
[----:B------:R-:W-:Y:S01]  /*111f0*/  F2FP.BF16.F32.PACK_AB R62, R64, R67 ;  /* 0x00000043403e723e */ /* 0x000fe200000010ff */
[----:B------:R2:W-:Y:S01]  /*11200*/  STS.128 [R91], R56 ;  /* 0x000000385b007388 */ /* 0x0005e20000000c00 */
[----:B------:R-:W-:-:S05]  /*11210*/  F2FP.BF16.F32.PACK_AB R63, R63, R20 ;  /* 0x000000143f3f723e */ /* 0x000fca00000010ff */
[----:B------:R2:W-:Y:S02]  /*11220*/  STS.128 [R3+0x10400], R60 ;  /* 0x0104003c03007388 */ /* 0x0005e40000000c00 */
.L_x_1705:
[----:B------:R-:W-:Y:S05]  /*11230*/  BSYNC B1 ;  /* 0x0000000000017941 */ /* 0x000fea0003800000 */
.L_x_1704:
[----:B--2---:R-:W-:Y:S01]  /*11240*/  VIADD R3, R23, 0x20 ;  /* 0x0000002017037836 */ /* 0x004fe20000000000 */
[----:B------:R-:W-:Y:S04]  /*11250*/  BSSY B1, `(.L_x_1708) ;  /* 0x00000e2000017945 */ /* 0x000fe80003800000 */
[----:B------:R-:W-:-:S13]  /*11260*/  ISETP.GE.AND P0, PT, R3, R0, PT ;  /* 0x000000000300720c */ /* 0x000fda0003f06270 */
[----:B------:R-:W-:Y:S05]  /*11270*/  @P0 BRA `(.L_x_1709) ;  /* 0x0000000c007c0947 */ /* 0x000fea0003800000 */
[----:B------:R2:W5:Y:S01]  /*11280*/  LDL R82, [R1+0x24] ;  /* 0x0000240001527983 */ /* 0x0005620000100800 */
[----:B------:R-:W3:Y:S01]  /*11290*/  LDC R3, c[0x0][0x3f4] ;  /* 0x0000fd00ff037b82 */ /* 0x000ee20000000800 */
[C---:B------:R-:W-:Y:S01]  /*112a0*/  VIADD R91, R23.reuse, 0x20 ;  /* 0x00000020175b7836 */ /* 0x040fe20000000000 */
[----:B------:R-:W-:Y:S01]  /*112b0*/  BSSY B2, `(.L_x_1710) ;  /* 0x0000072000027945 */ /* 0x000fe20003800000 */
[----:B------:R-:W-:Y:S02]  /*112c0*/  VIADD R92, R23, 0x20 ;  /* 0x00000020175c7836 */ /* 0x000fe40000000000 */
[----:B------:R-:W-:Y:S02]  /*112d0*/  IMAD.SHL.U32 R91, R91, 0x40, RZ ;  /* 0x000000405b5b7824 */ /* 0x000fe400078e00ff */
[----:B------:R-:W-:-:S03]  /*112e0*/  IMAD.SHL.U32 R92, R92, 0x40, RZ ;  /* 0x000000405c5c7824 */ /* 0x000fc600078e00ff */
[----:B------:R-:W-:Y:S02]  /*112f0*/  LOP3.LUT R91, R91, 0x1c0, RZ, 0xc0, !PT ;  /* 0x000001c05b5b7812 */ /* 0x000fe400078ec0ff */
[----:B------:R-:W-:Y:S02]  /*11300*/  LOP3.LUT R92, R92, 0x1c0, RZ, 0xc0, !PT ;  /* 0x000001c05c5c7812 */ /* 0x000fe400078ec0ff */
[----:B------:R-:W-:Y:S02]  /*11310*/  SHF.R.U32.HI R91, RZ, 0x3, R91 ;  /* 0x00000003ff5b7819 */ /* 0x000fe4000001165b */
[-C--:B---3--:R-:W-:Y:S02]  /*11320*/  ISETP.GE.AND P0, PT, R18, R3.reuse, PT ;  /* 0x000000031200720c */ /* 0x088fe40003f06270 */
[----:B------:R-:W-:-:S11]  /*11330*/  ISETP.GE.AND P1, PT, R226, R3, PT ;  /* 0x00000003e200720c */ /* 0x000fd60003f26270 */
[----:B--2---:R-:W-:Y:S05]  /*11340*/  @P0 BRA `(.L_x_1711) ;  /* 0x0000000400a00947 */ /* 0x004fea0003800000 */
[----:B-1----:R-:W2:Y:S04]  /*11350*/  LDL R20, [R1+0x44] ;  /* 0x0000440001147983 */ /* 0x002ea80000100800 */
[----:B------:R-:W3:Y:S01]  /*11360*/  LDL R93, [R1+0x94] ;  /* 0x00009400015d7983 */ /* 0x000ee20000100800 */
[--C-:B------:R-:W-:Y:S02]  /*11370*/  SHF.R.U64 R44, R44, 0x10, R45.reuse ;  /* 0x000000102c2c7819 */ /* 0x100fe4000000122d */
[----:B------:R-:W-:Y:S02]  /*11380*/  SHF.R.U32.HI R64, RZ, 0x10, R45 ;  /* 0x00000010ff407819 */ /* 0x000fe4000001162d */
[----:B------:R-:W-:Y:S02]  /*11390*/  SHF.R.U64 R45, R46, 0x10, R47 ;  /* 0x000000102e2d7819 */ /* 0x000fe4000000122f */
[----:B------:R-:W-:-:S02]  /*113a0*/  SHF.R.U64 R46, R52, 0x10, R53 ;  /* 0x00000010342e7819 */ /* 0x000fc40000001235 */
[----:B------:R-:W-:Y:S02]  /*113b0*/  SHF.R.U32.HI R53, RZ, 0x10, R53 ;  /* 0x00000010ff357819 */ /* 0x000fe40000011635 */
[----:B------:R-:W-:Y:S02]  /*113c0*/  PRMT R46, R112, 0x5410, R46 ;  /* 0x00005410702e7816 */ /* 0x000fe4000000002e */
[----:B------:R-:W-:Y:S02]  /*113d0*/  PRMT R44, R114, 0x5410, R44 ;  /* 0x00005410722c7816 */ /* 0x000fe4000000002c */
[----:B------:R-:W-:Y:S01]  /*113e0*/  PRMT R53, R112, 0x5432, R53 ;  /* 0x0000543270357816 */ /* 0x000fe20000000035 */
[----:B------:R-:W-:Y:S01]  /*113f0*/  IMAD.U32 R77, R46, 0x10000, RZ ;  /* 0x000100002e4d7824 */ /* 0x000fe200078e00ff */
[----:B------:R-:W-:Y:S01]  /*11400*/  PRMT R64, R114, 0x5432, R64 ;  /* 0x0000543272407816 */ /* 0x000fe20000000040 */
[----:B------:R-:W-:Y:S01]  /*11410*/  IMAD.U32 R78, R44, 0x10000, RZ ;  /* 0x000100002c4e7824 */ /* 0x000fe200078e00ff */
[--C-:B------:R-:W-:Y:S01]  /*11420*/  SHF.R.U64 R52, R54, 0x10, R55.reuse ;  /* 0x0000001036347819 */ /* 0x100fe20000001237 */
[----:B------:R-:W-:Y:S01]  /*11430*/  IMAD.U32 R79, R53, 0x10000, RZ ;  /* 0x00010000354f7824 */ /* 0x000fe200078e00ff */
[----:B------:R-:W-:Y:S01]  /*11440*/  SHF.R.U32.HI R54, RZ, 0x10, R55 ;  /* 0x00000010ff367819 */ /* 0x000fe20000011637 */
[----:B------:R-:W-:Y:S01]  /*11450*/  IMAD.U32 R81, R64, 0x10000, RZ ;  /* 0x0001000040517824 */ /* 0x000fe200078e00ff */
[----:B------:R-:W-:-:S02]  /*11460*/  SHF.R.U32.HI R47, RZ, 0x10, R47 ;  /* 0x00000010ff2f7819 */ /* 0x000fc4000001162f */
[----:B------:R-:W-:Y:S02]  /*11470*/  PRMT R54, R113, 0x5432, R54 ;  /* 0x0000543271367816 */ /* 0x000fe40000000036 */
[C---:B------:R-:W-:Y:S02]  /*11480*/  PRMT R47, R115.reuse, 0x5432, R47 ;  /* 0x00005432732f7816 */ /* 0x040fe4000000002f */
[----:B------:R-:W-:Y:S01]  /*11490*/  LOP3.LUT R46, R46, 0xffff0000, RZ, 0xc0, !PT ;  /* 0xffff00002e2e7812 */ /* 0x000fe200078ec0ff */
[----:B0-----:R-:W-:Y:S01]  /*114a0*/  IMAD.U32 R80, R54, 0x10000, RZ ;  /* 0x0001000036507824 */ /* 0x001fe200078e00ff */
[----:B------:R-:W-:Y:S02]  /*114b0*/  LOP3.LUT R64, R64, 0xffff0000, RZ, 0xc0, !PT ;  /* 0xffff000040407812 */ /* 0x000fe400078ec0ff */
[----:B------:R-:W-:Y:S02]  /*114c0*/  PRMT R45, R115, 0x5410, R45 ;  /* 0x00005410732d7816 */ /* 0x000fe4000000002d */
[----:B------:R-:W-:-:S02]  /*114d0*/  PRMT R52, R113, 0x5410, R52 ;  /* 0x0000541071347816 */ /* 0x000fc40000000034 */
[----:B--2---:R-:W-:-:S04]  /*114e0*/  LEA.HI R20, R3, R20, RZ, 0x1d ;  /* 0x0000001403147211 */ /* 0x004fc800078fe8ff */
[----:B------:R-:W-:Y:S01]  /*114f0*/  SHF.R.S32.HI R57, RZ, 0x1f, R20 ;  /* 0x0000001fff397819 */ /* 0x000fe20000011414 */
[----:B------:R-:W-:-:S03]  /*11500*/  IMAD.SHL.U32 R56, R20, 0x8, RZ ;  /* 0x0000000814387824 */ /* 0x000fc600078e00ff */
[----:B------:R-:W-:Y:S02]  /*11510*/  LEA.HI R57, R57, R20, RZ, 0x3 ;  /* 0x0000001439397211 */ /* 0x000fe400078f18ff */
[----:B------:R-:W-:-:S03]  /*11520*/  LOP3.LUT R20, R92, 0x38, R56, 0xf8, !PT ;  /* 0x000000385c147812 */ /* 0x000fc600078ef838 */
[----:B------:R-:W-:Y:S01]  /*11530*/  IMAD.SHL.U32 R57, R57, 0x400, RZ ;  /* 0x0000040039397824 */ /* 0x000fe200078e00ff */
[----:B------:R-:W-:-:S04]  /*11540*/  LOP3.LUT R20, R20, R91, RZ, 0x3c, !PT ;  /* 0x0000005b14147212 */ /* 0x000fc800078e3cff */
[----:B------:R-:W-:-:S04]  /*11550*/  LOP3.LUT R57, R57, 0x7fffe000, RZ, 0xc0, !PT ;  /* 0x7fffe00039397812 */ /* 0x000fc800078ec0ff */
[----:B-----5:R-:W-:Y:S02]  /*11560*/  IADD3 R61, R20, R57, R82 ;  /* 0x00000039143d7210 */ /* 0x020fe40007ffe052 */
[----:B---3--:R-:W0:Y:S03]  /*11570*/  LDS.128 R56, [R93] ;  /* 0x000000005d387984 */ /* 0x008e260000000c00 */
        /* <DEDUP_REMOVED lines=14> */
[C---:B------:R-:W-:Y:S01]  /*11660*/  IMAD.U32 R61, R62.reuse, 0x10000, RZ ;  /* 0x000100003e3d7824 */ /* 0x040fe200078e00ff */
[----:B------:R-:W-:Y:S01]  /*11670*/  LOP3.LUT R60, R62, 0xffff0000, RZ, 0xc0, !PT ;  /* 0xffff00003e3c7812 */ /* 0x000fe200078ec0ff */
[C---:B------:R-:W-:Y:S01]  /*11680*/  FMUL.FTZ R62, R70.reuse, R77 ;  /* 0x0000004d463e7220 */ /* 0x040fe20000410000 */
[-C--:B------:R-:W-:Y:S01]  /*11690*/  FMUL.FTZ R70, R70, R78.reuse ;  /* 0x0000004e46467220 */ /* 0x080fe20000410000 */
[C---:B------:R-:W-:Y:S01]  /*116a0*/  IMAD.U32 R76, R63.reuse, 0x10000, RZ ;  /* 0x000100003f4c7824 */ /* 0x040fe200078e00ff */
[----:B------:R-:W-:Y:S01]  /*116b0*/  LOP3.LUT R63, R63, 0xffff0000, RZ, 0xc0, !PT ;  /* 0xffff00003f3f7812 */ /* 0x000fe200078ec0ff */
[----:B------:R-:W-:Y:S01]  /*116c0*/  FFMA.FTZ R78, R55, R78, -R62 ;  /* 0x0000004e374e7223 */ /* 0x000fe2000001083e */
[C---:B------:R-:W-:Y:S01]  /*116d0*/  FMUL.FTZ R62, R69.reuse, R79 ;  /* 0x0000004f453e7220 */ /* 0x040fe20000410000 */
[----:B------:R-:W-:Y:S01]  /*116e0*/  FMUL.FTZ R69, R69, R81 ;  /* 0x0000005145457220 */ /* 0x000fe20000410000 */
[----:B------:R-:W-:Y:S01]  /*116f0*/  FFMA.FTZ R70, R55, R77, R70 ;  /* 0x0000004d37467223 */ /* 0x000fe20000010046 */
[----:B------:R-:W-:-:S02]  /*11700*/  IMAD.U32 R55, R47, 0x10000, RZ ;  /* 0x000100002f377824 */ /* 0x000fc400078e00ff */
[C---:B------:R-:W-:Y:S01]  /*11710*/  FFMA.FTZ R62, R65.reuse, R81, -R62 ;  /* 0x00000051413e7223 */ /* 0x040fe2000001083e */
[----:B------:R-:W-:Y:S01]  /*11720*/  FFMA.FTZ R69, R65, R79, R69 ;  /* 0x0000004f41457223 */ /* 0x000fe20000010045 */
[----:B------:R-:W-:Y:S01]  /*11730*/  LOP3.LUT R65, R44, 0xffff0000, RZ, 0xc0, !PT ;  /* 0xffff00002c417812 */ /* 0x000fe200078ec0ff */
[C---:B------:R-:W-:Y:S01]  /*11740*/  FMUL.FTZ R77, R76.reuse, R80 ;  /* 0x000000504c4d7220 */ /* 0x040fe20000410000 */
[----:B------:R-:W-:Y:S01]  /*11750*/  LOP3.LUT R44, R53, 0xffff0000, RZ, 0xc0, !PT ;  /* 0xffff0000352c7812 */ /* 0x000fe200078ec0ff */
[----:B------:R-:W-:Y:S01]  /*11760*/  FMUL.FTZ R76, R76, R55 ;  /* 0x000000374c4c7220 */ /* 0x000fe20000410000 */
[C---:B------:R-:W-:Y:S01]  /*11770*/  FMUL.FTZ R79, R58.reuse, R46 ;  /* 0x0000002e3a4f7220 */ /* 0x040fe20000410000 */
[----:B------:R-:W-:Y:S01]  /*11780*/  FMUL.FTZ R53, R58, R65 ;  /* 0x000000413a357220 */ /* 0x000fe20000410000 */
[C---:B------:R-:W-:Y:S01]  /*11790*/  FFMA.FTZ R77, R68.reuse, R55, -R77 ;  /* 0x00000037444d7223 */ /* 0x040fe2000001084d */
[C---:B------:R-:W-:Y:S01]  /*117a0*/  FMUL.FTZ R58, R71.reuse, R44 ;  /* 0x0000002c473a7220 */ /* 0x040fe20000410000 */
[----:B------:R-:W-:Y:S01]  /*117b0*/  FMUL.FTZ R71, R71, R64 ;  /* 0x0000004047477220 */ /* 0x000fe20000410000 */
[----:B------:R-:W-:Y:S01]  /*117c0*/  FFMA.FTZ R55, R68, R80, R76 ;  /* 0x0000005044377223 */ /* 0x000fe2000001004c */
[----:B------:R-:W-:Y:S01]  /*117d0*/  FFMA.FTZ R79, R56, R65, -R79 ;  /* 0x00000041384f7223 */ /* 0x000fe2000001084f */
[----:B------:R-:W-:-:S02]  /*117e0*/  IMAD.U32 R65, R52, 0x10000, RZ ;  /* 0x0001000034417824 */ /* 0x000fc400078e00ff */
[----:B------:R-:W-:Y:S01]  /*117f0*/  FFMA.FTZ R53, R56, R46, R53 ;  /* 0x0000002e38357223 */ /* 0x000fe20000010035 */
[----:B------:R-:W-:Y:S02]  /*11800*/  IMAD.U32 R68, R45, 0x10000, RZ ;  /* 0x000100002d447824 */ /* 0x000fe400078e00ff */
[----:B------:R-:W-:Y:S01]  /*11810*/  FFMA.FTZ R46, R67, R44, R71 ;  /* 0x0000002c432e7223 */ /* 0x000fe20000010047 */
[----:B------:R-:W-:Y:S01]  /*11820*/  LOP3.LUT R52, R52, 0xffff0000, RZ, 0xc0, !PT ;  /* 0xffff000034347812 */ /* 0x000fe200078ec0ff */
[----:B------:R-:W-:Y:S01]  /*11830*/  FMUL.FTZ R83, R61, R65 ;  /* 0x000000413d537220 */ /* 0x000fe20000410000 */
[----:B------:R-:W-:Y:S01]  /*11840*/  LOP3.LUT R45, R45, 0xffff0000, RZ, 0xc0, !PT ;  /* 0xffff00002d2d7812 */ /* 0x000fe200078ec0ff */
[----:B------:R-:W-:Y:S01]  /*11850*/  FFMA.FTZ R81, R67, R64, -R58 ;  /* 0x0000004043517223 */ /* 0x000fe2000001083a */
[----:B------:R-:W-:Y:S01]  /*11860*/  LOP3.LUT R44, R54, 0xffff0000, RZ, 0xc0, !PT ;  /* 0xffff0000362c7812 */ /* 0x000fe200078ec0ff */
[----:B------:R-:W-:Y:S01]  /*11870*/  FMUL.FTZ R61, R61, R68 ;  /* 0x000000443d3d7220 */ /* 0x000fe20000410000 */
[----:B------:R-:W-:Y:S01]  /*11880*/  LOP3.LUT R56, R47, 0xffff0000, RZ, 0xc0, !PT ;  /* 0xffff00002f387812 */ /* 0x000fe200078ec0ff */
[C---:B------:R-:W-:Y:S01]  /*11890*/  FMUL.FTZ R58, R60.reuse, R52 ;  /* 0x000000343c3a7220 */ /* 0x040fe20000410000 */
[----:B------:R-:W-:Y:S01]  /*118a0*/  FMUL.FTZ R47, R60, R45 ;  /* 0x0000002d3c2f7220 */ /* 0x000fe20000410000 */
[C---:B------:R-:W-:Y:S01]  /*118b0*/  FMUL.FTZ R60, R63.reuse, R44 ;  /* 0x0000002c3f3c7220 */ /* 0x040fe20000410000 */
[C---:B------:R-:W-:Y:S01]  /*118c0*/  FFMA.FTZ R54, R66.reuse, R65, R61 ;  /* 0x0000004142367223 */ /* 0x040fe2000001003d */
[----:B------:R-:W-:Y:S01]  /*118d0*/  FMUL.FTZ R63, R63, R56 ;  /* 0x000000383f3f7220 */ /* 0x000fe20000410000 */
[C---:B------:R-:W-:Y:S01]  /*118e0*/  FFMA.FTZ R47, R57.reuse, R52, R47 ;  /* 0x00000034392f7223 */ /* 0x040fe2000001002f */
[----:B------:R-:W-:Y:S01]  /*118f0*/  FFMA.FTZ R83, R66, R68, -R83 ;  /* 0x0000004442537223 */ /* 0x000fe20000010853 */
[----:B------:R-:W-:Y:S01]  /*11900*/  FFMA.FTZ R58, R57, R45, -R58 ;  /* 0x0000002d393a7223 */ /* 0x000fe2000001083a */
[C---:B------:R-:W-:Y:S01]  /*11910*/  FFMA.FTZ R60, R59.reuse, R56, -R60 ;  /* 0x000000383b3c7223 */ /* 0x040fe2000001083c */
[----:B------:R-:W-:Y:S01]  /*11920*/  FFMA.FTZ R56, R59, R44, R63 ;  /* 0x0000002c3b387223 */ /* 0x000fe2000001003f */
[----:B------:R-:W-:-:S02]  /*11930*/  F2FP.BF16.F32.PACK_AB R52, R53, R70 ;  /* 0x000000463534723e */ /* 0x000fc400000010ff */
[----:B------:R-:W-:Y:S02]  /*11940*/  F2FP.BF16.F32.PACK_AB R53, R46, R69 ;  /* 0x000000452e35723e */ /* 0x000fe400000010ff */
[----:B------:R-:W-:Y:S02]  /*11950*/  F2FP.BF16.F32.PACK_AB R54, R47, R54 ;  /* 0x000000362f36723e */ /* 0x000fe400000010ff */
[----:B------:R-:W-:Y:S02]  /*11960*/  F2FP.BF16.F32.PACK_AB R44, R79, R78 ;  /* 0x0000004e4f2c723e */ /* 0x000fe400000010ff */
[----:B------:R-:W-:Y:S02]  /*11970*/  F2FP.BF16.F32.PACK_AB R45, R81, R62 ;  /* 0x0000003e512d723e */ /* 0x000fe400000010ff */
[----:B------:R-:W-:Y:S02]  /*11980*/  F2FP.BF16.F32.PACK_AB R46, R58, R83 ;  /* 0x000000533a2e723e */ /* 0x000fe400000010ff */
[----:B------:R-:W-:-:S02]  /*11990*/  F2FP.BF16.F32.PACK_AB R47, R60, R77 ;  /* 0x0000004d3c2f723e */ /* 0x000fc400000010ff */
[----:B------:R-:W-:-:S03]  /*119a0*/  F2FP.BF16.F32.PACK_AB R55, R56, R55 ;  /* 0x000000373837723e */ /* 0x000fc600000010ff */
[----:B------:R2:W-:Y:S04]  /*119b0*/  STS.128 [R93], R44 ;  /* 0x0000002c5d007388 */ /* 0x0005e80000000c00 */
[----:B------:R2:W-:Y:S02]  /*119c0*/  STS.128 [R20+0x10400], R52 ;  /* 0x0104003414007388 */ /* 0x0005e40000000c00 */
.L_x_1711:
[----:B------:R-:W-:Y:S05]  /*119d0*/  BSYNC B2 ;  /* 0x0000000000027941 */ /* 0x000fea0003800000 */
.L_x_1710:
[----:B------:R-:W-:Y:S05]  /*119e0*/  @P1 BRA `(.L_x_1709) ;  /* 0x0000000400a01947 */ /* 0x000fea0003800000 */
[----:B-12---:R-:W2:Y:S04]  /*119f0*/  LDL R20, [R1+0x48] ;  /* 0x0000480001147983 */ /* 0x006ea80000100800 */
[----:B------:R-:W3:Y:S01]  /*11a00*/  LDL R68, [R1+0x90] ;  /* 0x0000900001447983 */ /* 0x000ee20000100800 */
[--C-:B------:R-:W-:Y:S02]  /*11a10*/  SHF.R.U64 R59, R40, 0x10, R41.reuse ;  /* 0x00000010283b7819 */ /* 0x100fe40000001229 */
[----:B------:R-:W-:Y:S02]  /*11a20*/  SHF.R.U32.HI R57, RZ, 0x10, R41 ;  /* 0x00000010ff397819 */ /* 0x000fe40000011629 */
[----:B------:R-:W-:Y:S02]  /*11a30*/  SHF.R.U64 R41, R48, 0x10, R49 ;  /* 0x0000001030297819 */ /* 0x000fe40000001231 */
[----:B------:R-:W-:-:S02]  /*11a40*/  SHF.R.U64 R40, R42, 0x10, R43 ;  /* 0x000000102a287819 */ /* 0x000fc4000000122b */
[----:B------:R-:W-:Y:S02]  /*11a50*/  SHF.R.U64 R42, R50, 0x10, R51 ;  /* 0x00000010322a7819 */ /* 0x000fe40000001233 */
[----:B------:R-:W-:Y:S02]  /*11a60*/  SHF.R.U32.HI R49, RZ, 0x10, R49 ;  /* 0x00000010ff317819 */ /* 0x000fe40000011631 */
[----:B------:R-:W-:Y:S02]  /*11a70*/  SHF.R.U32.HI R50, RZ, 0x10, R51 ;  /* 0x00000010ff327819 */ /* 0x000fe40000011633 */
[C---:B------:R-:W-:Y:S02]  /*11a80*/  PRMT R51, R108.reuse, 0x5410, R41 ;  /* 0x000054106c337816 */ /* 0x040fe40000000029 */
[----:B------:R-:W-:Y:S02]  /*11a90*/  SHF.R.U32.HI R56, RZ, 0x10, R43 ;  /* 0x00000010ff387819 */ /* 0x000fe4000001162b */
[----:B------:R-:W-:Y:S01]  /*11aa0*/  PRMT R41, R109, 0x5410, R42 ;  /* 0x000054106d297816 */ /* 0x000fe2000000002a */
[----:B------:R-:W-:Y:S01]  /*11ab0*/  IMAD.U32 R61, R51, 0x10000, RZ ;  /* 0x00010000333d7824 */ /* 0x000fe200078e00ff */
[----:B------:R-:W-:-:S02]  /*11ac0*/  PRMT R108, R108, 0x5432, R49 ;  /* 0x000054326c6c7816 */ /* 0x000fc40000000031 */
[----:B------:R-:W-:Y:S02]  /*11ad0*/  PRMT R109, R109, 0x5432, R50 ;  /* 0x000054326d6d7816 */ /* 0x000fe40000000032 */
[C---:B------:R-:W-:Y:S01]  /*11ae0*/  PRMT R40, R111.reuse, 0x5410, R40 ;  /* 0x000054106f287816 */ /* 0x040fe20000000028 */
[C---:B------:R-:W-:Y:S01]  /*11af0*/  IMAD.U32 R64, R108.reuse, 0x10000, RZ ;  /* 0x000100006c407824 */ /* 0x040fe200078e00ff */
[----:B------:R-:W-:Y:S01]  /*11b00*/  PRMT R111, R111, 0x5432, R56 ;  /* 0x000054326f6f7816 */ /* 0x000fe20000000038 */
[C---:B------:R-:W-:Y:S01]  /*11b10*/  IMAD.U32 R65, R109.reuse, 0x10000, RZ ;  /* 0x000100006d417824 */ /* 0x040fe200078e00ff */
[----:B------:R-:W-:Y:S02]  /*11b20*/  LOP3.LUT R108, R108, 0xffff0000, RZ, 0xc0, !PT ;  /* 0xffff00006c6c7812 */ /* 0x000fe400078ec0ff */
[----:B------:R-:W-:Y:S02]  /*11b30*/  LOP3.LUT R109, R109, 0xffff0000, RZ, 0xc0, !PT ;  /* 0xffff00006d6d7812 */ /* 0x000fe400078ec0ff */
[----:B--2---:R-:W-:-:S04]  /*11b40*/  LEA.HI R3, R3, R20, RZ, 0x1d ;  /* 0x0000001403037211 */ /* 0x004fc800078fe8ff */
[----:B------:R-:W-:Y:S01]  /*11b50*/  SHF.R.S32.HI R44, RZ, 0x1f, R3 ;  /* 0x0000001fff2c7819 */ /* 0x000fe20000011403 */
[----:B------:R-:W-:-:S03]  /*11b60*/  IMAD.SHL.U32 R20, R3, 0x8, RZ ;  /* 0x0000000803147824 */ /* 0x000fc600078e00ff */
[----:B------:R-:W-:Y:S02]  /*11b70*/  LEA.HI R44, R44, R3, RZ, 0x3 ;  /* 0x000000032c2c7211 */ /* 0x000fe400078f18ff */
[----:B------:R-:W-:Y:S02]  /*11b80*/  LOP3.LUT R3, R92, 0x38, R20, 0xf8, !PT ;  /* 0x000000385c037812 */ /* 0x000fe400078ef814 */
[----:B------:R-:W-:Y:S01]  /*11b90*/  PRMT R20, R110, 0x5410, R59 ;  /* 0x000054106e147816 */ /* 0x000fe2000000003b */
[----:B------:R-:W-:Y:S01]  /*11ba0*/  IMAD.SHL.U32 R44, R44, 0x400, RZ ;  /* 0x000004002c2c7824 */ /* 0x000fe200078e00ff */
[----:B------:R-:W-:Y:S02]  /*11bb0*/  LOP3.LUT R3, R3, R91, RZ, 0x3c, !PT ;  /* 0x0000005b03037212 */ /* 0x000fe400078e3cff */
[----:B------:R-:W-:Y:S02]  /*11bc0*/  PRMT R110, R110, 0x5432, R57 ;  /* 0x000054326e6e7816 */ /* 0x000fe40000000039 */
[----:B------:R-:W-:-:S03]  /*11bd0*/  LOP3.LUT R44, R44, 0x7fffe000, RZ, 0xc0, !PT ;  /* 0x7fffe0002c2c7812 */ /* 0x000fc600078ec0ff */
[C---:B------:R-:W-:Y:S01]  /*11be0*/  IMAD.U32 R62, R110.reuse, 0x10000, RZ ;  /* 0x000100006e3e7824 */ /* 0x040fe200078e00ff */
[----:B-----5:R-:W-:Y:S02]  /*11bf0*/  IADD3 R3, R3, R44, R82 ;  /* 0x0000002c03037210 */ /* 0x020fe40007ffe052 */
[----:B---3--:R-:W1:Y:S01]  /*11c00*/  LDS.128 R44, [R68] ;  /* 0x00000000442c7984 */ /* 0x008e620000000c00 */
[----:B------:R-:W-:Y:S02]  /*11c10*/  LOP3.LUT R110, R110, 0xffff0000, RZ, 0xc0, !PT ;  /* 0xffff00006e6e7812 */ /* 0x000fe400078ec0ff */
[----:B------:R-:W-:-:S05]  /*11c20*/  IMAD R3, R3, 0x2, R16 ;  /* 0x0000000203037824 */ /* 0x000fca00078e0210 */
[----:B------:R-:W2:Y:S01]  /*11c30*/  LDS.128 R52, [R3+0x10400] ;  /* 0x0104000003347984 */ /* 0x000ea20000000c00 */
[C---:B-1----:R-:W-:Y:S01]  /*11c40*/  IMAD.U32 R58, R44.reuse, 0x10000, RZ ;  /* 0x000100002c3a7824 */ /* 0x042fe200078e00ff */
[----:B------:R-:W-:Y:S01]  /*11c50*/  LOP3.LUT R42, R44, 0xffff0000, RZ, 0xc0, !PT ;  /* 0xffff00002c2a7812 */ /* 0x000fe200078ec0ff */
[C---:B------:R-:W-:Y:S01]  /*11c60*/  IMAD.U32 R44, R46.reuse, 0x10000, RZ ;  /* 0x000100002e2c7824 */ /* 0x040fe200078e00ff */
[----:B------:R-:W-:Y:S01]  /*11c70*/  LOP3.LUT R43, R46, 0xffff0000, RZ, 0xc0, !PT ;  /* 0xffff00002e2b7812 */ /* 0x000fe200078ec0ff */
[C---:B------:R-:W-:Y:S01]  /*11c80*/  IMAD.U32 R56, R47.reuse, 0x10000, RZ ;  /* 0x000100002f387824 */ /* 0x040fe200078e00ff */
[----:B------:R-:W-:Y:S01]  /*11c90*/  LOP3.LUT R46, R47, 0xffff0000, RZ, 0xc0, !PT ;  /* 0xffff00002f2e7812 */ /* 0x000fe200078ec0ff */
[C---:B------:R-:W-:Y:S01]  /*11ca0*/  IMAD.U32 R57, R45.reuse, 0x10000, RZ ;  /* 0x000100002d397824 */ /* 0x040fe200078e00ff */
[----:B------:R-:W-:Y:S01]  /*11cb0*/  LOP3.LUT R45, R45, 0xffff0000, RZ, 0xc0, !PT ;  /* 0xffff00002d2d7812 */ /* 0x000fe200078ec0ff */
[C---:B--2---:R-:W-:Y:S01]  /*11cc0*/  IMAD.U32 R49, R52.reuse, 0x10000, RZ ;  /* 0x0001000034317824 */ /* 0x044fe200078e00ff */
[----:B------:R-:W-:Y:S01]  /*11cd0*/  LOP3.LUT R50, R52, 0xffff0000, RZ, 0xc0, !PT ;  /* 0xffff000034327812 */ /* 0x000fe200078ec0ff */
[C---:B------:R-:W-:Y:S01]  /*11ce0*/  IMAD.U32 R59, R53.reuse, 0x10000, RZ ;  /* 0x00010000353b7824 */ /* 0x040fe200078e00ff */
[----:B------:R-:W-:Y:S01]  /*11cf0*/  LOP3.LUT R52, R53, 0xffff0000, RZ, 0xc0, !PT ;  /* 0xffff000035347812 */ /* 0x000fe200078ec0ff */
[----:B------:R-:W-:Y:S01]  /*11d00*/  IMAD.U32 R53, R20, 0x10000, RZ ;  /* 0x0001000014357824 */ /* 0x000fe200078e00ff */
[C---:B------:R-:W-:Y:S01]  /*11d10*/  LOP3.LUT R47, R54.reuse, 0xffff0000, RZ, 0xc0, !PT ;  /* 0xffff0000362f7812 */ /* 0x040fe200078ec0ff */
[----:B------:R-:W-:-:S02]  /*11d20*/  IMAD.U32 R48, R54, 0x10000, RZ ;  /* 0x0001000036307824 */ /* 0x000fc400078e00ff */
[----:B------:R-:W-:Y:S01]  /*11d30*/  FMUL.FTZ R63, R49, R61 ;  /* 0x0000003d313f7220 */ /* 0x000fe20000410000 */
[C---:B------:R-:W-:Y:S01]  /*11d40*/  IMAD.U32 R60, R55.reuse, 0x10000, RZ ;  /* 0x00010000373c7824 */ /* 0x040fe200078e00ff */
[----:B------:R-:W-:Y:S01]  /*11d50*/  LOP3.LUT R54, R55, 0xffff0000, RZ, 0xc0, !PT ;  /* 0xffff000037367812 */ /* 0x000fe200078ec0ff */
[-C--:B------:R-:W-:Y:S01]  /*11d60*/  FMUL.FTZ R55, R49, R53.reuse ;  /* 0x0000003531377220 */ /* 0x080fe20000410000 */
[C---:B------:R-:W-:Y:S01]  /*11d70*/  FFMA.FTZ R49, R58.reuse, R53, -R63 ;  /* 0x000000353a317223 */ /* 0x040fe2000001083f */
[----:B------:R-:W-:Y:S01]  /*11d80*/  FMUL.FTZ R66, R59, R64 ;  /* 0x000000403b427220 */ /* 0x000fe20000410000 */
[----:B------:R-:W-:Y:S01]  /*11d90*/  LOP3.LUT R63, R51, 0xffff0000, RZ, 0xc0, !PT ;  /* 0xffff0000333f7812 */ /* 0x000fe200078ec0ff */
[----:B------:R-:W-:Y:S01]  /*11da0*/  FFMA.FTZ R53, R58, R61, R55 ;  /* 0x0000003d3a357223 */ /* 0x000fe20000010037 */
[-C--:B------:R-:W-:Y:S01]  /*11db0*/  FMUL.FTZ R58, R59, R62.reuse ;  /* 0x0000003e3b3a7220 */ /* 0x080fe20000410000 */
[----:B------:R-:W-:Y:S02]  /*11dc0*/  IMAD.U32 R61, R111, 0x10000, RZ ;  /* 0x000100006f3d7824 */ /* 0x000fe400078e00ff */
[C---:B------:R-:W-:Y:S01]  /*11dd0*/  FMUL.FTZ R59, R60.reuse, R65 ;  /* 0x000000413c3b7220 */ /* 0x040fe20000410000 */
[C---:B------:R-:W-:Y:S01]  /*11de0*/  FFMA.FTZ R55, R57.reuse, R62, -R66 ;  /* 0x0000003e39377223 */ /* 0x040fe20000010842 */
[----:B------:R-:W-:Y:S01]  /*11df0*/  FFMA.FTZ R57, R57, R64, R58 ;  /* 0x0000004039397223 */ /* 0x000fe2000001003a */
[-C--:B------:R-:W-:Y:S01]  /*11e00*/  FMUL.FTZ R60, R60, R61.reuse ;  /* 0x0000003d3c3c7220 */ /* 0x080fe20000410000 */
[----:B------:R-:W-:Y:S01]  /*11e10*/  FFMA.FTZ R51, R56, R61, -R59 ;  /* 0x0000003d38337223 */ /* 0x000fe2000001083b */
[----:B------:R-:W-:Y:S01]  /*11e20*/  LOP3.LUT R59, R20, 0xffff0000, RZ, 0xc0, !PT ;  /* 0xffff0000143b7812 */ /* 0x000fe200078ec0ff */
[----:B------:R-:W-:Y:S01]  /*11e30*/  FMUL.FTZ R61, R50, R63 ;  /* 0x0000003f323d7220 */ /* 0x000fe20000410000 */
[----:B------:R-:W-:Y:S01]  /*11e40*/  FFMA.FTZ R56, R56, R65, R60 ;  /* 0x0000004138387223 */ /* 0x000fe2000001003c */
[C---:B------:R-:W-:Y:S01]  /*11e50*/  FMUL.FTZ R58, R52.reuse, R108 ;  /* 0x0000006c343a7220 */ /* 0x040fe20000410000 */
[----:B------:R-:W-:Y:S01]  /*11e60*/  FMUL.FTZ R67, R52, R110 ;  /* 0x0000006e34437220 */ /* 0x000fe20000410000 */
[-C--:B------:R-:W-:Y:S01]  /*11e70*/  FMUL.FTZ R65, R50, R59.reuse ;  /* 0x0000003b32417220 */ /* 0x080fe20000410000 */
[----:B------:R-:W-:Y:S01]  /*11e80*/  FFMA.FTZ R20, R42, R59, -R61 ;  /* 0x0000003b2a147223 */ /* 0x000fe2000001083d */
[----:B------:R-:W-:-:S02]  /*11e90*/  IMAD.U32 R61, R41, 0x10000, RZ ;  /* 0x00010000293d7824 */ /* 0x000fc400078e00ff */
[C---:B------:R-:W-:Y:S01]  /*11ea0*/  FFMA.FTZ R58, R45.reuse, R110, -R58 ;  /* 0x0000006e2d3a7223 */ /* 0x040fe2000001083a */
[----:B------:R-:W-:Y:S02]  /*11eb0*/  IMAD.U32 R59, R40, 0x10000, RZ ;  /* 0x00010000283b7824 */ /* 0x000fe400078e00ff */
[----:B------:R-:W-:Y:S01]  /*11ec0*/  FFMA.FTZ R50, R42, R63, R65 ;  /* 0x0000003f2a327223 */ /* 0x000fe20000010041 */
[----:B------:R-:W-:Y:S01]  /*11ed0*/  FFMA.FTZ R108, R45, R108, R67 ;  /* 0x0000006c2d6c7223 */ /* 0x000fe20000010043 */
[C---:B------:R-:W-:Y:S01]  /*11ee0*/  FMUL.FTZ R63, R48.reuse, R61 ;  /* 0x0000003d303f7220 */ /* 0x040fe20000410000 */
[----:B------:R-:W-:Y:S01]  /*11ef0*/  FMUL.FTZ R45, R48, R59 ;  /* 0x0000003b302d7220 */ /* 0x000fe20000410000 */
[----:B------:R-:W-:Y:S01]  /*11f00*/  LOP3.LUT R42, R41, 0xffff0000, RZ, 0xc0, !PT ;  /* 0xffff0000292a7812 */ /* 0x000fe200078ec0ff */
[----:B------:R-:W-:Y:S01]  /*11f10*/  FMUL.FTZ R41, R54, R109 ;  /* 0x0000006d36297220 */ /* 0x000fe20000410000 */
[----:B------:R-:W-:Y:S01]  /*11f20*/  LOP3.LUT R40, R40, 0xffff0000, RZ, 0xc0, !PT ;  /* 0xffff000028287812 */ /* 0x000fe200078ec0ff */
[C---:B------:R-:W-:Y:S01]  /*11f30*/  FFMA.FTZ R63, R44.reuse, R59, -R63 ;  /* 0x0000003b2c3f7223 */ /* 0x040fe2000001083f */
[----:B------:R-:W-:Y:S01]  /*11f40*/  LOP3.LUT R111, R111, 0xffff0000, RZ, 0xc0, !PT ;  /* 0xffff00006f6f7812 */ /* 0x000fe200078ec0ff */
[----:B------:R-:W-:Y:S01]  /*11f50*/  FFMA.FTZ R61, R44, R61, R45 ;  /* 0x0000003d2c3d7223 */ /* 0x000fe2000001002d */
[C---:B------:R-:W-:Y:S01]  /*11f60*/  FMUL.FTZ R44, R47.reuse, R42 ;  /* 0x0000002a2f2c7220 */ /* 0x040fe20000410000 */
[-C--:B------:R-:W-:Y:S01]  /*11f70*/  FMUL.FTZ R47, R47, R40.reuse ;  /* 0x000000282f2f7220 */ /* 0x080fe20000410000 */
[----:B------:R-:W-:Y:S01]  /*11f80*/  F2FP.BF16.F32.PACK_AB R45, R108, R57 ;  /* 0x000000396c2d723e */ /* 0x000fe200000010ff */
[-C--:B------:R-:W-:Y:S01]  /*11f90*/  FMUL.FTZ R60, R54, R111.reuse ;  /* 0x0000006f363c7220 */ /* 0x080fe20000410000 */
[C---:B------:R-:W-:Y:S01]  /*11fa0*/  FFMA.FTZ R48, R43.reuse, R40, -R44 ;  /* 0x000000282b307223 */ /* 0x040fe2000001082c */
[----:B------:R-:W-:Y:S01]  /*11fb0*/  FFMA.FTZ R52, R43, R42, R47 ;  /* 0x0000002a2b347223 */ /* 0x000fe2000001002f */
[C---:B------:R-:W-:Y:S01]  /*11fc0*/  FFMA.FTZ R54, R46.reuse, R111, -R41 ;  /* 0x0000006f2e367223 */ /* 0x040fe20000010829 */
        /* <DEDUP_REMOVED lines=10> */
.L_x_1709:
[----:B------:R-:W-:Y:S05]  /*12070*/  BSYNC B1 ;  /* 0x0000000000017941 */ /* 0x000fea0003800000 */
.L_x_1708:
[----:B---3--:R-:W-:Y:S01]  /*12080*/  VIADD R3, R23, 0x40 ;  /* 0x0000004017037836 */ /* 0x008fe20000000000 */
[----:B------:R-:W-:Y:S04]  /*12090*/  BSSY B1, `(.L_x_1712) ;  /* 0x00000e8000017945 */ /* 0x000fe80003800000 */
[----:B------:R-:W-:-:S13]  /*120a0*/  ISETP.GE.AND P0, PT, R3, R0, PT ;  /* 0x000000000300720c */ /* 0x000fda0003f06270 */
[----:B------:R-:W-:Y:S05]  /*120b0*/  @P0 BRA `(.L_x_1713) ;  /* 0x0000000c00940947 */ /* 0x000fea0003800000 */
[----:B------:R-:W3:Y:S01]  /*120c0*/  LDC R49, c[0x0][0x3f4] ;  /* 0x0000fd00ff317b82 */ /* 0x000ee20000000800 */
[----:B------:R-:W-:Y:S01]  /*120d0*/  BSSY B2, `(.L_x_1714) ;  /* 0x0000073000027945 */ /* 0x000fe20003800000 */
[-C--:B---3--:R-:W-:Y:S02]  /*120e0*/  ISETP.GE.AND P0, PT, R18, R49.reuse, PT ;  /* 0x000000311200720c */ /* 0x088fe40003f06270 */
[----:B------:R-:W-:-:S11]  /*120f0*/  ISETP.GE.AND P1, PT, R226, R49, PT ;  /* 0x00000031e200720c */ /* 0x000fd60003f26270 */
[----:B------:R-:W-:Y:S05]  /*12100*/  @P0 BRA `(.L_x_1715) ;  /* 0x0000000400bc0947 */ /* 0x000fea0003800000 */
[----:B-12---:R-:W2:Y:S04]  /*12110*/  LDL R20, [R1+0x44] ;  /* 0x0000440001147983 */ /* 0x006ea80000100800 */
[----:B------:R-:W3:Y:S01]  /*12120*/  LDL R61, [R1+0x8c] ;  /* 0x00008c00013d7983 */ /* 0x000ee20000100800 */
[----:B------:R-:W-:Y:S01]  /*12130*/  IMAD.SHL.U32 R40, R3, 0x40, RZ ;  /* 0x0000004003287824 */ /* 0x000fe200078e00ff */
[----:B------:R-:W-:Y:S02]  /*12140*/  SHF.R.S32.HI R42, RZ, 0x1f, R3 ;  /* 0x0000001fff2a7819 */ /* 0x000fe40000011403 */
[----:B------:R-:W-:Y:S02]  /*12150*/  SHF.R.U64 R53, R28, 0x10, R29 ;  /* 0x000000101c357819 */ /* 0x000fe4000000121d */
[----:B------:R-:W-:-:S02]  /*12160*/  LOP3.LUT R43, R40, 0x1c0, RZ, 0xc0, !PT ;  /* 0x000001c0282b7812 */ /* 0x000fc400078ec0ff */
[----:B------:R-:W-:Y:S02]  /*12170*/  LEA.HI R42, R42, R3, RZ, 0x3 ;  /* 0x000000032a2a7211 */ /* 0x000fe400078f18ff */
[----:B------:R-:W-:Y:S02]  /*12180*/  SHF.R.U32.HI R51, RZ, 0x10, R29 ;  /* 0x00000010ff337819 */ /* 0x000fe4000001161d */
[----:B------:R-:W-:Y:S01]  /*12190*/  SHF.R.U64 R29, R36, 0x10, R37 ;  /* 0x00000010241d7819 */ /* 0x000fe20000001225 */
[----:B------:R-:W-:Y:S01]  /*121a0*/  IMAD.SHL.U32 R42, R42, 0x40, RZ ;  /* 0x000000402a2a7824 */ /* 0x000fe200078e00ff */
[----:B------:R-:W-:Y:S02]  /*121b0*/  SHF.R.U64 R28, R30, 0x10, R31 ;  /* 0x000000101e1c7819 */ /* 0x000fe4000000121f */
[----:B------:R-:W-:Y:S02]  /*121c0*/  SHF.R.U64 R30, R38, 0x10, R39 ;  /* 0x00000010261e7819 */ /* 0x000fe40000001227 */
[----:B------:R-:W-:-:S02]  /*121d0*/  LOP3.LUT R42, R42, 0xfffffe00, RZ, 0xc0, !PT ;  /* 0xfffffe002a2a7812 */ /* 0x000fc400078ec0ff */
[----:B------:R-:W-:Y:S02]  /*121e0*/  SHF.R.U32.HI R37, RZ, 0x10, R37 ;  /* 0x00000010ff257819 */ /* 0x000fe40000011625 */
[----:B------:R-:W-:Y:S02]  /*121f0*/  SHF.R.U32.HI R38, RZ, 0x10, R39 ;  /* 0x00000010ff267819 */ /* 0x000fe40000011627 */
[----:B------:R-:W-:Y:S02]  /*12200*/  PRMT R54, R104, 0x5410, R29 ;  /* 0x0000541068367816 */ /* 0x000fe4000000001d */
[----:B------:R-:W-:Y:S02]  /*12210*/  SHF.R.U32.HI R50, RZ, 0x10, R31 ;  /* 0x00000010ff327819 */ /* 0x000fe4000001161f */
[----:B------:R-:W-:Y:S01]  /*12220*/  PRMT R48, R106, 0x5410, R53 ;  /* 0x000054106a307816 */ /* 0x000fe20000000035 */
[----:B------:R-:W-:Y:S01]  /*12230*/  IMAD.U32 R55, R54, 0x10000, RZ ;  /* 0x0001000036377824 */ /* 0x000fe200078e00ff */
[----:B------:R-:W-:-:S02]  /*12240*/  PRMT R31, R105, 0x5410, R30 ;  /* 0x00005410691f7816 */ /* 0x000fc4000000001e */
[----:B------:R-:W-:Y:S02]  /*12250*/  PRMT R28, R107, 0x5410, R28 ;  /* 0x000054106b1c7816 */ /* 0x000fe4000000001c */
[----:B------:R-:W-:Y:S02]  /*12260*/  PRMT R104, R104, 0x5432, R37 ;  /* 0x0000543268687816 */ /* 0x000fe40000000025 */
[----:B------:R-:W-:Y:S02]  /*12270*/  PRMT R105, R105, 0x5432, R38 ;  /* 0x0000543269697816 */ /* 0x000fe40000000026 */
[----:B------:R-:W-:Y:S01]  /*12280*/  PRMT R107, R107, 0x5432, R50 ;  /* 0x000054326b6b7816 */ /* 0x000fe20000000032 */
[----:B------:R-:W-:Y:S01]  /*12290*/  IMAD.U32 R56, R104, 0x10000, RZ ;  /* 0x0001000068387824 */ /* 0x000fe200078e00ff */
[----:B------:R-:W-:Y:S01]  /*122a0*/  PRMT R106, R106, 0x5432, R51 ;  /* 0x000054326a6a7816 */ /* 0x000fe20000000033 */
[----:B------:R-:W-:Y:S01]  /*122b0*/  IMAD.U32 R57, R105, 0x10000, RZ ;  /* 0x0001000069397824 */ /* 0x000fe200078e00ff */
[----:B------:R-:W-:-:S02]  /*122c0*/  LOP3.LUT R54, R54, 0xffff0000, RZ, 0xc0, !PT ;  /* 0xffff000036367812 */ /* 0x000fc400078ec0ff */
[----:B------:R-:W-:Y:S02]  /*122d0*/  LOP3.LUT R104, R104, 0xffff0000, RZ, 0xc0, !PT ;  /* 0xffff000068687812 */ /* 0x000fe400078ec0ff */
[----:B------:R-:W-:Y:S02]  /*122e0*/  LOP3.LUT R105, R105, 0xffff0000, RZ, 0xc0, !PT ;  /* 0xffff000069697812 */ /* 0x000fe400078ec0ff */
[----:B--2---:R-:W-:-:S04]  /*122f0*/  LEA.HI R20, R49, R20, RZ, 0x1d ;  /* 0x0000001431147211 */ /* 0x004fc800078fe8ff */
[----:B------:R-:W-:Y:S01]  /*12300*/  SHF.R.S32.HI R41, RZ, 0x1f, R20 ;  /* 0x0000001fff297819 */ /* 0x000fe20000011414 */
[----:B------:R-:W-:-:S03]  /*12310*/  IMAD.SHL.U32 R40, R20, 0x8, RZ ;  /* 0x0000000814287824 */ /* 0x000fc600078e00ff */
[----:B------:R-:W-:Y:S02]  /*12320*/  LEA.HI R41, R41, R20, RZ, 0x3 ;  /* 0x0000001429297211 */ /* 0x000fe400078f18ff */
[----:B------:R-:W-:Y:S02]  /*12330*/  LOP3.LUT R20, R43, 0x38, R40, 0xf8, !PT ;  /* 0x000000382b147812 */ /* 0x000fe400078ef828 */
[----:B------:R-:W-:Y:S01]  /*12340*/  SHF.R.U32.HI R43, RZ, 0x3, R43 ;  /* 0x00000003ff2b7819 */ /* 0x000fe2000001162b */
[----:B------:R-:W-:-:S03]  /*12350*/  IMAD.SHL.U32 R41, R41, 0x400, RZ ;  /* 0x0000040029297824 */ /* 0x000fc600078e00ff */
[----:B------:R-:W-:Y:S02]  /*12360*/  LOP3.LUT R20, R20, R43, RZ, 0x3c, !PT ;  /* 0x0000002b14147212 */ /* 0x000fe400078e3cff */
[----:B------:R-:W-:-:S04]  /*12370*/  LOP3.LUT R41, R41, 0x7fffe000, RZ, 0xc0, !PT ;  /* 0x7fffe00029297812 */ /* 0x000fc800078ec0ff */
[----:B------:R-:W-:Y:S02]  /*12380*/  IADD3 R45, R20, R41, R42 ;  /* 0x00000029142d7210 */ /* 0x000fe40007ffe02a */
[----:B---3--:R-:W1:Y:S03]  /*12390*/  LDS.128 R40, [R61] ;  /* 0x000000003d287984 */ /* 0x008e660000000c00 */
        /* <DEDUP_REMOVED lines=11> */
[C---:B------:R-:W-:Y:S01]  /*12450*/  LOP3.LUT R53, R45.reuse, 0xffff0000, RZ, 0xc0, !PT ;  /* 0xffff00002d357812 */ /* 0x040fe200078ec0ff */
[----:B------:R-:W-:Y:S01]  /*12460*/  IMAD.U32 R41, R45, 0x10000, RZ ;  /* 0x000100002d297824 */ /* 0x000fe200078e00ff */
[----:B------:R-:W-:Y:S01]  /*12470*/  LOP3.LUT R52, R44, 0xffff0000, RZ, 0xc0, !PT ;  /* 0xffff00002c347812 */ /* 0x000fe200078ec0ff */
[----:B------:R-:W-:-:S02]  /*12480*/  IMAD.U32 R45, R48, 0x10000, RZ ;  /* 0x00010000302d7824 */ /* 0x000fc400078e00ff */
[----:B------:R-:W-:Y:S01]  /*12490*/  FMUL.FTZ R58, R38, R55 ;  /* 0x00000037263a7220 */ /* 0x000fe20000410000 */
[C---:B------:R-:W-:Y:S01]  /*124a0*/  IMAD.U32 R43, R46.reuse, 0x10000, RZ ;  /* 0x000100002e2b7824 */ /* 0x040fe200078e00ff */
[----:B------:R-:W-:Y:S01]  /*124b0*/  LOP3.LUT R36, R46, 0xffff0000, RZ, 0xc0, !PT ;  /* 0xffff00002e247812 */ /* 0x000fe200078ec0ff */
[-C--:B------:R-:W-:Y:S01]  /*124c0*/  FMUL.FTZ R60, R38, R45.reuse ;  /* 0x0000002d263c7220 */ /* 0x080fe20000410000 */
[----:B------:R-:W-:Y:S01]  /*124d0*/  FFMA.FTZ R38, R39, R45, -R58 ;  /* 0x0000002d27267223 */ /* 0x000fe2000001083a */
[----:B------:R-:W-:Y:S01]  /*124e0*/  IMAD.U32 R45, R106, 0x10000, RZ ;  /* 0x000100006a2d7824 */ /* 0x000fe200078e00ff */
[C---:B------:R-:W-:Y:S01]  /*124f0*/  LOP3.LUT R46, R47.reuse, 0xffff0000, RZ, 0xc0, !PT ;  /* 0xffff00002f2e7812 */ /* 0x040fe200078ec0ff */
[----:B------:R-:W-:Y:S02]  /*12500*/  IMAD.U32 R44, R47, 0x10000, RZ ;  /* 0x000100002f2c7824 */ /* 0x000fe400078e00ff */
[----:B------:R-:W-:Y:S01]  /*12510*/  FMUL.FTZ R59, R41, R56 ;  /* 0x00000038293b7220 */ /* 0x000fe20000410000 */
[----:B------:R-:W-:Y:S01]  /*12520*/  FFMA.FTZ R39, R39, R55, R60 ;  /* 0x0000003727277223 */ /* 0x000fe2000001003c */
[----:B------:R-:W-:-:S02]  /*12530*/  IMAD.U32 R47, R107, 0x10000, RZ ;  /* 0x000100006b2f7824 */ /* 0x000fc400078e00ff */
[-C--:B------:R-:W-:Y:S01]  /*12540*/  FMUL.FTZ R55, R41, R45.reuse ;  /* 0x0000002d29377220 */ /* 0x080fe20000410000 */
[----:B------:R-:W-:Y:S01]  /*12550*/  FFMA.FTZ R41, R50, R45, -R59 ;  /* 0x0000002d32297223 */ /* 0x000fe2000001083b */
[C---:B------:R-:W-:Y:S01]  /*12560*/  FMUL.FTZ R58, R44.reuse, R57 ;  /* 0x000000392c3a7220 */ /* 0x040fe20000410000 */
[-C--:B------:R-:W-:Y:S01]  /*12570*/  FMUL.FTZ R60, R44, R47.reuse ;  /* 0x0000002f2c3c7220 */ /* 0x080fe20000410000 */
[----:B------:R-:W-:Y:S01]  /*12580*/  FFMA.FTZ R45, R50, R56, R55 ;  /* 0x00000038322d7223 */ /* 0x000fe20000010037 */
[----:B------:R-:W-:Y:S01]  /*12590*/  LOP3.LUT R48, R48, 0xffff0000, RZ, 0xc0, !PT ;  /* 0xffff000030307812 */ /* 0x000fe200078ec0ff */
[----:B------:R-:W-:Y:S01]  /*125a0*/  FMUL.FTZ R50, R52, R54 ;  /* 0x0000003634327220 */ /* 0x000fe20000410000 */
[C---:B------:R-:W-:Y:S01]  /*125b0*/  FFMA.FTZ R44, R51.reuse, R47, -R58 ;  /* 0x0000002f332c7223 */ /* 0x040fe2000001083a */
[----:B------:R-:W-:Y:S01]  /*125c0*/  FFMA.FTZ R47, R51, R57, R60 ;  /* 0x00000039332f7223 */ /* 0x000fe2000001003c */
[----:B------:R-:W-:Y:S01]  /*125d0*/  LOP3.LUT R106, R106, 0xffff0000, RZ, 0xc0, !PT ;  /* 0xffff00006a6a7812 */ /* 0x000fe200078ec0ff */
[-C--:B------:R-:W-:Y:S01]  /*125e0*/  FMUL.FTZ R52, R52, R48.reuse ;  /* 0x0000003034347220 */ /* 0x080fe20000410000 */
[----:B------:R-:W-:Y:S01]  /*125f0*/  FFMA.FTZ R51, R37, R48, -R50 ;  /* 0x0000003025337223 */ /* 0x000fe20000010832 */
[C---:B------:R-:W-:Y:S01]  /*12600*/  IMAD.U32 R50, R31.reuse, 0x10000, RZ ;  /* 0x000100001f327824 */ /* 0x040fe200078e00ff */
[----:B------:R-:W-:Y:S01]  /*12610*/  LOP3.LUT R31, R31, 0xffff0000, RZ, 0xc0, !PT ;  /* 0xffff00001f1f7812 */ /* 0x000fe200078ec0ff */
[----:B------:R-:W-:-:S02]  /*12620*/  IMAD.U32 R48, R28, 0x10000, RZ ;  /* 0x000100001c307824 */ /* 0x000fc400078e00ff */
[----:B------:R-:W-:Y:S01]  /*12630*/  FFMA.FTZ R52, R37, R54, R52 ;  /* 0x0000003625347223 */ /* 0x000fe20000010034 */
[C---:B------:R-:W-:Y:S01]  /*12640*/  FMUL.FTZ R37, R43.reuse, R50 ;  /* 0x000000322b257220 */ /* 0x040fe20000410000 */
[----:B------:R-:W-:Y:S01]  /*12650*/  LOP3.LUT R28, R28, 0xffff0000, RZ, 0xc0, !PT ;  /* 0xffff00001c1c7812 */ /* 0x000fe200078ec0ff */
[-C--:B------:R-:W-:Y:S01]  /*12660*/  FMUL.FTZ R43, R43, R48.reuse ;  /* 0x000000302b2b7220 */ /* 0x080fe20000410000 */
[----:B------:R-:W-:Y:S01]  /*12670*/  LOP3.LUT R107, R107, 0xffff0000, RZ, 0xc0, !PT ;  /* 0xffff00006b6b7812 */ /* 0x000fe200078ec0ff */
[C---:B------:R-:W-:Y:S01]  /*12680*/  FFMA.FTZ R48, R30.reuse, R48, -R37 ;  /* 0x000000301e307223 */ /* 0x040fe20000010825 */
[C---:B------:R-:W-:Y:S01]  /*12690*/  FMUL.FTZ R55, R53.reuse, R104 ;  /* 0x0000006835377220 */ /* 0x040fe20000410000 */
[----:B------:R-:W-:Y:S01]  /*126a0*/  FFMA.FTZ R43, R30, R50, R43 ;  /* 0x000000321e2b7223 */ /* 0x000fe2000001002b */
[C---:B------:R-:W-:Y:S01]  /*126b0*/  FMUL.FTZ R30, R36.reuse, R31 ;  /* 0x0000001f241e7220 */ /* 0x040fe20000410000 */
[----:B------:R-:W-:Y:S01]  /*126c0*/  FMUL.FTZ R53, R53, R106 ;  /* 0x0000006a35357220 */ /* 0x000fe20000410000 */
[----:B------:R-:W-:Y:S01]  /*126d0*/  FMUL.FTZ R36, R36, R28 ;  /* 0x0000001c24247220 */ /* 0x000fe20000410000 */
[C---:B------:R-:W-:Y:S01]  /*126e0*/  FMUL.FTZ R37, R46.reuse, R105 ;  /* 0x000000692e257220 */ /* 0x040fe20000410000 */
[----:B------:R-:W-:Y:S01]  /*126f0*/  FMUL.FTZ R50, R46, R107 ;  /* 0x0000006b2e327220 */ /* 0x000fe20000410000 */
[C---:B------:R-:W-:Y:S01]  /*12700*/  FFMA.FTZ R106, R40.reuse, R106, -R55 ;  /* 0x0000006a286a7223 */ /* 0x040fe20000010837 */
[----:B------:R-:W-:Y:S01]  /*12710*/  FFMA.FTZ R40, R40, R104, R53 ;  /* 0x0000006828287223 */ /* 0x000fe20000010035 */
[C---:B------:R-:W-:Y:S01]  /*12720*/  FFMA.FTZ R46, R29.reuse, R31, R36 ;  /* 0x0000001f1d2e7223 */ /* 0x040fe20000010024 */
        /* <DEDUP_REMOVED lines=13> */
.L_x_1715:
[----:B------:R-:W-:Y:S05]  /*12800*/  BSYNC B2 ;  /* 0x0000000000027941 */ /* 0x000fea0003800000 */
.L_x_1714:
[----:B------:R-:W-:Y:S05]  /*12810*/  @P1 BRA `(.L_x_1713) ;  /* 0x0000000400bc1947 */ /* 0x000fea0003800000 */
[----:B---3--:R-:W3:Y:S04]  /*12820*/  LDL R28, [R1+0x48] ;  /* 0x00004800011c7983 */ /* 0x008ee80000100800 */
[----:B------:R-:W4:Y:S01]  /*12830*/  LDL R50, [R1+0x88] ;  /* 0x0000880001327983 */ /* 0x000f220000100800 */
[----:B-12---:R-:W-:Y:S01]  /*12840*/  IMAD.SHL.U32 R20, R3, 0x40, RZ ;  /* 0x0000004003147824 */ /* 0x006fe200078e00ff */
[----:B------:R-:W-:Y:S02]  /*12850*/  SHF.R.S32.HI R30, RZ, 0x1f, R3 ;  /* 0x0000001fff1e7819 */ /* 0x000fe40000011403 */
[----:B------:R-:W-:Y:S02]  /*12860*/  SHF.R.U64 R40, R24, 0x10, R25 ;  /* 0x0000001018287819 */ /* 0x000fe40000001219 */
[----:B------:R-:W-:-:S02]  /*12870*/  LOP3.LUT R29, R20, 0x1c0, RZ, 0xc0, !PT ;  /* 0x000001c0141d7812 */ /* 0x000fc400078ec0ff */
[----:B------:R-:W-:Y:S02]  /*12880*/  LEA.HI R30, R30, R3, RZ, 0x3 ;  /* 0x000000031e1e7211 */ /* 0x000fe400078f18ff */
[----:B------:R-:W-:Y:S02]  /*12890*/  SHF.R.U64 R43, R26, 0x10, R27 ;  /* 0x000000101a2b7819 */ /* 0x000fe4000000121b */
[----:B------:R-:W-:Y:S01]  /*128a0*/  SHF.R.U64 R24, R32, 0x10, R33 ;  /* 0x0000001020187819 */ /* 0x000fe20000001221 */
[----:B------:R-:W-:Y:S01]  /*128b0*/  IMAD.SHL.U32 R30, R30, 0x40, RZ ;  /* 0x000000401e1e7824 */ /* 0x000fe200078e00ff */
[----:B------:R-:W-:Y:S02]  /*128c0*/  PRMT R41, R89, 0x5410, R40 ;  /* 0x0000541059297816 */ /* 0x000fe40000000028 */
[----:B------:R-:W-:Y:S02]  /*128d0*/  SHF.R.U32.HI R27, RZ, 0x10, R27 ;  /* 0x00000010ff1b7819 */ /* 0x000fe4000001161b */
[----:B------:R-:W-:Y:S01]  /*128e0*/  LOP3.LUT R30, R30, 0xfffffe00, RZ, 0xc0, !PT ;  /* 0xfffffe001e1e7812 */ /* 0x000fe200078ec0ff */
[----:B------:R-:W-:Y:S01]  /*128f0*/  IMAD.U32 R42, R41, 0x10000, RZ ;  /* 0x00010000292a7824 */ /* 0x000fe200078e00ff */
[----:B------:R-:W-:-:S02]  /*12900*/  SHF.R.U32.HI R32, RZ, 0x10, R33 ;  /* 0x00000010ff207819 */ /* 0x000fc40000011621 */
[----:B---3--:R-:W-:-:S04]  /*12910*/  LEA.HI R49, R49, R28, RZ, 0x1d ;  /* 0x0000001c31317211 */ /* 0x008fc800078fe8ff */
[----:B------:R-:W-:Y:S01]  /*12920*/  SHF.R.S32.HI R28, RZ, 0x1f, R49 ;  /* 0x0000001fff1c7819 */ /* 0x000fe20000011431 */
[----:B------:R-:W-:-:S03]  /*12930*/  IMAD.SHL.U32 R20, R49, 0x8, RZ ;  /* 0x0000000831147824 */ /* 0x000fc600078e00ff */
[----:B------:R-:W-:Y:S02]  /*12940*/  LEA.HI R28, R28, R49, RZ, 0x3 ;  /* 0x000000311c1c7211 */ /* 0x000fe400078f18ff */
[----:B------:R-:W-:Y:S02]  /*12950*/  LOP3.LUT R3, R29, 0x38, R20, 0xf8, !PT ;  /* 0x000000381d037812 */ /* 0x000fe400078ef814 */
[----:B------:R-:W-:Y:S01]  /*12960*/  SHF.R.U32.HI R20, RZ, 0x3, R29 ;  /* 0x00000003ff147819 */ /* 0x000fe2000001161d */
[----:B------:R-:W-:-:S03]  /*12970*/  IMAD.SHL.U32 R28, R28, 0x400, RZ ;  /* 0x000004001c1c7824 */ /* 0x000fc600078e00ff */
[----:B------:R-:W-:Y:S02]  /*12980*/  LOP3.LUT R3, R3, R20, RZ, 0x3c, !PT ;  /* 0x0000001403037212 */ /* 0x000fe400078e3cff */
[----:B------:R-:W-:Y:S02]  /*12990*/  LOP3.LUT R28, R28, 0x7fffe000, RZ, 0xc0, !PT ;  /* 0x7fffe0001c1c7812 */ /* 0x000fe400078ec0ff */
[----:B------:R-:W-:Y:S02]  /*129a0*/  SHF.R.U32.HI R20, RZ, 0x10, R25 ;  /* 0x00000010ff147819 */ /* 0x000fe40000011619 */
[----:B------:R-:W-:Y:S02]  /*129b0*/  IADD3 R3, R3, R28, R30 ;  /* 0x0000001c03037210 */ /* 0x000fe40007ffe01e */
[----:B----4-:R-:W1:Y:S01]  /*129c0*/  LDS.128 R28, [R50] ;  /* 0x00000000321c7984 */ /* 0x010e620000000c00 */
[----:B------:R-:W-:Y:S02]  /*129d0*/  SHF.R.U64 R25, R34, 0x10, R35 ;  /* 0x0000001022197819 */ /* 0x000fe40000001223 */
[----:B------:R-:W-:Y:S01]  /*129e0*/  IMAD R3, R3, 0x2, R16 ;  /* 0x0000000203037824 */ /* 0x000fe200078e0210 */
[----:B------:R-:W-:-:S02]  /*129f0*/  PRMT R89, R89, 0x5432, R20 ;  /* 0x0000543259597816 */ /* 0x000fc40000000014 */
[----:B------:R-:W-:Y:S02]  /*12a00*/  PRMT R20, R90, 0x5410, R43 ;  /* 0x000054105a147816 */ /* 0x000fe4000000002b */
[----:B------:R-:W2:Y:S01]  /*12a10*/  LDS.128 R36, [R3+0x10400] ;  /* 0x0104000003247984 */ /* 0x000ea20000000c00 */
[----:B------:R-:W-:Y:S02]  /*12a20*/  PRMT R43, R87, 0x5410, R24 ;  /* 0x00005410572b7816 */ /* 0x000fe40000000018 */
[----:B------:R-:W-:Y:S02]  /*12a30*/  PRMT R46, R88, 0x5410, R25 ;  /* 0x00005410582e7816 */ /* 0x000fe40000000019 */
[----:B------:R-:W-:Y:S01]  /*12a40*/  SHF.R.U32.HI R35, RZ, 0x10, R35 ;  /* 0x00000010ff237819 */ /* 0x000fe20000011623 */
[----:B------:R-:W-:Y:S01]  /*12a50*/  IMAD.U32 R44, R43, 0x10000, RZ ;  /* 0x000100002b2c7824 */ /* 0x000fe200078e00ff */
[----:B------:R-:W-:Y:S02]  /*12a60*/  PRMT R90, R90, 0x5432, R27 ;  /* 0x000054325a5a7816 */ /* 0x000fe4000000001b */
[----:B------:R-:W-:-:S02]  /*12a70*/  PRMT R87, R87, 0x5432, R32 ;  /* 0x0000543257577816 */ /* 0x000fc40000000020 */
[----:B------:R-:W-:-:S03]  /*12a80*/  PRMT R88, R88, 0x5432, R35 ;  /* 0x0000543258587816 */ /* 0x000fc60000000023 */
        /* <DEDUP_REMOVED lines=22> */
[C---:B------:R-:W-:Y:S01]  /*12bf0*/  FFMA.FTZ R42, R24.reuse, R42, -R47 ;  /* 0x0000002a182a7223 */ /* 0x040fe2000001082f */
[----:B------:R-:W-:Y:S01]  /*12c00*/  FFMA.FTZ R44, R24, R44, R39 ;  /* 0x0000002c182c7223 */ /* 0x000fe20000010027 */
[----:B------:R-:W-:Y:S02]  /*12c10*/  IMAD.U32 R47, R88, 0x10000, RZ ;  /* 0x00010000582f7824 */ /* 0x000fe400078e00ff */
[-C--:B------:R-:W-:Y:S01]  /*12c20*/  FMUL.FTZ R51, R34, R31.reuse ;  /* 0x0000001f22337220 */ /* 0x080fe20000410000 */
[----:B------:R-:W-:Y:S01]  /*12c30*/  IMAD.U32 R39, R90, 0x10000, RZ ;  /* 0x000100005a277824 */ /* 0x000fe200078e00ff */
[----:B------:R-:W-:Y:S01]  /*12c40*/  LOP3.LUT R34, R43, 0xffff0000, RZ, 0xc0, !PT ;  /* 0xffff00002b227812 */ /* 0x000fe200078ec0ff */
[----:B------:R-:W-:Y:S01]  /*12c50*/  FFMA.FTZ R49, R26, R31, -R49 ;  /* 0x0000001f1a317223 */ /* 0x000fe20000010831 */
[C---:B------:R-:W-:Y:S01]  /*12c60*/  FMUL.FTZ R31, R40.reuse, R47 ;  /* 0x0000002f281f7220 */ /* 0x040fe20000410000 */
[----:B------:R-:W-:Y:S01]  /*12c70*/  FMUL.FTZ R48, R40, R39 ;  /* 0x0000002728307220 */ /* 0x000fe20000410000 */
[----:B------:R-:W-:Y:S01]  /*12c80*/  LOP3.LUT R24, R41, 0xffff0000, RZ, 0xc0, !PT ;  /* 0xffff000029187812 */ /* 0x000fe200078ec0ff */
[----:B------:R-:W-:Y:S01]  /*12c90*/  FFMA.FTZ R51, R26, R45, R51 ;  /* 0x0000002d1a337223 */ /* 0x000fe20000010033 */
[----:B------:R-:W-:Y:S01]  /*12ca0*/  FMUL.FTZ R26, R33, R34 ;  /* 0x00000022211a7220 */ /* 0x000fe20000410000 */
[C---:B------:R-:W-:Y:S01]  /*12cb0*/  FFMA.FTZ R40, R32.reuse, R39, -R31 ;  /* 0x0000002720287223 */ /* 0x040fe2000001081f */
[----:B------:R-:W-:Y:S01]  /*12cc0*/  FFMA.FTZ R48, R32, R47, R48 ;  /* 0x0000002f20307223 */ /* 0x000fe20000010030 */
[----:B------:R-:W-:Y:S01]  /*12cd0*/  LOP3.LUT R89, R89, 0xffff0000, RZ, 0xc0, !PT ;  /* 0xffff000059597812 */ /* 0x000fe200078ec0ff */
[-C--:B------:R-:W-:Y:S01]  /*12ce0*/  FMUL.FTZ R32, R33, R24.reuse ;  /* 0x0000001821207220 */ /* 0x080fe20000410000 */
[----:B------:R-:W-:Y:S01]  /*12cf0*/  FFMA.FTZ R33, R25, R24, -R26 ;  /* 0x0000001819217223 */ /* 0x000fe2000001081a */
[----:B------:R-:W-:-:S02]  /*12d00*/  IMAD.U32 R26, R46, 0x10000, RZ ;  /* 0x000100002e1a7824 */ /* 0x000fc400078e00ff */
[C---:B------:R-:W-:Y:S01]  /*12d10*/  FMUL.FTZ R31, R36.reuse, R87 ;  /* 0x00000057241f7220 */ /* 0x040fe20000410000 */
[-C--:B------:R-:W-:Y:S01]  /*12d20*/  FMUL.FTZ R36, R36, R89.reuse ;  /* 0x0000005924247220 */ /* 0x080fe20000410000 */
[----:B------:R-:W-:Y:S01]  /*12d30*/  FFMA.FTZ R39, R25, R34, R32 ;  /* 0x0000002219277223 */ /* 0x000fe20000010020 */
[----:B------:R-:W-:Y:S02]  /*12d40*/  IMAD.U32 R24, R20, 0x10000, RZ ;  /* 0x0001000014187824 */ /* 0x000fe400078e00ff */
[C---:B------:R-:W-:Y:S01]  /*12d50*/  FMUL.FTZ R34, R35.reuse, R26 ;  /* 0x0000001a23227220 */ /* 0x040fe20000410000 */
[----:B------:R-:W-:Y:S01]  /*12d60*/  LOP3.LUT R46, R46, 0xffff0000, RZ, 0xc0, !PT ;  /* 0xffff00002e2e7812 */ /* 0x000fe200078ec0ff */
[----:B------:R-:W-:Y:S01]  /*12d70*/  FFMA.FTZ R32, R28, R89, -R31 ;  /* 0x000000591c207223 */ /* 0x000fe2000001081f */
[----:B------:R-:W-:Y:S01]  /*12d80*/  LOP3.LUT R20, R20, 0xffff0000, RZ, 0xc0, !PT ;  /* 0xffff000014147812 */ /* 0x000fe200078ec0ff */
[----:B------:R-:W-:Y:S01]  /*12d90*/  FFMA.FTZ R36, R28, R87, R36 ;  /* 0x000000571c247223 */ /* 0x000fe20000010024 */
[----:B------:R-:W-:Y:S01]  /*12da0*/  LOP3.LUT R31, R88, 0xffff0000, RZ, 0xc0, !PT ;  /* 0xffff0000581f7812 */ /* 0x000fe200078ec0ff */
[-C--:B------:R-:W-:Y:S01]  /*12db0*/  FMUL.FTZ R28, R35, R24.reuse ;  /* 0x00000018231c7220 */ /* 0x080fe20000410000 */
[----:B------:R-:W-:Y:S01]  /*12dc0*/  LOP3.LUT R25, R90, 0xffff0000, RZ, 0xc0, !PT ;  /* 0xffff00005a197812 */ /* 0x000fe200078ec0ff */
[----:B------:R-:W-:Y:S01]  /*12dd0*/  FFMA.FTZ R34, R27, R24, -R34 ;  /* 0x000000181b227223 */ /* 0x000fe20000010822 */
[C---:B------:R-:W-:Y:S01]  /*12de0*/  FMUL.FTZ R24, R37.reuse, R46 ;  /* 0x0000002e25187220 */ /* 0x040fe20000410000 */
[----:B------:R-:W-:Y:S01]  /*12df0*/  FMUL.FTZ R37, R37, R20 ;  /* 0x0000001425257220 */ /* 0x000fe20000410000 */
[C---:B------:R-:W-:Y:S01]  /*12e00*/  FMUL.FTZ R41, R38.reuse, R31 ;  /* 0x0000001f26297220 */ /* 0x040fe20000410000 */
[-C--:B------:R-:W-:Y:S01]  /*12e10*/  FMUL.FTZ R38, R38, R25.reuse ;  /* 0x0000001926267220 */ /* 0x080fe20000410000 */
        /* <DEDUP_REMOVED lines=15> */
.L_x_1713:
[----:B------:R-:W-:Y:S05]  /*12f10*/  BSYNC B1 ;  /* 0x0000000000017941 */ /* 0x000fea0003800000 */
.L_x_1712:
[----:B----4-:R-:W-:-:S05]  /*12f20*/  VIADD R3, R23, 0x60 ;  /* 0x0000006017037836 */ /* 0x010fca0000000000 */
[----:B------:R-:W-:-:S13]  /*12f30*/  ISETP.GE.AND P0, PT, R3, R0, PT ;  /* 0x000000000300720c */ /* 0x000fda0003f06270 */
[----:B------:R-:W-:Y:S05]  /*12f40*/  @P0 BRA `(.L_x_1683) ;  /* 0x0000000c00940947 */ /* 0x000fea0003800000 */
[----:B------:R-:W4:Y:S01]  /*12f50*/  LDC R33, c[0x0][0x3f4] ;  /* 0x0000fd00ff217b82 */ /* 0x000f220000000800 */
[----:B------:R-:W-:Y:S01]  /*12f60*/  BSSY B1, `(.L_x_1716) ;  /* 0x0000073000017945 */ /* 0x000fe20003800000 */
[-C--:B----4-:R-:W-:Y:S02]  /*12f70*/  ISETP.GE.AND P0, PT, R18, R33.reuse, PT ;  /* 0x000000211200720c */ /* 0x090fe40003f06270 */
[----:B------:R-:W-:-:S11]  /*12f80*/  ISETP.GE.AND P1, PT, R226, R33, PT ;  /* 0x00000021e200720c */ /* 0x000fd60003f26270 */
[----:B------:R-:W-:Y:S05]  /*12f90*/  @P0 BRA `(.L_x_1717) ;  /* 0x0000000400bc0947 */ /* 0x000fea0003800000 */
[----:B------:R-:W4:Y:S04]  /*12fa0*/  LDL R24, [R1+0x44] ;  /* 0x0000440001187983 */ /* 0x000f280000100800 */
[----:B------:R-:W4:Y:S01]  /*12fb0*/  LDL R40, [R1+0x84] ;  /* 0x0000840001287983 */ /* 0x000f220000100800 */
[----:B-123--:R-:W-:Y:S01]  /*12fc0*/  IMAD.SHL.U32 R20, R3, 0x40, RZ ;  /* 0x0000004003147824 */ /* 0x00efe200078e00ff */
[----:B------:R-:W-:Y:S02]  /*12fd0*/  SHF.R.U64 R36, R4, 0x10, R5 ;  /* 0x0000001004247819 */ /* 0x000fe40000001205 */
[----:B------:R-:W-:Y:S02]  /*12fe0*/  SHF.R.U64 R32, R12, 0x10, R13 ;  /* 0x000000100c207819 */ /* 0x000fe4000000120d */
[----:B------:R-:W-:-:S02]  /*12ff0*/  LOP3.LUT R27, R20, 0x1c0, RZ, 0xc0, !PT ;  /* 0x000001c0141b7812 */ /* 0x000fc400078ec0ff */
[----:B------:R-:W-:Y:S02]  /*13000*/  SHF.R.U32.HI R4, RZ, 0x10, R5 ;  /* 0x00000010ff047819 */ /* 0x000fe40000011605 */
[----:B------:R-:W-:Y:S02]  /*13010*/  PRMT R36, R97, 0x5410, R36 ;  /* 0x0000541061247816 */ /* 0x000fe40000000024 */
[----:B------:R-:W-:Y:S02]  /*13020*/  SHF.R.U32.HI R12, RZ, 0x10, R13 ;  /* 0x00000010ff0c7819 */ /* 0x000fe4000001160d */
[----:B------:R-:W-:Y:S01]  /*13030*/  SHF.R.U64 R5, R6, 0x10, R7 ;  /* 0x0000001006057819 */ /* 0x000fe20000001207 */
[----:B------:R-:W-:Y:S01]  /*13040*/  IMAD.U32 R37, R36, 0x10000, RZ ;  /* 0x0001000024257824 */ /* 0x000fe200078e00ff */
[----:B------:R-:W-:Y:S02]  /*13050*/  PRMT R32, R99, 0x5410, R32 ;  /* 0x0000541063207816 */ /* 0x000fe40000000020 */
[----:B------:R-:W-:-:S02]  /*13060*/  SHF.R.U64 R13, R14, 0x10, R15 ;  /* 0x000000100e0d7819 */ /* 0x000fc4000000120f */
[----:B------:R-:W-:Y:S01]  /*13070*/  SHF.R.U32.HI R7, RZ, 0x10, R7 ;  /* 0x00000010ff077819 */ /* 0x000fe20000011607 */
[----:B------:R-:W-:Y:S01]  /*13080*/  IMAD.U32 R35, R32, 0x10000, RZ ;  /* 0x0001000020237824 */ /* 0x000fe200078e00ff */
[----:B------:R-:W-:Y:S02]  /*13090*/  SHF.R.U32.HI R15, RZ, 0x10, R15 ;  /* 0x00000010ff0f7819 */ /* 0x000fe4000001160f */
[----:B------:R-:W-:Y:S02]  /*130a0*/  PRMT R97, R97, 0x5432, R4 ;  /* 0x0000543261617816 */ /* 0x000fe40000000004 */
[----:B------:R-:W-:Y:S02]  /*130b0*/  PRMT R38, R98, 0x5410, R5 ;  /* 0x0000541062267816 */ /* 0x000fe40000000005 */
[----:B------:R-:W-:Y:S01]  /*130c0*/  PRMT R99, R99, 0x5432, R12 ;  /* 0x0000543263637816 */ /* 0x000fe2000000000c */
[----:B------:R-:W-:Y:S01]  /*130d0*/  IMAD.U32 R39, R97, 0x10000, RZ ;  /* 0x0001000061277824 */ /* 0x000fe200078e00ff */
[----:B------:R-:W-:-:S02]  /*130e0*/  PRMT R34, R100, 0x5410, R13 ;  /* 0x0000541064227816 */ /* 0x000fc4000000000d */
[----:B------:R-:W-:Y:S02]  /*130f0*/  PRMT R98, R98, 0x5432, R7 ;  /* 0x0000543262627816 */ /* 0x000fe40000000007 */
[----:B------:R-:W-:Y:S02]  /*13100*/  PRMT R100, R100, 0x5432, R15 ;  /* 0x0000543264647816 */ /* 0x000fe4000000000f */
[----:B------:R-:W-:Y:S02]  /*13110*/  LOP3.LUT R36, R36, 0xffff0000, RZ, 0xc0, !PT ;  /* 0xffff000024247812 */ /* 0x000fe400078ec0ff */
[----:B------:R-:W-:Y:S02]  /*13120*/  LOP3.LUT R32, R32, 0xffff0000, RZ, 0xc0, !PT ;  /* 0xffff000020207812 */ /* 0x000fe400078ec0ff */
[----:B------:R-:W-:Y:S02]  /*13130*/  LOP3.LUT R97, R97, 0xffff0000, RZ, 0xc0, !PT ;  /* 0xffff000061617812 */ /* 0x000fe400078ec0ff */
[----:B----4-:R-:W-:-:S02]  /*13140*/  LEA.HI R0, R33, R24, RZ, 0x1d ;  /* 0x0000001821007211 */ /* 0x010fc400078fe8ff */
[----:B------:R-:W-:Y:S02]  /*13150*/  SHF.R.S32.HI R24, RZ, 0x1f, R3 ;  /* 0x0000001fff187819 */ /* 0x000fe40000011403 */
[----:B------:R-:W-:Y:S01]  /*13160*/  SHF.R.S32.HI R25, RZ, 0x1f, R0 ;  /* 0x0000001fff197819 */ /* 0x000fe20000011400 */
[----:B------:R-:W-:Y:S01]  /*13170*/  IMAD.SHL.U32 R20, R0, 0x8, RZ ;  /* 0x0000000800147824 */ /* 0x000fe200078e00ff */
[----:B------:R-:W-:Y:S02]  /*13180*/  LEA.HI R24, R24, R3, RZ, 0x3 ;  /* 0x0000000318187211 */ /* 0x000fe400078f18ff */
[----:B------:R-:W-:Y:S02]  /*13190*/  LEA.HI R25, R25, R0, RZ, 0x3 ;  /* 0x0000000019197211 */ /* 0x000fe400078f18ff */
[----:B------:R-:W-:Y:S01]  /*131a0*/  LOP3.LUT R0, R27, 0x38, R20, 0xf8, !PT ;  /* 0x000000381b007812 */ /* 0x000fe200078ef814 */
[----:B------:R-:W-:Y:S01]  /*131b0*/  IMAD.SHL.U32 R24, R24, 0x40, RZ ;  /* 0x0000004018187824 */ /* 0x000fe200078e00ff */
[----:B------:R-:W-:Y:S01]  /*131c0*/  SHF.R.U32.HI R27, RZ, 0x3, R27 ;  /* 0x00000003ff1b7819 */ /* 0x000fe2000001161b */
[----:B------:R-:W-:-:S03]  /*131d0*/  IMAD.SHL.U32 R25, R25, 0x400, RZ ;  /* 0x0000040019197824 */ /* 0x000fc600078e00ff */
[----:B------:R-:W-:Y:S02]  /*131e0*/  LOP3.LUT R0, R0, R27, RZ, 0x3c, !PT ;  /* 0x0000001b00007212 */ /* 0x000fe400078e3cff */
[----:B------:R-:W-:Y:S02]  /*131f0*/  LOP3.LUT R24, R24, 0xfffffe00, RZ, 0xc0, !PT ;  /* 0xfffffe0018187812 */ /* 0x000fe400078ec0ff */
[----:B------:R-:W-:-:S04]  /*13200*/  LOP3.LUT R25, R25, 0x7fffe000, RZ, 0xc0, !PT ;  /* 0x7fffe00019197812 */ /* 0x000fc800078ec0ff */
[----:B------:R-:W-:Y:S02]  /*13210*/  IADD3 R29, R0, R25, R24 ;  /* 0x00000019001d7210 */ /* 0x000fe40007ffe018 */
[----:B------:R-:W1:Y:S03]  /*13220*/  LDS.128 R24, [R40] ;  /* 0x0000000028187984 */ /* 0x000e660000000c00 */
        /* <DEDUP_REMOVED lines=16> */
[C---:B------:R-:W-:Y:S01]  /*13330*/  FMUL.FTZ R41, R14.reuse, R37 ;  /* 0x000000250e297220 */ /* 0x040fe20000410000 */
[C---:B------:R-:W-:Y:S01]  /*13340*/  IMAD.U32 R29, R31.reuse, 0x10000, RZ ;  /* 0x000100001f1d7824 */ /* 0x040fe200078e00ff */
[----:B------:R-:W-:Y:S01]  /*13350*/  LOP3.LUT R30, R31, 0xffff0000, RZ, 0xc0, !PT ;  /* 0xffff00001f1e7812 */ /* 0x000fe200078ec0ff */
[----:B------:R-:W-:Y:S01]  /*13360*/  FMUL.FTZ R43, R14, R35 ;  /* 0x000000230e2b7220 */ /* 0x000fe20000410000 */
[----:B------:R-:W-:-:S02]  /*13370*/  IMAD.U32 R31, R99, 0x10000, RZ ;  /* 0x00010000631f7824 */ /* 0x000fc400078e00ff */
[----:B------:R-:W-:Y:S01]  /*13380*/  FFMA.FTZ R41, R4, R35, -R41 ;  /* 0x0000002304297223 */ /* 0x000fe20000010829 */
[----:B------:R-:W-:Y:S02]  /*13390*/  IMAD.U32 R14, R98, 0x10000, RZ ;  /* 0x00010000620e7824 */ /* 0x000fe400078e00ff */
[----:B------:R-:W-:Y:S01]  /*133a0*/  FMUL.FTZ R35, R20, R39 ;  /* 0x0000002714237220 */ /* 0x000fe20000410000 */
[----:B------:R-:W-:Y:S01]  /*133b0*/  FFMA.FTZ R43, R4, R37, R43 ;  /* 0x00000025042b7223 */ /* 0x000fe2000001002b */
[----:B------:R-:W-:Y:S02]  /*133c0*/  IMAD.U32 R4, R100, 0x10000, RZ ;  /* 0x0001000064047824 */ /* 0x000fe400078e00ff */
[-C--:B------:R-:W-:Y:S01]  /*133d0*/  FMUL.FTZ R37, R20, R31.reuse ;  /* 0x0000001f14257220 */ /* 0x080fe20000410000 */
[C---:B------:R-:W-:Y:S01]  /*133e0*/  FMUL.FTZ R20, R29.reuse, R14 ;  /* 0x0000000e1d147220 */ /* 0x040fe20000410000 */
[----:B------:R-:W-:Y:S01]  /*133f0*/  FFMA.FTZ R35, R6, R31, -R35 ;  /* 0x0000001f06237223 */ /* 0x000fe20000010823 */
[-C--:B------:R-:W-:Y:S01]  /*13400*/  FMUL.FTZ R31, R29, R4.reuse ;  /* 0x000000041d1f7220 */ /* 0x080fe20000410000 */
[----:B------:R-:W-:Y:S01]  /*13410*/  LOP3.LUT R99, R99, 0xffff0000, RZ, 0xc0, !PT ;  /* 0xffff000063637812 */ /* 0x000fe200078ec0ff */
[----:B------:R-:W-:Y:S01]  /*13420*/  FFMA.FTZ R29, R13, R4, -R20 ;  /* 0x000000040d1d7223 */ /* 0x000fe20000010814 */
[----:B------:R-:W-:Y:S01]  /*13430*/  FMUL.FTZ R4, R15, R36 ;  /* 0x000000240f047220 */ /* 0x000fe20000410000 */
[----:B------:R-:W-:Y:S01]  /*13440*/  FFMA.FTZ R31, R13, R14, R31 ;  /* 0x0000000e0d1f7223 */ /* 0x000fe2000001001f */
[-C--:B------:R-:W-:Y:S01]  /*13450*/  FMUL.FTZ R14, R15, R32.reuse ;  /* 0x000000200f0e7220 */ /* 0x080fe20000410000 */
[----:B------:R-:W-:Y:S01]  /*13460*/  FMUL.FTZ R13, R28, R97 ;  /* 0x000000611c0d7220 */ /* 0x000fe20000410000 */
[----:B------:R-:W-:Y:S01]  /*13470*/  FFMA.FTZ R37, R6, R39, R37 ;  /* 0x0000002706257223 */ /* 0x000fe20000010025 */
[----:B------:R-:W-:Y:S01]  /*13480*/  FFMA.FTZ R32, R5, R32, -R4 ;  /* 0x0000002005207223 */ /* 0x000fe20000010804 */
[----:B------:R-:W-:Y:S01]  /*13490*/  FMUL.FTZ R28, R28, R99 ;  /* 0x000000631c1c7220 */ /* 0x000fe20000410000 */
[----:B------:R-:W-:-:S02]  /*134a0*/  IMAD.U32 R6, R38, 0x10000, RZ ;  /* 0x0001000026067824 */ /* 0x000fc400078e00ff */
[----:B------:R-:W-:Y:S01]  /*134b0*/  FFMA.FTZ R14, R5, R36, R14 ;  /* 0x00000024050e7223 */ /* 0x000fe2000001000e */
[----:B------:R-:W-:Y:S02]  /*134c0*/  IMAD.U32 R4, R34, 0x10000, RZ ;  /* 0x0001000022047824 */ /* 0x000fe400078e00ff */
[C---:B------:R-:W-:Y:S01]  /*134d0*/  FFMA.FTZ R20, R24.reuse, R99, -R13 ;  /* 0x0000006318147223 */ /* 0x040fe2000001080d */
[----:B------:R-:W-:Y:S01]  /*134e0*/  FFMA.FTZ R28, R24, R97, R28 ;  /* 0x00000061181c7223 */ /* 0x000fe2000001001c */
[C---:B------:R-:W-:Y:S01]  /*134f0*/  FMUL.FTZ R36, R25.reuse, R6 ;  /* 0x0000000619247220 */ /* 0x040fe20000410000 */
[-C--:B------:R-:W-:Y:S01]  /*13500*/  FMUL.FTZ R24, R25, R4.reuse ;  /* 0x0000000419187220 */ /* 0x080fe20000410000 */
[----:B------:R-:W-:Y:S02]  /*13510*/  LOP3.LUT R38, R38, 0xffff0000, RZ, 0xc0, !PT ;  /* 0xffff000026267812 */ /* 0x000fe400078ec0ff */
[----:B------:R-:W-:Y:S01]  /*13520*/  LOP3.LUT R13, R98, 0xffff0000, RZ, 0xc0, !PT ;  /* 0xffff0000620d7812 */ /* 0x000fe200078ec0ff */
[C---:B------:R-:W-:Y:S01]  /*13530*/  FFMA.FTZ R36, R7.reuse, R4, -R36 ;  /* 0x0000000407247223 */ /* 0x040fe20000010824 */
[----:B------:R-:W-:Y:S01]  /*13540*/  LOP3.LUT R34, R34, 0xffff0000, RZ, 0xc0, !PT ;  /* 0xffff000022227812 */ /* 0x000fe200078ec0ff */
[----:B------:R-:W-:Y:S01]  /*13550*/  FFMA.FTZ R24, R7, R6, R24 ;  /* 0x0000000607187223 */ /* 0x000fe20000010018 */
[----:B------:R-:W-:Y:S01]  /*13560*/  LOP3.LUT R5, R100, 0xffff0000, RZ, 0xc0, !PT ;  /* 0xffff000064057812 */ /* 0x000fe200078ec0ff */
[C---:B------:R-:W-:Y:S01]  /*13570*/  FMUL.FTZ R7, R27.reuse, R38 ;  /* 0x000000261b077220 */ /* 0x040fe20000410000 */
[----:B------:R-:W-:Y:S01]  /*13580*/  FMUL.FTZ R15, R30, R13 ;  /* 0x0000000d1e0f7220 */ /* 0x000fe20000410000 */
[----:B------:R-:W-:-:S02]  /*13590*/  FMUL.FTZ R27, R27, R34 ;  /* 0x000000221b1b7220 */ /* 0x000fc40000410000 */
[-C--:B------:R-:W-:Y:S01]  /*135a0*/  FMUL.FTZ R4, R30, R5.reuse ;  /* 0x000000051e047220 */ /* 0x080fe20000410000 */
        /* <DEDUP_REMOVED lines=9> */
[----:B------:R-:W-:Y:S02]  /*13640*/  F2FP.BF16.F32.PACK_AB R13, R28, R37 ;  /* 0x000000251c0d723e */ /* 0x000fe400000010ff */
[----:B------:R-:W-:Y:S01]  /*13650*/  F2FP.BF16.F32.PACK_AB R14, R27, R24 ;  /* 0x000000181b0e723e */ /* 0x000fe200000010ff */
[----:B------:R4:W-:Y:S01]  /*13660*/  STS.128 [R40], R4 ;  /* 0x0000000428007388 */ /* 0x0009e20000000c00 */
[----:B------:R-:W-:-:S05]  /*13670*/  F2FP.BF16.F32.PACK_AB R15, R26, R31 ;  /* 0x0000001f1a0f723e */ /* 0x000fca00000010ff */
[----:B------:R4:W-:Y:S02]  /*13680*/  STS.128 [R0+0x10400], R12 ;  /* 0x0104000c00007388 */ /* 0x0009e40000000c00 */
.L_x_1717:
[----:B------:R-:W-:Y:S05]  /*13690*/  BSYNC B1 ;  /* 0x0000000000017941 */ /* 0x000fea0003800000 */
.L_x_1716:
[----:B------:R-:W-:Y:S05]  /*136a0*/  @P1 BRA `(.L_x_1683) ;  /* 0x0000000400bc1947 */ /* 0x000fea0003800000 */
[----:B----4-:R-:W4:Y:S04]  /*136b0*/  LDL R4, [R1+0x48] ;  /* 0x0000480001047983 */ /* 0x010f280000100800 */
[----:B---3--:R-:W3:Y:S01]  /*136c0*/  LDL R38, [R1+0x80] ;  /* 0x0000800001267983 */ /* 0x008ee20000100800 */
[----:B------:R-:W-:Y:S01]  /*136d0*/  IMAD.SHL.U32 R0, R3, 0x40, RZ ;  /* 0x0000004003007824 */ /* 0x000fe200078e00ff */
[----:B------:R-:W-:Y:S02]  /*136e0*/  SHF.R.S32.HI R6, RZ, 0x1f, R3 ;  /* 0x0000001fff067819 */ /* 0x000fe40000011403 */
[----:B-12---:R-:W-:Y:S02]  /*136f0*/  SHF.R.U64 R20, R72, 0x10, R73 ;  /* 0x0000001048147819 */ /* 0x006fe40000001249 */
[----:B------:R-:W-:-:S02]  /*13700*/  LOP3.LUT R5, R0, 0x1c0, RZ, 0xc0, !PT ;  /* 0x000001c000057812 */ /* 0x000fc400078ec0ff */
[----:B------:R-:W-:Y:S02]  /*13710*/  LEA.HI R6, R6, R3, RZ, 0x3 ;  /* 0x0000000306067211 */ /* 0x000fe400078f18ff */
[----:B------:R-:W-:Y:S02]  /*13720*/  PRMT R25, R85, 0x5410, R20 ;  /* 0x0000541055197816 */ /* 0x000fe40000000014 */
[----:B------:R-:W-:Y:S01]  /*13730*/  SHF.R.U32.HI R72, RZ, 0x10, R73 ;  /* 0x00000010ff487819 */ /* 0x000fe20000011649 */
[----:B------:R-:W-:Y:S01]  /*13740*/  IMAD.SHL.U32 R6, R6, 0x40, RZ ;  /* 0x0000004006067824 */ /* 0x000fe200078e00ff */
[----:B------:R-:W-:Y:S01]  /*13750*/  SHF.R.U32.HI R32, RZ, 0x10, R11 ;  /* 0x00000010ff207819 */ /* 0x000fe2000001160b */
[----:B------:R-:W-:Y:S01]  /*13760*/  IMAD.U32 R26, R25, 0x10000, RZ ;  /* 0x00010000191a7824 */ /* 0x000fe200078e00ff */
[----:B------:R-:W-:Y:S02]  /*13770*/  SHF.R.U64 R27, R74, 0x10, R75 ;  /* 0x000000104a1b7819 */ /* 0x000fe4000000124b */
[----:B------:R-:W-:-:S02]  /*13780*/  LOP3.LUT R6, R6, 0xfffffe00, RZ, 0xc0, !PT ;  /* 0xfffffe0006067812 */ /* 0x000fc400078ec0ff */
[----:B------:R-:W-:Y:S02]  /*13790*/  PRMT R85, R85, 0x5432, R72 ;  /* 0x0000543255557816 */ /* 0x000fe40000000048 */
[----:B------:R-:W-:Y:S02]  /*137a0*/  SHF.R.U32.HI R75, RZ, 0x10, R75 ;  /* 0x00000010ff4b7819 */ /* 0x000fe4000001164b */
[----:B------:R-:W-:Y:S02]  /*137b0*/  PRMT R32, R21, 0x5410, R32 ;  /* 0x0000541015207816 */ /* 0x000fe40000000020 */
[C---:B------:R-:W-:Y:S02]  /*137c0*/  PRMT R27, R86.reuse, 0x5410, R27 ;  /* 0x00005410561b7816 */ /* 0x040fe4000000001b */
[----:B------:R-:W-:Y:S02]  /*137d0*/  PRMT R86, R86, 0x5432, R75 ;  /* 0x0000543256567816 */ /* 0x000fe4000000004b */
[----:B------:R-:W-:-:S02]  /*137e0*/  LOP3.LUT R25, R25, 0xffff0000, RZ, 0xc0, !PT ;  /* 0xffff000019197812 */ /* 0x000fc400078ec0ff */
[----:B----4-:R-:W-:-:S04]  /*137f0*/  LEA.HI R33, R33, R4, RZ, 0x1d ;  /* 0x0000000421217211 */ /* 0x010fc800078fe8ff */
[----:B------:R-:W-:Y:S01]  /*13800*/  SHF.R.S32.HI R4, RZ, 0x1f, R33 ;  /* 0x0000001fff047819 */ /* 0x000fe20000011421 */
[----:B------:R-:W-:-:S03]  /*13810*/  IMAD.SHL.U32 R0, R33, 0x8, RZ ;  /* 0x0000000821007824 */ /* 0x000fc600078e00ff */
[----:B------:R-:W-:Y:S01]  /*13820*/  LEA.HI R4, R4, R33, RZ, 0x3 ;  /* 0x0000002104047211 */ /* 0x000fe200078f18ff */
[----:B------:R-:W-:Y:S01]  /*13830*/  IMAD.U32 R33, R32, 0x10000, RZ ;  /* 0x0001000020217824 */ /* 0x000fe200078e00ff */
[----:B------:R-:W-:Y:S02]  /*13840*/  LOP3.LUT R0, R5, 0x38, R0, 0xf8, !PT ;  /* 0x0000003805007812 */ /* 0x000fe400078ef800 */
[----:B------:R-:W-:Y:S01]  /*13850*/  SHF.R.U32.HI R5, RZ, 0x3, R5 ;  /* 0x00000003ff057819 */ /* 0x000fe20000011605 */
[----:B------:R-:W-:Y:S01]  /*13860*/  IMAD.SHL.U32 R4, R4, 0x400, RZ ;  /* 0x0000040004047824 */ /* 0x000fe200078e00ff */
[----:B------:R-:W-:Y:S02]  /*13870*/  LOP3.LUT R32, R32, 0xffff0000, RZ, 0xc0, !PT ;  /* 0xffff000020207812 */ /* 0x000fe400078ec0ff */
[----:B------:R-:W-:Y:S02]  /*13880*/  LOP3.LUT R0, R0, R5, RZ, 0x3c, !PT ;  /* 0x0000000500007212 */ /* 0x000fe400078e3cff */
[----:B------:R-:W-:-:S04]  /*13890*/  LOP3.LUT R3, R4, 0x7fffe000, RZ, 0xc0, !PT ;  /* 0x7fffe00004037812 */ /* 0x000fc800078ec0ff */
[----:B------:R-:W-:Y:S02]  /*138a0*/  IADD3 R3, R0, R3, R6 ;  /* 0x0000000300037210 */ /* 0x000fe40007ffe006 */
[----:B---3--:R-:W1:Y:S03]  /*138b0*/  LDS.128 R4, [R38] ;  /* 0x0000000026047984 */ /* 0x008e660000000c00 */
[----:B------:R-:W-:Y:S01]  /*138c0*/  IMAD R0, R3, 0x2, R16 ;  /* 0x0000000203007824 */ /* 0x000fe200078e0210 */
[--C-:B------:R-:W-:Y:S02]  /*138d0*/  SHF.R.U64 R3, R8, 0x10, R9.reuse ;  /* 0x0000001008037819 */ /* 0x100fe40000001209 */
[----:B------:R-:W-:Y:S02]  /*138e0*/  SHF.R.U32.HI R9, RZ, 0x10, R9 ;  /* 0x00000010ff097819 */ /* 0x000fe40000011609 */
[----:B------:R-:W2:Y:S01]  /*138f0*/  LDS.128 R12, [R0+0x10400] ;  /* 0x01040000000c7984 */ /* 0x000ea20000000c00 */
[----:B------:R-:W-:-:S02]  /*13900*/  PRMT R28, R84, 0x5432, R3 ;  /* 0x00005432541c7816 */ /* 0x000fc40000000003 */
[----:B------:R-:W-:Y:S02]  /*13910*/  PRMT R84, R84, 0x5410, R9 ;  /* 0x0000541054547816 */ /* 0x000fe40000000009 */
[----:B------:R-:W-:Y:S01]  /*13920*/  SHF.R.U64 R8, R10, 0x10, R11 ;  /* 0x000000100a087819 */ /* 0x000fe2000000120b */
[----:B------:R-:W-:Y:S02]  /*13930*/  IMAD.U32 R30, R28, 0x10000, RZ ;  /* 0x000100001c1e7824 */ /* 0x000fe400078e00ff */
[C---:B------:R-:W-:Y:S01]  /*13940*/  IMAD.U32 R29, R84.reuse, 0x10000, RZ ;  /* 0x00010000541d7824 */ /* 0x040fe200078e00ff */
[----:B------:R-:W-:Y:S02]  /*13950*/  PRMT R31, R21, 0x5432, R8 ;  /* 0x00005432151f7816 */ /* 0x000fe40000000008 */
        /* <DEDUP_REMOVED lines=13> */
[C---:B------:R-:W-:Y:S01]  /*13a30*/  FMUL.FTZ R34, R11.reuse, R30 ;  /* 0x0000001e0b227220 */ /* 0x040fe20000410000 */
[----:B------:R-:W-:Y:S01]  /*13a40*/  FMUL.FTZ R36, R11, R26 ;  /* 0x0000001a0b247220 */ /* 0x000fe20000410000 */
[----:B------:R-:W-:-:S02]  /*13a50*/  IMAD.U32 R11, R85, 0x10000, RZ ;  /* 0x00010000550b7824 */ /* 0x000fc400078e00ff */
[C---:B------:R-:W-:Y:S01]  /*13a60*/  FMUL.FTZ R35, R20.reuse, R29 ;  /* 0x0000001d14237220 */ /* 0x040fe20000410000 */
[----:B------:R-:W-:Y:S02]  /*13a70*/  IMAD.U32 R24, R15, 0x10000, RZ ;  /* 0x000100000f187824 */ /* 0x000fe400078e00ff */
[C---:B------:R-:W-:Y:S01]  /*13a80*/  FFMA.FTZ R34, R3.reuse, R26, -R34 ;  /* 0x0000001a03227223 */ /* 0x040fe20000010822 */
[----:B------:R-:W-:Y:S01]  /*13a90*/  FFMA.FTZ R36, R3, R30, R36 ;  /* 0x0000001e03247223 */ /* 0x000fe20000010024 */
[-C--:B------:R-:W-:Y:S01]  /*13aa0*/  FMUL.FTZ R37, R20, R11.reuse ;  /* 0x0000000b14257220 */ /* 0x080fe20000410000 */
[----:B------:R-:W-:Y:S01]  /*13ab0*/  FFMA.FTZ R35, R8, R11, -R35 ;  /* 0x0000000b08237223 */ /* 0x000fe20000010823 */
[----:B------:R-:W-:Y:S02]  /*13ac0*/  IMAD.U32 R3, R86, 0x10000, RZ ;  /* 0x0001000056037824 */ /* 0x000fe400078e00ff */
[----:B------:R-:W-:Y:S01]  /*13ad0*/  FMUL.FTZ R39, R24, R33 ;  /* 0x0000002118277220 */ /* 0x000fe20000410000 */
[----:B------:R-:W-:Y:S01]  /*13ae0*/  LOP3.LUT R11, R28, 0xffff0000, RZ, 0xc0, !PT ;  /* 0xffff00001c0b7812 */ /* 0x000fe200078ec0ff */
[----:B------:R-:W-:Y:S01]  /*13af0*/  FFMA.FTZ R37, R8, R29, R37 ;  /* 0x0000001d08257223 */ /* 0x000fe20000010025 */
[-C--:B------:R-:W-:Y:S01]  /*13b00*/  FMUL.FTZ R24, R24, R3.reuse ;  /* 0x0000000318187220 */ /* 0x080fe20000410000 */
[----:B------:R-:W-:Y:S01]  /*13b10*/  FFMA.FTZ R39, R10, R3, -R39 ;  /* 0x000000030a277223 */ /* 0x000fe20000010827 */
[----:B------:R-:W-:Y:S01]  /*13b20*/  LOP3.LUT R8, R85, 0xffff0000, RZ, 0xc0, !PT ;  /* 0xffff000055087812 */ /* 0x000fe200078ec0ff */
[C---:B------:R-:W-:Y:S01]  /*13b30*/  FMUL.FTZ R3, R12.reuse, R11 ;  /* 0x0000000b0c037220 */ /* 0x040fe20000410000 */
[----:B------:R-:W-:Y:S01]  /*13b40*/  FMUL.FTZ R29, R12, R25 ;  /* 0x000000190c1d7220 */ /* 0x000fe20000410000 */
[----:B------:R-:W-:-:S02]  /*13b50*/  IMAD.U32 R21, R14, 0x10000, RZ ;  /* 0x000100000e157824 */ /* 0x000fc400078e00ff */
[----:B------:R-:W-:Y:S01]  /*13b60*/  FFMA.FTZ R24, R10, R33, R24 ;  /* 0x000000210a187223 */ /* 0x000fe20000010018 */
[----:B------:R-:W-:Y:S02]  /*13b70*/  IMAD.U32 R12, R31, 0x10000, RZ ;  /* 0x000100001f0c7824 */ /* 0x000fe400078e00ff */
[----:B------:R-:W-:Y:S01]  /*13b80*/  FMUL.FTZ R20, R13, R84 ;  /* 0x000000540d147220 */ /* 0x000fe20000410000 */
[C---:B------:R-:W-:Y:S01]  /*13b90*/  FFMA.FTZ R3, R4.reuse, R25, -R3 ;  /* 0x0000001904037223 */ /* 0x040fe20000010803 */
[----:B------:R-:W-:Y:S02]  /*13ba0*/  IMAD.U32 R10, R27, 0x10000, RZ ;  /* 0x000100001b0a7824 */ /* 0x000fe400078e00ff */
[----:B------:R-:W-:Y:S01]  /*13bb0*/  FFMA.FTZ R29, R4, R11, R29 ;  /* 0x0000000b041d7223 */ /* 0x000fe2000001001d */
[----:B------:R-:W-:Y:S01]  /*13bc0*/  LOP3.LUT R14, R14, 0xffff0000, RZ, 0xc0, !PT ;  /* 0xffff00000e0e7812 */ /* 0x000fe200078ec0ff */
[----:B------:R-:W-:Y:S01]  /*13bd0*/  FMUL.FTZ R13, R13, R8 ;  /* 0x000000080d0d7220 */ /* 0x000fe20000410000 */
[----:B------:R-:W-:Y:S01]  /*13be0*/  LOP3.LUT R15, R15, 0xffff0000, RZ, 0xc0, !PT ;  /* 0xffff00000f0f7812 */ /* 0x000fe200078ec0ff */
[----:B------:R-:W-:Y:S01]  /*13bf0*/  FMUL.FTZ R4, R21, R12 ;  /* 0x0000000c15047220 */ /* 0x000fe20000410000 */
[----:B------:R-:W-:Y:S01]  /*13c00*/  LOP3.LUT R31, R31, 0xffff0000, RZ, 0xc0, !PT ;  /* 0xffff00001f1f7812 */ /* 0x000fe200078ec0ff */
[----:B------:R-:W-:Y:S01]  /*13c10*/  FFMA.FTZ R20, R5, R8, -R20 ;  /* 0x0000000805147223 */ /* 0x000fe20000010814 */
[----:B------:R-:W-:Y:S01]  /*13c20*/  LOP3.LUT R27, R27, 0xffff0000, RZ, 0xc0, !PT ;  /* 0xffff00001b1b7812 */ /* 0x000fe200078ec0ff */
[----:B------:R-:W-:Y:S01]  /*13c30*/  FMUL.FTZ R8, R21, R10 ;  /* 0x0000000a15087220 */ /* 0x000fe20000410000 */
[----:B------:R-:W-:Y:S01]  /*13c40*/  LOP3.LUT R86, R86, 0xffff0000, RZ, 0xc0, !PT ;  /* 0xffff000056567812 */ /* 0x000fe200078ec0ff */
[----:B------:R-:W-:Y:S01]  /*13c50*/  FFMA.FTZ R84, R5, R84, R13 ;  /* 0x0000005405547223 */ /* 0x000fe2000001000d */
[----:B------:R-:W-:Y:S01]  /*13c60*/  FFMA.FTZ R10, R9, R10, -R4 ;  /* 0x0000000a090a7223 */ /* 0x000fe20000010804 */
[C---:B------:R-:W-:Y:S01]  /*13c70*/  FMUL.FTZ R5, R14.reuse, R31 ;  /* 0x0000001f0e057220 */ /* 0x040fe20000410000 */
[C---:B------:R-:W-:Y:S01]  /*13c80*/  FMUL.FTZ R4, R15.reuse, R32 ;  /* 0x000000200f047220 */ /* 0x040fe20000410000 */
[-C--:B------:R-:W-:Y:S01]  /*13c90*/  FMUL.FTZ R14, R14, R27.reuse ;  /* 0x0000001b0e0e7220 */ /* 0x080fe20000410000 */
[-C--:B------:R-:W-:Y:S01]  /*13ca0*/  FMUL.FTZ R15, R15, R86.reuse ;  /* 0x000000560f0f7220 */ /* 0x080fe20000410000 */
[C---:B------:R-:W-:Y:S01]  /*13cb0*/  FFMA.FTZ R27, R6.reuse, R27, -R5 ;  /* 0x0000001b061b7223 */ /* 0x040fe20000010805 */
[----:B------:R-:W-:Y:S01]  /*13cc0*/  FFMA.FTZ R86, R7, R86, -R4 ;  /* 0x0000005607567223 */ /* 0x000fe20000010804 */
[----:B------:R-:W-:Y:S01]  /*13cd0*/  FFMA.FTZ R12, R9, R12, R8 ;  /* 0x0000000c090c7223 */ /* 0x000fe20000010008 */
        /* <DEDUP_REMOVED lines=12> */
.L_x_1683:
[----:B------:R-:W-:Y:S05]  /*13da0*/  BSYNC B0 ;  /* 0x0000000000007941 */ /* 0x000fea0003800000 */
.L_x_1643:
[----:B------:R-:W-:Y:S01]  /*13db0*/  @!PT LDS RZ, [RZ] ;  /* 0x00000000fffff984 */ /* 0x000fe20000000800 */
[----:B------:R-:W-:Y:S01]  /*13dc0*/  @!PT LDS RZ, [RZ] ;  /* 0x00000000fffff984 */ /* 0x000fe20000000800 */
[----:B------:R-:W-:Y:S01]  /*13dd0*/  @!PT LDS RZ, [RZ] ;  /* 0x00000000fffff984 */ /* 0x000fe20000000800 */
[----:B------:R-:W-:Y:S01]  /*13de0*/  @!PT LDS RZ, [RZ] ;  /* 0x00000000fffff984 */ /* 0x000fe20000000800 */
[----:B------:R2:W-:Y:S06]  /*13df0*/  MEMBAR.ALL.CTA ;  /* 0x0000000000007992 */ /* 0x0005ec0000008000 */
[----:B--2---:R-:W2:Y:S01]  /*13e00*/  FENCE.VIEW.ASYNC.S ;  /* 0x00000000000073c6 */ /* 0x004ea20000000000 */
[----:B------:R-:W-:Y:S05]  /*13e10*/  WARPSYNC.ALL ;  /* 0x0000000000007948 */ /* 0x000fea0003800000 */
[----:B--2---:R-:W-:Y:S06]  /*13e20*/  BAR.SYNC.DEFER_BLOCKING 0xd, 0x100 ;  /* 0x0344000000007b1d */ /* 0x004fec0000010000 */
.L_x_1640:
[----:B-1--4-:R-:W2:Y:S02]  /*13e30*/  LDL R0, [R1+0x20] ;  /* 0x0000200001007983 */ /* 0x012ea40000100800 */
[----:B--2---:R-:W-:-:S13]  /*13e40*/  R2UR UR4, R0 ;  /* 0x00000000000472ca */ /* 0x004fda00000e0000 */
[----:B------:R-:W-:-:S05]  /*13e50*/  IMAD.U32 R0, RZ, RZ, UR4 ;  /* 0x00000004ff007e24 */ /* 0x000fca000f8e00ff */
[----:B------:R-:W-:-:S13]  /*13e60*/  ISETP.NE.AND P0, PT, R0, 0x3, PT ;  /* 0x000000030000780c */ /* 0x000fda0003f05270 */
[----:B------:R-:W-:Y:S05]  /*13e70*/  @!P0 BRA `(.L_x_1718) ;  /* 0x0000000000048947 */ /* 0x000fea0003800000 */
[----:B------:R-:W-:Y:S01]  /*13e80*/  BPT.TRAP 0x1 ;  /* 0x000000040000795c */ /* 0x000fe20000300000 */
.L_x_1718:
[----:B------:R-:W-:Y:S01]  /*13e90*/  IMAD R59, R22, 0x8, R16 ;  /* 0x00000008163b7824 */ /* 0x000fe200078e0210 */
[----:B------:R-:W-:-:S04]  /*13ea0*/  SHF.L.U32 R0, R205, 0x1f, RZ ;  /* 0x0000001fcd007819 */ /* 0x000fc800000006ff */
[----:B------:R1:W2:Y:S01]  /*13eb0*/  SYNCS.PHASECHK.TRANS64.TRYWAIT P2, [R59+URZ+0x30830], R0 ;  /* 0x030830003b0075a7 */ /* 0x0002a2000804017f */
[----:B------:R-:W-:Y:S05]  /*13ec0*/  @!P0 BRA `(.L_x_1719) ;  /* 0x0000000000048947 */ /* 0x000fea0003800000 */
[----:B------:R-:W-:Y:S01]  /*13ed0*/  BPT.TRAP 0x1 ;  /* 0x000000040000795c */ /* 0x000fe20000300000 */
.L_x_1719:
[----:B0-----:R-:W0:Y:S02]  /*13ee0*/  S2R R3, SR_TID.X ;  /* 0x0000000000037919 */ /* 0x001e240000002100 */
[----:B0-----:R-:W-:-:S04]  /*13ef0*/  LOP3.LUT R3, R3, 0x7f, RZ, 0xc0, !PT ;  /* 0x0000007f03037812 */ /* 0x001fc800078ec0ff */
[----:B------:R-:W-:Y:S01]  /*13f00*/  ISETP.NE.AND P1, PT, R3, RZ, PT ;  /* 0x000000ff0300720c */ /* 0x000fe20003f25270 */
[----:B--2---:R-:W-:-:S12]  /*13f10*/  @P2 BRA `(.L_x_1720) ;  /* 0x0000000000082947 */ /* 0x004fd80003800000 */
[----:B------:R-:W0:Y:S02]  /*13f20*/  SYNCS.PHASECHK.TRANS64.TRYWAIT P2, [R59+URZ+0x30830], R0 ;  /* 0x030830003b0075a7 */ /* 0x000e24000804017f */
[----:B0-----:R-:W-:Y:S05]  /*13f30*/  @!P2 BRA `(.L_x_1721) ;  /* 0x000001b40048a947 */ /* 0x001fea0003800000 */
.L_x_1720:
[----:B------:R-:W-:Y:S05]  /*13f40*/  WARPSYNC.ALL ;  /* 0x0000000000007948 */ /* 0x000fea0003800000 */
[----:B01----:R-:W-:Y:S01]  /*13f50*/  VIADD R0, R16, 0x20400 ;  /* 0x0002040010007836 */ /* 0x003fe20000000000 */
[----:B------:R-:W-:-:S04]  /*13f60*/  LOP3.LUT R6, R2, 0x10000, RZ, 0xfc, !PT ;  /* 0x0001000002067812 */ /* 0x000fc800078efcff */
[----:B------:R-:W-:-:S04]  /*13f70*/  SHF.R.U32.HI R0, RZ, 0x4, R0 ;  /* 0x00000004ff007819 */ /* 0x000fc80000011600 */
[----:B------:R-:W-:-:S04]  /*13f80*/  LOP3.LUT R0, R0, 0x3fff, RZ, 0xc0, !PT ;  /* 0x00003fff00007812 */ /* 0x000fc800078ec0ff */
[----:B------:R-:W-:Y:S01]  /*13f90*/  LOP3.LUT R4, R0, 0x10000, RZ, 0xfc, !PT ;  /* 0x0001000000047812 */ /* 0x000fe200078efcff */
[----:B------:R-:W-:Y:S02]  /*13fa0*/  IMAD.MOV.U32 R7, RZ, RZ, 0x40000040 ;  /* 0x40000040ff077424 */ /* 0x000fe400078e00ff */
[----:B------:R-:W-:Y:S01]  /*13fb0*/  IMAD.MOV.U32 R3, RZ, RZ, 0x40000040 ;  /* 0x40000040ff037424 */ /* 0x000fe200078e00ff */
[----:B------:R-:W-:Y:S01]  /*13fc0*/  R2UR UR4, R6 ;  /* 0x00000000060472ca */ /* 0x000fe200000e0000 */
[----:B------:R-:W-:Y:S01]  /*13fd0*/  IMAD R2, R22, 0x800, R4 ;  /* 0x0000080016027824 */ /* 0x000fe200078e0204 */
[----:B------:R-:W-:Y:S01]  /*13fe0*/  R2UR UR5, R7 ;  /* 0x00000000070572ca */ /* 0x000fe200000e0000 */
[----:B---3-5:R-:W-:Y:S01]  /*13ff0*/  WARPGROUP.ARRIVE ;  /* 0x00000000000079c5 */ /* 0x028fe20000000000 */
[----:B------:R-:W-:Y:S01]  /*14000*/  R2UR UR7, R3 ;  /* 0x00000000030772ca */ /* 0x000fe200000e0000 */
[----:B------:R0:W-:Y:S01]  /*14010*/  STL [R1], R4 ;  /* 0x0000000401007387 */ /* 0x0001e20000100800 */
[----:B------:R-:W-:Y:S01]  /*14020*/  R2UR UR6, R2 ;  /* 0x00000000020672ca */ /* 0x000fe200000e0000 */
[----:B------:R-:W-:Y:S01]  /*14030*/  VIADD R224, R6, 0x2 ;  /* 0x0000000206e07836 */ /* 0x000fe20000000000 */
[----:B------:R-:W1:Y:S01]  /*14040*/  LDC R0, c[0x0][0x448] ;  /* 0x00011200ff007b82 */ /* 0x000e620000000800 */
[----:B------:R-:W-:Y:S01]  /*14050*/  IMAD.MOV.U32 R225, RZ, RZ, 0x40000040 ;  /* 0x40000040ffe17424 */ /* 0x000fe200078e00ff */
[----:B------:R-:W2:Y:S01]  /*14060*/  LDL R56, [R1+0x34] ;  /* 0x0000340001387983 */ /* 0x000ea20000100800 */
[----:B------:R-:W-:-:S02]  /*14070*/  IMAD.MOV.U32 R5, RZ, RZ, 0x40000040 ;  /* 0x40000040ff057424 */ /* 0x000fc400078e00ff */
[----:B------:R-:W-:Y:S01]  /*14080*/  VIADD R222, R6, 0x4 ;  /* 0x0000000406de7836 */ /* 0x000fe20000000000 */
[----:B------:R-:W2:Y:S01]  /*14090*/  LDL R80, [R1+0x14] ;  /* 0x0000140001507983 */ /* 0x000ea20000100800 */
[----:B0-----:R-:W-:Y:S02]  /*140a0*/  VIADD R4, R2, 0x2 ;  /* 0x0000000202047836 */ /* 0x001fe40000000000 */
[----:B------:R-:W-:Y:S02]  /*140b0*/  IMAD.MOV.U32 R223, RZ, RZ, 0x40000040 ;  /* 0x40000040ffdf7424 */ /* 0x000fe400078e00ff */
[----:B------:R-:W-:Y:S01]  /*140c0*/  HGMMA.64x64x16.F32.BF16 R24, gdesc[UR4], RZ, !UPT, gsb0 ;  /* 0x00e00000041879f0 */ /* 0x000fe2000c0018ff */
[----:B------:R-:W-:Y:S01]  /*140d0*/  R2UR UR4, R224 ;  /* 0x00000000e00472ca */ /* 0x000fe200000e0000 */
[----:B------:R-:W-:Y:S01]  /*140e0*/  VIADD R218, R6, 0x6 ;  /* 0x0000000606da7836 */ /* 0x000fe20000000000 */
[----:B------:R-:W-:Y:S01]  /*140f0*/  R2UR UR5, R225 ;  /* 0x00000000e10572ca */ /* 0x000fe200000e0000 */
[----:B------:R-:W-:Y:S01]  /*14100*/  IMAD.MOV.U32 R219, RZ, RZ, 0x40000040 ;  /* 0x40000040ffdb7424 */ /* 0x000fe200078e00ff */
[----:B------:R-:W-:Y:S01]  /*14110*/  R2UR UR6, R4 ;  /* 0x00000000040672ca */ /* 0x000fe200000e0000 */
[----:B------:R-:W-:Y:S01]  /*14120*/  VIADD R4, R2, 0x4 ;  /* 0x0000000402047836 */ /* 0x000fe20000000000 */
[----:B------:R-:W-:Y:S01]  /*14130*/  R2UR UR7, R5 ;  /* 0x00000000050772ca */ /* 0x000fe200000e0000 */
[----:B------:R-:W-:-:S02]  /*14140*/  IMAD.MOV.U32 R5, RZ, RZ, 0x40000040 ;  /* 0x40000040ff057424 */ /* 0x000fc400078e00ff */
[----:B------:R-:W-:Y:S02]  /*14150*/  VIADD R216, R6, 0x400 ;  /* 0x0000040006d87836 */ /* 0x000fe40000000000 */
[----:B------:R-:W-:Y:S01]  /*14160*/  IMAD.MOV.U32 R217, RZ, RZ, 0x40000040 ;  /* 0x40000040ffd97424 */ /* 0x000fe200078e00ff */
[----:B-1----:R-:W-:Y:S01]  /*14170*/  ISETP.NE.AND P2, PT, R0, 0x1, PT ;  /* 0x000000010000780c */ /* 0x002fe20003f45270 */
[C---:B------:R-:W-:Y:S02]  /*14180*/  VIADD R214, R6.reuse, 0x402 ;  /* 0x0000040206d67836 */ /* 0x040fe40000000000 */
[----:B------:R-:W-:Y:S02]  /*14190*/  IMAD.MOV.U32 R215, RZ, RZ, 0x40000040 ;  /* 0x40000040ffd77424 */ /* 0x000fe400078e00ff */
[----:B------:R-:W-:Y:S02]  /*141a0*/  VIADD R212, R6, 0x404 ;  /* 0x0000040406d47836 */ /* 0x000fe40000000000 */
[----:B------:R-:W-:-:S02]  /*141b0*/  IMAD.MOV.U32 R213, RZ, RZ, 0x40000040 ;  /* 0x40000040ffd57424 */ /* 0x000fc400078e00ff */
[C---:B------:R-:W-:Y:S02]  /*141c0*/  VIADD R210, R6.reuse, 0x406 ;  /* 0x0000040606d27836 */ /* 0x040fe40000000000 */
[----:B------:R-:W-:Y:S02]  /*141d0*/  IMAD.MOV.U32 R211, RZ, RZ, 0x40000040 ;  /* 0x40000040ffd37424 */ /* 0x000fe400078e00ff */
        /* <DEDUP_REMOVED lines=16> */
[----:B------:R-:W-:Y:S01]  /*142e0*/  IMAD.MOV.U32 R9, RZ, RZ, 0x40000040 ;  /* 0x40000040ff097424 */ /* 0x000fe200078e00ff */
[----:B------:R-:W-:Y:S02]  /*142f0*/  WARPGROUP.DEPBAR.LE gsb0, 0x0 ;  /* 0x00008000000079c5 */ /* 0x000fe40000010000 */
[----:B------:R-:W-:-:S06]  /*14300*/  WARPGROUP.ARRIVE ;  /* 0x00000000000079c5 */ /* 0x000fcc0000000000 */
[----:B------:R-:W-:Y:S01]  /*14310*/  HGMMA.64x64x16.F32.BF16 R24, gdesc[UR4], R24, gsb0 ;  /* 0x00e00000041879f0 */ /* 0x000fe20008001818 */
[----:B------:R-:W-:Y:S02]  /*14320*/  R2UR UR4, R222 ;  /* 0x00000000de0472ca */ /* 0x000fe400000e0000 */
[----:B------:R-:W-:Y:S02]  /*14330*/  R2UR UR5, R223 ;  /* 0x00000000df0572ca */ /* 0x000fe400000e0000 */
[----:B------:R-:W-:Y:S01]  /*14340*/  R2UR UR6, R4 ;  /* 0x00000000040672ca */ /* 0x000fe200000e0000 */
[----:B------:R-:W-:Y:S01]  /*14350*/  VIADD R4, R2, 0x6 ;  /* 0x0000000602047836 */ /* 0x000fe20000000000 */
[----:B------:R-:W-:Y:S01]  /*14360*/  R2UR UR7, R5 ;  /* 0x00000000050772ca */ /* 0x000fe200000e0000 */
[----:B------:R-:W-:Y:S01]  /*14370*/  IMAD.MOV.U32 R5, RZ, RZ, 0x40000040 ;  /* 0x40000040ff057424 */ /* 0x000fe200078e00ff */
[----:B------:R-:W-:Y:S02]  /*14380*/  WARPGROUP.DEPBAR.LE gsb0, 0x0 ;  /* 0x00008000000079c5 */ /* 0x000fe40000010000 */
[----:B------:R-:W-:-:S09]  /*14390*/  WARPGROUP.ARRIVE ;  /* 0x00000000000079c5 */ /* 0x000fd20000000000 */
        /* <DEDUP_REMOVED lines=94> */
[C---:B------:R-:W-:Y:S01]  /*14980*/  VIADD R4, R2.reuse, 0x604 ;  /* 0x0000060402047836 */ /* 0x040fe20000000000 */
[----:B------:R-:W-:Y:S01]  /*14990*/  R2UR UR7, R5 ;  /* 0x00000000050772ca */ /* 0x000fe200000e0000 */
[----:B------:R-:W-:Y:S02]  /*149a0*/  IMAD.MOV.U32 R5, RZ, RZ, 0x40000040 ;  /* 0x40000040ff057424 */ /* 0x000fe400078e00ff */
[----:B------:R-:W-:Y:S01]  /*149b0*/  VIADD R2, R2, 0x606 ;  /* 0x0000060602027836 */ /* 0x000fe20000000000 */
[----:B------:R-:W-:-:S02]  /*149c0*/  WARPGROUP.DEPBAR.LE gsb0, 0x0 ;  /* 0x00008000000079c5 */ /* 0x000fc40000010000 */
[----:B------:R-:W-:-:S07]  /*149d0*/  WARPGROUP.ARRIVE ;  /* 0x00000000000079c5 */ /* 0x000fce0000000000 */
[----:B------:R-:W-:Y:S01]  /*149e0*/  HGMMA.64x64x16.F32.BF16 R24, gdesc[UR4], R24, gsb0 ;  /* 0x00e00000041879f0 */ /* 0x000fe20008001818 */
[----:B------:R-:W-:Y:S02]  /*149f0*/  R2UR UR4, R10 ;  /* 0x000000000a0472ca */ /* 0x000fe400000e0000 */
[----:B------:R-:W-:Y:S02]  /*14a00*/  R2UR UR5, R11 ;  /* 0x000000000b0572ca */ /* 0x000fe400000e0000 */
[----:B------:R-:W-:Y:S01]  /*14a10*/  R2UR UR6, R4 ;  /* 0x00000000040672ca */ /* 0x000fe200000e0000 */
[----:B--2---:R-:W-:Y:S01]  /*14a20*/  IMAD.IADD R4, R56, 0x1, R80 ;  /* 0x0000000138047824 */ /* 0x004fe200078e0250 */
[----:B------:R-:W-:Y:S01]  /*14a30*/  R2UR UR7, R5 ;  /* 0x00000000050772ca */ /* 0x000fe200000e0000 */
[----:B------:R-:W0:Y:S08]  /*14a40*/  LDC.64 R56, c[0x0][0x9e0] ;  /* 0x00027800ff387b82 */ /* 0x000e300000000a00 */
[----:B------:R-:W1:Y:S01]  /*14a50*/  @P2 LDC R5, c[0x0][0x450] ;  /* 0x00011400ff052b82 */ /* 0x000e620000000800 */
[----:B0-----:R-:W-:Y:S01]  /*14a60*/  ISETP.GE.AND P3, PT, R57, 0x1, PT ;  /* 0x000000013900780c */ /* 0x001fe20003f66270 */
[----:B------:R-:W-:-:S02]  /*14a70*/  WARPGROUP.DEPBAR.LE gsb0, 0x0 ;  /* 0x00008000000079c5 */ /* 0x000fc40000010000 */
[----:B------:R-:W-:-:S06]  /*14a80*/  WARPGROUP.ARRIVE ;  /* 0x00000000000079c5 */ /* 0x000fcc0000000000 */
[----:B------:R-:W-:Y:S01]  /*14a90*/  HGMMA.64x64x16.F32.BF16 R24, gdesc[UR4], R24, gsb0 ;  /* 0x00e00000041879f0 */ /* 0x000fe20008001818 */
[----:B------:R-:W-:Y:S02]  /*14aa0*/  R2UR UR6, R2 ;  /* 0x00000000020672ca */ /* 0x000fe400000e0000 */
[----:B------:R-:W-:Y:S02]  /*14ab0*/  R2UR UR7, R3 ;  /* 0x00000000030772ca */ /* 0x000fe400000e0000 */
[----:B------:R-:W-:Y:S01]  /*14ac0*/  R2UR UR4, R8 ;  /* 0x00000000080472ca */ /* 0x000fe200000e0000 */
[----:B------:R-:W0:Y:S01]  /*14ad0*/  @P2 LDC R3, c[0x0][0x44c] ;  /* 0x00011300ff032b82 */ /* 0x000e220000000800 */
[----:B------:R-:W-:Y:S01]  /*14ae0*/  R2UR UR5, R9 ;  /* 0x00000000090572ca */ /* 0x000fe200000e0000 */
[----:B0-----:R-:W-:-:S04]  /*14af0*/  @P2 IMAD.HI.U32 R0, R4, R3, RZ ;  /* 0x0000000304002227 */ /* 0x001fc800078e00ff */
[----:B------:R-:W-:Y:S01]  /*14b00*/  IMAD.MOV.U32 R3, RZ, RZ, -0x40 ;  /* 0xffffffc0ff037424 */ /* 0x000fe200078e00ff */
[----:B-1----:R-:W-:Y:S01]  /*14b10*/  @P2 SHF.R.U32.HI R4, RZ, R5, R0 ;  /* 0x00000005ff042219 */ /* 0x002fe20000011600 */
[----:B------:R-:W-:Y:S02]  /*14b20*/  @!P1 VIADD R0, R59, 0x30840 ;  /* 0x000308403b009836 */ /* 0x000fe40000000000 */
[----:B------:R-:W-:Y:S02]  /*14b30*/  IMAD R58, R204, R3, 0x40 ;  /* 0x00000040cc3a7424 */ /* 0x000fe400078e0203 */
[----:B------:R-:W0:Y:S01]  /*14b40*/  SHFL.IDX PT, R66, R4, RZ, 0x1c1f ;  /* 0x001c1fff04427589 */ /* 0x000e2200000e0000 */
[----:B------:R-:W-:Y:S02]  /*14b50*/  @!P1 PRMT R0, RZ, 0x654, R0 ;  /* 0x00000654ff009816 */ /* 0x000fe40000000000 */
[----:B------:R-:W-:Y:S01]  /*14b60*/  IADD3 R60, -R229, R221, R58 ;  /* 0x000000dde53c7210 */ /* 0x000fe20007ffe13a */
[----:B------:R-:W-:-:S02]  /*14b70*/  WARPGROUP.DEPBAR.LE gsb0, 0x0 ;  /* 0x00008000000079c5 */ /* 0x000fc40000010000 */
[----:B------:R-:W-:-:S06]  /*14b80*/  WARPGROUP.ARRIVE ;  /* 0x00000000000079c5 */ /* 0x000fcc0000000000 */
[----:B------:R-:W-:Y:S01]  /*14b90*/  HGMMA.64x64x16.F32.BF16 R24, gdesc[UR4], R24, gsb0 ;  /* 0x00e00000041879f0 */ /* 0x000fe20008001818 */
[----:B------:R-:W-:Y:S02]  /*14ba0*/  ULDC UR4, c[0x0][0x9dc] ;  /* 0x0002770000047ab9 */ /* 0x000fe40000000800 */
[----:B------:R-:W-:-:S05]  /*14bb0*/  IMAD.U32 R232, RZ, RZ, UR4 ;  /* 0x00000004ffe87e24 */ /* 0x000fca000f8e00ff */
[----:B------:R-:W-:Y:S01]  /*14bc0*/  LOP3.LUT R2, RZ, R232, RZ, 0x33, !PT ;  /* 0x000000e8ff027212 */ /* 0x000fe200078e33ff */
[----:B------:R-:W-:Y:S02]  /*14bd0*/  WARPGROUP.DEPBAR.LE gsb0, 0x0 ;  /* 0x00008000000079c5 */ /* 0x000fe40000010000 */
[----:B------:R1:W-:Y:S02]  /*14be0*/  @!P1 SYNCS.ARRIVE.TRANS64.RED.A1T0 RZ, [R0+URZ], RZ ;  /* 0x000000ff00ff99a7 */ /* 0x0003e4000810043f */
[----:B-1----:R-:W-:-:S04]  /*14bf0*/  IADD3 R0, -R229, 0x1, R58 ;  /* 0x00000001e5007810 */ /* 0x002fc80007ffe13a */
[----:B------:R-:W-:Y:S02]  /*14c00*/  IADD3 R73, -R220, R0, R221 ;  /* 0x00000000dc497210 */ /* 0x000fe40007ffe1dd */
[----:B------:R-:W-:-:S03]  /*14c10*/  LEA R0, R204, 0xffffffc0, 0x6 ;  /* 0xffffffc0cc007811 */ /* 0x000fc600078e30ff */
[C---:B------:R-:W-:Y:S02]  /*14c20*/  IMAD.IADD R5, R73.reuse, 0x1, R2 ;  /* 0x0000000149057824 */ /* 0x040fe400078e0202 */
[----:B------:R-:W-:Y:S02]  /*14c30*/  IMAD.IADD R73, R73, 0x1, R56 ;  /* 0x0000000149497824 */ /* 0x000fe400078e0238 */
[----:B0-----:R-:W-:-:S03]  /*14c40*/  IMAD.IADD R64, R5, 0x1, R66 ;  /* 0x0000000105407824 */ /* 0x001fc600078e0242 */
[----:B------:R-:W-:Y:S01]  /*14c50*/  VIADDMNMX R62, R66, R73, R60, PT ;  /* 0x00000049423e7246 */ /* 0x000fe2000380013c */
[----:B------:R-:W-:Y:S06]  /*14c60*/  @!P3 BRA `(.L_x_1722) ;  /* 0x000000000050b947 */ /* 0x000fec0003800000 */
[----:B------:R-:W-:Y:S01]  /*14c70*/  IADD3 R59, -R220, R221, R66 ;  /* 0x000000dddc3b7210 */ /* 0x000fe20007ffe142 */
[----:B------:R-:W-:Y:S03]  /*14c80*/  BSSY B0, `(.L_x_1723) ;  /* 0x000000e000007945 */ /* 0x000fe60003800000 */
        /* <DEDUP_REMOVED lines=9> */
.L_x_1724:
[----:B------:R-:W-:-:S13]  /*14d20*/  ISETP.NE.AND P4, PT, R57, 0x1, PT ;  /* 0x000000013900780c */ /* 0x000fda0003f85270 */
[----:B------:R-:W0:Y:S02]  /*14d30*/  @P4 LDC.64 R2, c[0x0][0x9e8] ;  /* 0x00027a00ff024b82 */ /* 0x000e240000000a00 */
[----:B0-----:R-:W-:-:S05]  /*14d40*/  @P4 IMAD.HI.U32 R2, R59, R2, RZ ;  /* 0x000000023b024227 */ /* 0x001fca00078e00ff */
[----:B------:R-:W-:-:S07]  /*14d50*/  @P4 SHF.R.U32.HI R59, RZ, R3, R2 ;  /* 0x00000003ff3b4219 */ /* 0x000fce0000011602 */
.L_x_1725:
[----:B------:R-:W-:Y:S05]  /*14d60*/  BSYNC B0 ;  /* 0x0000000000007941 */ /* 0x000fea0003800000 */
.L_x_1723:
[----:B------:R-:W-:-:S04]  /*14d70*/  IMAD R2, R59, R57, -R0 ;  /* 0x000000393b027224 */ /* 0x000fc800078e0a00 */
[----:B------:R-:W-:-:S05]  /*14d80*/  IMAD.IADD R3, R2, 0x1, -R229 ;  /* 0x0000000102037824 */ /* 0x000fca00078e0ae5 */
[----:B------:R-:W-:Y:S02]  /*14d90*/  VIMNMX R64, R64, R3, !PT ;  /* 0x0000000340407248 */ /* 0x000fe40007fe0100 */
[----:B------:R-:W-:-:S07]  /*14da0*/  VIADDMNMX R62, R3, R57, R62, PT ;  /* 0x00000039033e7246 */ /* 0x000fce000380013e */
.L_x_1722:
[C---:B------:R-:W-:Y:S01]  /*14db0*/  ISETP.GE.AND P4, PT, R58.reuse, 0x2, PT ;  /* 0x000000023a00780c */ /* 0x040fe20003f86270 */
[----:B------:R-:W0:Y:S01]  /*14dc0*/  SHFL.IDX PT, R4, R4, 0x1, 0x1c1f ;  /* 0x003c1f0004047f89 */ /* 0x000e2200000e0000 */
[----:B------:R-:W-:Y:S02]  /*14dd0*/  ISETP.GE.AND P6, PT, R58, 0x9, PT ;  /* 0x000000093a00780c */ /* 0x000fe40003fc6270 */
[----:B------:R-:W-:Y:S02]  /*14de0*/  ISETP.GT.AND P5, PT, R64, 0x1, !P4 ;  /* 0x000000014000780c */ /* 0x000fe400067a4270 */
[----:B------:R-:W-:Y:S02]  /*14df0*/  P2R R75, PR, RZ, 0x40 ;  /* 0x00000040ff4b7803 */ /* 0x000fe40000000000 */
[----:B------:R-:W-:-:S04]  /*14e00*/  ISETP.LT.OR P5, PT, R62, 0x2, P5 ;  /* 0x000000023e00780c */ /* 0x000fc80002fa1670 */
[----:B------:R-:W-:Y:S02]  /*14e10*/  FSEL R25, R25, -INF , !P5 ;  /* 0xff80000019197808 */ /* 0x000fe40006800000 */
[----:B------:R-:W-:Y:S02]  /*14e20*/  ISETP.GT.AND P5, PT, R64, 0x8, !P6 ;  /* 0x000000084000780c */ /* 0x000fe400077a4270 */
[----:B------:R-:W-:Y:S02]  /*14e30*/  ISETP.GE.AND P6, PT, R58, 0xa, PT ;  /* 0x0000000a3a00780c */ /* 0x000fe40003fc6270 */
[----:B------:R-:W-:Y:S02]  /*14e40*/  ISETP.LT.OR P5, PT, R62, 0x9, P5 ;  /* 0x000000093e00780c */ /* 0x000fe40002fa1670 */
[----:B------:R-:W-:Y:S02]  /*14e50*/  P2R R66, PR, RZ, 0x40 ;  /* 0x00000040ff427803 */ /* 0x000fe40000000000 */
[----:B------:R-:W-:-:S02]  /*14e60*/  FSEL R59, R28, -INF , !P5 ;  /* 0xff8000001c3b7808 */ /* 0x000fc40006800000 */
[----:B------:R-:W-:Y:S01]  /*14e70*/  ISETP.GT.AND P5, PT, R64, 0x9, !P6 ;  /* 0x000000094000780c */ /* 0x000fe200077a4270 */
[----:B0-----:R-:W-:Y:S01]  /*14e80*/  IMAD.IADD R28, R5, 0x1, R4 ;  /* 0x00000001051c7824 */ /* 0x001fe200078e0204 */
[----:B------:R-:W-:Y:S02]  /*14e90*/  ISETP.GE.AND P6, PT, R58, 0x11, PT ;  /* 0x000000113a00780c */ /* 0x000fe40003fc6270 */
[----:B------:R-:W-:Y:S02]  /*14ea0*/  ISETP.LT.OR P5, PT, R62, 0xa, P5 ;  /* 0x0000000a3e00780c */ /* 0x000fe40002fa1670 */
[----:B------:R-:W-:Y:S02]  /*14eb0*/  P2R R68, PR, RZ, 0x40 ;  /* 0x00000040ff447803 */ /* 0x000fe40000000000 */
[----:B------:R-:W-:Y:S02]  /*14ec0*/  FSEL R29, R29, -INF , !P5 ;  /* 0xff8000001d1d7808 */ /* 0x000fe40006800000 */
[----:B------:R-:W-:-:S02]  /*14ed0*/  ISETP.GT.AND P5, PT, R64, 0x10, !P6 ;  /* 0x000000104000780c */ /* 0x000fc400077a4270 */
[----:B------:R-:W-:Y:S02]  /*14ee0*/  ISETP.GE.AND P6, PT, R58, 0x12, PT ;  /* 0x000000123a00780c */ /* 0x000fe40003fc6270 */
[----:B------:R-:W-:Y:S02]  /*14ef0*/  ISETP.LT.OR P5, PT, R62, 0x11, P5 ;  /* 0x000000113e00780c */ /* 0x000fe40002fa1670 */
[----:B------:R-:W-:Y:S02]  /*14f00*/  P2R R70, PR, RZ, 0x40 ;  /* 0x00000040ff467803 */ /* 0x000fe40000000000 */
[----:B------:R-:W-:Y:S02]  /*14f10*/  FSEL R61, R32, -INF , !P5 ;  /* 0xff800000203d7808 */ /* 0x000fe40006800000 */
[----:B------:R-:W-:Y:S02]  /*14f20*/  ISETP.GT.AND P5, PT, R64, 0x11, !P6 ;  /* 0x000000114000780c */ /* 0x000fe400077a4270 */
[----:B------:R-:W-:-:S02]  /*14f30*/  ISETP.GE.AND P6, PT, R58, 0x19, PT ;  /* 0x000000193a00780c */ /* 0x000fc40003fc6270 */
[----:B------:R-:W-:Y:S02]  /*14f40*/  ISETP.LT.OR P5, PT, R62, 0x12, P5 ;  /* 0x000000123e00780c */ /* 0x000fe40002fa1670 */
[----:B------:R-:W-:Y:S02]  /*14f50*/  P2R R72, PR, RZ, 0x40 ;  /* 0x00000040ff487803 */ /* 0x000fe40000000000 */
[----:B------:R-:W-:Y:S02]  /*14f60*/  FSEL R33, R33, -INF , !P5 ;  /* 0xff80000021217808 */ /* 0x000fe40006800000 */
[----:B------:R-:W-:Y:S02]  /*14f70*/  ISETP.GT.AND P5, PT, R64, 0x18, !P6 ;  /* 0x000000184000780c */ /* 0x000fe400077a4270 */
[----:B------:R-:W-:Y:S02]  /*14f80*/  ISETP.GE.AND P6, PT, R58, 0x1a, PT ;  /* 0x0000001a3a00780c */ /* 0x000fe40003fc6270 */
[----:B------:R-:W-:-:S02]  /*14f90*/  ISETP.LT.OR P5, PT, R62, 0x19, P5 ;  /* 0x000000193e00780c */ /* 0x000fc40002fa1670 */
[----:B------:R-:W-:Y:S02]  /*14fa0*/  VIADDMNMX R60, R4, R73, R60, PT ;  /* 0x00000049043c7246 */ /* 0x000fe4000380013c */
        /* <DEDUP_REMOVED lines=23> */
[----:B------:R-:W-:Y:S02]  /*15120*/  ISETP.LT.OR P5, PT, R62, 0x2a, P5 ;  /* 0x0000002a3e00780c */ /* 0x000fe40002fa1670 */
        /* <DEDUP_REMOVED lines=22> */
[----:B------:R-:W-:-:S04]  /*15290*/  ISETP.GT.AND P6, PT, R64, 0x39, !P6 ;  /* 0x000000394000780c */ /* 0x000fc800077c4270 */
[----:B------:R-:W-:-:S04]  /*152a0*/  ISETP.LT.OR P6, PT, R62, 0x3a, P6 ;  /* 0x0000003a3e00780c */ /* 0x000fc800037c1670 */
[----:B------:R-:W-:Y:S01]  /*152b0*/  FSEL R53, R53, -INF , !P6 ;  /* 0xff80000035357808 */ /* 0x000fe20007000000 */
[----:B------:R-:W-:Y:S08]  /*152c0*/  @!P3 BRA `(.L_x_1726) ;  /* 0x000000000050b947 */ /* 0x000ff00003800000 */
        /* <DEDUP_REMOVED lines=11> */
.L_x_1728:
[----:B------:R-:W-:-:S13]  /*15380*/  ISETP.NE.AND P6, PT, R57, 0x1, PT ;  /* 0x000000013900780c */ /* 0x000fda0003fc5270 */
[----:B------:R-:W0:Y:S02]  /*15390*/  @P6 LDC.64 R2, c[0x0][0x9e8] ;  /* 0x00027a00ff026b82 */ /* 0x000e240000000a00 */
[----:B0-----:R-:W-:-:S05]  /*153a0*/  @P6 IMAD.HI.U32 R2, R5, R2, RZ ;  /* 0x0000000205026227 */ /* 0x001fca00078e00ff */
[----:B------:R-:W-:-:S07]  /*153b0*/  @P6 SHF.R.U32.HI R5, RZ, R3, R2 ;  /* 0x00000003ff056219 */ /* 0x000fce0000011602 */
.L_x_1729:
[----:B------:R-:W-:Y:S05]  /*153c0*/  BSYNC B0 ;  /* 0x0000000000007941 */ /* 0x000fea0003800000 */
.L_x_1727:
[----:B------:R-:W-:-:S04]  /*153d0*/  IMAD R0, R5, R57, -R0 ;  /* 0x0000003905007224 */ /* 0x000fc800078e0a00 */
[----:B------:R-:W-:-:S05]  /*153e0*/  IMAD.IADD R3, R0, 0x1, -R229 ;  /* 0x0000000100037824 */ /* 0x000fca00078e0ae5 */
[----:B------:R-:W-:Y:S02]  /*153f0*/  VIMNMX R28, R28, R3, !PT ;  /* 0x000000031c1c7248 */ /* 0x000fe40007fe0100 */
[----:B------:R-:W-:-:S07]  /*15400*/  VIADDMNMX R60, R3, R57, R60, PT ;  /* 0x00000039033c7246 */ /* 0x000fce000380013c */
.L_x_1726:
[----:B------:R-:W-:Y:S01]  /*15410*/  ISETP.GT.AND P4, PT, R28, 0x1, !P4 ;  /* 0x000000011c00780c */ /* 0x000fe20006784270 */
[----:B------:R-:W-:Y:S01]  /*15420*/  ULDC UR4, c[0x0][0x988] ;  /* 0x0002620000047ab9 */ /* 0x000fe20000000800 */
[----:B------:R-:W-:Y:S01]  /*15430*/  ISETP.NE.AND P6, PT, R75, RZ, PT ;  /* 0x000000ff4b00720c */ /* 0x000fe20003fc5270 */
[----:B------:R-:W-:Y:S01]  /*15440*/  IMAD.U32 R2, RZ, RZ, UR4 ;  /* 0x00000004ff027e24 */ /* 0x000fe2000f8e00ff */
[----:B------:R-:W-:Y:S01]  /*15450*/  ISETP.LT.OR P4, PT, R60, 0x2, P4 ;  /* 0x000000023c00780c */ /* 0x000fe20002781670 */
[----:B------:R-:W-:Y:S01]  /*15460*/  VIADD R204, R204, 0xfffffffe ;  /* 0xfffffffecccc7836 */ /* 0x000fe20000000000 */
[----:B------:R-:W-:Y:S02]  /*15470*/  FMNMX.FTZ R0, R24, R25, !PT ;  /* 0x0000001918007209 */ /* 0x000fe40007810000 */
[----:B------:R-:W-:Y:S02]  /*15480*/  FSEL R27, R27, -INF , !P4 ;  /* 0xff8000001b1b7808 */ /* 0x000fe40006000000 */
[----:B------:R-:W-:-:S02]  /*15490*/  ISETP.GT.AND P4, PT, R28, 0x8, !P6 ;  /* 0x000000081c00780c */ /* 0x000fc40007784270 */
[----:B------:R-:W-:Y:S02]  /*154a0*/  FMNMX.FTZ R0, R59, R0, !PT ;  /* 0x000000003b007209 */ /* 0x000fe40007810000 */
[----:B------:R-:W-:Y:S02]  /*154b0*/  ISETP.LT.OR P4, PT, R60, 0x9, P4 ;  /* 0x000000093c00780c */ /* 0x000fe40002781670 */
[----:B------:R-:W-:Y:S02]  /*154c0*/  FMNMX.FTZ R0, R29, R0, !PT ;  /* 0x000000001d007209 */ /* 0x000fe40007810000 */
[----:B------:R-:W-:Y:S02]  /*154d0*/  FSEL R3, R30, -INF , !P4 ;  /* 0xff8000001e037808 */ /* 0x000fe40006000000 */
[----:B------:R-:W-:Y:S02]  /*154e0*/  ISETP.NE.AND P4, PT, R66, RZ, PT ;  /* 0x000000ff4200720c */ /* 0x000fe40003f85270 */
[----:B------:R-:W-:-:S02]  /*154f0*/  FMNMX.FTZ R0, R61, R0, !PT ;  /* 0x000000003d007209 */ /* 0x000fc40007810000 */
[----:B------:R-:W-:Y:S02]  /*15500*/  ISETP.GT.AND P4, PT, R28, 0x9, !P4 ;  /* 0x000000091c00780c */ /* 0x000fe40006784270 */
[----:B------:R-:W-:Y:S02]  /*15510*/  FMNMX.FTZ R0, R33, R0, !PT ;  /* 0x0000000021007209 */ /* 0x000fe40007810000 */
[----:B------:R-:W-:Y:S02]  /*15520*/  ISETP.LT.OR P4, PT, R60, 0xa, P4 ;  /* 0x0000000a3c00780c */ /* 0x000fe40002781670 */
        /* <DEDUP_REMOVED lines=21> */
[----:B------:R-:W-:Y:S02]  /*15680*/  FMNMX.FTZ R30, R53, R0, !PT ;  /* 0x00000000351e7209 */ /* 0x000fe40007810000 */
[----:B------:R-:W-:Y:S02]  /*15690*/  FSEL R75, R38, -INF , !P4 ;  /* 0xff800000264b7808 */ /* 0x000fe40006000000 */
[----:B------:R-:W-:Y:S01]  /*156a0*/  ISETP.NE.AND P4, PT, R36, RZ, PT ;  /* 0x000000ff2400720c */ /* 0x000fe20003f85270 */
[----:B------:R-:W0:Y:S01]  /*156b0*/  SHFL.BFLY PT, R5, R30, 0x2, 0x1f ;  /* 0x0c401f001e057f89 */ /* 0x000e2200000e0000 */
[----:B------:R-:W-:Y:S02]  /*156c0*/  ISETP.NE.AND P6, PT, R52, RZ, PT ;  /* 0x000000ff3400720c */ /* 0x000fe40003fc5270 */
[C---:B------:R-:W-:Y:S02]  /*156d0*/  ISETP.GT.AND P4, PT, R28.reuse, 0x19, !P4 ;  /* 0x000000191c00780c */ /* 0x040fe40006784270 */
[----:B------:R-:W-:-:S02]  /*156e0*/  ISETP.GT.AND P5, PT, R28, 0x38, !P5 ;  /* 0x000000381c00780c */ /* 0x000fc40006fa4270 */
[C---:B------:R-:W-:Y:S02]  /*156f0*/  ISETP.LT.OR P4, PT, R60.reuse, 0x1a, P4 ;  /* 0x0000001a3c00780c */ /* 0x040fe40002781670 */
[----:B------:R-:W-:Y:S02]  /*15700*/  ISETP.LT.OR P5, PT, R60, 0x39, P5 ;  /* 0x000000393c00780c */ /* 0x000fe40002fa1670 */
[----:B------:R-:W-:Y:S02]  /*15710*/  FSEL R39, R39, -INF , !P4 ;  /* 0xff80000027277808 */ /* 0x000fe40006000000 */
[----:B------:R-:W-:-:S04]  /*15720*/  ISETP.NE.AND P4, PT, R74, RZ, PT ;  /* 0x000000ff4a00720c */ /* 0x000fc80003f85270 */
[----:B------:R-:W-:-:S04]  /*15730*/  ISETP.GT.AND P4, PT, R28, 0x20, !P4 ;  /* 0x000000201c00780c */ /* 0x000fc80006784270 */
[----:B------:R-:W-:Y:S02]  /*15740*/  ISETP.LT.OR P4, PT, R60, 0x21, P4 ;  /* 0x000000213c00780c */ /* 0x000fe40002781670 */
[----:B0-----:R-:W-:Y:S02]  /*15750*/  FMNMX.FTZ R34, R30, R5, !PT ;  /* 0x000000051e227209 */ /* 0x001fe40007810000 */
[----:B------:R-:W-:Y:S02]  /*15760*/  FSEL R77, R42, -INF , !P4 ;  /* 0xff8000002a4d7808 */ /* 0x000fe40006000000 */
[----:B------:R-:W-:Y:S01]  /*15770*/  ISETP.NE.AND P4, PT, R40, RZ, PT ;  /* 0x000000ff2800720c */ /* 0x000fe20003f85270 */
[----:B------:R-:W0:Y:S01]  /*15780*/  SHFL.BFLY PT, R5, R34, 0x1, 0x1f ;  /* 0x0c201f0022057f89 */ /* 0x000e2200000e0000 */
[----:B------:R-:W1:Y:S02]  /*15790*/  @P2 LDC R40, c[0x0][0x450] ;  /* 0x00011400ff282b82 */ /* 0x000e640000000800 */
[----:B------:R-:W-:-:S04]  /*157a0*/  ISETP.GT.AND P4, PT, R28, 0x21, !P4 ;  /* 0x000000211c00780c */ /* 0x000fc80006784270 */
[----:B------:R-:W-:-:S04]  /*157b0*/  ISETP.LT.OR P4, PT, R60, 0x22, P4 ;  /* 0x000000223c00780c */ /* 0x000fc80002781670 */
[----:B------:R-:W-:Y:S02]  /*157c0*/  FSEL R43, R43, -INF , !P4 ;  /* 0xff8000002b2b7808 */ /* 0x000fe40006000000 */
[----:B------:R-:W-:-:S04]  /*157d0*/  ISETP.NE.AND P4, PT, R76, RZ, PT ;  /* 0x000000ff4c00720c */ /* 0x000fc80003f85270 */
[----:B------:R-:W-:-:S04]  /*157e0*/  ISETP.GT.AND P4, PT, R28, 0x28, !P4 ;  /* 0x000000281c00780c */ /* 0x000fc80006784270 */
[----:B------:R-:W-:Y:S02]  /*157f0*/  ISETP.LT.OR P4, PT, R60, 0x29, P4 ;  /* 0x000000293c00780c */ /* 0x000fe40002781670 */
[----:B0-----:R-:W-:Y:S02]  /*15800*/  FMNMX.FTZ R5, R34, R5, !PT ;  /* 0x0000000522057209 */ /* 0x001fe40007810000 */
[----:B------:R-:W-:Y:S02]  /*15810*/  FSEL R79, R46, -INF , !P4 ;  /* 0xff8000002e4f7808 */ /* 0x000fe40006000000 */
[----:B------:R-:W-:Y:S01]  /*15820*/  ISETP.NE.AND P4, PT, R44, RZ, PT ;  /* 0x000000ff2c00720c */ /* 0x000fe20003f85270 */
[----:B------:R-:W-:-:S03]  /*15830*/  FMUL.FTZ R0, R5, R2 ;  /* 0x0000000205007220 */ /* 0x000fc60000410000 */
[----:B------:R-:W-:-:S04]  /*15840*/  ISETP.GT.AND P4, PT, R28, 0x29, !P4 ;  /* 0x000000291c00780c */ /* 0x000fc80006784270 */
[----:B------:R-:W-:-:S04]  /*15850*/  ISETP.LT.OR P4, PT, R60, 0x2a, P4 ;  /* 0x0000002a3c00780c */ /* 0x000fc80002781670 */
[----:B------:R-:W-:Y:S02]  /*15860*/  FSEL R47, R47, -INF , !P4 ;  /* 0xff8000002f2f7808 */ /* 0x000fe40006000000 */
[----:B------:R-:W-:-:S04]  /*15870*/  ISETP.NE.AND P4, PT, R78, RZ, PT ;  /* 0x000000ff4e00720c */ /* 0x000fc80003f85270 */
[----:B------:R-:W-:-:S04]  /*15880*/  ISETP.GT.AND P4, PT, R28, 0x30, !P4 ;  /* 0x000000301c00780c */ /* 0x000fc80006784270 */
[----:B------:R-:W-:-:S04]  /*15890*/  ISETP.LT.OR P4, PT, R60, 0x31, P4 ;  /* 0x000000313c00780c */ /* 0x000fc80002781670 */
[----:B------:R-:W-:Y:S02]  /*158a0*/  FSEL R81, R50, -INF , !P4 ;  /* 0xff80000032517808 */ /* 0x000fe40006000000 */
[----:B------:R-:W-:Y:S02]  /*158b0*/  ISETP.GT.AND P4, PT, R28, RZ, !P6 ;  /* 0x000000ff1c00720c */ /* 0x000fe40007784270 */
[----:B------:R-:W-:Y:S02]  /*158c0*/  ISETP.NE.AND P6, PT, R48, RZ, PT ;  /* 0x000000ff3000720c */ /* 0x000fe40003fc5270 */
[----:B------:R-:W-:Y:S02]  /*158d0*/  ISETP.LT.OR P4, PT, R60, 0x1, P4 ;  /* 0x000000013c00780c */ /* 0x000fe40002781670 */
[----:B------:R-:W-:Y:S02]  /*158e0*/  ISETP.GT.AND P6, PT, R28, 0x39, !P6 ;  /* 0x000000391c00780c */ /* 0x000fe400077c4270 */
[----:B------:R-:W-:-:S02]  /*158f0*/  FSEL R26, R26, -INF , !P4 ;  /* 0xff8000001a1a7808 */ /* 0x000fc40006000000 */
[----:B------:R-:W-:Y:S02]  /*15900*/  FSETP.NEU.FTZ.AND P4, PT, R5, -INF , PT ;  /* 0xff8000000500780b */ /* 0x000fe40003f9d000 */
[----:B------:R-:W-:Y:S02]  /*15910*/  FMNMX.FTZ R4, R26, R27, !PT ;  /* 0x0000001b1a047209 */ /* 0x000fe40007810000 */
[----:B------:R-:W-:Y:S02]  /*15920*/  FSEL R0, R0, RZ, P4 ;  /* 0x000000ff00007208 */ /* 0x000fe40002000000 */
[----:B------:R-:W-:Y:S02]  /*15930*/  FMNMX.FTZ R4, R3, R4, !PT ;  /* 0x0000000403047209 */ /* 0x000fe40007810000 */
[----:B------:R-:W-:Y:S01]  /*15940*/  ISETP.NE.AND P4, PT, R32, RZ, PT ;  /* 0x000000ff2000720c */ /* 0x000fe20003f85270 */
[--C-:B------:R-:W-:Y:S01]  /*15950*/  FFMA.FTZ R83, R25, R2, -R0.reuse ;  /* 0x0000000219537223 */ /* 0x100fe20000010800 */
[----:B------:R-:W-:Y:S01]  /*15960*/  FMNMX.FTZ R4, R31, R4, !PT ;  /* 0x000000041f047209 */ /* 0x000fe20007810000 */
[-CC-:B------:R-:W-:Y:S01]  /*15970*/  FFMA.FTZ R198, R59, R2.reuse, -R0.reuse ;  /* 0x000000023bc67223 */ /* 0x180fe20000010800 */
[----:B------:R-:W-:Y:S01]  /*15980*/  ISETP.GT.AND P4, PT, R28, 0x31, !P4 ;  /* 0x000000311c00780c */ /* 0x000fe20006784270 */
[--C-:B------:R-:W-:Y:S01]  /*15990*/  FFMA.FTZ R196, R24, R2, -R0.reuse ;  /* 0x0000000218c47223 */ /* 0x100fe20000010800 */
[----:B------:R-:W-:Y:S01]  /*159a0*/  FMNMX.FTZ R4, R73, R4, !PT ;  /* 0x0000000449047209 */ /* 0x000fe20007810000 */
[--C-:B------:R-:W-:Y:S01]  /*159b0*/  FFMA.FTZ R192, R61, R2, -R0.reuse ;  /* 0x000000023dc07223 */ /* 0x100fe20000010800 */
[C---:B------:R-:W-:Y:S01]  /*159c0*/  ISETP.LT.OR P4, PT, R60.reuse, 0x32, P4 ;  /* 0x000000323c00780c */ /* 0x040fe20002781670 */
[----:B------:R-:W-:Y:S01]  /*159d0*/  MUFU.EX2 R83, R83 ;  /* 0x0000005300537308 */ /* 0x000fe20000000800 */
[----:B------:R-:W-:Y:S01]  /*159e0*/  FMNMX.FTZ R4, R35, R4, !PT ;  /* 0x0000000423047209 */ /* 0x000fe20007810000 */
[-CC-:B------:R-:W-:Y:S01]  /*159f0*/  FFMA.FTZ R186, R49, R2.reuse, -R0.reuse ;  /* 0x0000000231ba7223 */ /* 0x180fe20000010800 */
[----:B------:R-:W-:Y:S01]  /*15a00*/  FSEL R51, R51, -INF , !P4 ;  /* 0xff80000033337808 */ /* 0x000fe20006000000 */
[--C-:B------:R-:W-:Y:S01]  /*15a10*/  FFMA.FTZ R29, R29, R2, -R0.reuse ;  /* 0x000000021d1d7223 */ /* 0x100fe20000010800 */
[----:B------:R-:W-:Y:S01]  /*15a20*/  FMNMX.FTZ R4, R75, R4, !PT ;  /* 0x000000044b047209 */ /* 0x000fe20007810000 */
[--C-:B------:R-:W-:Y:S01]  /*15a30*/  FFMA.FTZ R33, R33, R2, -R0.reuse ;  /* 0x0000000221217223 */ /* 0x100fe20000010800 */
[----:B------:R-:W-:Y:S01]  /*15a40*/  ISETP.LT.OR P6, PT, R60, 0x3a, P6 ;  /* 0x0000003a3c00780c */ /* 0x000fe200037c1670 */
[----:B------:R-:W0:Y:S01]  /*15a50*/  MUFU.EX2 R196, R196 ;  /* 0x000000c400c47308 */ /* 0x000e220000000800 */
[----:B------:R-:W-:Y:S01]  /*15a60*/  FMNMX.FTZ R4, R39, R4, !PT ;  /* 0x0000000427047209 */ /* 0x000fe20007810000 */
[-CC-:B------:R-:W-:Y:S01]  /*15a70*/  FFMA.FTZ R194, R63, R2.reuse, -R0.reuse ;  /* 0x000000023fc27223 */ /* 0x180fe20000010800 */
[----:B------:R-:W-:Y:S01]  /*15a80*/  FSEL R25, R54, -INF , !P5 ;  /* 0xff80000036197808 */ /* 0x000fe20006800000 */
[--C-:B------:R-:W-:Y:S01]  /*15a90*/  FFMA.FTZ R37, R37, R2, -R0.reuse ;  /* 0x0000000225257223 */ /* 0x100fe20000010800 */
[----:B------:R-:W-:Y:S01]  /*15aa0*/  FMNMX.FTZ R4, R77, R4, !PT ;  /* 0x000000044d047209 */ /* 0x000fe20007810000 */
[-CC-:B------:R-:W-:Y:S01]  /*15ab0*/  FFMA.FTZ R188, R65, R2.reuse, -R0.reuse ;  /* 0x0000000241bc7223 */ /* 0x180fe20000010800 */
[----:B------:R-:W-:Y:S01]  /*15ac0*/  FSEL R55, R55, -INF , !P6 ;  /* 0xff80000037377808 */ /* 0x000fe20007000000 */
[--C-:B------:R-:W-:Y:S01]  /*15ad0*/  FFMA.FTZ R41, R41, R2, -R0.reuse ;  /* 0x0000000229297223 */ /* 0x100fe20000010800 */
[----:B------:R-:W-:Y:S01]  /*15ae0*/  FMNMX.FTZ R4, R43, R4, !PT ;  /* 0x000000042b047209 */ /* 0x000fe20007810000 */
[-CC-:B------:R-:W-:Y:S01]  /*15af0*/  FFMA.FTZ R190, R67, R2.reuse, -R0.reuse ;  /* 0x0000000243be7223 */ /* 0x180fe20000010800 */
[-CC-:B------:R-:W-:Y:S01]  /*15b00*/  FFMA.FTZ R45, R45, R2.reuse, -R0.reuse ;  /* 0x000000022d2d7223 */ /* 0x180fe20000010800 */
[--C-:B------:R-:W-:Y:S01]  /*15b10*/  FFMA.FTZ R184, R69, R2, -R0.reuse ;  /* 0x0000000245b87223 */ /* 0x100fe20000010800 */
[----:B------:R-:W-:Y:S01]  /*15b20*/  FMNMX.FTZ R4, R79, R4, !PT ;  /* 0x000000044f047209 */ /* 0x000fe20007810000 */
[----:B------:R-:W-:Y:S01]  /*15b30*/  FFMA.FTZ R49, R53, R2, -R0 ;  /* 0x0000000235317223 */ /* 0x000fe20000010800 */
[----:B------:R-:W2:Y:S02]  /*15b40*/  MUFU.EX2 R198, R198 ;  /* 0x000000c600c67308 */ /* 0x000ea40000000800 */
[----:B------:R-:W-:-:S04]  /*15b50*/  FMNMX.FTZ R4, R47, R4, !PT ;  /* 0x000000042f047209 */ /* 0x000fc80007810000 */
[----:B------:R-:W-:Y:S02]  /*15b60*/  FMNMX.FTZ R4, R81, R4, !PT ;  /* 0x0000000451047209 */ /* 0x000fe40007810000 */
[----:B------:R-:W3:Y:S02]  /*15b70*/  MUFU.EX2 R29, R29 ;  /* 0x0000001d001d7308 */ /* 0x000ee40000000800 */
[----:B------:R-:W-:-:S04]  /*15b80*/  FMNMX.FTZ R4, R51, R4, !PT ;  /* 0x0000000433047209 */ /* 0x000fc80007810000 */
[----:B------:R-:W-:Y:S02]  /*15b90*/  FMNMX.FTZ R4, R25, R4, !PT ;  /* 0x0000000419047209 */ /* 0x000fe40007810000 */
[----:B------:R-:W4:Y:S02]  /*15ba0*/  MUFU.EX2 R192, R192 ;  /* 0x000000c000c07308 */ /* 0x000f240000000800 */
[----:B------:R-:W-:-:S05]  /*15bb0*/  FMNMX.FTZ R4, R55, R4, !PT ;  /* 0x0000000437047209 */ /* 0x000fca0007810000 */
[----:B------:R-:W5:Y:S01]  /*15bc0*/  SHFL.BFLY PT, R59, R4, 0x2, 0x1f ;  /* 0x0c401f00043b7f89 */ /* 0x000f6200000e0000 */
[----:B------:R-:W1:Y:S08]  /*15bd0*/  MUFU.EX2 R33, R33 ;  /* 0x0000002100217308 */ /* 0x000e700000000800 */
[----:B------:R-:W1:Y:S08]  /*15be0*/  MUFU.EX2 R194, R194 ;  /* 0x000000c200c27308 */ /* 0x000e700000000800 */
[----:B------:R-:W1:Y:S01]  /*15bf0*/  MUFU.EX2 R37, R37 ;  /* 0x0000002500257308 */ /* 0x000e620000000800 */
[----:B-----5:R-:W-:Y:S01]  /*15c00*/  FMNMX.FTZ R24, R4, R59, !PT ;  /* 0x0000003b04187209 */ /* 0x020fe20007810000 */
[----:B------:R-:W-:-:S06]  /*15c10*/  FFMA.FTZ R59, R71, R2, -R0 ;  /* 0x00000002473b7223 */ /* 0x000fcc0000010800 */
[----:B------:R-:W-:Y:S01]  /*15c20*/  MUFU.EX2 R188, R188 ;  /* 0x000000bc00bc7308 */ /* 0x000fe20000000800 */
[----:B------:R-:W5:Y:S07]  /*15c30*/  SHFL.BFLY PT, R61, R24, 0x1, 0x1f ;  /* 0x0c201f00183d7f89 */ /* 0x000f6e00000e0000 */
[----:B------:R-:W-:Y:S08]  /*15c40*/  MUFU.EX2 R41, R41 ;  /* 0x0000002900297308 */ /* 0x000ff00000000800 */
[----:B------:R-:W-:Y:S08]  /*15c50*/  MUFU.EX2 R190, R190 ;  /* 0x000000be00be7308 */ /* 0x000ff00000000800 */
[----:B------:R-:W-:Y:S01]  /*15c60*/  MUFU.EX2 R45, R45 ;  /* 0x0000002d002d7308 */ /* 0x000fe20000000800 */
[----:B-----5:R-:W-:-:S04]  /*15c70*/  FMNMX.FTZ R4, R24, R61, !PT ;  /* 0x0000003d18047209 */ /* 0x020fc80007810000 */
[C---:B------:R-:W-:Y:S01]  /*15c80*/  FSETP.NEU.FTZ.AND P4, PT, R4.reuse, -INF , PT ;  /* 0xff8000000400780b */ /* 0x040fe20003f9d000 */
[----:B------:R-:W-:Y:S02]  /*15c90*/  FMUL.FTZ R28, R4, R2 ;  /* 0x00000002041c7220 */ /* 0x000fe40000410000 */
[----:B------:R-:W-:Y:S03]  /*15ca0*/  MUFU.EX2 R184, R184 ;  /* 0x000000b800b87308 */ /* 0x000fe60000000800 */
[----:B------:R-:W-:-:S05]  /*15cb0*/  FSEL R28, R28, RZ, P4 ;  /* 0x000000ff1c1c7208 */ /* 0x000fca0002000000 */
[----:B------:R-:W-:Y:S01]  /*15cc0*/  MUFU.EX2 R59, R59 ;  /* 0x0000003b003b7308 */ /* 0x000fe20000000800 */
[-CC-:B------:R-:W-:Y:S01]  /*15cd0*/  FFMA.FTZ R197, R26, R2.reuse, -R28.reuse ;  /* 0x000000021ac57223 */ /* 0x180fe2000001081c */
[-CC-:B------:R-:W-:Y:S01]  /*15ce0*/  FFMA.FTZ R0, R27, R2.reuse, -R28.reuse ;  /* 0x000000021b007223 */ /* 0x180fe2000001081c */
[-CC-:B------:R-:W-:Y:S01]  /*15cf0*/  FFMA.FTZ R199, R3, R2.reuse, -R28.reuse ;  /* 0x0000000203c77223 */ /* 0x180fe2000001081c */
[-CC-:B------:R-:W-:Y:S01]  /*15d00*/  FFMA.FTZ R24, R31, R2.reuse, -R28.reuse ;  /* 0x000000021f187223 */ /* 0x180fe2000001081c */
[-CC-:B------:R-:W-:Y:S01]  /*15d10*/  FFMA.FTZ R193, R73, R2.reuse, -R28.reuse ;  /* 0x0000000249c17223 */ /* 0x180fe2000001081c */
[----:B0-----:R-:W-:Y:S01]  /*15d20*/  FADD.FTZ R3, R196, R83 ;  /* 0x00000053c4037221 */ /* 0x001fe20000010000 */
[-CC-:B------:R-:W-:Y:S01]  /*15d30*/  FFMA.FTZ R26, R35, R2.reuse, -R28.reuse ;  /* 0x00000002231a7223 */ /* 0x180fe2000001081c */
[----:B------:R-:W-:Y:S01]  /*15d40*/  MUFU.EX2 R197, R197 ;  /* 0x000000c500c57308 */ /* 0x000fe20000000800 */
[-CC-:B------:R-:W-:Y:S01]  /*15d50*/  FFMA.FTZ R195, R75, R2.reuse, -R28.reuse ;  /* 0x000000024bc37223 */ /* 0x180fe2000001081c */
[----:B--2---:R-:W-:Y:S01]  /*15d60*/  FADD.FTZ R34, R198, R3 ;  /* 0x00000003c6227221 */ /* 0x004fe20000010000 */
[-CC-:B------:R-:W-:Y:S01]  /*15d70*/  FFMA.FTZ R30, R39, R2.reuse, -R28.reuse ;  /* 0x00000002271e7223 */ /* 0x180fe2000001081c */
[-CC-:B------:R-:W-:Y:S01]  /*15d80*/  FFMA.FTZ R189, R77, R2.reuse, -R28.reuse ;  /* 0x000000024dbd7223 */ /* 0x180fe2000001081c */
[-C--:B------:R-:W-:Y:S01]  /*15d90*/  FFMA.FTZ R32, R43, R2.reuse, -R28 ;  /* 0x000000022b207223 */ /* 0x080fe2000001081c */
[----:B---3--:R-:W-:Y:S01]  /*15da0*/  FADD.FTZ R3, R29, R34 ;  /* 0x000000221d037221 */ /* 0x008fe20000010000 */
[-CC-:B------:R-:W-:Y:S01]  /*15db0*/  FFMA.FTZ R191, R79, R2.reuse, -R28.reuse ;  /* 0x000000024fbf7223 */ /* 0x180fe2000001081c */
[----:B------:R-:W0:Y:S01]  /*15dc0*/  MUFU.EX2 R0, R0 ;  /* 0x0000000000007308 */ /* 0x000e220000000800 */
[-CC-:B------:R-:W-:Y:S01]  /*15dd0*/  FFMA.FTZ R34, R47, R2.reuse, -R28.reuse ;  /* 0x000000022f227223 */ /* 0x180fe2000001081c */
[----:B----4-:R-:W-:Y:S01]  /*15de0*/  FADD.FTZ R38, R192, R3 ;  /* 0x00000003c0267221 */ /* 0x010fe20000010000 */
[----:B------:R-:W2:Y:S01]  /*15df0*/  @P2 LDC R35, c[0x0][0x44c] ;  /* 0x00011300ff232b82 */ /* 0x000ea20000000800 */
[-CC-:B------:R-:W-:Y:S01]  /*15e00*/  FFMA.FTZ R185, R81, R2.reuse, -R28.reuse ;  /* 0x0000000251b97223 */ /* 0x180fe2000001081c */
[-C--:B------:R-:W-:Y:S01]  /*15e10*/  FFMA.FTZ R51, R51, R2.reuse, -R28 ;  /* 0x0000000233337223 */ /* 0x080fe2000001081c */
[----:B-1----:R-:W-:Y:S01]  /*15e20*/  FADD.FTZ R27, R33, R38 ;  /* 0x00000026211b7221 */ /* 0x002fe20000010000 */
[-CC-:B------:R-:W-:Y:S01]  /*15e30*/  FFMA.FTZ R25, R25, R2.reuse, -R28.reuse ;  /* 0x0000000219197223 */ /* 0x180fe2000001081c */
[----:B------:R-:W1:Y:S01]  /*15e40*/  MUFU.EX2 R199, R199 ;  /* 0x000000c700c77308 */ /* 0x000e620000000800 */
[----:B------:R-:W-:Y:S01]  /*15e50*/  FFMA.FTZ R55, R55, R2, -R28 ;  /* 0x0000000237377223 */ /* 0x000fe2000001081c */
[----:B------:R-:W-:Y:S01]  /*15e60*/  FADD.FTZ R38, R194, R27 ;  /* 0x0000001bc2267221 */ /* 0x000fe20000010000 */
[----:B------:R-:W-:Y:S01]  /*15e70*/  IMAD.MOV.U32 R31, RZ, RZ, R80 ;  /* 0x000000ffff1f7224 */ /* 0x000fe200078e0050 */
[----:B------:R-:W-:-:S02]  /*15e80*/  F2FP.BF16.F32.PACK_AB R196, R83, R196 ;  /* 0x000000c453c4723e */ /* 0x000fc400000010ff */
[----:B------:R-:W-:Y:S01]  /*15e90*/  FADD.FTZ R27, R37, R38 ;  /* 0x00000026251b7221 */ /* 0x000fe20000010000 */
[----:B------:R-:W-:Y:S01]  /*15ea0*/  F2FP.BF16.F32.PACK_AB R198, R29, R198 ;  /* 0x000000c61dc6723e */ /* 0x000fe200000010ff */
[----:B------:R-:W3:Y:S01]  /*15eb0*/  MUFU.EX2 R24, R24 ;  /* 0x0000001800187308 */ /* 0x000ee20000000800 */
[----:B0-----:R-:W-:Y:S01]  /*15ec0*/  FADD.FTZ R36, R197, R0 ;  /* 0x00000000c5247221 */ /* 0x001fe20000010000 */
[----:B------:R-:W-:Y:S01]  /*15ed0*/  FADD.FTZ R38, R188, R27 ;  /* 0x0000001bbc267221 */ /* 0x000fe20000010000 */
[----:B------:R-:W-:Y:S02]  /*15ee0*/  F2FP.BF16.F32.PACK_AB R197, R0, R197 ;  /* 0x000000c500c5723e */ /* 0x000fe400000010ff */
[----:B------:R-:W-:Y:S01]  /*15ef0*/  F2FP.BF16.F32.PACK_AB R192, R33, R192 ;  /* 0x000000c021c0723e */ /* 0x000fe200000010ff */
[----:B------:R-:W-:Y:S01]  /*15f00*/  FADD.FTZ R27, R41, R38 ;  /* 0x00000026291b7221 */ /* 0x000fe20000010000 */
[----:B------:R-:W-:Y:S01]  /*15f10*/  F2FP.BF16.F32.PACK_AB R194, R37, R194 ;  /* 0x000000c225c2723e */ /* 0x000fe200000010ff */
[----:B------:R-:W0:Y:S01]  /*15f20*/  MUFU.EX2 R193, R193 ;  /* 0x000000c100c17308 */ /* 0x000e220000000800 */
[----:B-1----:R-:W-:Y:S01]  /*15f30*/  FADD.FTZ R3, R199, R36 ;  /* 0x00000024c7037221 */ /* 0x002fe20000010000 */
[----:B------:R-:W-:Y:S01]  /*15f40*/  FADD.FTZ R38, R190, R27 ;  /* 0x0000001bbe267221 */ /* 0x000fe20000010000 */
[----:B--2---:R-:W-:Y:S01]  /*15f50*/  @P2 IMAD.HI.U32 R35, R80, R35, RZ ;  /* 0x0000002350232227 */ /* 0x004fe200078e00ff */
[----:B------:R-:W-:-:S03]  /*15f60*/  F2FP.BF16.F32.PACK_AB R188, R41, R188 ;  /* 0x000000bc29bc723e */ /* 0x000fc600000010ff */
[C---:B------:R-:W-:Y:S01]  /*15f70*/  FADD.FTZ R27, R45.reuse, R38 ;  /* 0x000000262d1b7221 */ /* 0x040fe20000010000 */
[----:B------:R-:W-:Y:S01]  /*15f80*/  F2FP.BF16.F32.PACK_AB R190, R45, R190 ;  /* 0x000000be2dbe723e */ /* 0x000fe200000010ff */
[----:B------:R-:W1:Y:S01]  /*15f90*/  MUFU.EX2 R26, R26 ;  /* 0x0000001a001a7308 */ /* 0x000e620000000800 */
[----:B---3--:R-:W-:Y:S01]  /*15fa0*/  FADD.FTZ R36, R24, R3 ;  /* 0x0000000318247221 */ /* 0x008fe20000010000 */
[----:B------:R-:W-:Y:S01]  /*15fb0*/  FADD.FTZ R38, R184, R27 ;  /* 0x0000001bb8267221 */ /* 0x000fe20000010000 */
[----:B------:R-:W-:Y:S02]  /*15fc0*/  @P2 SHF.R.U32.HI R31, RZ, R40, R35 ;  /* 0x00000028ff1f2219 */ /* 0x000fe40000011623 */
[C---:B------:R-:W-:Y:S01]  /*15fd0*/  F2FP.BF16.F32.PACK_AB R184, R59.reuse, R184 ;  /* 0x000000b83bb8723e */ /* 0x040fe200000010ff */
[----:B------:R-:W-:Y:S01]  /*15fe0*/  FADD.FTZ R27, R59, R38 ;  /* 0x000000263b1b7221 */ /* 0x000fe20000010000 */
[----:B------:R-:W-:Y:S01]  /*15ff0*/  F2FP.BF16.F32.PACK_AB R199, R24, R199 ;  /* 0x000000c718c7723e */ /* 0x000fe200000010ff */
[----:B------:R-:W2:Y:S01]  /*16000*/  MUFU.EX2 R195, R195 ;  /* 0x000000c300c37308 */ /* 0x000ea20000000800 */
[----:B0-----:R-:W-:Y:S01]  /*16010*/  FADD.FTZ R3, R193, R36 ;  /* 0x00000024c1037221 */ /* 0x001fe20000010000 */
[----:B------:R-:W-:-:S04]  /*16020*/  IMAD.IADD R31, R154, 0x1, R31 ;  /* 0x000000019a1f7824 */ /* 0x000fc800078e021f */
[----:B------:R-:W-:Y:S02]  /*16030*/  IMAD.IADD R56, R31, 0x1, R56 ;  /* 0x000000011f387824 */ /* 0x000fe400078e0238 */
        /* <DEDUP_REMOVED lines=26> */
[----:B--2---:R-:W-:Y:S01]  /*161e0*/  FADD.FTZ R227, R25, R0 ;  /* 0x0000000019e37221 */ /* 0x004fe20000010000 */
[C---:B0-----:R-:W-:Y:S01]  /*161f0*/  FADD.FTZ R228, R49.reuse, R228 ;  /* 0x000000e431e47221 */ /* 0x041fe20000010000 */
[----:B------:R-:W-:Y:S02]  /*16200*/  F2FP.BF16.F32.PACK_AB R186, R49, R186 ;  /* 0x000000ba31ba723e */ /* 0x000fe400000010ff */
[C---:B-1----:R-:W-:Y:S01]  /*16210*/  FADD.FTZ R227, R36.reuse, R227 ;  /* 0x000000e324e37221 */ /* 0x042fe20000010000 */
[----:B------:R-:W-:Y:S01]  /*16220*/  F2FP.BF16.F32.PACK_AB R187, R36, R25 ;  /* 0x0000001924bb723e */ /* 0x000fe200000010ff */
        /* <DEDUP_REMOVED lines=12> */
.L_x_1732:
[----:B------:R-:W-:-:S13]  /*162f0*/  ISETP.NE.AND P4, PT, R57, 0x1, PT ;  /* 0x000000013900780c */ /* 0x000fda0003f85270 */
[----:B------:R-:W0:Y:S02]  /*16300*/  @P4 LDC.64 R24, c[0x0][0x9e8] ;  /* 0x00027a00ff184b82 */ /* 0x000e240000000a00 */
[----:B0-----:R-:W-:-:S05]  /*16310*/  @P4 IMAD.HI.U32 R24, R0, R24, RZ ;  /* 0x0000001800184227 */ /* 0x001fca00078e00ff */
[----:B------:R-:W-:-:S07]  /*16320*/  @P4 SHF.R.U32.HI R0, RZ, R25, R24 ;  /* 0x00000019ff004219 */ /* 0x000fce0000011618 */
.L_x_1733:
[----:B------:R-:W-:Y:S05]  /*16330*/  BSYNC B0 ;  /* 0x0000000000007941 */ /* 0x000fea0003800000 */
.L_x_1731:
[----:B------:R-:W-:-:S05]  /*16340*/  IMAD R57, R0, R57, R57 ;  /* 0x0000003900397224 */ /* 0x000fca00078e0239 */
[----:B------:R-:W-:-:S07]  /*16350*/  VIMNMX R56, R56, R57, PT ;  /* 0x0000003938387248 */ /* 0x000fce0003fe0100 */
.L_x_1730:
[----:B------:R-:W2:Y:S01]  /*16360*/  LDL R25, [R1+0x38] ;  /* 0x0000380001197983 */ /* 0x000ea20000100800 */
[----:B------:R-:W-:Y:S01]  /*16370*/  SHF.R.S32.HI R3, RZ, 0x1f, R56 ;  /* 0x0000001fff037819 */ /* 0x000fe20000011438 */
[----:B------:R-:W-:Y:S01]  /*16380*/  BSSY B0, `(.L_x_1734) ;  /* 0x00002fe000007945 */ /* 0x000fe20003800000 */
[----:B------:R-:W-:Y:S01]  /*16390*/  IMAD.MOV.U32 R0, RZ, RZ, 0x3f800000 ;  /* 0x3f800000ff007424 */ /* 0x000fe200078e00ff */
[----:B------:R-:W-:Y:S02]  /*163a0*/  CS2R R150, SRZ ;  /* 0x0000000000967805 */ /* 0x000fe4000001ff00 */
[----:B------:R-:W-:Y:S01]  /*163b0*/  LEA.HI R24, R3, R56, RZ, 0x6 ;  /* 0x0000003803187211 */ /* 0x000fe200078f30ff */
[----:B------:R-:W-:Y:S01]  /*163c0*/  IMAD.MOV.U32 R3, RZ, RZ, 0x3f800000 ;  /* 0x3f800000ff037424 */ /* 0x000fe200078e00ff */
[----:B------:R-:W-:Y:S02]  /*163d0*/  CS2R R148, SRZ ;  /* 0x0000000000947805 */ /* 0x000fe4000001ff00 */
[----:B------:R-:W-:-:S02]  /*163e0*/  CS2R R146, SRZ ;  /* 0x0000000000927805 */ /* 0x000fc4000001ff00 */
[----:B------:R-:W-:Y:S02]  /*163f0*/  SHF.R.S32.HI R24, RZ, 0x6, R24 ;  /* 0x00000006ff187819 */ /* 0x000fe40000011418 */
        /* <DEDUP_REMOVED lines=60> */
[----:B--2---:R-:W-:-:S04]  /*167c0*/  VIMNMX R25, R25, R24, !PT ;  /* 0x0000001819197248 */ /* 0x004fc80007fe0100 */
[----:B------:R-:W-:Y:S01]  /*167d0*/  ISETP.GE.AND P4, PT, R204, R25, PT ;  /* 0x00000019cc00720c */ /* 0x000fe20003f86270 */
[----:B------:R0:W-:Y:S02]  /*167e0*/  STL [R1+0x1c], R25 ;  /* 0x00001c1901007387 */ /* 0x0001e40000100800 */
[----:B0-----:R-:W-:-:S10]  /*167f0*/  CS2R R24, SRZ ;  /* 0x0000000000187805 */ /* 0x001fd4000001ff00 */
[----:B------:R-:W-:Y:S05]  /*16800*/  @!P4 BRA `(.L_x_1735) ;  /* 0x0000002800d4c947 */ /* 0x000fea0003800000 */
[----:B------:R-:W-:Y:S01]  /*16810*/  BSSY B1, `(.L_x_1736) ;  /* 0x00002b0000017945 */ /* 0x000fe20003800000 */
[----:B------:R-:W-:Y:S02]  /*16820*/  IMAD.MOV.U32 R0, RZ, RZ, 0x3f800000 ;  /* 0x3f800000ff007424 */ /* 0x000fe400078e00ff */
[----:B------:R-:W-:-:S07]  /*16830*/  IMAD.MOV.U32 R151, RZ, RZ, RZ ;  /* 0x000000ffff977224 */ /* 0x000fce00078e00ff */
.L_x_1755:
[----:B------:R-:W-:-:S05]  /*16840*/  VIADD R231, R22, 0x1 ;  /* 0x0000000116e77836 */ /* 0x000fca0000000000 */
[----:B------:R-:W-:-:S04]  /*16850*/  ISETP.NE.AND P4, PT, R231, 0x2, PT ;  /* 0x00000002e700780c */ /* 0x000fc80003f85270 */
[----:B------:R-:W-:Y:S02]  /*16860*/  SEL R230, RZ, 0x1, P4 ;  /* 0x00000001ffe67807 */ /* 0x000fe40002000000 */
[----:B------:R-:W-:Y:S02]  /*16870*/  SEL R231, R231, RZ, P4 ;  /* 0x000000ffe7e77207 */ /* 0x000fe40002000000 */
[----:B------:R-:W-:Y:S01]  /*16880*/  LOP3.LUT R230, R205, R230, RZ, 0x3c, !PT ;  /* 0x000000e6cde67212 */ /* 0x000fe200078e3cff */
[----:B------:R-:W-:Y:S06]  /*16890*/  @!P0 BRA `(.L_x_1737) ;  /* 0x0000000000048947 */ /* 0x000fec0003800000 */
[----:B------:R-:W-:Y:S01]  /*168a0*/  BPT.TRAP 0x1 ;  /* 0x000000040000795c */ /* 0x000fe20000300000 */
.L_x_1737:
[----:B------:R-:W-:Y:S01]  /*168b0*/  IMAD R232, R231, 0x8, R16 ;  /* 0x00000008e7e87824 */ /* 0x000fe200078e0210 */
[----:B------:R-:W-:-:S04]  /*168c0*/  SHF.L.U32 R152, R230, 0x1f, RZ ;  /* 0x0000001fe6987819 */ /* 0x000fc800000006ff */
[----:B------:R0:W1:Y:S01]  /*168d0*/  SYNCS.PHASECHK.TRANS64.TRYWAIT P4, [R232+URZ+0x30830], R152 ;  /* 0x03083098e80075a7 */ /* 0x000062000808017f */
[----:B------:R-:W-:Y:S05]  /*168e0*/  @!P0 BRA `(.L_x_1738) ;  /* 0x0000000000048947 */ /* 0x000fea0003800000 */
[----:B------:R-:W-:Y:S01]  /*168f0*/  BPT.TRAP 0x1 ;  /* 0x000000040000795c */ /* 0x000fe20000300000 */
.L_x_1738:
[----:B------:R-:W2:Y:S01]  /*16900*/  LDL R2, [R1] ;  /* 0x0000000001027983 */ /* 0x000ea20000100800 */
[----:B------:R-:W-:Y:S01]  /*16910*/  BSSY B2, `(.L_x_1739) ;  /* 0x0000007000027945 */ /* 0x000fe20003800000 */
[----:B--2---:R-:W-:-:S04]  /*16920*/  IMAD R158, R231, 0x800, R2 ;  /* 0x00000800e79e7824 */ /* 0x004fc800078e0202 */
[C---:B------:R-:W-:Y:S02]  /*16930*/  VIADD R155, R158.reuse, 0x2 ;  /* 0x000000029e9b7836 */ /* 0x040fe40000000000 */
[----:B------:R-:W-:Y:S01]  /*16940*/  VIADD R2, R158, 0x4 ;  /* 0x000000049e027836 */ /* 0x000fe20000000000 */
[----:B-1----:R-:W-:Y:S06]  /*16950*/  @P4 BRA `(.L_x_1740) ;  /* 0x0000000000084947 */ /* 0x002fec0003800000 */
[----:B------:R-:W1:Y:S02]  /*16960*/  SYNCS.PHASECHK.TRANS64.TRYWAIT P4, [R232+URZ+0x30830], R152 ;  /* 0x03083098e80075a7 */ /* 0x000e64000808017f */
[----:B-1----:R-:W-:Y:S05]  /*16970*/  @!P4 BRA `(.L_x_1741) ;  /* 0x0000018800ccc947 */ /* 0x002fea0003800000 */
.L_x_1740:
[----:B------:R-:W-:Y:S05]  /*16980*/  BSYNC B2 ;  /* 0x0000000000027941 */ /* 0x000fea0003800000 */
.L_x_1739:
[----:B01----:R-:W-:Y:S01]  /*16990*/  IMAD.MOV.U32 R152, RZ, RZ, R158 ;  /* 0x000000ffff987224 */ /* 0x003fe200078e009e */
[----:B------:R-:W-:Y:S01]  /*169a0*/  R2UR UR12, R216 ;  /* 0x00000000d80c72ca */ /* 0x000fe200000e0000 */
[----:B------:R-:W-:Y:S01]  /*169b0*/  VIADD R154, R158, 0x6 ;  /* 0x000000069e9a7836 */ /* 0x000fe20000000000 */
[----:B------:R-:W-:Y:S01]  /*169c0*/  R2UR UR13, R217 ;  /* 0x00000000d90d72ca */ /* 0x000fe200000e0000 */
[----:B------:R-:W-:Y:S01]  /*169d0*/  IMAD.MOV.U32 R153, RZ, RZ, 0x40000040 ;  /* 0x40000040ff997424 */ /* 0x000fe200078e00ff */
[----:B------:R-:W-:Y:S01]  /*169e0*/  R2UR UR6, R152 ;  /* 0x00000000980672ca */ /* 0x000fe200000e0000 */
[----:B------:R-:W-:Y:S01]  /*169f0*/  IMAD.MOV.U32 R152, RZ, RZ, R155 ;  /* 0x000000ffff987224 */ /* 0x000fe200078e009b */
[----:B------:R-:W-:Y:S01]  /*16a00*/  R2UR UR10, R154 ;  /* 0x000000009a0a72ca */ /* 0x000fe200000e0000 */
[----:B------:R-:W-:Y:S01]  /*16a10*/  IMAD.MOV.U32 R155, RZ, RZ, 0x40000040 ;  /* 0x40000040ff9b7424 */ /* 0x000fe200078e00ff */
[----:B------:R-:W-:Y:S01]  /*16a20*/  R2UR UR5, R153 ;  /* 0x00000000990572ca */ /* 0x000fe200000e0000 */
[----:B------:R-:W-:Y:S01]  /*16a30*/  VIADD R156, R158, 0x204 ;  /* 0x000002049e9c7836 */ /* 0x000fe20000000000 */
[----:B------:R-:W-:Y:S01]  /*16a40*/  R2UR UR4, R152 ;  /* 0x00000000980472ca */ /* 0x000fe200000e0000 */
[----:B------:R-:W-:Y:S01]  /*16a50*/  IMAD.MOV.U32 R152, RZ, RZ, R2 ;  /* 0x000000ffff987224 */ /* 0x000fe200078e0002 */
[----:B------:R-:W-:Y:S01]  /*16a60*/  R2UR UR11, R155 ;  /* 0x000000009b0b72ca */ /* 0x000fe200000e0000 */
[----:B------:R-:W-:Y:S01]  /*16a70*/  VIADD R154, R158, 0x202 ;  /* 0x000002029e9a7836 */ /* 0x000fe20000000000 */
        /* <DEDUP_REMOVED lines=10> */
[----:B------:R-:W-:Y:S01]  /*16b20*/  MOV R2, UR10 ;  /* 0x0000000a00027c02 */ /* 0x000fe20008000f00 */
[----:B------:R-:W-:Y:S01]  /*16b30*/  UMOV UR10, UR4 ;  /* 0x00000004000a7c82 */ /* 0x000fe20008000000 */
[----:B------:R-:W-:Y:S01]  /*16b40*/  MOV R236, UR11 ;  /* 0x0000000b00ec7c02 */ /* 0x000fe20008000f00 */
[----:B------:R-:W-:Y:S01]  /*16b50*/  UMOV UR11, UR5 ;  /* 0x00000005000b7c82 */ /* 0x000fe20008000000 */
[----:B------:R-:W-:Y:S01]  /*16b60*/  R2UR UR26, R152 ;  /* 0x00000000981a72ca */ /* 0x000fe200000e0000 */
[----:B------:R-:W-:Y:S01]  /*16b70*/  VIADD R152, R158, 0x404 ;  /* 0x000004049e987836 */ /* 0x000fe20000000000 */
[----:B------:R-:W-:Y:S01]  /*16b80*/  R2UR UR7, R153 ;  /* 0x00000000990772ca */ /* 0x000fe200000e0000 */
[----:B------:R-:W-:Y:S01]  /*16b90*/  IMAD.MOV.U32 R157, RZ, RZ, 0x40000040 ;  /* 0x40000040ff9d7424 */ /* 0x000fe200078e00ff */
[----:B------:R-:W-:Y:S01]  /*16ba0*/  R2UR UR34, R154 ;  /* 0x000000009a2272ca */ /* 0x000fe200000e0000 */
[----:B------:R-:W-:Y:S01]  /*16bb0*/  VIADD R154, R158, 0x604 ;  /* 0x000006049e9a7836 */ /* 0x000fe20000000000 */
[----:B------:R-:W-:Y:S01]  /*16bc0*/  R2UR UR38, R152 ;  /* 0x00000000982672ca */ /* 0x000fe200000e0000 */
[----:B------:R-:W-:Y:S01]  /*16bd0*/  VIADD R152, R158, 0x600 ;  /* 0x000006009e987836 */ /* 0x000fe20000000000 */
[----:B------:R-:W-:Y:S01]  /*16be0*/  R2UR UR42, R156 ;  /* 0x000000009c2a72ca */ /* 0x000fe200000e0000 */
[----:B------:R-:W-:Y:S01]  /*16bf0*/  VIADD R156, R158, 0x602 ;  /* 0x000006029e9c7836 */ /* 0x000fe20000000000 */
[----:B------:R-:W-:Y:S01]  /*16c00*/  R2UR UR4, R6 ;  /* 0x00000000060472ca */ /* 0x000fe200000e0000 */
[-C--:B------:R-:W-:Y:S01]  /*16c10*/  FMUL.FTZ R24, R24, R3.reuse ;  /* 0x0000000318187220 */ /* 0x080fe20000410000 */
[----:B------:R-:W-:Y:S01]  /*16c20*/  R2UR UR46, R152 ;  /* 0x00000000982e72ca */ /* 0x000fe200000e0000 */
[----:B------:R-:W-:Y:S01]  /*16c30*/  VIADD R152, R158, 0x606 ;  /* 0x000006069e987836 */ /* 0x000fe20000000000 */
[----:B------:R-:W-:Y:S01]  /*16c40*/  R2UR UR5, R7 ;  /* 0x00000000070572ca */ /* 0x000fe200000e0000 */
[-C--:B------:R-:W-:Y:S01]  /*16c50*/  FMUL.FTZ R25, R25, R3.reuse ;  /* 0x0000000319197220 */ /* 0x080fe20000410000 */
[C---:B------:R-:W-:Y:S01]  /*16c60*/  R2UR UR9, R153.reuse ;  /* 0x00000000990972ca */ /* 0x040fe200000e0000 */
[-C--:B------:R-:W-:Y:S01]  /*16c70*/  FMUL.FTZ R28, R28, R3.reuse ;  /* 0x000000031c1c7220 */ /* 0x080fe20000410000 */
[----:B------:R-:W-:Y:S01]  /*16c80*/  R2UR UR15, R153 ;  /* 0x00000000990f72ca */ /* 0x000fe200000e0000 */
        /* <DEDUP_REMOVED lines=29> */
[----:B------:R-:W-:Y:S01]  /*16e60*/  WARPGROUP.ARRIVE ;  /* 0x00000000000079c5 */ /* 0x000fe20000000000 */
[----:B------:R-:W-:Y:S01]  /*16e70*/  R2UR UR16, R214 ;  /* 0x00000000d61072ca */ /* 0x000fe200000e0000 */
[-C--:B------:R-:W-:Y:S01]  /*16e80*/  FMUL.FTZ R60, R60, R3.reuse ;  /* 0x000000033c3c7220 */ /* 0x080fe20000410000 */
[----:B------:R-:W-:Y:S01]  /*16e90*/  R2UR UR17, R215 ;  /* 0x00000000d71172ca */ /* 0x000fe200000e0000 */
[-C--:B------:R-:W-:Y:S01]  /*16ea0*/  FMUL.FTZ R61, R61, R3.reuse ;  /* 0x000000033d3d7220 */ /* 0x080fe20000410000 */
[----:B------:R-:W-:Y:S01]  /*16eb0*/  R2UR UR20, R212 ;  /* 0x00000000d41472ca */ /* 0x000fe200000e0000 */
[----:B------:R-:W-:Y:S01]  /*16ec0*/  HGMMA.64x64x16.F32.BF16 R152, gdesc[UR4], RZ, !UPT, gsb0 ;  /* 0x00e00000049879f0 */ /* 0x000fe2000c0018ff */
[----:B------:R-:W-:Y:S01]  /*16ed0*/  UMOV UR6, UR8 ;  /* 0x0000000800067c82 */ /* 0x000fe20008000000 */
[----:B------:R-:W-:Y:S01]  /*16ee0*/  UMOV UR7, UR9 ;  /* 0x0000000900077c82 */ /* 0x000fe20008000000 */
        /* <DEDUP_REMOVED lines=183> */
.L_x_1742:
[----:B------:R-:W-:Y:S01]  /*17a60*/  SHF.L.U32 R2, R205, 0x1f, RZ ;  /* 0x0000001fcd027819 */ /* 0x000fe200000006ff */
[----:B------:R-:W-:-:S04]  /*17a70*/  IMAD R0, R22, 0x8, R16 ;  /* 0x0000000816007824 */ /* 0x000fc800078e0210 */
[----:B------:R0:W1:Y:S01]  /*17a80*/  SYNCS.PHASECHK.TRANS64.TRYWAIT P4, [R0+URZ+0x30850], R2 ;  /* 0x03085002000075a7 */ /* 0x000062000808017f */
[----:B------:R-:W-:Y:S05]  /*17a90*/  @!P0 BRA `(.L_x_1743) ;  /* 0x0000000000048947 */ /* 0x000fea0003800000 */
[----:B------:R-:W-:Y:S01]  /*17aa0*/  BPT.TRAP 0x1 ;  /* 0x000000040000795c */ /* 0x000fe20000300000 */
.L_x_1743:
[----:B------:R-:W-:Y:S04]  /*17ab0*/  BSSY B2, `(.L_x_1744) ;  /* 0x0000004000027945 */ /* 0x000fe80003800000 */
[----:B-1----:R-:W-:Y:S05]  /*17ac0*/  @P4 BRA `(.L_x_1745) ;  /* 0x0000000000084947 */ /* 0x002fea0003800000 */
[----:B------:R-:W1:Y:S02]  /*17ad0*/  SYNCS.PHASECHK.TRANS64.TRYWAIT P4, [R0+URZ+0x30850], R2 ;  /* 0x03085002000075a7 */ /* 0x000e64000808017f */
[----:B-1----:R-:W-:Y:S05]  /*17ae0*/  @!P4 BRA `(.L_x_1746) ;  /* 0x000001780084c947 */ /* 0x002fea0003800000 */
.L_x_1745:
[----:B------:R-:W-:Y:S05]  /*17af0*/  BSYNC B2 ;  /* 0x0000000000027941 */ /* 0x000fea0003800000 */
.L_x_1744:
[----:B01----:R-:W-:Y:S01]  /*17b00*/  VIADD R2, R16, 0x400 ;  /* 0x0000040010027836 */ /* 0x003fe20000000000 */
[----:B------:R-:W2:Y:S01]  /*17b10*/  LDL R205, [R1+0x34] ;  /* 0x0000340001cd7983 */ /* 0x000ea20000100800 */
[----:B------:R-:W-:Y:S01]  /*17b20*/  IMAD.MOV.U32 R3, RZ, RZ, 0x40000040 ;  /* 0x40000040ff037424 */ /* 0x000fe200078e00ff */
[----:B------:R-:W-:Y:S01]  /*17b30*/  WARPGROUP.ARRIVE ;  /* 0x00000000000079c5 */ /* 0x000fe20000000000 */
[----:B------:R-:W-:Y:S01]  /*17b40*/  ULDC UR4, c[0x0][0x9dc] ;  /* 0x0002770000047ab9 */ /* 0x000fe20000000800 */
[----:B------:R-:W-:-:S04]  /*17b50*/  SHF.R.U32.HI R2, RZ, 0x4, R2 ;  /* 0x00000004ff027819 */ /* 0x000fc80000011602 */
[----:B------:R-:W-:-:S04]  /*17b60*/  LOP3.LUT R2, R2, 0x3fff, RZ, 0xc0, !PT ;  /* 0x00003fff02027812 */ /* 0x000fc800078ec0ff */
[----:B------:R-:W-:-:S05]  /*17b70*/  LOP3.LUT R2, R2, 0x2000000, RZ, 0xfc, !PT ;  /* 0x0200000002027812 */ /* 0x000fca00078efcff */
[----:B------:R-:W-:Y:S01]  /*17b80*/  IMAD R2, R22, 0x800, R2 ;  /* 0x0000080016027824 */ /* 0x000fe200078e0202 */
[----:B------:R-:W-:Y:S01]  /*17b90*/  R2UR UR7, R3 ;  /* 0x00000000030772ca */ /* 0x000fe200000e0000 */
[----:B------:R-:W2:Y:S01]  /*17ba0*/  LDL R22, [R1+0x14] ;  /* 0x0000140001167983 */ /* 0x000ea20000100800 */
[----:B------:R-:W-:Y:S02]  /*17bb0*/  IMAD.MOV.U32 R3, RZ, RZ, 0x40000040 ;  /* 0x40000040ff037424 */ /* 0x000fe400078e00ff */
[----:B------:R-:W-:-:S13]  /*17bc0*/  R2UR UR6, R2 ;  /* 0x00000000020672ca */ /* 0x000fda00000e0000 */
[----:B------:R-:W-:Y:S03]  /*17bd0*/  HGMMA.64x256x16.F32.BF16 R24, R196, gdesc[UR4].tnspB, R24, gsb0 ;  /* 0x43e00004c4187df0 */ /* 0x000fe60008001818 */
[----:B------:R-:W-:Y:S02]  /*17be0*/  WARPGROUP.DEPBAR.LE gsb0, 0x0 ;  /* 0x00008000000079c5 */ /* 0x000fe40000010000 */
[----:B------:R-:W-:Y:S01]  /*17bf0*/  VIADD R196, R2, 0x80 ;  /* 0x0000008002c47836 */ /* 0x000fe20000000000 */
[----:B------:R-:W-:Y:S01]  /*17c00*/  WARPGROUP.ARRIVE ;  /* 0x00000000000079c5 */ /* 0x000fe20000000000 */
[----:B------:R-:W-:-:S03]  /*17c10*/  IMAD.MOV.U32 R197, RZ, RZ, 0x40000040 ;  /* 0x40000040ffc57424 */ /* 0x000fc600078e00ff */
[----:B------:R-:W-:Y:S02]  /*17c20*/  R2UR UR6, R196 ;  /* 0x00000000c40672ca */ /* 0x000fe400000e0000 */
[----:B------:R-:W-:-:S15]  /*17c30*/  R2UR UR7, R197 ;  /* 0x00000000c50772ca */ /* 0x000fde00000e0000 */
[----:B------:R-:W-:-:S01]  /*17c40*/  NOP ;  /* 0x0000000000007918 */ /* 0x000fc20000000000 */
[----:B------:R-:W-:Y:S03]  /*17c50*/  HGMMA.64x256x16.F32.BF16 R24, R192, gdesc[UR4].tnspB, R24, gsb0 ;  /* 0x43e00004c0187df0 */ /* 0x000fe60008001818 */
[----:B------:R-:W-:Y:S02]  /*17c60*/  WARPGROUP.DEPBAR.LE gsb0, 0x0 ;  /* 0x00008000000079c5 */ /* 0x000fe40000010000 */
[C---:B------:R-:W-:Y:S01]  /*17c70*/  VIADD R192, R2.reuse, 0x100 ;  /* 0x0000010002c07836 */ /* 0x040fe20000000000 */
[----:B------:R-:W-:Y:S01]  /*17c80*/  WARPGROUP.ARRIVE ;  /* 0x00000000000079c5 */ /* 0x000fe20000000000 */
[----:B------:R-:W-:Y:S02]  /*17c90*/  IMAD.MOV.U32 R193, RZ, RZ, 0x40000040 ;  /* 0x40000040ffc17424 */ /* 0x000fe400078e00ff */
[----:B------:R-:W-:Y:S01]  /*17ca0*/  VIADD R2, R2, 0x180 ;  /* 0x0000018002027836 */ /* 0x000fe20000000000 */
[----:B------:R-:W-:-:S02]  /*17cb0*/  R2UR UR6, R192 ;  /* 0x00000000c00672ca */ /* 0x000fc400000e0000 */
[----:B------:R-:W-:-:S15]  /*17cc0*/  R2UR UR7, R193 ;  /* 0x00000000c10772ca */ /* 0x000fde00000e0000 */
[----:B------:R-:W-:-:S01]  /*17cd0*/  NOP ;  /* 0x0000000000007918 */ /* 0x000fc20000000000 */
[----:B------:R-:W-:Y:S01]  /*17ce0*/  HGMMA.64x256x16.F32.BF16 R24, R188, gdesc[UR4].tnspB, R24, gsb0 ;  /* 0x43e00004bc187df0 */ /* 0x000fe20008001818 */
[----:B------:R-:W-:Y:S02]  /*17cf0*/  R2UR UR6, R2 ;  /* 0x00000000020672ca */ /* 0x000fe400000e0000 */
[----:B------:R-:W-:Y:S01]  /*17d00*/  R2UR UR7, R3 ;  /* 0x00000000030772ca */ /* 0x000fe200000e0000 */
[----:B------:R-:W0:Y:S08]  /*17d10*/  @P2 LDC R2, c[0x0][0x450] ;  /* 0x00011400ff022b82 */ /* 0x000e300000000800 */
[----:B------:R-:W1:Y:S01]  /*17d20*/  @P2 LDC R3, c[0x0][0x44c] ;  /* 0x00011300ff032b82 */ /* 0x000e620000000800 */
[----:B------:R-:W-:-:S02]  /*17d30*/  WARPGROUP.DEPBAR.LE gsb0, 0x0 ;  /* 0x00008000000079c5 */ /* 0x000fc40000010000 */
[----:B------:R-:W-:-:S13]  /*17d40*/  WARPGROUP.ARRIVE ;  /* 0x00000000000079c5 */ /* 0x000fda0000000000 */
[----:B------:R-:W-:Y:S03]  /*17d50*/  HGMMA.64x256x16.F32.BF16 R24, R184, gdesc[UR4].tnspB, R24, gsb0 ;  /* 0x43e00004b8187df0 */ /* 0x000fe60008001818 */
[----:B------:R-:W-:Y:S02]  /*17d60*/  WARPGROUP.DEPBAR.LE gsb0, 0x0 ;  /* 0x00008000000079c5 */ /* 0x000fe40000010000 */
[----:B--2---:R-:W-:Y:S02]  /*17d70*/  IMAD.IADD R184, R205, 0x1, R22 ;  /* 0x00000001cdb87824 */ /* 0x004fe400078e0216 */
[----:B------:R-:W-:Y:S02]  /*17d80*/  IMAD.SHL.U32 R22, R204, 0x40, RZ ;  /* 0x00000040cc167824 */ /* 0x000fe400078e00ff */
[----:B-1----:R-:W-:-:S03]  /*17d90*/  @P2 IMAD.HI.U32 R3, R184, R3, RZ ;  /* 0x00000003b8032227 */ /* 0x002fc600078e00ff */
[----:B------:R-:W-:Y:S02]  /*17da0*/  IADD3 R187, -R229, 0x1, -R22 ;  /* 0x00000001e5bb7810 */ /* 0x000fe40007ffe916 */
[----:B0-----:R-:W-:Y:S01]  /*17db0*/  @P2 SHF.R.U32.HI R184, RZ, R2, R3 ;  /* 0x00000002ffb82219 */ /* 0x001fe20000011603 */
[----:B------:R-:W-:Y:S01]  /*17dc0*/  @!P1 VIADD R2, R232, 0x30840 ;  /* 0x00030840e8029836 */ /* 0x000fe20000000000 */
[----:B------:R-:W-:Y:S01]  /*17dd0*/  IADD3 R187, -R220, R187, R221 ;  /* 0x000000bbdcbb7210 */ /* 0x000fe20007ffe1dd */
[----:B------:R-:W-:Y:S01]  /*17de0*/  IMAD.U32 R232, RZ, RZ, UR4 ;  /* 0x00000004ffe87e24 */ /* 0x000fe2000f8e00ff */
[----:B------:R-:W-:Y:S01]  /*17df0*/  ULDC UR4, c[0x0][0x9e0] ;  /* 0x0002780000047ab9 */ /* 0x000fe20000000800 */
[----:B------:R-:W0:Y:S01]  /*17e00*/  SHFL.IDX PT, R189, R184, RZ, 0x1c1f ;  /* 0x001c1fffb8bd7589 */ /* 0x000e2200000e0000 */
[----:B------:R-:W-:Y:S02]  /*17e10*/  @!P1 PRMT R2, RZ, 0x654, R2 ;  /* 0x00000654ff029816 */ /* 0x000fe40000000002 */
[----:B------:R-:W-:-:S02]  /*17e20*/  LOP3.LUT R188, RZ, R232, RZ, 0x33, !PT ;  /* 0x000000e8ffbc7212 */ /* 0x000fc400078e33ff */
[----:B------:R1:W-:Y:S03]  /*17e30*/  @!P1 SYNCS.ARRIVE.TRANS64.RED.A1T0 RZ, [R2+URZ], RZ ;  /* 0x000000ff02ff99a7 */ /* 0x0003e6000810043f */
[----:B------:R-:W-:Y:S02]  /*17e40*/  IMAD.IADD R188, R188, 0x1, R187 ;  /* 0x00000001bcbc7824 */ /* 0x000fe400078e02bb */
[----:B------:R-:W-:-:S04]  /*17e50*/  VIADD R187, R187, UR4 ;  /* 0x00000004bbbb7c36 */ /* 0x000fc80008000000 */
[--C-:B0-----:R-:W-:Y:S02]  /*17e60*/  IMAD.IADD R186, R187, 0x1, R189.reuse ;  /* 0x00000001bbba7824 */ /* 0x101fe400078e02bd */
[----:B------:R-:W-:Y:S01]  /*17e70*/  IMAD.IADD R185, R188, 0x1, R189 ;  /* 0x00000001bcb97824 */ /* 0x000fe200078e02bd */
[----:B-1----:R-:W-:Y:S06]  /*17e80*/  @!P3 BRA `(.L_x_1747) ;  /* 0x000000000060b947 */ /* 0x002fec0003800000 */
[----:B------:R-:W-:Y:S01]  /*17e90*/  IADD3 R189, -R220, R221, R189 ;  /* 0x000000dddcbd7210 */ /* 0x000fe20007ffe1bd */
[----:B------:R-:W-:Y:S03]  /*17ea0*/  BSSY B2, `(.L_x_1748) ;  /* 0x0000012000027945 */ /* 0x000fe60003800000 */
        /* <DEDUP_REMOVED lines=11> */
.L_x_1749:
[----:B------:R-:W-:Y:S02]  /*17f60*/  ULDC UR4, c[0x0][0x9e4] ;  /* 0x0002790000047ab9 */ /* 0x000fe40000000800 */
[----:B------:R-:W-:-:S05]  /*17f70*/  IMAD.U32 R190, RZ, RZ, UR4 ;  /* 0x00000004ffbe7e24 */ /* 0x000fca000f8e00ff */
[----:B------:R-:W-:-:S13]  /*17f80*/  ISETP.NE.AND P4, PT, R190, 0x1, PT ;  /* 0x00000001be00780c */ /* 0x000fda0003f85270 */
[----:B------:R-:W0:Y:S02]  /*17f90*/  @P4 LDC.64 R2, c[0x0][0x9e8] ;  /* 0x00027a00ff024b82 */ /* 0x000e240000000a00 */
[----:B0-----:R-:W-:-:S05]  /*17fa0*/  @P4 IMAD.HI.U32 R2, R189, R2, RZ ;  /* 0x00000002bd024227 */ /* 0x001fca00078e00ff */
[----:B------:R-:W-:-:S07]  /*17fb0*/  @P4 SHF.R.U32.HI R189, RZ, R3, R2 ;  /* 0x00000003ffbd4219 */ /* 0x000fce0000011602 */
.L_x_1750:
[----:B------:R-:W-:Y:S05]  /*17fc0*/  BSYNC B2 ;  /* 0x0000000000027941 */ /* 0x000fea0003800000 */
.L_x_1748:
[----:B------:R-:W-:-:S04]  /*17fd0*/  IMAD R189, R189, R190, -R22 ;  /* 0x000000bebdbd7224 */ /* 0x000fc800078e0a16 */
[----:B------:R-:W-:-:S05]  /*17fe0*/  IMAD.IADD R189, R189, 0x1, -R229 ;  /* 0x00000001bdbd7824 */ /* 0x000fca00078e0ae5 */
[----:B------:R-:W-:Y:S02]  /*17ff0*/  VIMNMX R185, R185, R189, !PT ;  /* 0x000000bdb9b97248 */ /* 0x000fe40007fe0100 */
[----:B------:R-:W-:-:S07]  /*18000*/  VIADDMNMX R186, R189, R190, R186, PT ;  /* 0x000000bebdba7246 */ /* 0x000fce00038001ba */
.L_x_1747:
[----:B------:R-:W-:Y:S01]  /*18010*/  ISETP.GT.AND P4, PT, R204, -0x1, PT ;  /* 0xffffffffcc00780c */ /* 0x000fe20003f84270 */
[----:B------:R-:W0:Y:S03]  /*18020*/  SHFL.IDX PT, R184, R184, 0x1, 0x1c1f ;  /* 0x003c1f00b8b87f89 */ /* 0x000e2600000e0000 */
[C---:B------:R-:W-:Y:S02]  /*18030*/  ISETP.GT.AND P6, PT, R185.reuse, RZ, P4 ;  /* 0x000000ffb900720c */ /* 0x040fe400027c4270 */
[----:B------:R-:W-:Y:S02]  /*18040*/  ISETP.GT.AND P5, PT, R185, 0x1, P4 ;  /* 0x00000001b900780c */ /* 0x000fe400027a4270 */
[C---:B------:R-:W-:Y:S02]  /*18050*/  ISETP.LT.OR P6, PT, R186.reuse, 0x1, P6 ;  /* 0x00000001ba00780c */ /* 0x040fe400037c1670 */
[----:B------:R-:W-:-:S02]  /*18060*/  ISETP.LT.OR P5, PT, R186, 0x2, P5 ;  /* 0x00000002ba00780c */ /* 0x000fc40002fa1670 */
[----:B------:R-:W-:Y:S02]  /*18070*/  FSEL R152, R152, -INF , !P6 ;  /* 0xff80000098987808 */ /* 0x000fe40007000000 */
[----:B------:R-:W-:Y:S02]  /*18080*/  FSEL R153, R153, -INF , !P5 ;  /* 0xff80000099997808 */ /* 0x000fe40006800000 */
[C---:B------:R-:W-:Y:S02]  /*18090*/  ISETP.GT.AND P6, PT, R185.reuse, 0x8, P4 ;  /* 0x00000008b900780c */ /* 0x040fe400027c4270 */
[----:B------:R-:W-:Y:S02]  /*180a0*/  ISETP.GT.AND P5, PT, R185, 0x9, P4 ;  /* 0x00000009b900780c */ /* 0x000fe400027a4270 */
[C---:B------:R-:W-:Y:S02]  /*180b0*/  ISETP.LT.OR P6, PT, R186.reuse, 0x9, P6 ;  /* 0x00000009ba00780c */ /* 0x040fe400037c1670 */
[----:B------:R-:W-:-:S02]  /*180c0*/  ISETP.LT.OR P5, PT, R186, 0xa, P5 ;  /* 0x0000000aba00780c */ /* 0x000fc40002fa1670 */
[----:B------:R-:W-:Y:S01]  /*180d0*/  FSEL R156, R156, -INF , !P6 ;  /* 0xff8000009c9c7808 */ /* 0x000fe20007000000 */
[--C-:B0-----:R-:W-:Y:S01]  /*180e0*/  IMAD.IADD R187, R187, 0x1, R184.reuse ;  /* 0x00000001bbbb7824 */ /* 0x101fe200078e02b8 */
[----:B------:R-:W-:Y:S01]  /*180f0*/  FSEL R157, R157, -INF , !P5 ;  /* 0xff8000009d9d7808 */ /* 0x000fe20006800000 */
[----:B------:R-:W-:Y:S01]  /*18100*/  IMAD.IADD R188, R188, 0x1, R184 ;  /* 0x00000001bcbc7824 */ /* 0x000fe200078e02b8 */
[C---:B------:R-:W-:Y:S02]  /*18110*/  ISETP.GT.AND P6, PT, R185.reuse, 0x10, P4 ;  /* 0x00000010b900780c */ /* 0x040fe400027c4270 */
        /* <DEDUP_REMOVED lines=34> */
[----:B------:R-:W-:Y:S01]  /*18340*/  FSEL R181, R181, -INF , !P5 ;  /* 0xff800000b5b57808 */ /* 0x000fe20006800000 */
[----:B------:R-:W-:Y:S08]  /*18350*/  @!P3 BRA `(.L_x_1751) ;  /* 0x000000000060b947 */ /* 0x000ff00003800000 */
        /* <DEDUP_REMOVED lines=13> */
.L_x_1753:
[----:B------:R-:W-:Y:S02]  /*18430*/  ULDC UR4, c[0x0][0x9e4] ;  /* 0x0002790000047ab9 */ /* 0x000fe40000000800 */
[----:B------:R-:W-:-:S05]  /*18440*/  IMAD.U32 R165, RZ, RZ, UR4 ;  /* 0x00000004ffa57e24 */ /* 0x000fca000f8e00ff */
[----:B------:R-:W-:-:S13]  /*18450*/  ISETP.NE.AND P5, PT, R165, 0x1, PT ;  /* 0x00000001a500780c */ /* 0x000fda0003fa5270 */
[----:B------:R-:W0:Y:S02]  /*18460*/  @P5 LDC.64 R2, c[0x0][0x9e8] ;  /* 0x00027a00ff025b82 */ /* 0x000e240000000a00 */
[----:B0-----:R-:W-:-:S05]  /*18470*/  @P5 IMAD.HI.U32 R2, R184, R2, RZ ;  /* 0x00000002b8025227 */ /* 0x001fca00078e00ff */
[----:B------:R-:W-:-:S07]  /*18480*/  @P5 SHF.R.U32.HI R184, RZ, R3, R2 ;  /* 0x00000003ffb85219 */ /* 0x000fce0000011602 */
.L_x_1754:
[----:B------:R-:W-:Y:S05]  /*18490*/  BSYNC B2 ;  /* 0x0000000000027941 */ /* 0x000fea0003800000 */
.L_x_1752:
[----:B------:R-:W-:-:S04]  /*184a0*/  IMAD R22, R184, R165, -R22 ;  /* 0x000000a5b8167224 */ /* 0x000fc800078e0a16 */
[----:B------:R-:W-:-:S05]  /*184b0*/  IMAD.IADD R22, R22, 0x1, -R229 ;  /* 0x0000000116167824 */ /* 0x000fca00078e0ae5 */
[----:B------:R-:W-:Y:S02]  /*184c0*/  VIMNMX R188, R188, R22, !PT ;  /* 0x00000016bcbc7248 */ /* 0x000fe40007fe0100 */
[----:B------:R-:W-:-:S07]  /*184d0*/  VIADDMNMX R187, R22, R165, R187, PT ;  /* 0x000000a516bb7246 */ /* 0x000fce00038001bb */
.L_x_1751:
[----:B------:R-:W-:Y:S01]  /*184e0*/  @!P1 VIADD R0, R0, 0x30860 ;  /* 0x0003086000009836 */ /* 0x000fe20000000000 */
[----:B------:R-:W2:Y:S01]  /*184f0*/  LDL R205, [R1+0x1c] ;  /* 0x00001c0001cd7983 */ /* 0x000ea20000100800 */
[----:B------:R-:W-:Y:S01]  /*18500*/  ISETP.GT.AND P5, PT, R188, 0x1, P4 ;  /* 0x00000001bc00780c */ /* 0x000fe200027a4270 */
[----:B------:R-:W-:Y:S02]  /*18510*/  ULDC UR4, c[0x0][0x988] ;  /* 0x0002620000047ab9 */ /* 0x000fe40000000800 */
[----:B------:R-:W-:Y:S02]  /*18520*/  @!P1 PRMT R0, RZ, 0x654, R0 ;  /* 0x00000654ff009816 */ /* 0x000fe40000000000 */
[----:B------:R-:W-:Y:S02]  /*18530*/  ISETP.LT.OR P5, PT, R187, 0x2, P5 ;  /* 0x00000002bb00780c */ /* 0x000fe40002fa1670 */
[----:B------:R0:W-:Y:S02]  /*18540*/  @!P1 SYNCS.ARRIVE.TRANS64.RED.A1T0 RZ, [R0+URZ], RZ ;  /* 0x000000ff00ff99a7 */ /* 0x0001e4000810043f */
[----:B------:R-:W-:-:S02]  /*18550*/  FSEL R155, R155, -INF , !P5 ;  /* 0xff8000009b9b7808 */ /* 0x000fc40006800000 */
[----:B------:R-:W-:Y:S02]  /*18560*/  ISETP.GT.AND P5, PT, R188, 0x9, P4 ;  /* 0x00000009bc00780c */ /* 0x000fe400027a4270 */
[----:B0-----:R-:W-:Y:S02]  /*18570*/  FMNMX.FTZ R0, R152, R5, !PT ;  /* 0x0000000598007209 */ /* 0x001fe40007810000 */
[----:B------:R-:W-:Y:S02]  /*18580*/  ISETP.LT.OR P5, PT, R187, 0xa, P5 ;  /* 0x0000000abb00780c */ /* 0x000fe40002fa1670 */
[----:B------:R-:W-:Y:S02]  /*18590*/  FMNMX.FTZ R0, R153, R0, !PT ;  /* 0x0000000099007209 */ /* 0x000fe40007810000 */
[----:B------:R-:W-:Y:S02]  /*185a0*/  FSEL R159, R159, -INF , !P5 ;  /* 0xff8000009f9f7808 */ /* 0x000fe40006800000 */
[----:B------:R-:W-:-:S02]  /*185b0*/  FMNMX.FTZ R0, R156, R0, !PT ;  /* 0x000000009c007209 */ /* 0x000fc40007810000 */
[----:B------:R-:W-:Y:S02]  /*185c0*/  ISETP.GT.AND P5, PT, R188, 0x11, P4 ;  /* 0x00000011bc00780c */ /* 0x000fe400027a4270 */
[----:B------:R-:W-:Y:S02]  /*185d0*/  FMNMX.FTZ R0, R157, R0, !PT ;  /* 0x000000009d007209 */ /* 0x000fe40007810000 */
        /* <DEDUP_REMOVED lines=22> */
[----:B------:R-:W-:Y:S02]  /*18740*/  ISETP.GT.AND P5, PT, R188, RZ, P4 ;  /* 0x000000ffbc00720c */ /* 0x000fe400027a4270 */
[----:B------:R-:W-:Y:S02]  /*18750*/  FMNMX.FTZ R0, R181, R0, !PT ;  /* 0x00000000b5007209 */ /* 0x000fe40007810000 */
[----:B------:R-:W-:-:S03]  /*18760*/  ISETP.LT.OR P5, PT, R187, 0x1, P5 ;  /* 0x00000001bb00780c */ /* 0x000fc60002fa1670 */
[----:B------:R-:W0:Y:S01]  /*18770*/  SHFL.BFLY PT, R2, R0, 0x2, 0x1f ;  /* 0x0c401f0000027f89 */ /* 0x000e2200000e0000 */
[----:B------:R-:W-:Y:S02]  /*18780*/  FSEL R154, R154, -INF , !P5 ;  /* 0xff8000009a9a7808 */ /* 0x000fe40006800000 */
[----:B------:R-:W-:-:S04]  /*18790*/  ISETP.GT.AND P5, PT, R188, 0x38, P4 ;  /* 0x00000038bc00780c */ /* 0x000fc800027a4270 */
[----:B------:R-:W-:-:S04]  /*187a0*/  ISETP.LT.OR P5, PT, R187, 0x39, P5 ;  /* 0x00000039bb00780c */ /* 0x000fc80002fa1670 */
[----:B------:R-:W-:Y:S02]  /*187b0*/  FSEL R182, R182, -INF , !P5 ;  /* 0xff800000b6b67808 */ /* 0x000fe40006800000 */
[----:B0-----:R-:W-:-:S05]  /*187c0*/  FMNMX.FTZ R2, R0, R2, !PT ;  /* 0x0000000200027209 */ /* 0x001fca0007810000 */
[----:B------:R-:W0:Y:S02]  /*187d0*/  SHFL.BFLY PT, R165, R2, 0x1, 0x1f ;  /* 0x0c201f0002a57f89 */ /* 0x000e2400000e0000 */
[----:B0-----:R-:W-:Y:S01]  /*187e0*/  FMNMX.FTZ R165, R2, R165, !PT ;  /* 0x000000a502a57209 */ /* 0x001fe20007810000 */
[----:B------:R-:W-:-:S03]  /*187f0*/  IMAD.U32 R2, RZ, RZ, UR4 ;  /* 0x00000004ff027e24 */ /* 0x000fc6000f8e00ff */
[C---:B------:R-:W-:Y:S01]  /*18800*/  FSETP.NEU.FTZ.AND P6, PT, R165.reuse, -INF , PT ;  /* 0xff800000a500780b */ /* 0x040fe20003fdd000 */
[----:B------:R-:W-:-:S03]  /*18810*/  FMUL.FTZ R0, R165, R2 ;  /* 0x00000002a5007220 */ /* 0x000fc60000410000 */
[----:B------:R-:W-:Y:S02]  /*18820*/  FSEL R3, R165, RZ, P6 ;  /* 0x000000ffa5037208 */ /* 0x000fe40003000000 */
[----:B------:R-:W-:Y:S02]  /*18830*/  FSEL R0, R0, RZ, P6 ;  /* 0x000000ff00007208 */ /* 0x000fe40003000000 */
[----:B------:R-:W-:Y:S01]  /*18840*/  ISETP.GT.AND P6, PT, R188, 0x8, P4 ;  /* 0x00000008bc00780c */ /* 0x000fe200027c4270 */
[----:B------:R-:W-:Y:S01]  /*18850*/  FADD.FTZ R3, -R3, R5 ;  /* 0x0000000503037221 */ /* 0x000fe20000010100 */
[----:B------:R-:W-:Y:S01]  /*18860*/  FMNMX.FTZ R5, R154, R4, !PT ;  /* 0x000000049a057209 */ /* 0x000fe20007810000 */
[-CC-:B------:R-:W-:Y:S01]  /*18870*/  FFMA.FTZ R152, R152, R2.reuse, -R0.reuse ;  /* 0x0000000298987223 */ /* 0x180fe20000010800 */
[----:B------:R-:W-:Y:S01]  /*18880*/  ISETP.LT.OR P6, PT, R187, 0x9, P6 ;  /* 0x00000009bb00780c */ /* 0x000fe200037c1670 */
[-C--:B------:R-:W-:Y:S01]  /*18890*/  FMUL.FTZ R3, R3, R2.reuse ;  /* 0x0000000203037220 */ /* 0x080fe20000410000 */
[----:B------:R-:W-:Y:S01]  /*188a0*/  FMNMX.FTZ R5, R155, R5, !PT ;  /* 0x000000059b057209 */ /* 0x000fe20007810000 */
[-CC-:B------:R-:W-:Y:S01]  /*188b0*/  FFMA.FTZ R153, R153, R2.reuse, -R0.reuse ;  /* 0x0000000299997223 */ /* 0x180fe20000010800 */
[----:B------:R-:W-:Y:S01]  /*188c0*/  FSEL R158, R158, -INF , !P6 ;  /* 0xff8000009e9e7808 */ /* 0x000fe20007000000 */
[-CC-:B------:R-:W-:Y:S01]  /*188d0*/  FFMA.FTZ R156, R156, R2.reuse, -R0.reuse ;  /* 0x000000029c9c7223 */ /* 0x180fe20000010800 */
[----:B------:R-:W-:Y:S01]  /*188e0*/  ISETP.GT.AND P6, PT, R188, 0x10, P4 ;  /* 0x00000010bc00780c */ /* 0x000fe200027c4270 */
[-CC-:B------:R-:W-:Y:S01]  /*188f0*/  FFMA.FTZ R157, R157, R2.reuse, -R0.reuse ;  /* 0x000000029d9d7223 */ /* 0x180fe20000010800 */
[----:B------:R-:W-:Y:S01]  /*18900*/  FMNMX.FTZ R5, R158, R5, !PT ;  /* 0x000000059e057209 */ /* 0x000fe20007810000 */
[-CC-:B------:R-:W-:Y:S01]  /*18910*/  FFMA.FTZ R160, R160, R2.reuse, -R0.reuse ;  /* 0x00000002a0a07223 */ /* 0x180fe20000010800 */
[----:B------:R-:W-:Y:S01]  /*18920*/  ISETP.LT.OR P6, PT, R187, 0x11, P6 ;  /* 0x00000011bb00780c */ /* 0x000fe200037c1670 */
[-CC-:B------:R-:W-:Y:S01]  /*18930*/  FFMA.FTZ R161, R161, R2.reuse, -R0.reuse ;  /* 0x00000002a1a17223 */ /* 0x180fe20000010800 */
        /* <DEDUP_REMOVED lines=19> */
[----:B------:R-:W-:Y:S01]  /*18a70*/  MUFU.EX2 R196, R152 ;  /* 0x0000009800c47308 */ /* 0x000fe20000000800 */
[----:B------:R-:W-:Y:S01]  /*18a80*/  FMNMX.FTZ R5, R167, R5, !PT ;  /* 0x00000005a7057209 */ /* 0x000fe20007810000 */
[----:B------:R-:W-:Y:S01]  /*18a90*/  FFMA.FTZ R0, R181, R2, -R0 ;  /* 0x00000002b5007223 */ /* 0x000fe20000010800 */
[----:B------:R-:W-:-:S02]  /*18aa0*/  FSEL R170, R170, -INF , !P6 ;  /* 0xff800000aaaa7808 */ /* 0x000fc40007000000 */
[----:B------:R-:W-:Y:S02]  /*18ab0*/  ISETP.GT.AND P6, PT, R188, 0x28, P4 ;  /* 0x00000028bc00780c */ /* 0x000fe400027c4270 */
[----:B------:R-:W-:Y:S01]  /*18ac0*/  FMNMX.FTZ R5, R170, R5, !PT ;  /* 0x00000005aa057209 */ /* 0x000fe20007810000 */
[----:B------:R-:W-:Y:S01]  /*18ad0*/  MUFU.EX2 R3, R3 ;  /* 0x0000000300037308 */ /* 0x000fe20000000800 */
[----:B------:R-:W-:Y:S02]  /*18ae0*/  ISETP.LT.OR P6, PT, R187, 0x29, P6 ;  /* 0x00000029bb00780c */ /* 0x000fe400037c1670 */
[----:B------:R-:W-:Y:S02]  /*18af0*/  FMNMX.FTZ R5, R171, R5, !PT ;  /* 0x00000005ab057209 */ /* 0x000fe40007810000 */
[----:B------:R-:W-:Y:S02]  /*18b00*/  FSEL R174, R174, -INF , !P6 ;  /* 0xff800000aeae7808 */ /* 0x000fe40007000000 */
[----:B------:R-:W-:Y:S01]  /*18b10*/  ISETP.GT.AND P6, PT, R188, 0x30, P4 ;  /* 0x00000030bc00780c */ /* 0x000fe200027c4270 */
[----:B------:R-:W-:Y:S01]  /*18b20*/  MUFU.EX2 R153, R153 ;  /* 0x0000009900997308 */ /* 0x000fe20000000800 */
[----:B------:R-:W-:-:S02]  /*18b30*/  FMNMX.FTZ R5, R174, R5, !PT ;  /* 0x00000005ae057209 */ /* 0x000fc40007810000 */
[----:B------:R-:W-:Y:S02]  /*18b40*/  ISETP.LT.OR P6, PT, R187, 0x31, P6 ;  /* 0x00000031bb00780c */ /* 0x000fe400037c1670 */
[----:B------:R-:W-:Y:S02]  /*18b50*/  FMNMX.FTZ R5, R175, R5, !PT ;  /* 0x00000005af057209 */ /* 0x000fe40007810000 */
[----:B------:R-:W-:Y:S01]  /*18b60*/  FSEL R178, R178, -INF , !P6 ;  /* 0xff800000b2b27808 */ /* 0x000fe20007000000 */
[----:B------:R-:W-:Y:S01]  /*18b70*/  MUFU.EX2 R186, R0 ;  /* 0x0000000000ba7308 */ /* 0x000fe20000000800 */
[C---:B------:R-:W-:Y:S02]  /*18b80*/  ISETP.GT.AND P6, PT, R188.reuse, 0x31, P4 ;  /* 0x00000031bc00780c */ /* 0x040fe400027c4270 */
[----:B------:R-:W-:Y:S02]  /*18b90*/  ISETP.GT.AND P4, PT, R188, 0x39, P4 ;  /* 0x00000039bc00780c */ /* 0x000fe40002784270 */
[----:B------:R-:W-:-:S02]  /*18ba0*/  ISETP.LT.OR P6, PT, R187, 0x32, P6 ;  /* 0x00000032bb00780c */ /* 0x000fc400037c1670 */
[----:B------:R-:W-:Y:S01]  /*18bb0*/  FMNMX.FTZ R5, R178, R5, !PT ;  /* 0x00000005b2057209 */ /* 0x000fe20007810000 */
[----:B------:R-:W-:Y:S01]  /*18bc0*/  MUFU.EX2 R156, R156 ;  /* 0x0000009c009c7308 */ /* 0x000fe20000000800 */
[----:B------:R-:W-:Y:S02]  /*18bd0*/  FSEL R179, R179, -INF , !P6 ;  /* 0xff800000b3b37808 */ /* 0x000fe40007000000 */
[----:B------:R-:W-:Y:S02]  /*18be0*/  ISETP.LT.OR P4, PT, R187, 0x3a, P4 ;  /* 0x0000003abb00780c */ /* 0x000fe40002781670 */
[----:B------:R-:W-:Y:S02]  /*18bf0*/  FMNMX.FTZ R5, R179, R5, !PT ;  /* 0x00000005b3057209 */ /* 0x000fe40007810000 */
[----:B------:R-:W-:Y:S01]  /*18c00*/  FSEL R183, R183, -INF , !P4 ;  /* 0xff800000b7b77808 */ /* 0x000fe20006000000 */
[----:B------:R-:W0:Y:S01]  /*18c10*/  MUFU.EX2 R157, R157 ;  /* 0x0000009d009d7308 */ /* 0x000e220000000800 */
[----:B------:R-:W-:-:S04]  /*18c20*/  FMNMX.FTZ R5, R182, R5, !PT ;  /* 0x00000005b6057209 */ /* 0x000fc80007810000 */
[----:B------:R-:W-:-:S03]  /*18c30*/  FMNMX.FTZ R22, R183, R5, !PT ;  /* 0x00000005b7167209 */ /* 0x000fc60007810000 */
[----:B------:R-:W-:Y:S02]  /*18c40*/  MUFU.EX2 R160, R160 ;  /* 0x000000a000a07308 */ /* 0x000fe40000000800 */
[----:B------:R-:W1:Y:S06]  /*18c50*/  SHFL.BFLY PT, R5, R22, 0x2, 0x1f ;  /* 0x0c401f0016057f89 */ /* 0x000e6c00000e0000 */
[----:B------:R-:W3:Y:S01]  /*18c60*/  MUFU.EX2 R161, R161 ;  /* 0x000000a100a17308 */ /* 0x000ee20000000800 */
[----:B0-----:R-:W-:-:S07]  /*18c70*/  F2FP.BF16.F32.PACK_AB R198, R157, R156 ;  /* 0x0000009c9dc6723e */ /* 0x001fce00000010ff */
[----:B------:R-:W-:Y:S08]  /*18c80*/  MUFU.EX2 R164, R164 ;  /* 0x000000a400a47308 */ /* 0x000ff00000000800 */
[----:B------:R-:W0:Y:S01]  /*18c90*/  MUFU.EX2 R189, R189 ;  /* 0x000000bd00bd7308 */ /* 0x000e220000000800 */
[----:B---3--:R-:W-:Y:S02]  /*18ca0*/  F2FP.BF16.F32.PACK_AB R192, R161, R160 ;  /* 0x000000a0a1c0723e */ /* 0x008fe400000010ff */
[----:B-1----:R-:W-:-:S05]  /*18cb0*/  FMNMX.FTZ R22, R22, R5, !PT ;  /* 0x0000000516167209 */ /* 0x002fca0007810000 */
[----:B------:R-:W1:Y:S01]  /*18cc0*/  SHFL.BFLY PT, R5, R22, 0x1, 0x1f ;  /* 0x0c201f0016057f89 */ /* 0x000e6200000e0000 */
[----:B------:R-:W-:Y:S08]  /*18cd0*/  MUFU.EX2 R168, R168 ;  /* 0x000000a800a87308 */ /* 0x000ff00000000800 */
[----:B------:R-:W3:Y:S01]  /*18ce0*/  MUFU.EX2 R169, R169 ;  /* 0x000000a900a97308 */ /* 0x000ee20000000800 */
[----:B0-----:R-:W-:-:S07]  /*18cf0*/  F2FP.BF16.F32.PACK_AB R194, R189, R164 ;  /* 0x000000a4bdc2723e */ /* 0x001fce00000010ff */
[----:B------:R-:W-:Y:S01]  /*18d00*/  MUFU.EX2 R172, R172 ;  /* 0x000000ac00ac7308 */ /* 0x000fe20000000800 */
[----:B-1----:R-:W-:-:S07]  /*18d10*/  FMNMX.FTZ R152, R22, R5, !PT ;  /* 0x0000000516987209 */ /* 0x002fce0007810000 */
[----:B------:R-:W0:Y:S01]  /*18d20*/  MUFU.EX2 R173, R173 ;  /* 0x000000ad00ad7308 */ /* 0x000e220000000800 */
[----:B---3--:R-:W-:Y:S01]  /*18d30*/  F2FP.BF16.F32.PACK_AB R188, R169, R168 ;  /* 0x000000a8a9bc723e */ /* 0x008fe200000010ff */
[----:B------:R-:W-:Y:S01]  /*18d40*/  IMAD.MOV.U32 R22, RZ, RZ, R231 ;  /* 0x000000ffff167224 */ /* 0x000fe200078e00e7 */
[C---:B------:R-:W-:Y:S01]  /*18d50*/  FSETP.NEU.FTZ.AND P4, PT, R152.reuse, -INF , PT ;  /* 0xff8000009800780b */ /* 0x040fe20003f9d000 */
[----:B------:R-:W-:-:S03]  /*18d60*/  FMUL.FTZ R0, R152, R2 ;  /* 0x0000000298007220 */ /* 0x000fc60000410000 */
[----:B------:R-:W-:Y:S01]  /*18d70*/  FSEL R5, R152, RZ, P4 ;  /* 0x000000ff98057208 */ /* 0x000fe20002000000 */
[----:B------:R-:W-:Y:S01]  /*18d80*/  MUFU.EX2 R176, R176 ;  /* 0x000000b000b07308 */ /* 0x000fe20000000800 */
[----:B------:R-:W-:-:S03]  /*18d90*/  FSEL R0, R0, RZ, P4 ;  /* 0x000000ff00007208 */ /* 0x000fc60002000000 */
[----:B------:R-:W-:Y:S02]  /*18da0*/  FADD.FTZ R5, -R5, R4 ;  /* 0x0000000405057221 */ /* 0x000fe40000010100 */
        /* <DEDUP_REMOVED lines=16> */
[----:B------:R-:W-:Y:S01]  /*18eb0*/  FFMA.FTZ R0, R3, R228, R196 ;  /* 0x000000e403007223 */ /* 0x000fe200000100c4 */
[----:B------:R-:W-:Y:S01]  /*18ec0*/  FMUL.FTZ R5, R5, R2 ;  /* 0x0000000205057220 */ /* 0x000fe20000410000 */
[----:B------:R-:W-:Y:S01]  /*18ed0*/  MUFU.EX2 R154, R154 ;  /* 0x0000009a009a7308 */ /* 0x000fe20000000800 */
[C---:B--2---:R-:W-:Y:S01]  /*18ee0*/  ISETP.GT.AND P4, PT, R204.reuse, R205, PT ;  /* 0x000000cdcc00720c */ /* 0x044fe20003f84270 */
[C---:B------:R-:W-:Y:S01]  /*18ef0*/  FADD.FTZ R0, R153.reuse, R0 ;  /* 0x0000000099007221 */ /* 0x040fe20000010000 */
[----:B------:R-:W-:Y:S01]  /*18f00*/  F2FP.BF16.F32.PACK_AB R196, R153, R196 ;  /* 0x000000c499c4723e */ /* 0x000fe200000010ff */
[----:B------:R-:W-:Y:S01]  /*18f10*/  VIADD R204, R204, 0xffffffff ;  /* 0xffffffffcccc7836 */ /* 0x000fe20000000000 */
[----:B0-----:R-:W-:Y:S01]  /*18f20*/  F2FP.BF16.F32.PACK_AB R190, R173, R172 ;  /* 0x000000acadbe723e */ /* 0x001fe200000010ff */
[----:B------:R-:W-:Y:S01]  /*18f30*/  FADD.FTZ R0, R156, R0 ;  /* 0x000000009c007221 */ /* 0x000fe20000010000 */
[----:B------:R-:W-:Y:S01]  /*18f40*/  IMAD.MOV.U32 R205, RZ, RZ, R230 ;  /* 0x000000ffffcd7224 */ /* 0x000fe200078e00e6 */
[----:B------:R-:W0:Y:S02]  /*18f50*/  MUFU.EX2 R155, R155 ;  /* 0x0000009b009b7308 */ /* 0x000e240000000800 */
[----:B------:R-:W-:-:S04]  /*18f60*/  FADD.FTZ R0, R157, R0 ;  /* 0x000000009d007221 */ /* 0x000fc80000010000 */
[----:B------:R-:W-:Y:S02]  /*18f70*/  FADD.FTZ R0, R160, R0 ;  /* 0x00000000a0007221 */ /* 0x000fe40000010000 */
[----:B------:R-:W-:Y:S02]  /*18f80*/  MUFU.EX2 R158, R158 ;  /* 0x0000009e009e7308 */ /* 0x000fe40000000800 */
[----:B------:R-:W-:-:S04]  /*18f90*/  FADD.FTZ R0, R161, R0 ;  /* 0x00000000a1007221 */ /* 0x000fc80000010000 */
[----:B------:R-:W-:Y:S02]  /*18fa0*/  FADD.FTZ R4, R164, R0 ;  /* 0x00000000a4047221 */ /* 0x000fe40000010000 */
[----:B------:R1:W2:Y:S01]  /*18fb0*/  MUFU.EX2 R0, R5 ;  /* 0x0000000500007308 */ /* 0x0002a20000000800 */
[----:B0-----:R-:W-:Y:S01]  /*18fc0*/  F2FP.BF16.F32.PACK_AB R197, R155, R154 ;  /* 0x0000009a9bc5723e */ /* 0x001fe200000010ff */
[----:B------:R-:W-:-:S04]  /*18fd0*/  FADD.FTZ R4, R189, R4 ;  /* 0x00000004bd047221 */ /* 0x000fc80000010000 */
[----:B------:R-:W-:Y:S02]  /*18fe0*/  FADD.FTZ R4, R168, R4 ;  /* 0x00000004a8047221 */ /* 0x000fe40000010000 */
[----:B------:R-:W0:Y:S01]  /*18ff0*/  MUFU.EX2 R159, R159 ;  /* 0x0000009f009f7308 */ /* 0x000e220000000800 */
[----:B-1----:R-:W-:Y:S02]  /*19000*/  IMAD.MOV.U32 R5, RZ, RZ, R165 ;  /* 0x000000ffff057224 */ /* 0x002fe400078e00a5 */
[----:B------:R-:W-:-:S04]  /*19010*/  FADD.FTZ R4, R169, R4 ;  /* 0x00000004a9047221 */ /* 0x000fc80000010000 */
[----:B------:R-:W-:Y:S01]  /*19020*/  FADD.FTZ R4, R172, R4 ;  /* 0x00000004ac047221 */ /* 0x000fe20000010000 */
[----:B------:R-:W1:Y:S01]  /*19030*/  MUFU.EX2 R162, R162 ;  /* 0x000000a200a27308 */ /* 0x000e620000000800 */
[----:B--2---:R-:W-:Y:S02]  /*19040*/  FFMA.FTZ R227, R0, R227, R154 ;  /* 0x000000e300e37223 */ /* 0x004fe4000001009a */
[----:B------:R-:W-:Y:S02]  /*19050*/  FADD.FTZ R4, R173, R4 ;  /* 0x00000004ad047221 */ /* 0x000fe40000010000 */
[----:B------:R-:W-:Y:S02]  /*19060*/  FADD.FTZ R227, R155, R227 ;  /* 0x000000e39be37221 */ /* 0x000fe40000010000 */
[----:B------:R-:W-:Y:S01]  /*19070*/  FADD.FTZ R4, R176, R4 ;  /* 0x00000004b0047221 */ /* 0x000fe20000010000 */
[----:B------:R-:W2:Y:S01]  /*19080*/  MUFU.EX2 R163, R163 ;  /* 0x000000a300a37308 */ /* 0x000ea20000000800 */
[----:B------:R-:W-:Y:S01]  /*19090*/  FADD.FTZ R227, R158, R227 ;  /* 0x000000e39ee37221 */ /* 0x000fe20000010000 */
[----:B0-----:R-:W-:-:S03]  /*190a0*/  F2FP.BF16.F32.PACK_AB R199, R159, R158 ;  /* 0x0000009e9fc7723e */ /* 0x001fc600000010ff */
        /* <DEDUP_REMOVED lines=30> */
[----:B0-----:R-:W-:-:S04]  /*19290*/  FADD.FTZ R4, R180, R4 ;  /* 0x00000004b4047221 */ /* 0x001fc80000010000 */
[C---:B------:R-:W-:Y:S01]  /*192a0*/  FADD.FTZ R228, R186.reuse, R4 ;  /* 0x00000004bae47221 */ /* 0x040fe20000010000 */
[----:B------:R-:W-:Y:S01]  /*192b0*/  F2FP.BF16.F32.PACK_AB R186, R186, R180 ;  /* 0x000000b4baba723e */ /* 0x000fe200000010ff */
[----:B------:R-:W-:Y:S02]  /*192c0*/  IMAD.MOV.U32 R4, RZ, RZ, R152 ;  /* 0x000000ffff047224 */ /* 0x000fe400078e0098 */
[----:B-1----:R-:W-:-:S04]  /*192d0*/  FADD.FTZ R227, R182, R227 ;  /* 0x000000e3b6e37221 */ /* 0x002fc80000010000 */
[C---:B--2---:R-:W-:Y:S01]  /*192e0*/  FADD.FTZ R227, R183.reuse, R227 ;  /* 0x000000e3b7e37221 */ /* 0x044fe20000010000 */
[----:B------:R-:W-:Y:S01]  /*192f0*/  F2FP.BF16.F32.PACK_AB R187, R183, R182 ;  /* 0x000000b6b7bb723e */ /* 0x000fe200000010ff */
[----:B------:R-:W-:Y:S06]  /*19300*/  @P4 BRA `(.L_x_1755) ;  /* 0xffffffd4004c4947 */ /* 0x000fec000383ffff */
[----:B------:R-:W-:Y:S05]  /*19310*/  BSYNC B1 ;  /* 0x0000000000017941 */ /* 0x000fea0003800000 */
.L_x_1736:
[----:B------:R-:W-:Y:S02]  /*19320*/  IMAD.MOV.U32 R4, RZ, RZ, R152 ;  /* 0x000000ffff047224 */ /* 0x000fe400078e0098 */
[----:B------:R-:W-:Y:S02]  /*19330*/  IMAD.MOV.U32 R5, RZ, RZ, R165 ;  /* 0x000000ffff057224 */ /* 0x000fe400078e00a5 */
[----:B------:R-:W-:Y:S02]  /*19340*/  IMAD.MOV.U32 R22, RZ, RZ, R231 ;  /* 0x000000ffff167224 */ /* 0x000fe400078e00e7 */
[----:B------:R-:W-:-:S07]  /*19350*/  IMAD.MOV.U32 R205, RZ, RZ, R230 ;  /* 0x000000ffffcd7224 */ /* 0x000fce00078e00e6 */
.L_x_1735:
[----:B------:R-:W-:Y:S05]  /*19360*/  BSYNC B0 ;  /* 0x0000000000007941 */ /* 0x000fea0003800000 */
.L_x_1734:
[----:B------:R-:W2:Y:S01]  /*19370*/  LDL R153, [R1+0x14] ;  /* 0x0000140001997983 */ /* 0x000ea20000100800 */
[----:B------:R-:W0:Y:S08]  /*19380*/  LDC R152, c[0x0][0x448] ;  /* 0x00011200ff987b82 */ /* 0x000e300000000800 */
[----:B------:R-:W1:Y:S01]  /*19390*/  LDC R155, c[0x0][0x9e4] ;  /* 0x00027900ff9b7b82 */ /* 0x000e620000000800 */
[----:B0-----:R-:W-:-:S02]  /*193a0*/  ISETP.NE.AND P5, PT, R152, 0x1, PT ;  /* 0x000000019800780c */ /* 0x001fc40003fa5270 */
[----:B-1----:R-:W-:-:S11]  /*193b0*/  ISETP.GE.AND P6, PT, R155, 0x1, PT ;  /* 0x000000019b00780c */ /* 0x002fd60003fc6270 */
[----:B------:R-:W0:Y:S08]  /*193c0*/  @P5 LDC R154, c[0x0][0x44c] ;  /* 0x00011300ff9a5b82 */ /* 0x000e300000000800 */
[----:B------:R-:W1:Y:S01]  /*193d0*/  @P5 LDC R152, c[0x0][0x450] ;  /* 0x00011400ff985b82 */ /* 0x000e620000000800 */
[----:B--2---:R-:W-:-:S04]  /*193e0*/  VIADD R153, R153, 0x7f ;  /* 0x0000007f99997836 */ /* 0x004fc80000000000 */
[----:B0-----:R-:W-:-:S05]  /*193f0*/  @P5 IMAD.HI.U32 R154, R153, R154, RZ ;  /* 0x0000009a999a5227 */ /* 0x001fca00078e00ff */
[----:B-1----:R-:W-:Y:S02]  /*19400*/  @P5 SHF.R.U32.HI R153, RZ, R152, R154 ;  /* 0x00000098ff995219 */ /* 0x002fe4000001169a */
[----:B------:R-:W-:-:S05]  /*19410*/  IADD3 R152, R221, 0x1, -R220 ;  /* 0x00000001dd987810 */ /* 0x000fca0007ffe8dc */
[----:B------:R-:W-:-:S04]  /*19420*/  IMAD.IADD R153, R152, 0x1, R153 ;  /* 0x0000000198997824 */ /* 0x000fc800078e0299 */
[----:B------:R-:W-:Y:S01]  /*19430*/  IMAD.IADD R232, R153, 0x1, -R232 ;  /* 0x0000000199e87824 */ /* 0x000fe200078e0ae8 */
[----:B------:R-:W-:Y:S06]  /*19440*/  @!P6 BRA `(.L_x_1756) ;  /* 0x000000000048e947 */ /* 0x000fec0003800000 */
[----:B------:R-:W-:Y:S01]  /*19450*/  IMAD.MOV.U32 R154, RZ, RZ, R153 ;  /* 0x000000ffff9a7224 */ /* 0x000fe200078e0099 */
[----:B------:R-:W-:Y:S04]  /*19460*/  BSSY B0, `(.L_x_1757) ;  /* 0x000000e000007945 */ /* 0x000fe80003800000 */
        /* <DEDUP_REMOVED lines=9> */
.L_x_1758:
[----:B------:R-:W-:-:S13]  /*19500*/  ISETP.NE.AND P2, PT, R155, 0x1, PT ;  /* 0x000000019b00780c */ /* 0x000fda0003f45270 */
[----:B------:R-:W0:Y:S02]  /*19510*/  @P2 LDC.64 R152, c[0x0][0x9e8] ;  /* 0x00027a00ff982b82 */ /* 0x000e240000000a00 */
[----:B0-----:R-:W-:-:S05]  /*19520*/  @P2 IMAD.HI.U32 R152, R154, R152, RZ ;  /* 0x000000989a982227 */ /* 0x001fca00078e00ff */
[----:B------:R-:W-:-:S07]  /*19530*/  @P2 SHF.R.U32.HI R154, RZ, R153, R152 ;  /* 0x00000099ff9a2219 */ /* 0x000fce0000011698 */
.L_x_1759:
[----:B------:R-:W-:Y:S05]  /*19540*/  BSYNC B0 ;  /* 0x0000000000007941 */ /* 0x000fea0003800000 */
.L_x_1757:
[----:B------:R-:W-:-:S05]  /*19550*/  IMAD R154, R154, R155, RZ ;  /* 0x0000009b9a9a7224 */ /* 0x000fca00078e02ff */
[----:B------:R-:W-:-:S07]  /*19560*/  VIMNMX R232, R232, R154, !PT ;  /* 0x0000009ae8e87248 */ /* 0x000fce0007fe0100 */
.L_x_1756:
[----:B------:R-:W2:Y:S01]  /*19570*/  LDL R153, [R1+0x38] ;  /* 0x0000380001997983 */ /* 0x000ea20000100800 */
[----:B------:R-:W-:Y:S01]  /*19580*/  VIADD R232, R232, 0x3f ;  /* 0x0000003fe8e87836 */ /* 0x000fe20000000000 */
[----:B------:R-:W-:Y:S04]  /*19590*/  BSSY B0, `(.L_x_1760) ;  /* 0x000020d000007945 */ /* 0x000fe80003800000 */
[----:B------:R-:W-:-:S04]  /*195a0*/  SHF.R.S32.HI R152, RZ, 0x1f, R232 ;  /* 0x0000001fff987819 */ /* 0x000fc800000114e8 */
[----:B------:R-:W-:-:S04]  /*195b0*/  LEA.HI R152, R152, R232, RZ, 0x6 ;  /* 0x000000e898987211 */ /* 0x000fc800078f30ff */
[----:B------:R-:W-:-:S04]  /*195c0*/  SHF.R.S32.HI R152, RZ, 0x6, R152 ;  /* 0x00000006ff987819 */ /* 0x000fc80000011498 */
[----:B--2---:R-:W-:-:S04]  /*195d0*/  VIMNMX R153, R153, R152, !PT ;  /* 0x0000009899997248 */ /* 0x004fc80007fe0100 */
[----:B------:R-:W-:Y:S01]  /*195e0*/  ISETP.GE.AND P2, PT, R204, R153, PT ;  /* 0x00000099cc00720c */ /* 0x000fe20003f46270 */
[----:B------:R0:W-:-:S12]  /*195f0*/  STL [R1+0x1c], R153 ;  /* 0x00001c9901007387 */ /* 0x0001d80000100800 */
[----:B0-----:R-:W-:Y:S05]  /*19600*/  @!P2 BRA `(.L_x_1761) ;  /* 0x000000200014a947 */ /* 0x001fea0003800000 */
[----:B------:R-:W-:Y:S01]  /*19610*/  BSSY B1, `(.L_x_1762) ;  /* 0x0000203000017945 */ /* 0x000fe20003800000 */
[----:B------:R-:W-:Y:S02]  /*19620*/  IMAD.MOV.U32 R232, RZ, RZ, R204 ;  /* 0x000000ffffe87224 */ /* 0x000fe400078e00cc */
[----:B------:R-:W-:Y:S02]  /*19630*/  IMAD.MOV.U32 R231, RZ, RZ, R4 ;  /* 0x000000ffffe77224 */ /* 0x000fe400078e0004 */
[----:B------:R-:W-:Y:S02]  /*19640*/  IMAD.MOV.U32 R230, RZ, RZ, R5 ;  /* 0x000000ffffe67224 */ /* 0x000fe400078e0005 */
[----:B------:R-:W-:Y:S02]  /*19650*/  IMAD.MOV.U32 R204, RZ, RZ, R205 ;  /* 0x000000ffffcc7224 */ /* 0x000fe400078e00cd */
[----:B------:R-:W-:-:S07]  /*19660*/  IMAD.MOV.U32 R236, RZ, RZ, R22 ;  /* 0x000000ffffec7224 */ /* 0x000fce00078e0016 */
.L_x_1773:
[----:B------:R-:W-:-:S05]  /*19670*/  VIADD R22, R236, 0x1 ;  /* 0x00000001ec167836 */ /* 0x000fca0000000000 */
[----:B------:R-:W-:-:S04]  /*19680*/  ISETP.NE.AND P2, PT, R22, 0x2, PT ;  /* 0x000000021600780c */ /* 0x000fc80003f45270 */
[----:B------:R-:W-:Y:S02]  /*19690*/  SEL R205, RZ, 0x1, P2 ;  /* 0x00000001ffcd7807 */ /* 0x000fe40001000000 */
[----:B------:R-:W-:Y:S02]  /*196a0*/  SEL R22, R22, RZ, P2 ;  /* 0x000000ff16167207 */ /* 0x000fe40001000000 */
[----:B------:R-:W-:Y:S01]  /*196b0*/  LOP3.LUT R205, R204, R205, RZ, 0x3c, !PT ;  /* 0x000000cdcccd7212 */ /* 0x000fe200078e3cff */
[----:B------:R-:W-:Y:S06]  /*196c0*/  @!P0 BRA `(.L_x_1763) ;  /* 0x0000000000048947 */ /* 0x000fec0003800000 */
[----:B------:R-:W-:Y:S01]  /*196d0*/  BPT.TRAP 0x1 ;  /* 0x000000040000795c */ /* 0x000fe20000300000 */
.L_x_1763:
[----:B------:R-:W-:Y:S01]  /*196e0*/  IMAD R4, R22, 0x8, R16 ;  /* 0x0000000816047824 */ /* 0x000fe200078e0210 */
[----:B------:R-:W-:-:S04]  /*196f0*/  SHF.L.U32 R5, R205, 0x1f, RZ ;  /* 0x0000001fcd057819 */ /* 0x000fc800000006ff */
[----:B------:R0:W1:Y:S01]  /*19700*/  SYNCS.PHASECHK.TRANS64.TRYWAIT P2, [R4+URZ+0x30830], R5 ;  /* 0x03083005040075a7 */ /* 0x000062000804017f */
[----:B------:R-:W-:Y:S05]  /*19710*/  @!P0 BRA `(.L_x_1764) ;  /* 0x0000000000048947 */ /* 0x000fea0003800000 */
[----:B------:R-:W-:Y:S01]  /*19720*/  BPT.TRAP 0x1 ;  /* 0x000000040000795c */ /* 0x000fe20000300000 */
.L_x_1764:
        /* <DEDUP_REMOVED lines=8> */
.L_x_1766:
[----:B------:R-:W-:Y:S05]  /*197b0*/  BSYNC B2 ;  /* 0x0000000000027941 */ /* 0x000fea0003800000 */
.L_x_1765:
[----:B------:R-:W-:Y:S01]  /*197c0*/  R2UR UR4, R152 ;  /* 0x00000000980472ca */ /* 0x000fe200000e0000 */
[----:B------:R-:W-:Y:S01]  /*197d0*/  IMAD.MOV.U32 R152, RZ, RZ, R2 ;  /* 0x000000ffff987224 */ /* 0x000fe200078e0002 */
[----:B------:R-:W-:Y:S01]  /*197e0*/  R2UR UR12, R216 ;  /* 0x00000000d80c72ca */ /* 0x000fe200000e0000 */
[----:B01----:R-:W-:Y:S01]  /*197f0*/  IMAD.MOV.U32 R4, RZ, RZ, R158 ;  /* 0x000000ffff047224 */ /* 0x003fe200078e009e */
[----:B------:R-:W-:Y:S01]  /*19800*/  R2UR UR13, R217 ;  /* 0x00000000d90d72ca */ /* 0x000fe200000e0000 */
[----:B------:R-:W-:Y:S01]  /*19810*/  IMAD.MOV.U32 R5, RZ, RZ, 0x40000040 ;  /* 0x40000040ff057424 */ /* 0x000fe200078e00ff */
[----:B------:R-:W-:Y:S01]  /*19820*/  R2UR UR8, R152 ;  /* 0x00000000980872ca */ /* 0x000fe200000e0000 */
[----:B------:R-:W-:Y:S01]  /*19830*/  VIADD R152, R158, 0x200 ;  /* 0x000002009e987836 */ /* 0x000fe20000000000 */
[----:B------:R-:W-:Y:S01]  /*19840*/  R2UR UR6, R4 ;  /* 0x00000000040672ca */ /* 0x000fe200000e0000 */
[----:B------:R-:W-:Y:S01]  /*19850*/  VIADD R4, R158, 0x6 ;  /* 0x000000069e047836 */ /* 0x000fe20000000000 */
[----:B------:R-:W-:Y:S01]  /*19860*/  R2UR UR11, R5 ;  /* 0x00000000050b72ca */ /* 0x000fe200000e0000 */
[----:B------:R-:W-:Y:S01]  /*19870*/  IMAD.MOV.U32 R153, RZ, RZ, 0x40000040 ;  /* 0x40000040ff997424 */ /* 0x000fe200078e00ff */
[----:B------:R-:W-:Y:S01]  /*19880*/  R2UR UR14, R152 ;  /* 0x00000000980e72ca */ /* 0x000fe200000e0000 */
[----:B------:R-:W-:Y:S01]  /*19890*/  VIADD R156, R158, 0x204 ;  /* 0x000002049e9c7836 */ /* 0x000fe20000000000 */
[----:B------:R-:W-:Y:S01]  /*198a0*/  R2UR UR10, R4 ;  /* 0x00000000040a72ca */ /* 0x000fe200000e0000 */
[C---:B------:R-:W-:Y:S01]  /*198b0*/  VIADD R152, R158.reuse, 0x206 ;  /* 0x000002069e987836 */ /* 0x040fe20000000000 */
        /* <DEDUP_REMOVED lines=17> */
[----:B------:R-:W-:Y:S01]  /*199d0*/  IMAD.MOV.U32 R155, RZ, RZ, 0x40000040 ;  /* 0x40000040ff9b7424 */ /* 0x000fe200078e00ff */
        /* <DEDUP_REMOVED lines=235> */
.L_x_1768:
[----:B------:R-:W-:Y:S01]  /*1a890*/  SHF.L.U32 R0, R204, 0x1f, RZ ;  /* 0x0000001fcc007819 */ /* 0x000fe200000006ff */
[----:B------:R-:W-:-:S04]  /*1a8a0*/  IMAD R204, R236, 0x8, R16 ;  /* 0x00000008eccc7824 */ /* 0x000fc800078e0210 */
[----:B------:R0:W1:Y:S01]  /*1a8b0*/  SYNCS.PHASECHK.TRANS64.TRYWAIT P2, [R204+URZ+0x30850], R0 ;  /* 0x03085000cc0075a7 */ /* 0x000062000804017f */
[----:B------:R-:W-:Y:S05]  /*1a8c0*/  @!P0 BRA `(.L_x_1769) ;  /* 0x0000000000048947 */ /* 0x000fea0003800000 */
[----:B------:R-:W-:Y:S01]  /*1a8d0*/  BPT.TRAP 0x1 ;  /* 0x000000040000795c */ /* 0x000fe20000300000 */
.L_x_1769:
[----:B------:R-:W-:Y:S04]  /*1a8e0*/  BSSY B2, `(.L_x_1770) ;  /* 0x0000004000027945 */ /* 0x000fe80003800000 */
[----:B-1----:R-:W-:Y:S05]  /*1a8f0*/  @P2 BRA `(.L_x_1771) ;  /* 0x0000000000082947 */ /* 0x002fea0003800000 */
[----:B------:R-:W1:Y:S02]  /*1a900*/  SYNCS.PHASECHK.TRANS64.TRYWAIT P2, [R204+URZ+0x30850], R0 ;  /* 0x03085000cc0075a7 */ /* 0x000e64000804017f */
[----:B-1----:R-:W-:Y:S05]  /*1a910*/  @!P2 BRA `(.L_x_1772) ;  /* 0x0000014c0020a947 */ /* 0x002fea0003800000 */
.L_x_1771:
[----:B------:R-:W-:Y:S05]  /*1a920*/  BSYNC B2 ;  /* 0x0000000000027941 */ /* 0x000fea0003800000 */
.L_x_1770:
[----:B01----:R-:W-:Y:S01]  /*1a930*/  VIADD R0, R16, 0x400 ;  /* 0x0000040010007836 */ /* 0x003fe20000000000 */
[----:B------:R-:W-:Y:S01]  /*1a940*/  WARPGROUP.ARRIVE ;  /* 0x00000000000079c5 */ /* 0x000fe20000000000 */
[----:B------:R-:W-:Y:S01]  /*1a950*/  IMAD.MOV.U32 R3, RZ, RZ, 0x40000040 ;  /* 0x40000040ff037424 */ /* 0x000fe200078e00ff */
[----:B------:R-:W-:Y:S01]  /*1a960*/  ULDC UR4, c[0x0][0x988] ;  /* 0x0002620000047ab9 */ /* 0x000fe20000000800 */
[----:B------:R-:W-:Y:S01]  /*1a970*/  IMAD.MOV.U32 R5, RZ, RZ, 0x40000040 ;  /* 0x40000040ff057424 */ /* 0x000fe200078e00ff */
[----:B------:R-:W-:Y:S02]  /*1a980*/  SHF.R.U32.HI R0, RZ, 0x4, R0 ;  /* 0x00000004ff007819 */ /* 0x000fe40000011600 */
[----:B------:R-:W-:Y:S01]  /*1a990*/  R2UR UR7, R3 ;  /* 0x00000000030772ca */ /* 0x000fe200000e0000 */
[----:B------:R-:W-:Y:S01]  /*1a9a0*/  IMAD.MOV.U32 R3, RZ, RZ, 0x40000040 ;  /* 0x40000040ff037424 */ /* 0x000fe200078e00ff */
[----:B------:R-:W-:-:S04]  /*1a9b0*/  LOP3.LUT R0, R0, 0x3fff, RZ, 0xc0, !PT ;  /* 0x00003fff00007812 */ /* 0x000fc800078ec0ff */
[----:B------:R-:W-:-:S05]  /*1a9c0*/  LOP3.LUT R0, R0, 0x2000000, RZ, 0xfc, !PT ;  /* 0x0200000000007812 */ /* 0x000fca00078efcff */
        /* <DEDUP_REMOVED lines=12> */
[----:B------:R-:W-:Y:S01]  /*1aa90*/  FMNMX.FTZ R0, R160, R0, !PT ;  /* 0x00000000a0007209 */ /* 0x000fe20007810000 */
[----:B------:R-:W-:-:S03]  /*1aaa0*/  VIADD R2, R2, 0x180 ;  /* 0x0000018002027836 */ /* 0x000fc60000000000 */
        /* <DEDUP_REMOVED lines=14> */
[----:B------:R-:W-:Y:S02]  /*1ab90*/  R2UR UR6, R4 ;  /* 0x00000000040672ca */ /* 0x000fe400000e0000 */
[----:B------:R-:W-:Y:S01]  /*1aba0*/  R2UR UR7, R5 ;  /* 0x00000000050772ca */ /* 0x000fe200000e0000 */
        /* <DEDUP_REMOVED lines=8> */
[----:B------:R-:W-:Y:S02]  /*1ac30*/  FMNMX.FTZ R0, R163, R0, !PT ;  /* 0x00000000a3007209 */ /* 0x000fe40007810000 */
[----:B0-----:R-:W-:Y:S01]  /*1ac40*/  FMNMX.FTZ R5, R4, R5, !PT ;  /* 0x0000000504057209 */ /* 0x001fe20007810000 */
[----:B------:R-:W-:Y:S02]  /*1ac50*/  WARPGROUP.DEPBAR.LE gsb0, 0x0 ;  /* 0x00008000000079c5 */ /* 0x000fe40000010000 */
[----:B------:R-:W-:-:S06]  /*1ac60*/  WARPGROUP.ARRIVE ;  /* 0x00000000000079c5 */ /* 0x000fcc0000000000 */
[----:B------:R-:W-:Y:S01]  /*1ac70*/  HGMMA.64x256x16.F32.BF16 R24, R188, gdesc[UR4].tnspB, R24, gsb0 ;  /* 0x43e00004bc187df0 */ /* 0x000fe20008001818 */
[----:B------:R-:W-:Y:S01]  /*1ac80*/  R2UR UR7, R3 ;  /* 0x00000000030772ca */ /* 0x000fe200000e0000 */
[----:B------:R-:W-:Y:S01]  /*1ac90*/  FADD.FTZ R3, -R5, R230 ;  /* 0x000000e605037221 */ /* 0x000fe20000010100 */
[----:B------:R-:W-:Y:S01]  /*1aca0*/  R2UR UR6, R2 ;  /* 0x00000000020672ca */ /* 0x000fe200000e0000 */
[----:B------:R-:W2:Y:S01]  /*1acb0*/  LDL R230, [R1+0x1c] ;  /* 0x00001c0001e67983 */ /* 0x000ea20000100800 */
        /* <DEDUP_REMOVED lines=8> */
[----:B------:R-:W-:-:S03]  /*1ad40*/  IMAD.U32 R2, RZ, RZ, UR4 ;  /* 0x00000004ff027e24 */ /* 0x000fc6000f8e00ff */
[----:B------:R-:W-:Y:S01]  /*1ad50*/  FMNMX.FTZ R4, R182, R4, !PT ;  /* 0x00000004b6047209 */ /* 0x000fe20007810000 */
[----:B------:R-:W-:-:S03]  /*1ad60*/  FMUL.FTZ R0, R5, R2 ;  /* 0x0000000205007220 */ /* 0x000fc60000410000 */
[----:B------:R-:W-:Y:S01]  /*1ad70*/  FMNMX.FTZ R4, R183, R4, !PT ;  /* 0x00000004b7047209 */ /* 0x000fe20007810000 */
[----:B------:R-:W-:-:S04]  /*1ad80*/  FFMA.FTZ R196, R153, R2, -R0 ;  /* 0x0000000299c47223 */ /* 0x000fc80000010800 */
[----:B------:R-:W0:Y:S02]  /*1ad90*/  SHFL.BFLY PT, R153, R4, 0x2, 0x1f ;  /* 0x0c401f0004997f89 */ /* 0x000e2400000e0000 */
[----:B0-----:R-:W-:Y:S01]  /*1ada0*/  FMNMX.FTZ R4, R4, R153, !PT ;  /* 0x0000009904047209 */ /* 0x001fe20007810000 */
[----:B------:R-:W-:Y:S01]  /*1adb0*/  FFMA.FTZ R198, R156, R2, -R0 ;  /* 0x000000029cc67223 */ /* 0x000fe20000010800 */
[----:B------:R-:W-:Y:S02]  /*1adc0*/  WARPGROUP.DEPBAR.LE gsb0, 0x0 ;  /* 0x00008000000079c5 */ /* 0x000fe40000010000 */
[----:B------:R-:W-:-:S06]  /*1add0*/  WARPGROUP.ARRIVE ;  /* 0x00000000000079c5 */ /* 0x000fcc0000000000 */
[----:B------:R-:W-:Y:S01]  /*1ade0*/  HGMMA.64x256x16.F32.BF16 R24, R184, gdesc[UR4].tnspB, R24, gsb0 ;  /* 0x43e00004b8187df0 */ /* 0x000fe20008001818 */
[-CC-:B------:R-:W-:Y:S01]  /*1adf0*/  FFMA.FTZ R189, R152, R2.reuse, -R0.reuse ;  /* 0x0000000298bd7223 */ /* 0x180fe20000010800 */
[-CC-:B------:R-:W-:Y:S01]  /*1ae00*/  FFMA.FTZ R192, R161, R2.reuse, -R0.reuse ;  /* 0x00000002a1c07223 */ /* 0x180fe20000010800 */
[-CC-:B------:R-:W-:Y:S01]  /*1ae10*/  FFMA.FTZ R194, R164, R2.reuse, -R0.reuse ;  /* 0x00000002a4c27223 */ /* 0x180fe20000010800 */
[-CC-:B------:R-:W-:Y:S01]  /*1ae20*/  FFMA.FTZ R152, R165, R2.reuse, -R0.reuse ;  /* 0x00000002a5987223 */ /* 0x180fe20000010800 */
[-CC-:B------:R-:W-:Y:S01]  /*1ae30*/  FFMA.FTZ R188, R168, R2.reuse, -R0.reuse ;  /* 0x00000002a8bc7223 */ /* 0x180fe20000010800 */
[-CC-:B------:R-:W-:Y:S01]  /*1ae40*/  FFMA.FTZ R153, R169, R2.reuse, -R0.reuse ;  /* 0x00000002a9997223 */ /* 0x180fe20000010800 */
[-CC-:B------:R-:W-:Y:S01]  /*1ae50*/  FFMA.FTZ R190, R172, R2.reuse, -R0.reuse ;  /* 0x00000002acbe7223 */ /* 0x180fe20000010800 */
[-C--:B------:R-:W-:Y:S01]  /*1ae60*/  FFMA.FTZ R156, R173, R2.reuse, -R0 ;  /* 0x00000002ad9c7223 */ /* 0x080fe20000010800 */
[----:B------:R-:W-:Y:S01]  /*1ae70*/  FMUL.FTZ R3, R3, R2 ;  /* 0x0000000203037220 */ /* 0x000fe20000410000 */
[----:B------:R-:W-:Y:S08]  /*1ae80*/  MUFU.EX2 R189, R189 ;  /* 0x000000bd00bd7308 */ /* 0x000ff00000000800 */
[----:B------:R-:W0:Y:S08]  /*1ae90*/  MUFU.EX2 R3, R3 ;  /* 0x0000000300037308 */ /* 0x000e300000000800 */
[----:B------:R-:W1:Y:S08]  /*1aea0*/  MUFU.EX2 R196, R196 ;  /* 0x000000c400c47308 */ /* 0x000e700000000800 */
[----:B------:R-:W-:Y:S01]  /*1aeb0*/  MUFU.EX2 R198, R198 ;  /* 0x000000c600c67308 */ /* 0x000fe20000000800 */
[----:B0-----:R-:W-:-:S07]  /*1aec0*/  FFMA.FTZ R228, R3, R228, R189 ;  /* 0x000000e403e47223 */ /* 0x001fce00000100bd */
[----:B------:R-:W-:Y:S01]  /*1aed0*/  MUFU.EX2 R192, R192 ;  /* 0x000000c000c07308 */ /* 0x000fe20000000800 */
[----:B-1----:R-:W-:-:S07]  /*1aee0*/  FADD.FTZ R228, R196, R228 ;  /* 0x000000e4c4e47221 */ /* 0x002fce0000010000 */
[----:B------:R-:W-:Y:S08]  /*1aef0*/  MUFU.EX2 R194, R194 ;  /* 0x000000c200c27308 */ /* 0x000ff00000000800 */
[----:B------:R-:W-:Y:S08]  /*1af00*/  MUFU.EX2 R152, R152 ;  /* 0x0000009800987308 */ /* 0x000ff00000000800 */
[----:B------:R-:W-:Y:S08]  /*1af10*/  MUFU.EX2 R188, R188 ;  /* 0x000000bc00bc7308 */ /* 0x000ff00000000800 */
[----:B------:R-:W-:Y:S08]  /*1af20*/  MUFU.EX2 R153, R153 ;  /* 0x0000009900997308 */ /* 0x000ff00000000800 */
[----:B------:R-:W-:Y:S08]  /*1af30*/  MUFU.EX2 R190, R190 ;  /* 0x000000be00be7308 */ /* 0x000ff00000000800 */
[----:B------:R-:W-:Y:S01]  /*1af40*/  MUFU.EX2 R156, R156 ;  /* 0x0000009c009c7308 */ /* 0x000fe20000000800 */
[----:B--2---:R-:W-:Y:S01]  /*1af50*/  ISETP.GT.AND P2, PT, R232, R230, PT ;  /* 0x000000e6e800720c */ /* 0x004fe20003f44270 */
[----:B------:R-:W-:-:S05]  /*1af60*/  @!P1 VIADD R204, R204, 0x30860 ;  /* 0x00030860cccc9836 */ /* 0x000fca0000000000 */
[----:B------:R-:W-:Y:S01]  /*1af70*/  @!P1 PRMT R204, RZ, 0x654, R204 ;  /* 0x00000654ffcc9816 */ /* 0x000fe200000000cc */
[----:B------:R-:W-:Y:S01]  /*1af80*/  VIADD R232, R232, 0xffffffff ;  /* 0xffffffffe8e87836 */ /* 0x000fe20000000000 */
[----:B------:R-:W-:Y:S01]  /*1af90*/  F2FP.BF16.F32.PACK_AB R196, R196, R189 ;  /* 0x000000bdc4c4723e */ /* 0x000fe200000010ff */
[----:B------:R-:W-:Y:S02]  /*1afa0*/  IMAD.MOV.U32 R236, RZ, RZ, R22 ;  /* 0x000000ffffec7224 */ /* 0x000fe400078e0016 */
[----:B------:R-:W-:Y:S01]  /*1afb0*/  IMAD.MOV.U32 R230, RZ, RZ, R5 ;  /* 0x000000ffffe67224 */ /* 0x000fe200078e0005 */
[----:B------:R-:W-:Y:S02]  /*1afc0*/  WARPGROUP.DEPBAR.LE gsb0, 0x0 ;  /* 0x00008000000079c5 */ /* 0x000fe40000010000 */
[-CC-:B------:R-:W-:Y:S02]  /*1afd0*/  FFMA.FTZ R187, R160, R2.reuse, -R0.reuse ;  /* 0x00000002a0bb7223 */ /* 0x180fe40000010800 */
[----:B------:R-:W0:Y:S01]  /*1afe0*/  SHFL.BFLY PT, R160, R4, 0x1, 0x1f ;  /* 0x0c201f0004a07f89 */ /* 0x000e2200000e0000 */
[-CC-:B------:R-:W-:Y:S01]  /*1aff0*/  FFMA.FTZ R185, R157, R2.reuse, -R0.reuse ;  /* 0x000000029db97223 */ /* 0x180fe20000010800 */
[-CC-:B------:R-:W-:Y:S01]  /*1b000*/  FFMA.FTZ R184, R176, R2.reuse, -R0.reuse ;  /* 0x00000002b0b87223 */ /* 0x180fe20000010800 */
[-CC-:B------:R-:W-:Y:S01]  /*1b010*/  FFMA.FTZ R157, R177, R2.reuse, -R0.reuse ;  /* 0x00000002b19d7223 */ /* 0x180fe20000010800 */
[--C-:B------:R-:W-:Y:S01]  /*1b020*/  FFMA.FTZ R186, R180, R2, -R0.reuse ;  /* 0x00000002b4ba7223 */ /* 0x100fe20000010800 */
[----:B0-----:R-:W-:Y:S01]  /*1b030*/  FMNMX.FTZ R4, R4, R160, !PT ;  /* 0x000000a004047209 */ /* 0x001fe20007810000 */
[----:B------:R-:W-:-:S04]  /*1b040*/  FFMA.FTZ R160, R181, R2, -R0 ;  /* 0x00000002b5a07223 */ /* 0x000fc80000010800 */
[C---:B------:R-:W-:Y:S01]  /*1b050*/  FADD.FTZ R0, -R4.reuse, R231 ;  /* 0x000000e704007221 */ /* 0x040fe20000010100 */
[----:B------:R-:W-:-:S03]  /*1b060*/  FMUL.FTZ R161, R4, R2 ;  /* 0x0000000204a17220 */ /* 0x000fc60000410000 */
[-C--:B------:R-:W-:Y:S01]  /*1b070*/  FMUL.FTZ R0, R0, R2.reuse ;  /* 0x0000000200007220 */ /* 0x080fe20000410000 */
[-CC-:B------:R-:W-:Y:S01]  /*1b080*/  FFMA.FTZ R197, R154, R2.reuse, -R161.reuse ;  /* 0x000000029ac57223 */ /* 0x180fe200000108a1 */
[-CC-:B------:R-:W-:Y:S01]  /*1b090*/  FFMA.FTZ R154, R155, R2.reuse, -R161.reuse ;  /* 0x000000029b9a7223 */ /* 0x180fe200000108a1 */
[----:B------:R-:W-:Y:S02]  /*1b0a0*/  @!P1 IMAD R155, R22, 0x8, R16 ;  /* 0x00000008169b9824 */ /* 0x000fe400078e0210 */
[----:B------:R-:W-:Y:S01]  /*1b0b0*/  FFMA.FTZ R199, R158, R2, -R161 ;  /* 0x000000029ec77223 */ /* 0x000fe200000108a1 */
[----:B------:R-:W-:Y:S01]  /*1b0c0*/  MUFU.EX2 R0, R0 ;  /* 0x0000000000007308 */ /* 0x000fe20000000800 */
[----:B------:R-:W-:-:S07]  /*1b0d0*/  @!P1 VIADD R155, R155, 0x30840 ;  /* 0x000308409b9b9836 */ /* 0x000fce0000000000 */
[----:B------:R-:W0:Y:S01]  /*1b0e0*/  MUFU.EX2 R197, R197 ;  /* 0x000000c500c57308 */ /* 0x000e220000000800 */
[-C--:B------:R-:W-:Y:S01]  /*1b0f0*/  FFMA.FTZ R159, R159, R2.reuse, -R161 ;  /* 0x000000029f9f7223 */ /* 0x080fe200000108a1 */
[----:B------:R-:W-:Y:S01]  /*1b100*/  @!P1 PRMT R158, RZ, 0x654, R155 ;  /* 0x00000654ff9e9816 */ /* 0x000fe2000000009b */
[----:B------:R-:W-:-:S03]  /*1b110*/  FFMA.FTZ R193, R162, R2, -R161 ;  /* 0x00000002a2c17223 */ /* 0x000fc600000108a1 */
[----:B------:R1:W-:Y:S02]  /*1b120*/  @!P1 SYNCS.ARRIVE.TRANS64.RED.A1T0 RZ, [R158+URZ], RZ ;  /* 0x000000ff9eff99a7 */ /* 0x0003e4000810043f */
[----:B------:R-:W2:Y:S08]  /*1b130*/  MUFU.EX2 R154, R154 ;  /* 0x0000009a009a7308 */ /* 0x000eb00000000800 */
[----:B------:R-:W3:Y:S01]  /*1b140*/  MUFU.EX2 R199, R199 ;  /* 0x000000c700c77308 */ /* 0x000ee20000000800 */
[----:B-1----:R-:W-:Y:S01]  /*1b150*/  FFMA.FTZ R158, R163, R2, -R161 ;  /* 0x00000002a39e7223 */ /* 0x002fe200000108a1 */
[----:B0-----:R-:W-:-:S06]  /*1b160*/  FFMA.FTZ R227, R0, R227, R197 ;  /* 0x000000e300e37223 */ /* 0x001fcc00000100c5 */
[----:B------:R-:W0:Y:S01]  /*1b170*/  MUFU.EX2 R185, R185 ;  /* 0x000000b900b97308 */ /* 0x000e220000000800 */
[----:B------:R-:W-:-:S07]  /*1b180*/  FFMA.FTZ R195, R166, R2, -R161 ;  /* 0x00000002a6c37223 */ /* 0x000fce00000108a1 */
[----:B------:R1:W4:Y:S01]  /*1b190*/  MUFU.EX2 R155, R159 ;  /* 0x0000009f009b7308 */ /* 0x0003220000000800 */
[----:B--2---:R-:W-:-:S07]  /*1b1a0*/  FADD.FTZ R227, R154, R227 ;  /* 0x000000e39ae37221 */ /* 0x004fce0000010000 */
[----:B------:R-:W2:Y:S01]  /*1b1b0*/  MUFU.EX2 R187, R187 ;  /* 0x000000bb00bb7308 */ /* 0x000ea20000000800 */
[----:B------:R-:W-:-:S07]  /*1b1c0*/  FFMA.FTZ R167, R167, R2, -R161 ;  /* 0x00000002a7a77223 */ /* 0x000fce00000108a1 */
[----:B------:R-:W5:Y:S01]  /*1b1d0*/  MUFU.EX2 R193, R193 ;  /* 0x000000c100c17308 */ /* 0x000f620000000800 */
[----:B-1----:R-:W-:Y:S01]  /*1b1e0*/  FADD.FTZ R159, R198, R228 ;  /* 0x000000e4c69f7221 */ /* 0x002fe20000010000 */
[----:B------:R-:W-:Y:S01]  /*1b1f0*/  F2FP.BF16.F32.PACK_AB R197, R154, R197 ;  /* 0x000000c59ac5723e */ /* 0x000fe200000010ff */
[----:B---3--:R-:W-:Y:S01]  /*1b200*/  FADD.FTZ R154, R199, R227 ;  /* 0x000000e3c79a7221 */ /* 0x008fe20000010000 */
[-CC-:B------:R-:W-:Y:S01]  /*1b210*/  FFMA.FTZ R170, R170, R2.reuse, -R161.reuse ;  /* 0x00000002aaaa7223 */ /* 0x180fe200000108a1 */
[-CC-:B------:R-:W-:Y:S01]  /*1b220*/  FFMA.FTZ R171, R171, R2.reuse, -R161.reuse ;  /* 0x00000002abab7223 */ /* 0x180fe200000108a1 */
[-CC-:B------:R-:W-:Y:S01]  /*1b230*/  FFMA.FTZ R174, R174, R2.reuse, -R161.reuse ;  /* 0x00000002aeae7223 */ /* 0x180fe200000108a1 */
[-C--:B------:R-:W-:Y:S01]  /*1b240*/  FFMA.FTZ R175, R175, R2.reuse, -R161 ;  /* 0x00000002afaf7223 */ /* 0x080fe200000108a1 */
[----:B------:R-:W1:Y:S01]  /*1b250*/  MUFU.EX2 R158, R158 ;  /* 0x0000009e009e7308 */ /* 0x000e620000000800 */
[----:B0-----:R-:W-:Y:S01]  /*1b260*/  FADD.FTZ R159, R185, R159 ;  /* 0x0000009fb99f7221 */ /* 0x001fe20000010000 */
[----:B----4-:R-:W-:Y:S01]  /*1b270*/  FADD.FTZ R154, R155, R154 ;  /* 0x0000009a9b9a7221 */ /* 0x010fe20000010000 */
[-CC-:B------:R-:W-:Y:S01]  /*1b280*/  FFMA.FTZ R178, R178, R2.reuse, -R161.reuse ;  /* 0x00000002b2b27223 */ /* 0x180fe200000108a1 */
[-CC-:B------:R-:W-:Y:S01]  /*1b290*/  FFMA.FTZ R179, R179, R2.reuse, -R161.reuse ;  /* 0x00000002b3b37223 */ /* 0x180fe200000108a1 */
[----:B------:R-:W-:Y:S01]  /*1b2a0*/  FFMA.FTZ R182, R182, R2, -R161 ;  /* 0x00000002b6b67223 */ /* 0x000fe200000108a1 */
[----:B------:R0:W-:Y:S02]  /*1b2b0*/  @!P1 SYNCS.ARRIVE.TRANS64.RED.A1T0 RZ, [R204+URZ], RZ ;  /* 0x000000ffccff99a7 */ /* 0x0001e4000810043f */
[----:B------:R-:W3:Y:S01]  /*1b2c0*/  MUFU.EX2 R195, R195 ;  /* 0x000000c300c37308 */ /* 0x000ee20000000800 */
[----:B------:R-:W-:Y:S01]  /*1b2d0*/  F2FP.BF16.F32.PACK_AB R199, R155, R199 ;  /* 0x000000c79bc7723e */ /* 0x000fe200000010ff */
[----:B--2---:R-:W-:Y:S01]  /*1b2e0*/  FADD.FTZ R155, R187, R159 ;  /* 0x0000009fbb9b7221 */ /* 0x004fe20000010000 */
[----:B-----5:R-:W-:-:S05]  /*1b2f0*/  FADD.FTZ R154, R193, R154 ;  /* 0x0000009ac19a7221 */ /* 0x020fca0000010000 */
[----:B------:R-:W2:Y:S01]  /*1b300*/  MUFU.EX2 R167, R167 ;  /* 0x000000a700a77308 */ /* 0x000ea20000000800 */
[----:B------:R-:W-:Y:S01]  /*1b310*/  FADD.FTZ R155, R192, R155 ;  /* 0x0000009bc09b7221 */ /* 0x000fe20000010000 */
[----:B-1----:R-:W-:-:S06]  /*1b320*/  FADD.FTZ R154, R158, R154 ;  /* 0x0000009a9e9a7221 */ /* 0x002fcc0000010000 */
[----:B------:R-:W1:Y:S01]  /*1b330*/  MUFU.EX2 R170, R170 ;  /* 0x000000aa00aa7308 */ /* 0x000e620000000800 */
[----:B------:R-:W-:Y:S01]  /*1b340*/  FADD.FTZ R159, R194, R155 ;  /* 0x0000009bc29f7221 */ /* 0x000fe20000010000 */
[----:B---3--:R-:W-:-:S06]  /*1b350*/  FADD.FTZ R155, R195, R154 ;  /* 0x0000009ac39b7221 */ /* 0x008fcc0000010000 */
[----:B------:R-:W3:Y:S01]  /*1b360*/  MUFU.EX2 R171, R171 ;  /* 0x000000ab00ab7308 */ /* 0x000ee20000000800 */
[----:B------:R-:W-:Y:S01]  /*1b370*/  FADD.FTZ R154, R152, R159 ;  /* 0x0000009f989a7221 */ /* 0x000fe20000010000 */
[----:B--2---:R-:W-:-:S06]  /*1b380*/  FADD.FTZ R155, R167, R155 ;  /* 0x0000009ba79b7221 */ /* 0x004fcc0000010000 */
[----:B------:R-:W2:Y:S01]  /*1b390*/  MUFU.EX2 R174, R174 ;  /* 0x000000ae00ae7308 */ /* 0x000ea20000000800 */
[----:B------:R-:W-:Y:S01]  /*1b3a0*/  FADD.FTZ R154, R188, R154 ;  /* 0x0000009abc9a7221 */ /* 0x000fe20000010000 */
[----:B-1----:R-:W-:-:S06]  /*1b3b0*/  FADD.FTZ R155, R170, R155 ;  /* 0x0000009baa9b7221 */ /* 0x002fcc0000010000 */
[----:B------:R-:W1:Y:S01]  /*1b3c0*/  MUFU.EX2 R175, R175 ;  /* 0x000000af00af7308 */ /* 0x000e620000000800 */
[----:B------:R-:W-:Y:S01]  /*1b3d0*/  FADD.FTZ R154, R153, R154 ;  /* 0x0000009a999a7221 */ /* 0x000fe20000010000 */
[----:B---3--:R-:W-:-:S06]  /*1b3e0*/  FADD.FTZ R155, R171, R155 ;  /* 0x0000009bab9b7221 */ /* 0x008fcc0000010000 */
[----:B------:R-:W3:Y:S01]  /*1b3f0*/  MUFU.EX2 R184, R184 ;  /* 0x000000b800b87308 */ /* 0x000ee20000000800 */
[----:B------:R-:W-:-:S07]  /*1b400*/  FFMA.FTZ R161, R183, R2, -R161 ;  /* 0x00000002b7a17223 */ /* 0x000fce00000108a1 */
[----:B------:R-:W4:Y:S01]  /*1b410*/  MUFU.EX2 R178, R178 ;  /* 0x000000b200b27308 */ /* 0x000f220000000800 */
[----:B------:R-:W-:Y:S01]  /*1b420*/  FADD.FTZ R154, R190, R154 ;  /* 0x0000009abe9a7221 */ /* 0x000fe20000010000 */
[----:B--2---:R-:W-:-:S06]  /*1b430*/  FADD.FTZ R155, R174, R155 ;  /* 0x0000009bae9b7221 */ /* 0x004fcc0000010000 */
[----:B------:R-:W2:Y:S08]  /*1b440*/  MUFU.EX2 R157, R157 ;  /* 0x0000009d009d7308 */ /* 0x000eb00000000800 */
[----:B------:R-:W5:Y:S01]  /*1b450*/  MUFU.EX2 R179, R179 ;  /* 0x000000b300b37308 */ /* 0x000f620000000800 */
[----:B------:R-:W-:Y:S01]  /*1b460*/  FADD.FTZ R154, R156, R154 ;  /* 0x0000009a9c9a7221 */ /* 0x000fe20000010000 */
[----:B-1----:R-:W-:-:S06]  /*1b470*/  FADD.FTZ R155, R175, R155 ;  /* 0x0000009baf9b7221 */ /* 0x002fcc0000010000 */
[----:B------:R-:W1:Y:S08]  /*1b480*/  MUFU.EX2 R186, R186 ;  /* 0x000000ba00ba7308 */ /* 0x000e700000000800 */
[----:B------:R-:W0:Y:S01]  /*1b490*/  MUFU.EX2 R182, R182 ;  /* 0x000000b600b67308 */ /* 0x000e220000000800 */
[----:B---3--:R-:W-:Y:S01]  /*1b4a0*/  FADD.FTZ R154, R184, R154 ;  /* 0x0000009ab89a7221 */ /* 0x008fe20000010000 */
[----:B----4-:R-:W-:-:S06]  /*1b4b0*/  FADD.FTZ R155, R178, R155 ;  /* 0x0000009bb29b7221 */ /* 0x010fcc0000010000 */
[----:B------:R-:W3:Y:S08]  /*1b4c0*/  MUFU.EX2 R160, R160 ;  /* 0x000000a000a07308 */ /* 0x000ef00000000800 */
[----:B------:R-:W4:Y:S01]  /*1b4d0*/  MUFU.EX2 R161, R161 ;  /* 0x000000a100a17308 */ /* 0x000f220000000800 */
[----:B--2---:R-:W-:Y:S01]  /*1b4e0*/  FADD.FTZ R154, R157, R154 ;  /* 0x0000009a9d9a7221 */ /* 0x004fe20000010000 */
[----:B-----5:R-:W-:-:S03]  /*1b4f0*/  FADD.FTZ R155, R179, R155 ;  /* 0x0000009bb39b7221 */ /* 0x020fc60000010000 */
[----:B-1----:R-:W-:Y:S01]  /*1b500*/  FADD.FTZ R154, R186, R154 ;  /* 0x0000009aba9a7221 */ /* 0x002fe20000010000 */
[----:B0-----:R-:W-:Y:S01]  /*1b510*/  FADD.FTZ R155, R182, R155 ;  /* 0x0000009bb69b7221 */ /* 0x001fe20000010000 */
[----:B------:R-:W-:Y:S01]  /*1b520*/  F2FP.BF16.F32.PACK_AB R198, R185, R198 ;  /* 0x000000c6b9c6723e */ /* 0x000fe200000010ff */
[----:B------:R-:W-:Y:S01]  /*1b530*/  IMAD.MOV.U32 R204, RZ, RZ, R205 ;  /* 0x000000ffffcc7224 */ /* 0x000fe200078e00cd */
[----:B------:R-:W-:Y:S01]  /*1b540*/  F2FP.BF16.F32.PACK_AB R192, R192, R187 ;  /* 0x000000bbc0c0723e */ /* 0x000fe200000010ff */
[----:B---3--:R-:W-:Y:S01]  /*1b550*/  FADD.FTZ R228, R160, R154 ;  /* 0x0000009aa0e47221 */ /* 0x008fe20000010000 */
[----:B------:R-:W-:Y:S01]  /*1b560*/  F2FP.BF16.F32.PACK_AB R193, R158, R193 ;  /* 0x000000c19ec1723e */ /* 0x000fe200000010ff */
[----:B------:R-:W-:Y:S01]  /*1b570*/  IMAD.MOV.U32 R231, RZ, RZ, R4 ;  /* 0x000000ffffe77224 */ /* 0x000fe200078e0004 */
[----:B------:R-:W-:Y:S02]  /*1b580*/  F2FP.BF16.F32.PACK_AB R194, R152, R194 ;  /* 0x000000c298c2723e */ /* 0x000fe400000010ff */
[----:B------:R-:W-:-:S02]  /*1b590*/  F2FP.BF16.F32.PACK_AB R195, R167, R195 ;  /* 0x000000c3a7c3723e */ /* 0x000fc400000010ff */
[----:B------:R-:W-:Y:S01]  /*1b5a0*/  F2FP.BF16.F32.PACK_AB R188, R153, R188 ;  /* 0x000000bc99bc723e */ /* 0x000fe200000010ff */
[----:B----4-:R-:W-:Y:S01]  /*1b5b0*/  FADD.FTZ R227, R161, R155 ;  /* 0x0000009ba1e37221 */ /* 0x010fe20000010000 */
[----:B------:R-:W-:Y:S02]  /*1b5c0*/  F2FP.BF16.F32.PACK_AB R189, R171, R170 ;  /* 0x000000aaabbd723e */ /* 0x000fe400000010ff */
[----:B------:R-:W-:Y:S02]  /*1b5d0*/  F2FP.BF16.F32.PACK_AB R190, R156, R190 ;  /* 0x000000be9cbe723e */ /* 0x000fe400000010ff */
[----:B------:R-:W-:Y:S02]  /*1b5e0*/  F2FP.BF16.F32.PACK_AB R191, R175, R174 ;  /* 0x000000aeafbf723e */ /* 0x000fe400000010ff */
[----:B------:R-:W-:Y:S02]  /*1b5f0*/  F2FP.BF16.F32.PACK_AB R184, R157, R184 ;  /* 0x000000b89db8723e */ /* 0x000fe400000010ff */
[----:B------:R-:W-:-:S02]  /*1b600*/  F2FP.BF16.F32.PACK_AB R185, R179, R178 ;  /* 0x000000b2b3b9723e */ /* 0x000fc400000010ff */
[----:B------:R-:W-:Y:S02]  /*1b610*/  F2FP.BF16.F32.PACK_AB R186, R160, R186 ;  /* 0x000000baa0ba723e */ /* 0x000fe400000010ff */
[----:B------:R-:W-:Y:S01]  /*1b620*/  F2FP.BF16.F32.PACK_AB R187, R161, R182 ;  /* 0x000000b6a1bb723e */ /* 0x000fe200000010ff */
[----:B------:R-:W-:Y:S06]  /*1b630*/  @P2 BRA `(.L_x_1773) ;  /* 0xffffffe0000c2947 */ /* 0x000fec000383ffff */
[----:B------:R-:W-:Y:S05]  /*1b640*/  BSYNC B1 ;  /* 0x0000000000017941 */ /* 0x000fea0003800000 */
.L_x_1762:
[----:B------:R-:W-:-:S07]  /*1b650*/  IMAD.MOV.U32 R204, RZ, RZ, R232 ;  /* 0x000000ffffcc7224 */ /* 0x000fce00078e00e8 */
.L_x_1761:
[----:B------:R-:W-:Y:S05]  /*1b660*/  BSYNC B0 ;  /* 0x0000000000007941 */ /* 0x000fea0003800000 */
.L_x_1760:
[----:B------:R-:W2:Y:S01]  /*1b670*/  LDL R152, [R1+0x38] ;  /* 0x0000380001987983 */ /* 0x000ea20000100800 */
[----:B------:R-:W-:Y:S01]  /*1b680*/  BSSY B0, `(.L_x_1774) ;  /* 0x00002b3000007945 */ /* 0x000fe20003800000 */
[----:B--2---:R-:W-:-:S13]  /*1b690*/  ISETP.GE.AND P2, PT, R204, R152, PT ;  /* 0x00000098cc00720c */ /* 0x004fda0003f46270 */
[----:B------:R-:W-:Y:S05]  /*1b6a0*/  @!P2 BRA `(.L_x_1775) ;  /* 0x0000002800c0a947 */ /* 0x000fea0003800000 */
[----:B------:R-:W-:Y:S02]  /*1b6b0*/  IMAD.MOV.U32 R230, RZ, RZ, R4 ;  /* 0x000000ffffe67224 */ /* 0x000fe400078e0004 */
[----:B------:R-:W-:Y:S02]  /*1b6c0*/  IMAD.MOV.U32 R231, RZ, RZ, R5 ;  /* 0x000000ffffe77224 */ /* 0x000fe400078e0005 */
[----:B------:R-:W-:Y:S02]  /*1b6d0*/  IMAD.MOV.U32 R236, RZ, RZ, R205 ;  /* 0x000000ffffec7224 */ /* 0x000fe400078e00cd */
[----:B------:R-:W-:-:S07]  /*1b6e0*/  IMAD.MOV.U32 R232, RZ, RZ, R22 ;  /* 0x000000ffffe87224 */ /* 0x000fce00078e0016 */
.L_x_1794:
[----:B------:R-:W-:-:S05]  /*1b6f0*/  VIADD R22, R232, 0x1 ;  /* 0x00000001e8167836 */ /* 0x000fca0000000000 */
[----:B------:R-:W-:-:S04]  /*1b700*/  ISETP.NE.AND P2, PT, R22, 0x2, PT ;  /* 0x000000021600780c */ /* 0x000fc80003f45270 */
[----:B------:R-:W-:Y:S02]  /*1b710*/  SEL R205, RZ, 0x1, P2 ;  /* 0x00000001ffcd7807 */ /* 0x000fe40001000000 */
[----:B------:R-:W-:Y:S02]  /*1b720*/  SEL R22, R22, RZ, P2 ;  /* 0x000000ff16167207 */ /* 0x000fe40001000000 */
[----:B------:R-:W-:Y:S01]  /*1b730*/  LOP3.LUT R205, R236, R205, RZ, 0x3c, !PT ;  /* 0x000000cdeccd7212 */ /* 0x000fe200078e3cff */
[----:B------:R-:W-:Y:S06]  /*1b740*/  @!P0 BRA `(.L_x_1776) ;  /* 0x0000000000048947 */ /* 0x000fec0003800000 */
[----:B------:R-:W-:Y:S01]  /*1b750*/  BPT.TRAP 0x1 ;  /* 0x000000040000795c */ /* 0x000fe20000300000 */
.L_x_1776:
[----:B------:R-:W-:Y:S01]  /*1b760*/  IMAD R4, R22, 0x8, R16 ;  /* 0x0000000816047824 */ /* 0x000fe200078e0210 */
[----:B------:R-:W-:-:S04]  /*1b770*/  SHF.L.U32 R5, R205, 0x1f, RZ ;  /* 0x0000001fcd057819 */ /* 0x000fc800000006ff */
[----:B------:R0:W1:Y:S01]  /*1b780*/  SYNCS.PHASECHK.TRANS64.TRYWAIT P2, [R4+URZ+0x30830], R5 ;  /* 0x03083005040075a7 */ /* 0x000062000804017f */
[----:B------:R-:W-:Y:S05]  /*1b790*/  @!P0 BRA `(.L_x_1777) ;  /* 0x0000000000048947 */ /* 0x000fea0003800000 */
[----:B------:R-:W-:Y:S01]  /*1b7a0*/  BPT.TRAP 0x1 ;  /* 0x000000040000795c */ /* 0x000fe20000300000 */
.L_x_1777:
        /* <DEDUP_REMOVED lines=8> */
.L_x_1779:
[----:B------:R-:W-:Y:S05]  /*1b830*/  BSYNC B1 ;  /* 0x0000000000017941 */ /* 0x000fea0003800000 */
.L_x_1778:
        /* <DEDUP_REMOVED lines=269> */
.L_x_1781:
[----:B------:R-:W-:Y:S01]  /*1c910*/  SHF.L.U32 R2, R236, 0x1f, RZ ;  /* 0x0000001fec027819 */ /* 0x000fe200000006ff */
[----:B------:R-:W-:-:S04]  /*1c920*/  IMAD R0, R232, 0x8, R16 ;  /* 0x00000008e8007824 */ /* 0x000fc800078e0210 */
[----:B------:R0:W1:Y:S01]  /*1c930*/  SYNCS.PHASECHK.TRANS64.TRYWAIT P2, [R0+URZ+0x30850], R2 ;  /* 0x03085002000075a7 */ /* 0x000062000804017f */
[----:B------:R-:W-:Y:S05]  /*1c940*/  @!P0 BRA `(.L_x_1782) ;  /* 0x0000000000048947 */ /* 0x000fea0003800000 */
[----:B------:R-:W-:Y:S01]  /*1c950*/  BPT.TRAP 0x1 ;  /* 0x000000040000795c */ /* 0x000fe20000300000 */
.L_x_1782:
[----:B------:R-:W-:Y:S04]  /*1c960*/  BSSY B1, `(.L_x_1783) ;  /* 0x0000004000017945 */ /* 0x000fe80003800000 */
[----:B-1----:R-:W-:Y:S05]  /*1c970*/  @P2 BRA `(.L_x_1784) ;  /* 0x0000000000082947 */ /* 0x002fea0003800000 */
[----:B------:R-:W1:Y:S02]  /*1c980*/  SYNCS.PHASECHK.TRANS64.TRYWAIT P2, [R0+URZ+0x30850], R2 ;  /* 0x03085002000075a7 */ /* 0x000e64000804017f */
[----:B-1----:R-:W-:Y:S05]  /*1c990*/  @!P2 BRA `(.L_x_1785) ;  /* 0x0000012c0028a947 */ /* 0x002fea0003800000 */
.L_x_1784:
[----:B------:R-:W-:Y:S05]  /*1c9a0*/  BSYNC B1 ;  /* 0x0000000000017941 */ /* 0x000fea0003800000 */
.L_x_1783:
[----:B01----:R-:W-:Y:S02]  /*1c9b0*/  VIADD R2, R16, 0x400 ;  /* 0x0000040010027836 */ /* 0x003fe40000000000 */
[----:B------:R-:W-:Y:S01]  /*1c9c0*/  IMAD.MOV.U32 R3, RZ, RZ, 0x40000040 ;  /* 0x40000040ff037424 */ /* 0x000fe200078e00ff */
[----:B------:R-:W-:Y:S01]  /*1c9d0*/  WARPGROUP.ARRIVE ;  /* 0x00000000000079c5 */ /* 0x000fe20000000000 */
[----:B------:R-:W-:Y:S01]  /*1c9e0*/  IMAD.MOV.U32 R5, RZ, RZ, 0x40000040 ;  /* 0x40000040ff057424 */ /* 0x000fe200078e00ff */
[----:B------:R-:W-:Y:S01]  /*1c9f0*/  SHF.R.U32.HI R2, RZ, 0x4, R2 ;  /* 0x00000004ff027819 */ /* 0x000fe20000011602 */
[----:B------:R-:W-:Y:S01]  /*1ca00*/  ULDC UR4, c[0x0][0x9dc] ;  /* 0x0002770000047ab9 */ /* 0x000fe20000000800 */
[----:B------:R-:W-:Y:S02]  /*1ca10*/  ULDC UR5, c[0x0][0x9e0] ;  /* 0x0002780000057ab9 */ /* 0x000fe40000000800 */
[----:B------:R-:W-:-:S04]  /*1ca20*/  LOP3.LUT R2, R2, 0x3fff, RZ, 0xc0, !PT ;  /* 0x00003fff02027812 */ /* 0x000fc800078ec0ff */
[----:B------:R-:W-:-:S05]  /*1ca30*/  LOP3.LUT R2, R2, 0x2000000, RZ, 0xfc, !PT ;  /* 0x0200000002027812 */ /* 0x000fca00078efcff */
[----:B------:R-:W-:Y:S01]  /*1ca40*/  IMAD R2, R232, 0x800, R2 ;  /* 0x00000800e8027824 */ /* 0x000fe200078e0202 */
[----:B------:R-:W-:Y:S01]  /*1ca50*/  R2UR UR7, R3 ;  /* 0x00000000030772ca */ /* 0x000fe200000e0000 */
[----:B------:R-:W2:Y:S03]  /*1ca60*/  LDL R232, [R1+0x34] ;  /* 0x0000340001e87983 */ /* 0x000ea60000100800 */
[----:B------:R-:W-:-:S13]  /*1ca70*/  R2UR UR6, R2 ;  /* 0x00000000020672ca */ /* 0x000fda00000e0000 */
[----:B------:R-:W-:Y:S01]  /*1ca80*/  HGMMA.64x256x16.F32.BF16 R24, R196, gdesc[UR4].tnspB, R24, gsb0 ;  /* 0x43e00004c4187df0 */ /* 0x000fe20008001818 */
[----:B------:R-:W-:Y:S01]  /*1ca90*/  VIADD R4, R2, 0x80 ;  /* 0x0000008002047836 */ /* 0x000fe20000000000 */
[----:B------:R-:W-:-:S04]  /*1caa0*/  R2UR UR7, R5 ;  /* 0x00000000050772ca */ /* 0x000fc800000e0000 */
[----:B------:R-:W-:Y:S01]  /*1cab0*/  R2UR UR6, R4 ;  /* 0x00000000040672ca */ /* 0x000fe200000e0000 */
[C---:B------:R-:W-:Y:S02]  /*1cac0*/  VIADD R4, R2.reuse, 0x100 ;  /* 0x0000010002047836 */ /* 0x040fe40000000000 */
[----:B------:R-:W-:Y:S01]  /*1cad0*/  IMAD.MOV.U32 R5, RZ, RZ, 0x40000040 ;  /* 0x40000040ff057424 */ /* 0x000fe200078e00ff */
[----:B------:R-:W-:Y:S02]  /*1cae0*/  WARPGROUP.DEPBAR.LE gsb0, 0x0 ;  /* 0x00008000000079c5 */ /* 0x000fe40000010000 */
[----:B------:R-:W-:Y:S01]  /*1caf0*/  WARPGROUP.ARRIVE ;  /* 0x00000000000079c5 */ /* 0x000fe20000000000 */
[----:B------:R-:W2:Y:S01]  /*1cb00*/  LDL R199, [R1+0x14] ;  /* 0x0000140001c77983 */ /* 0x000ea20000100800 */
[----:B------:R-:W-:Y:S01]  /*1cb10*/  VIADD R2, R2, 0x180 ;  /* 0x0000018002027836 */ /* 0x000fe20000000000 */
[----:B------:R-:W-:Y:S01]  /*1cb20*/  ULOP3.LUT UR4, URZ, UR4, URZ, 0x33, !UPT ;  /* 0x000000043f047292 */ /* 0x000fe2000f8e333f */
[----:B------:R-:W-:-:S12]  /*1cb30*/  IMAD.MOV.U32 R3, RZ, RZ, 0x40000040 ;  /* 0x40000040ff037424 */ /* 0x000fd800078e00ff */
[----:B------:R-:W-:Y:S01]  /*1cb40*/  HGMMA.64x256x16.F32.BF16 R24, R192, gdesc[UR4].tnspB, R24, gsb0 ;  /* 0x43e00004c0187df0 */ /* 0x000fe20008001818 */
[----:B------:R-:W-:Y:S01]  /*1cb50*/  R2UR UR6, R4 ;  /* 0x00000000040672ca */ /* 0x000fe200000e0000 */
[----:B------:R-:W-:Y:S01]  /*1cb60*/  IMAD.SHL.U32 R4, R204, 0x40, RZ ;  /* 0x00000040cc047824 */ /* 0x000fe200078e00ff */
[----:B------:R-:W-:Y:S01]  /*1cb70*/  R2UR UR7, R5 ;  /* 0x00000000050772ca */ /* 0x000fe200000e0000 */
[----:B------:R-:W-:Y:S02]  /*1cb80*/  WARPGROUP.DEPBAR.LE gsb0, 0x0 ;  /* 0x00008000000079c5 */ /* 0x000fe40000010000 */
[----:B------:R-:W-:-:S15]  /*1cb90*/  WARPGROUP.ARRIVE ;  /* 0x00000000000079c5 */ /* 0x000fde0000000000 */
[----:B------:R-:W-:-:S07]  /*1cba0*/  NOP ;  /* 0x0000000000007918 */ /* 0x000fce0000000000 */
[----:B------:R-:W-:Y:S01]  /*1cbb0*/  HGMMA.64x256x16.F32.BF16 R24, R188, gdesc[UR4].tnspB, R24, gsb0 ;  /* 0x43e00004bc187df0 */ /* 0x000fe20008001818 */
[----:B------:R-:W-:Y:S02]  /*1cbc0*/  R2UR UR6, R2 ;  /* 0x00000000020672ca */ /* 0x000fe400000e0000 */
[----:B------:R-:W-:Y:S01]  /*1cbd0*/  R2UR UR7, R3 ;  /* 0x00000000030772ca */ /* 0x000fe200000e0000 */
[----:B------:R-:W0:Y:S08]  /*1cbe0*/  @P5 LDC R2, c[0x0][0x450] ;  /* 0x00011400ff025b82 */ /* 0x000e300000000800 */
[----:B------:R-:W1:Y:S01]  /*1cbf0*/  @P5 LDC R3, c[0x0][0x44c] ;  /* 0x00011300ff035b82 */ /* 0x000e620000000800 */
[----:B--2---:R-:W-:-:S04]  /*1cc00*/  IMAD.IADD R5, R232, 0x1, R199 ;  /* 0x00000001e8057824 */ /* 0x004fc800078e02c7 */
[----:B-1----:R-:W-:-:S05]  /*1cc10*/  @P5 IMAD.HI.U32 R3, R5, R3, RZ ;  /* 0x0000000305035227 */ /* 0x002fca00078e00ff */
[----:B0-----:R-:W-:Y:S01]  /*1cc20*/  @P5 SHF.R.U32.HI R5, RZ, R2, R3 ;  /* 0x00000002ff055219 */ /* 0x001fe20000011603 */
[----:B------:R-:W-:-:S04]  /*1cc30*/  @!P1 IMAD R2, R22, 0x8, R16 ;  /* 0x0000000816029824 */ /* 0x000fc800078e0210 */
[----:B------:R-:W-:-:S05]  /*1cc40*/  @!P1 VIADD R2, R2, 0x30840 ;  /* 0x0003084002029836 */ /* 0x000fca0000000000 */
[----:B------:R-:W-:Y:S01]  /*1cc50*/  @!P1 PRMT R2, RZ, 0x654, R2 ;  /* 0x00000654ff029816 */ /* 0x000fe20000000002 */
[----:B------:R-:W-:Y:S02]  /*1cc60*/  WARPGROUP.DEPBAR.LE gsb0, 0x0 ;  /* 0x00008000000079c5 */ /* 0x000fe40000010000 */
[----:B------:R-:W-:Y:S01]  /*1cc70*/  WARPGROUP.ARRIVE ;  /* 0x00000000000079c5 */ /* 0x000fe20000000000 */
[----:B------:R-:W0:Y:S05]  /*1cc80*/  SHFL.IDX PT, R188, R5, RZ, 0x1c1f ;  /* 0x001c1fff05bc7589 */ /* 0x000e2a00000e0000 */
[----:B------:R-:W-:Y:S03]  /*1cc90*/  HGMMA.64x256x16.F32.BF16 R24, R184, gdesc[UR4].tnspB, R24, gsb0 ;  /* 0x43e00004b8187df0 */ /* 0x000fe60008001818 */
[----:B------:R-:W-:-:S02]  /*1cca0*/  WARPGROUP.DEPBAR.LE gsb0, 0x0 ;  /* 0x00008000000079c5 */ /* 0x000fc40000010000 */
[----:B------:R-:W-:Y:S01]  /*1ccb0*/  IADD3 R186, -R229, 0x1, -R4 ;  /* 0x00000001e5ba7810 */ /* 0x000fe20007ffe904 */
[----:B------:R1:W-:Y:S03]  /*1ccc0*/  @!P1 SYNCS.ARRIVE.TRANS64.RED.A1T0 RZ, [R2+URZ], RZ ;  /* 0x000000ff02ff99a7 */ /* 0x0003e6000810043f */
[----:B------:R-:W-:-:S05]  /*1ccd0*/  IADD3 R186, -R220, R186, R221 ;  /* 0x000000badcba7210 */ /* 0x000fca0007ffe1dd */
[C---:B------:R-:W-:Y:S02]  /*1cce0*/  VIADD R187, R186.reuse, UR5 ;  /* 0x00000005babb7c36 */ /* 0x040fe40008000000 */
[----:B------:R-:W-:Y:S02]  /*1ccf0*/  VIADD R186, R186, UR4 ;  /* 0x00000004baba7c36 */ /* 0x000fe40008000000 */
        /* <DEDUP_REMOVED lines=16> */
.L_x_1788:
[----:B------:R-:W-:Y:S02]  /*1ce00*/  ULDC UR4, c[0x0][0x9e4] ;  /* 0x0002790000047ab9 */ /* 0x000fe40000000800 */
[----:B------:R-:W-:-:S05]  /*1ce10*/  IMAD.U32 R189, RZ, RZ, UR4 ;  /* 0x00000004ffbd7e24 */ /* 0x000fca000f8e00ff */
[----:B------:R-:W-:-:S13]  /*1ce20*/  ISETP.NE.AND P2, PT, R189, 0x1, PT ;  /* 0x00000001bd00780c */ /* 0x000fda0003f45270 */
[----:B------:R-:W0:Y:S02]  /*1ce30*/  @P2 LDC.64 R2, c[0x0][0x9e8] ;  /* 0x00027a00ff022b82 */ /* 0x000e240000000a00 */
[----:B0-----:R-:W-:-:S05]  /*1ce40*/  @P2 IMAD.HI.U32 R2, R188, R2, RZ ;  /* 0x00000002bc022227 */ /* 0x001fca00078e00ff */
[----:B------:R-:W-:-:S07]  /*1ce50*/  @P2 SHF.R.U32.HI R188, RZ, R3, R2 ;  /* 0x00000003ffbc2219 */ /* 0x000fce0000011602 */
.L_x_1789:
[----:B------:R-:W-:Y:S05]  /*1ce60*/  BSYNC B1 ;  /* 0x0000000000017941 */ /* 0x000fea0003800000 */
.L_x_1787:
[----:B------:R-:W-:-:S04]  /*1ce70*/  IMAD R188, R188, R189, -R4 ;  /* 0x000000bdbcbc7224 */ /* 0x000fc800078e0a04 */
[----:B------:R-:W-:-:S05]  /*1ce80*/  IMAD.IADD R188, R188, 0x1, -R229 ;  /* 0x00000001bcbc7824 */ /* 0x000fca00078e0ae5 */
[----:B------:R-:W-:Y:S02]  /*1ce90*/  VIMNMX R184, R184, R188, !PT ;  /* 0x000000bcb8b87248 */ /* 0x000fe40007fe0100 */
[----:B------:R-:W-:-:S07]  /*1cea0*/  VIADDMNMX R185, R188, R189, R185, PT ;  /* 0x000000bdbcb97246 */ /* 0x000fce00038001b9 */
.L_x_1786:
        /* <DEDUP_REMOVED lines=66> */
.L_x_1792:
[----:B------:R-:W-:Y:S02]  /*1d2d0*/  ULDC UR4, c[0x0][0x9e4] ;  /* 0x0002790000047ab9 */ /* 0x000fe40000000800 */
[----:B------:R-:W-:-:S05]  /*1d2e0*/  IMAD.U32 R184, RZ, RZ, UR4 ;  /* 0x00000004ffb87e24 */ /* 0x000fca000f8e00ff */
[----:B------:R-:W-:-:S13]  /*1d2f0*/  ISETP.NE.AND P3, PT, R184, 0x1, PT ;  /* 0x00000001b800780c */ /* 0x000fda0003f65270 */
[----:B------:R-:W0:Y:S02]  /*1d300*/  @P3 LDC.64 R2, c[0x0][0x9e8] ;  /* 0x00027a00ff023b82 */ /* 0x000e240000000a00 */
[----:B0-----:R-:W-:-:S05]  /*1d310*/  @P3 IMAD.HI.U32 R2, R5, R2, RZ ;  /* 0x0000000205023227 */ /* 0x001fca00078e00ff */
[----:B------:R-:W-:-:S07]  /*1d320*/  @P3 SHF.R.U32.HI R5, RZ, R3, R2 ;  /* 0x00000003ff053219 */ /* 0x000fce0000011602 */
.L_x_1793:
[----:B------:R-:W-:Y:S05]  /*1d330*/  BSYNC B1 ;  /* 0x0000000000017941 */ /* 0x000fea0003800000 */
.L_x_1791:
[----:B------:R-:W-:-:S04]  /*1d340*/  IMAD R4, R5, R184, -R4 ;  /* 0x000000b805047224 */ /* 0x000fc800078e0a04 */
[----:B------:R-:W-:-:S05]  /*1d350*/  IMAD.IADD R4, R4, 0x1, -R229 ;  /* 0x0000000104047824 */ /* 0x000fca00078e0ae5 */
[----:B------:R-:W-:Y:S02]  /*1d360*/  VIMNMX R186, R186, R4, !PT ;  /* 0x00000004baba7248 */ /* 0x000fe40007fe0100 */
[----:B------:R-:W-:-:S07]  /*1d370*/  VIADDMNMX R187, R4, R184, R187, PT ;  /* 0x000000b804bb7246 */ /* 0x000fce00038001bb */
.L_x_1790:
[----:B------:R-:W-:Y:S01]  /*1d380*/  @!P1 VIADD R0, R0, 0x30860 ;  /* 0x0003086000009836 */ /* 0x000fe20000000000 */
[----:B------:R-:W2:Y:S01]  /*1d390*/  LDL R232, [R1+0x38] ;  /* 0x0000380001e87983 */ /* 0x000ea20000100800 */
[----:B------:R-:W-:Y:S01]  /*1d3a0*/  ISETP.GT.AND P3, PT, R186, 0x1, P2 ;  /* 0x00000001ba00780c */ /* 0x000fe20001764270 */
[----:B------:R-:W-:Y:S01]  /*1d3b0*/  ULDC UR4, c[0x0][0x988] ;  /* 0x0002620000047ab9 */ /* 0x000fe20000000800 */
[----:B------:R-:W-:Y:S01]  /*1d3c0*/  IMAD.MOV.U32 R236, RZ, RZ, R205 ;  /* 0x000000ffffec7224 */ /* 0x000fe200078e00cd */
        /* <DEDUP_REMOVED lines=39> */
[----:B------:R-:W-:Y:S02]  /*1d640*/  ISETP.GT.AND P3, PT, R186, 0x38, P2 ;  /* 0x00000038ba00780c */ /* 0x000fe40001764270 */
[----:B------:R-:W-:Y:S02]  /*1d650*/  FMNMX.FTZ R4, R154, R230, !PT ;  /* 0x000000e69a047209 */ /* 0x000fe40007810000 */
[----:B------:R-:W-:Y:S02]  /*1d660*/  ISETP.LT.OR P3, PT, R187, 0x39, P3 ;  /* 0x00000039bb00780c */ /* 0x000fe40001f61670 */
[----:B------:R-:W-:Y:S02]  /*1d670*/  FMNMX.FTZ R4, R155, R4, !PT ;  /* 0x000000049b047209 */ /* 0x000fe40007810000 */
[----:B------:R-:W-:-:S02]  /*1d680*/  FSEL R182, R182, -INF , !P3 ;  /* 0xff800000b6b67808 */ /* 0x000fc40005800000 */
        /* <DEDUP_REMOVED lines=10> */
[----:B------:R-:W-:Y:S02]  /*1d730*/  IMAD.MOV.U32 R231, RZ, RZ, R5 ;  /* 0x000000ffffe77224 */ /* 0x000fe400078e0005 */
[-CC-:B------:R-:W-:Y:S01]  /*1d740*/  FFMA.FTZ R152, R152, R2.reuse, -R3.reuse ;  /* 0x0000000298987223 */ /* 0x180fe20000010803 */
[----:B------:R-:W-:Y:S01]  /*1d750*/  ISETP.LT.OR P4, PT, R187, 0x9, P4 ;  /* 0x00000009bb00780c */ /* 0x000fe20002781670 */
[-CC-:B------:R-:W-:Y:S01]  /*1d760*/  FFMA.FTZ R153, R153, R2.reuse, -R3.reuse ;  /* 0x0000000299997223 */ /* 0x180fe20000010803 */
[-CC-:B------:R-:W-:Y:S01]  /*1d770*/  FFMA.FTZ R156, R156, R2.reuse, -R3.reuse ;  /* 0x000000029c9c7223 */ /* 0x180fe20000010803 */
[-CC-:B------:R-:W-:Y:S01]  /*1d780*/  FFMA.FTZ R157, R157, R2.reuse, -R3.reuse ;  /* 0x000000029d9d7223 */ /* 0x180fe20000010803 */
[----:B------:R-:W-:Y:S01]  /*1d790*/  FSEL R158, R158, -INF , !P4 ;  /* 0xff8000009e9e7808 */ /* 0x000fe20006000000 */
[-CC-:B------:R-:W-:Y:S01]  /*1d7a0*/  FFMA.FTZ R160, R160, R2.reuse, -R3.reuse ;  /* 0x00000002a0a07223 */ /* 0x180fe20000010803 */
[----:B------:R-:W-:Y:S01]  /*1d7b0*/  ISETP.GT.AND P4, PT, R186, 0x10, P2 ;  /* 0x00000010ba00780c */ /* 0x000fe20001784270 */
[--C-:B------:R-:W-:Y:S01]  /*1d7c0*/  FFMA.FTZ R161, R161, R2, -R3.reuse ;  /* 0x00000002a1a17223 */ /* 0x100fe20000010803 */
[----:B------:R-:W-:Y:S01]  /*1d7d0*/  FMNMX.FTZ R4, R158, R4, !PT ;  /* 0x000000049e047209 */ /* 0x000fe20007810000 */
[-CC-:B------:R-:W-:Y:S01]  /*1d7e0*/  FFMA.FTZ R164, R164, R2.reuse, -R3.reuse ;  /* 0x00000002a4a47223 */ /* 0x180fe20000010803 */
[----:B------:R-:W-:Y:S01]  /*1d7f0*/  ISETP.LT.OR P4, PT, R187, 0x11, P4 ;  /* 0x00000011bb00780c */ /* 0x000fe20002781670 */
[--C-:B------:R-:W-:Y:S01]  /*1d800*/  FFMA.FTZ R165, R165, R2, -R3.reuse ;  /* 0x00000002a5a57223 */ /* 0x100fe20000010803 */
[----:B------:R-:W-:Y:S01]  /*1d810*/  FMNMX.FTZ R4, R159, R4, !PT ;  /* 0x000000049f047209 */ /* 0x000fe20007810000 */
        /* <DEDUP_REMOVED lines=14> */
[----:B------:R-:W-:Y:S01]  /*1d900*/  FFMA.FTZ R3, R181, R2, -R3 ;  /* 0x00000002b5037223 */ /* 0x000fe20000010803 */
[----:B------:R-:W-:Y:S01]  /*1d910*/  FMNMX.FTZ R4, R166, R4, !PT ;  /* 0x00000004a6047209 */ /* 0x000fe20007810000 */
[----:B------:R-:W-:Y:S01]  /*1d920*/  MUFU.EX2 R152, R152 ;  /* 0x0000009800987308 */ /* 0x000fe20000000800 */
[----:B------:R-:W-:-:S02]  /*1d930*/  ISETP.LT.OR P4, PT, R187, 0x21, P4 ;  /* 0x00000021bb00780c */ /* 0x000fc40002781670 */
[----:B------:R-:W-:Y:S02]  /*1d940*/  FMNMX.FTZ R4, R167, R4, !PT ;  /* 0x00000004a7047209 */ /* 0x000fe40007810000 */
[----:B------:R-:W-:Y:S02]  /*1d950*/  FSEL R170, R170, -INF , !P4 ;  /* 0xff800000aaaa7808 */ /* 0x000fe40006000000 */
[----:B------:R-:W-:Y:S01]  /*1d960*/  ISETP.GT.AND P4, PT, R186, 0x28, P2 ;  /* 0x00000028ba00780c */ /* 0x000fe20001784270 */
[----:B------:R-:W0:Y:S01]  /*1d970*/  MUFU.EX2 R153, R153 ;  /* 0x0000009900997308 */ /* 0x000e220000000800 */
[----:B------:R-:W-:Y:S02]  /*1d980*/  FMNMX.FTZ R4, R170, R4, !PT ;  /* 0x00000004aa047209 */ /* 0x000fe40007810000 */
[----:B------:R-:W-:Y:S02]  /*1d990*/  ISETP.LT.OR P4, PT, R187, 0x29, P4 ;  /* 0x00000029bb00780c */ /* 0x000fe40002781670 */
[----:B------:R-:W-:-:S02]  /*1d9a0*/  FMNMX.FTZ R4, R171, R4, !PT ;  /* 0x00000004ab047209 */ /* 0x000fc40007810000 */
[----:B------:R-:W-:Y:S01]  /*1d9b0*/  FSEL R174, R174, -INF , !P4 ;  /* 0xff800000aeae7808 */ /* 0x000fe20006000000 */
[----:B------:R-:W-:Y:S01]  /*1d9c0*/  MUFU.EX2 R156, R156 ;  /* 0x0000009c009c7308 */ /* 0x000fe20000000800 */
[----:B------:R-:W-:Y:S02]  /*1d9d0*/  ISETP.GT.AND P4, PT, R186, 0x30, P2 ;  /* 0x00000030ba00780c */ /* 0x000fe40001784270 */
[----:B------:R-:W-:Y:S02]  /*1d9e0*/  FMNMX.FTZ R4, R174, R4, !PT ;  /* 0x00000004ae047209 */ /* 0x000fe40007810000 */
[----:B------:R-:W-:Y:S02]  /*1d9f0*/  ISETP.LT.OR P4, PT, R187, 0x31, P4 ;  /* 0x00000031bb00780c */ /* 0x000fe40002781670 */
[----:B------:R-:W-:Y:S01]  /*1da00*/  FMNMX.FTZ R4, R175, R4, !PT ;  /* 0x00000004af047209 */ /* 0x000fe20007810000 */
[----:B------:R-:W1:Y:S01]  /*1da10*/  MUFU.EX2 R157, R157 ;  /* 0x0000009d009d7308 */ /* 0x000e620000000800 */
[----:B------:R-:W-:-:S02]  /*1da20*/  FSEL R178, R178, -INF , !P4 ;  /* 0xff800000b2b27808 */ /* 0x000fc40006000000 */
[C---:B------:R-:W-:Y:S02]  /*1da30*/  ISETP.GT.AND P4, PT, R186.reuse, 0x31, P2 ;  /* 0x00000031ba00780c */ /* 0x040fe40001784270 */
[----:B------:R-:W-:Y:S02]  /*1da40*/  ISETP.GT.AND P2, PT, R186, 0x39, P2 ;  /* 0x00000039ba00780c */ /* 0x000fe40001744270 */
[----:B------:R-:W-:Y:S01]  /*1da50*/  ISETP.LT.OR P4, PT, R187, 0x32, P4 ;  /* 0x00000032bb00780c */ /* 0x000fe20002781670 */
[----:B------:R-:W-:Y:S01]  /*1da60*/  MUFU.EX2 R186, R3 ;  /* 0x0000000300ba7308 */ /* 0x000fe20000000800 */
[----:B------:R-:W-:Y:S02]  /*1da70*/  FMNMX.FTZ R4, R178, R4, !PT ;  /* 0x00000004b2047209 */ /* 0x000fe40007810000 */
[----:B------:R-:W-:Y:S02]  /*1da80*/  FSEL R179, R179, -INF , !P4 ;  /* 0xff800000b3b37808 */ /* 0x000fe40006000000 */
[----:B------:R-:W-:-:S02]  /*1da90*/  ISETP.LT.OR P2, PT, R187, 0x3a, P2 ;  /* 0x0000003abb00780c */ /* 0x000fc40001741670 */
[----:B------:R-:W-:Y:S01]  /*1daa0*/  FMNMX.FTZ R4, R179, R4, !PT ;  /* 0x00000004b3047209 */ /* 0x000fe20007810000 */
[----:B------:R-:W-:Y:S01]  /*1dab0*/  MUFU.EX2 R160, R160 ;  /* 0x000000a000a07308 */ /* 0x000fe20000000800 */
[----:B------:R-:W-:Y:S02]  /*1dac0*/  FSEL R183, R183, -INF , !P2 ;  /* 0xff800000b7b77808 */ /* 0x000fe40005000000 */
[----:B------:R-:W-:Y:S02]  /*1dad0*/  FMNMX.FTZ R4, R182, R4, !PT ;  /* 0x00000004b6047209 */ /* 0x000fe40007810000 */
[----:B0-----:R-:W-:Y:S02]  /*1dae0*/  F2FP.BF16.F32.PACK_AB R196, R153, R152 ;  /* 0x0000009899c4723e */ /* 0x001fe400000010ff */
[----:B------:R-:W-:Y:S01]  /*1daf0*/  FMNMX.FTZ R181, R183, R4, !PT ;  /* 0x00000004b7b57209 */ /* 0x000fe20007810000 */
[----:B------:R-:W0:Y:S01]  /*1db00*/  MUFU.EX2 R161, R161 ;  /* 0x000000a100a17308 */ /* 0x000e220000000800 */
[----:B-1----:R-:W-:-:S03]  /*1db10*/  F2FP.BF16.F32.PACK_AB R198, R157, R156 ;  /* 0x0000009c9dc6723e */ /* 0x002fc600000010ff */
[----:B------:R-:W1:Y:S04]  /*1db20*/  SHFL.BFLY PT, R4, R181, 0x2, 0x1f ;  /* 0x0c401f00b5047f89 */ /* 0x000e6800000e0000 */
[----:B------:R-:W-:Y:S08]  /*1db30*/  MUFU.EX2 R164, R164 ;  /* 0x000000a400a47308 */ /* 0x000ff00000000800 */
[----:B------:R-:W3:Y:S01]  /*1db40*/  MUFU.EX2 R165, R165 ;  /* 0x000000a500a57308 */ /* 0x000ee20000000800 */
[----:B0-----:R-:W-:-:S07]  /*1db50*/  F2FP.BF16.F32.PACK_AB R192, R161, R160 ;  /* 0x000000a0a1c0723e */ /* 0x001fce00000010ff */
[----:B------:R-:W-:Y:S01]  /*1db60*/  MUFU.EX2 R168, R168 ;  /* 0x000000a800a87308 */ /* 0x000fe20000000800 */
[----:B-1----:R-:W-:-:S07]  /*1db70*/  FMNMX.FTZ R181, R181, R4, !PT ;  /* 0x00000004b5b57209 */ /* 0x002fce0007810000 */
[----:B------:R-:W0:Y:S01]  /*1db80*/  MUFU.EX2 R169, R169 ;  /* 0x000000a900a97308 */ /* 0x000e220000000800 */
[----:B------:R-:W1:Y:S01]  /*1db90*/  SHFL.BFLY PT, R4, R181, 0x1, 0x1f ;  /* 0x0c201f00b5047f89 */ /* 0x000e6200000e0000 */
[----:B---3--:R-:W-:-:S06]  /*1dba0*/  F2FP.BF16.F32.PACK_AB R194, R165, R164 ;  /* 0x000000a4a5c2723e */ /* 0x008fcc00000010ff */
[----:B------:R-:W-:Y:S08]  /*1dbb0*/  MUFU.EX2 R172, R172 ;  /* 0x000000ac00ac7308 */ /* 0x000ff00000000800 */
[----:B------:R-:W3:Y:S01]  /*1dbc0*/  MUFU.EX2 R173, R173 ;  /* 0x000000ad00ad7308 */ /* 0x000ee20000000800 */
[----:B0-----:R-:W-:-:S07]  /*1dbd0*/  F2FP.BF16.F32.PACK_AB R188, R169, R168 ;  /* 0x000000a8a9bc723e */ /* 0x001fce00000010ff */
[----:B------:R-:W-:Y:S01]  /*1dbe0*/  MUFU.EX2 R176, R176 ;  /* 0x000000b000b07308 */ /* 0x000fe20000000800 */
[----:B-1----:R-:W-:Y:S01]  /*1dbf0*/  FMNMX.FTZ R4, R181, R4, !PT ;  /* 0x00000004b5047209 */ /* 0x002fe20007810000 */
[----:B------:R-:W-:-:S03]  /*1dc00*/  FMUL.FTZ R181, R0, R2 ;  /* 0x0000000200b57220 */ /* 0x000fc60000410000 */
[C---:B------:R-:W-:Y:S01]  /*1dc10*/  FSETP.NEU.FTZ.AND P2, PT, R4.reuse, -INF , PT ;  /* 0xff8000000400780b */ /* 0x040fe20003f5d000 */
[----:B------:R-:W-:Y:S02]  /*1dc20*/  FMUL.FTZ R3, R4, R2 ;  /* 0x0000000204037220 */ /* 0x000fe40000410000 */
[----:B------:R-:W-:Y:S01]  /*1dc30*/  MUFU.EX2 R177, R177 ;  /* 0x000000b100b17308 */ /* 0x000fe20000000800 */
[----:B---3--:R-:W-:Y:S02]  /*1dc40*/  F2FP.BF16.F32.PACK_AB R190, R173, R172 ;  /* 0x000000acadbe723e */ /* 0x008fe400000010ff */
[----:B------:R-:W-:-:S05]  /*1dc50*/  FSEL R0, R3, RZ, P2 ;  /* 0x000000ff03007208 */ /* 0x000fca0001000000 */
[----:B------:R-:W0:Y:S01]  /*1dc60*/  MUFU.EX2 R3, R181 ;  /* 0x000000b500037308 */ /* 0x000e220000000800 */
        /* <DEDUP_REMOVED lines=16> */
[----:B0-----:R-:W-:Y:S01]  /*1dd70*/  FFMA.FTZ R0, R3, R228, R152 ;  /* 0x000000e403007223 */ /* 0x001fe20000010098 */
[----:B------:R-:W-:Y:S01]  /*1dd80*/  FSEL R152, R4, RZ, P2 ;  /* 0x000000ff04987208 */ /* 0x000fe20001000000 */
[----:B------:R-:W-:Y:S01]  /*1dd90*/  MUFU.EX2 R154, R154 ;  /* 0x0000009a009a7308 */ /* 0x000fe20000000800 */
[----:B--2---:R-:W-:Y:S01]  /*1dda0*/  ISETP.GT.AND P2, PT, R204, R232, PT ;  /* 0x000000e8cc00720c */ /* 0x004fe20003f44270 */
[----:B------:R-:W-:Y:S01]  /*1ddb0*/  FADD.FTZ R0, R153, R0 ;  /* 0x0000000099007221 */ /* 0x000fe20000010000 */
[----:B------:R-:W-:Y:S01]  /*1ddc0*/  F2FP.BF16.F32.PACK_AB R184, R177, R176 ;  /* 0x000000b0b1b8723e */ /* 0x000fe200000010ff */
[----:B------:R-:W-:Y:S01]  /*1ddd0*/  FADD.FTZ R152, -R152, R230 ;  /* 0x000000e698987221 */ /* 0x000fe20000010100 */
[----:B------:R-:W-:-:S02]  /*1dde0*/  VIADD R204, R204, 0xffffffff ;  /* 0xffffffffcccc7836 */ /* 0x000fc40000000000 */
[----:B------:R-:W-:Y:S01]  /*1ddf0*/  FADD.FTZ R0, R156, R0 ;  /* 0x000000009c007221 */ /* 0x000fe20000010000 */
[----:B------:R-:W-:Y:S02]  /*1de00*/  IMAD.MOV.U32 R232, RZ, RZ, R22 ;  /* 0x000000ffffe87224 */ /* 0x000fe400078e0016 */
[----:B------:R-:W-:Y:S01]  /*1de10*/  FMUL.FTZ R152, R152, R2 ;  /* 0x0000000298987220 */ /* 0x000fe20000410000 */
[----:B------:R-:W0:Y:S01]  /*1de20*/  MUFU.EX2 R155, R155 ;  /* 0x0000009b009b7308 */ /* 0x000e220000000800 */
[----:B------:R-:W-:Y:S01]  /*1de30*/  FADD.FTZ R0, R157, R0 ;  /* 0x000000009d007221 */ /* 0x000fe20000010000 */
[----:B------:R-:W-:-:S03]  /*1de40*/  IMAD.MOV.U32 R230, RZ, RZ, R4 ;  /* 0x000000ffffe67224 */ /* 0x000fc600078e0004 */
[----:B------:R-:W-:-:S03]  /*1de50*/  FADD.FTZ R0, R160, R0 ;  /* 0x00000000a0007221 */ /* 0x000fc60000010000 */
[----:B------:R-:W-:Y:S01]  /*1de60*/  MUFU.EX2 R158, R158 ;  /* 0x0000009e009e7308 */ /* 0x000fe20000000800 */
[----:B------:R-:W-:-:S04]  /*1de70*/  FADD.FTZ R0, R161, R0 ;  /* 0x00000000a1007221 */ /* 0x000fc80000010000 */
[----:B------:R-:W-:-:S03]  /*1de80*/  FADD.FTZ R0, R164, R0 ;  /* 0x00000000a4007221 */ /* 0x000fc60000010000 */
[----:B------:R-:W1:Y:S01]  /*1de90*/  MUFU.EX2 R159, R159 ;  /* 0x0000009f009f7308 */ /* 0x000e620000000800 */
[----:B------:R-:W-:Y:S01]  /*1dea0*/  FADD.FTZ R0, R165, R0 ;  /* 0x00000000a5007221 */ /* 0x000fe20000010000 */
[----:B0-----:R-:W-:-:S03]  /*1deb0*/  F2FP.BF16.F32.PACK_AB R197, R155, R154 ;  /* 0x0000009a9bc5723e */ /* 0x001fc600000010ff */
[----:B------:R-:W-:-:S03]  /*1dec0*/  FADD.FTZ R153, R168, R0 ;  /* 0x00000000a8997221 */ /* 0x000fc60000010000 */
[----:B------:R0:W2:Y:S01]  /*1ded0*/  MUFU.EX2 R0, R152 ;  /* 0x0000009800007308 */ /* 0x0000a20000000800 */
[----:B------:R-:W-:-:S04]  /*1dee0*/  FADD.FTZ R153, R169, R153 ;  /* 0x00000099a9997221 */ /* 0x000fc80000010000 */
[----:B------:R-:W-:-:S03]  /*1def0*/  FADD.FTZ R153, R172, R153 ;  /* 0x00000099ac997221 */ /* 0x000fc60000010000 */
[----:B------:R-:W3:Y:S01]  /*1df00*/  MUFU.EX2 R162, R162 ;  /* 0x000000a200a27308 */ /* 0x000ee20000000800 */
[----:B------:R-:W-:Y:S01]  /*1df10*/  FADD.FTZ R153, R173, R153 ;  /* 0x00000099ad997221 */ /* 0x000fe20000010000 */
[----:B-1----:R-:W-:-:S03]  /*1df20*/  F2FP.BF16.F32.PACK_AB R199, R159, R158 ;  /* 0x0000009e9fc7723e */ /* 0x002fc600000010ff */
[----:B0-----:R-:W-:-:S03]  /*1df30*/  FADD.FTZ R152, R176, R153 ;  /* 0x00000099b0987221 */ /* 0x001fc60000010000 */
[----:B------:R-:W0:Y:S01]  /*1df40*/  MUFU.EX2 R163, R163 ;  /* 0x000000a300a37308 */ /* 0x000e220000000800 */
[----:B--2---:R-:W-:Y:S01]  /*1df50*/  FFMA.FTZ R227, R0, R227, R154 ;  /* 0x000000e300e37223 */ /* 0x004fe2000001009a */
[----:B------:R-:W-:-:S03]  /*1df60*/  FADD.FTZ R152, R177, R152 ;  /* 0x00000098b1987221 */ /* 0x000fc60000010000 */
[----:B------:R-:W-:-:S03]  /*1df70*/  FADD.FTZ R227, R155, R227 ;  /* 0x000000e39be37221 */ /* 0x000fc60000010000 */
[----:B------:R-:W1:Y:S01]  /*1df80*/  MUFU.EX2 R166, R166 ;  /* 0x000000a600a67308 */ /* 0x000e620000000800 */
[----:B------:R-:W-:-:S04]  /*1df90*/  FADD.FTZ R227, R158, R227 ;  /* 0x000000e39ee37221 */ /* 0x000fc80000010000 */
[----:B------:R-:W-:-:S03]  /*1dfa0*/  FADD.FTZ R227, R159, R227 ;  /* 0x000000e39fe37221 */ /* 0x000fc60000010000 */
[----:B------:R-:W2:Y:S01]  /*1dfb0*/  MUFU.EX2 R167, R167 ;  /* 0x000000a700a77308 */ /* 0x000ea20000000800 */
[----:B---3--:R-:W-:Y:S01]  /*1dfc0*/  FADD.FTZ R227, R162, R227 ;  /* 0x000000e3a2e37221 */ /* 0x008fe20000010000 */
        /* <DEDUP_REMOVED lines=23> */
[----:B0-----:R-:W-:-:S04]  /*1e140*/  FADD.FTZ R152, R180, R152 ;  /* 0x00000098b4987221 */ /* 0x001fc80000010000 */
[C---:B------:R-:W-:Y:S01]  /*1e150*/  FADD.FTZ R228, R186.reuse, R152 ;  /* 0x00000098bae47221 */ /* 0x040fe20000010000 */
[----:B------:R-:W-:Y:S01]  /*1e160*/  F2FP.BF16.F32.PACK_AB R186, R186, R180 ;  /* 0x000000b4baba723e */ /* 0x000fe200000010ff */
[----:B-1----:R-:W-:-:S04]  /*1e170*/  FADD.FTZ R227, R182, R227 ;  /* 0x000000e3b6e37221 */ /* 0x002fc80000010000 */
[C---:B--2---:R-:W-:Y:S01]  /*1e180*/  FADD.FTZ R227, R183.reuse, R227 ;  /* 0x000000e3b7e37221 */ /* 0x044fe20000010000 */
[----:B------:R-:W-:Y:S01]  /*1e190*/  F2FP.BF16.F32.PACK_AB R187, R183, R182 ;  /* 0x000000b6b7bb723e */ /* 0x000fe200000010ff */
[----:B------:R-:W-:Y:S06]  /*1e1a0*/  @P2 BRA `(.L_x_1794) ;  /* 0xffffffd400502947 */ /* 0x000fec000383ffff */
.L_x_1775:
[----:B------:R-:W-:Y:S05]  /*1e1b0*/  BSYNC B0 ;  /* 0x0000000000007941 */ /* 0x000fea0003800000 */
.L_x_1774:
        /* <DEDUP_REMOVED lines=131> */
.L_x_1795:
[----:B------:R-:W-:Y:S01]  /*1e9f0*/  IMAD R3, R22, 0x8, R16 ;  /* 0x0000000816037824 */ /* 0x000fe200078e0210 */
[----:B------:R-:W-:-:S04]  /*1ea00*/  SHF.L.U32 R0, R205, 0x1f, RZ ;  /* 0x0000001fcd007819 */ /* 0x000fc800000006ff */
[----:B------:R0:W1:Y:S01]  /*1ea10*/  SYNCS.PHASECHK.TRANS64.TRYWAIT P2, [R3+URZ+0x30850], R0 ;  /* 0x03085000030075a7 */ /* 0x000062000804017f */
[----:B------:R-:W-:Y:S05]  /*1ea20*/  @!P0 BRA `(.L_x_1796) ;  /* 0x0000000000048947 */ /* 0x000fea0003800000 */
[----:B------:R-:W-:Y:S01]  /*1ea30*/  BPT.TRAP 0x1 ;  /* 0x000000040000795c */ /* 0x000fe20000300000 */
.L_x_1796:
[----:B------:R-:W-:Y:S04]  /*1ea40*/  BSSY B0, `(.L_x_1797) ;  /* 0x0000004000007945 */ /* 0x000fe80003800000 */
[----:B-1----:R-:W-:Y:S05]  /*1ea50*/  @P2 BRA `(.L_x_1798) ;  /* 0x0000000000082947 */ /* 0x002fea0003800000 */
[----:B------:R-:W1:Y:S02]  /*1ea60*/  SYNCS.PHASECHK.TRANS64.TRYWAIT P0, [R3+URZ+0x30850], R0 ;  /* 0x03085000030075a7 */ /* 0x000e64000800017f */
[----:B-1----:R-:W-:Y:S05]  /*1ea70*/  @!P0 BRA `(.L_x_1799) ;  /* 0x0000010c00048947 */ /* 0x002fea0003800000 */
.L_x_1798:
[----:B------:R-:W-:Y:S05]  /*1ea80*/  BSYNC B0 ;  /* 0x0000000000007941 */ /* 0x000fea0003800000 */
.L_x_1797:
[----:B------:R-:W-:Y:S01]  /*1ea90*/  VIADD R16, R16, 0x400 ;  /* 0x0000040010107836 */ /* 0x000fe20000000000 */
[----:B------:R-:W2:Y:S01]  /*1eaa0*/  LDL.LU R10, [R1+0x54] ;  /* 0x00005400010a7983 */ /* 0x000ea20000300800 */
[----:B------:R-:W-:Y:S01]  /*1eab0*/  IMAD.MOV.U32 R7, RZ, RZ, 0x40000040 ;  /* 0x40000040ff077424 */ /* 0x000fe200078e00ff */
[----:B------:R-:W-:Y:S01]  /*1eac0*/  WARPGROUP.ARRIVE ;  /* 0x00000000000079c5 */ /* 0x000fe20000000000 */
[----:B------:R-:W-:Y:S01]  /*1ead0*/  IMAD.MOV.U32 R9, RZ, RZ, 0x40000040 ;  /* 0x40000040ff097424 */ /* 0x000fe200078e00ff */
[----:B------:R-:W-:Y:S01]  /*1eae0*/  SHF.R.U32.HI R16, RZ, 0x4, R16 ;  /* 0x00000004ff107819 */ /* 0x000fe20000011610 */
[----:B01----:R-:W-:Y:S01]  /*1eaf0*/  SHFL.BFLY PT, R0, R227, 0x2, 0x1f ;  /* 0x0c401f00e3007f89 */ /* 0x003fe200000e0000 */
[----:B------:R-:W-:Y:S01]  /*1eb00*/  R2UR UR7, R7 ;  /* 0x00000000070772ca */ /* 0x000fe200000e0000 */
[----:B------:R-:W-:Y:S01]  /*1eb10*/  IMAD.MOV.U32 R7, RZ, RZ, 0x40000040 ;  /* 0x40000040ff077424 */ /* 0x000fe200078e00ff */
[----:B------:R-:W-:Y:S01]  /*1eb20*/  LOP3.LUT R16, R16, 0x3fff, RZ, 0xc0, !PT ;  /* 0x00003fff10107812 */ /* 0x000fe200078ec0ff */
[----:B------:R-:W-:-:S02]  /*1eb30*/  IMAD.MOV.U32 R152, RZ, RZ, -0x800000 ;  /* 0xff800000ff987424 */ /* 0x000fc400078e00ff */
[----:B------:R-:W-:Y:S01]  /*1eb40*/  @!P1 VIADD R3, R3, 0x30860 ;  /* 0x0003086003039836 */ /* 0x000fe20000000000 */
[----:B------:R-:W-:Y:S01]  /*1eb50*/  LOP3.LUT R16, R16, 0x2000000, RZ, 0xfc, !PT ;  /* 0x0200000010107812 */ /* 0x000fe200078efcff */
[----:B------:R-:W-:-:S03]  /*1eb60*/  IMAD.MOV.U32 R153, RZ, RZ, -0x800000 ;  /* 0xff800000ff997424 */ /* 0x000fc600078e00ff */
[----:B------:R-:W-:Y:S01]  /*1eb70*/  @!P1 PRMT R3, RZ, 0x654, R3 ;  /* 0x00000654ff039816 */ /* 0x000fe20000000003 */
[C---:B------:R-:W-:Y:S02]  /*1eb80*/  IMAD R6, R22.reuse, 0x800, R16 ;  /* 0x0000080016067824 */ /* 0x040fe400078e0210 */
[----:B------:R-:W-:Y:S02]  /*1eb90*/  VIADD R22, R22, 0x1 ;  /* 0x0000000116167836 */ /* 0x000fe40000000000 */
[C---:B------:R-:W-:Y:S01]  /*1eba0*/  VIADD R8, R6.reuse, 0x80 ;  /* 0x0000008006087836 */ /* 0x040fe20000000000 */
[----:B------:R-:W-:Y:S02]  /*1ebb0*/  R2UR UR6, R6 ;  /* 0x00000000060672ca */ /* 0x000fe400000e0000 */
[----:B------:R-:W-:-:S04]  /*1ebc0*/  ISETP.NE.AND P2, PT, R22, 0x2, PT ;  /* 0x000000021600780c */ /* 0x000fc80003f45270 */
[----:B------:R-:W-:-:S07]  /*1ebd0*/  SEL R22, R22, RZ, P2 ;  /* 0x000000ff16167207 */ /* 0x000fce0001000000 */
[----:B------:R-:W-:Y:S01]  /*1ebe0*/  HGMMA.64x256x16.F32.BF16 R24, R196, gdesc[UR4].tnspB, R24, gsb0 ;  /* 0x43e00004c4187df0 */ /* 0x000fe20008001818 */
[----:B------:R-:W-:Y:S01]  /*1ebf0*/  R2UR UR6, R8 ;  /* 0x00000000080672ca */ /* 0x000fe200000e0000 */
[C---:B------:R-:W-:Y:S01]  /*1ec00*/  VIADD R8, R6.reuse, 0x100 ;  /* 0x0000010006087836 */ /* 0x040fe20000000000 */
[----:B------:R-:W-:Y:S01]  /*1ec10*/  R2UR UR7, R9 ;  /* 0x00000000090772ca */ /* 0x000fe200000e0000 */
[----:B------:R-:W-:Y:S02]  /*1ec20*/  IMAD.MOV.U32 R9, RZ, RZ, 0x40000040 ;  /* 0x40000040ff097424 */ /* 0x000fe400078e00ff */
[----:B------:R-:W-:Y:S02]  /*1ec30*/  VIADD R6, R6, 0x180 ;  /* 0x0000018006067836 */ /* 0x000fe40000000000 */
[----:B--2---:R-:W-:Y:S01]  /*1ec40*/  VIADD R10, R10, 0x1 ;  /* 0x000000010a0a7836 */ /* 0x004fe20000000000 */
[----:B------:R-:W-:Y:S02]  /*1ec50*/  WARPGROUP.DEPBAR.LE gsb0, 0x0 ;  /* 0x00008000000079c5 */ /* 0x000fe40000010000 */
[----:B------:R-:W-:-:S02]  /*1ec60*/  WARPGROUP.ARRIVE ;  /* 0x00000000000079c5 */ /* 0x000fc40000000000 */
[----:B------:R-:W-:-:S15]  /*1ec70*/  STL [R1+0x54], R10 ;  /* 0x0000540a01007387 */ /* 0x000fde0000100800 */
        /* <DEDUP_REMOVED lines=9> */
[----:B------:R-:W0:Y:S02]  /*1ed10*/  SHFL.BFLY PT, R6, R228, 0x2, 0x1f ;  /* 0x0c401f00e4067f89 */ /* 0x000e2400000e0000 */
[----:B0-----:R-:W-:Y:S01]  /*1ed20*/  FADD.FTZ R228, R6, R228 ;  /* 0x000000e406e47221 */ /* 0x001fe20000010000 */
[----:B------:R-:W-:-:S04]  /*1ed30*/  FADD.FTZ R6, R0, R227 ;  /* 0x000000e300067221 */ /* 0x000fc80000010000 */
[----:B------:R-:W0:Y:S04]  /*1ed40*/  SHFL.BFLY PT, R0, R228, 0x1, 0x1f ;  /* 0x0c201f00e4007f89 */ /* 0x000e2800000e0000 */
[----:B------:R-:W1:Y:S01]  /*1ed50*/  SHFL.BFLY PT, R7, R6, 0x1, 0x1f ;  /* 0x0c201f0006077f89 */ /* 0x000e6200000e0000 */
[----:B0-----:R-:W-:Y:S01]  /*1ed60*/  FADD.FTZ R0, R228, R0 ;  /* 0x00000000e4007221 */ /* 0x001fe20000010000 */
[----:B-1----:R-:W-:-:S04]  /*1ed70*/  FADD.FTZ R6, R6, R7 ;  /* 0x0000000706067221 */ /* 0x002fc80000010000 */
[----:B------:R-:W-:Y:S02]  /*1ed80*/  FSETP.NE.FTZ.AND P0, PT, R0, RZ, PT ;  /* 0x000000ff0000720b */ /* 0x000fe40003f15000 */
[----:B------:R-:W-:-:S11]  /*1ed90*/  FSETP.NE.FTZ.AND P3, PT, R6, RZ, PT ;  /* 0x000000ff0600720b */ /* 0x000fd60003f75000 */
[C---:B------:R-:W-:Y:S01]  /*1eda0*/  @P0 FMUL.FTZ R9, R2.reuse, 0.69314718246459960938 ;  /* 0x3f31721802090820 */ /* 0x040fe20000410000 */
[----:B------:R-:W0:Y:S01]  /*1edb0*/  @P0 MUFU.LG2 R8, R0 ;  /* 0x0000000000080308 */ /* 0x000e220000000c00 */
[----:B------:R-:W-:-:S07]  /*1edc0*/  @P3 FMUL.FTZ R2, R2, 0.69314718246459960938 ;  /* 0x3f31721802023820 */ /* 0x000fce0000410000 */
[----:B------:R-:W1:Y:S01]  /*1edd0*/  @P3 MUFU.LG2 R7, R6 ;  /* 0x0000000600073308 */ /* 0x000e620000000c00 */
[----:B0-----:R-:W-:-:S04]  /*1ede0*/  @P0 FMUL.FTZ R8, R8, 0.69314718246459960938 ;  /* 0x3f31721808080820 */ /* 0x001fc80000410000 */
[----:B------:R-:W-:Y:S01]  /*1edf0*/  @P0 FFMA.FTZ R153, R9, R5, R8 ;  /* 0x0000000509990223 */ /* 0x000fe20000010008 */
[----:B-1----:R-:W-:-:S04]  /*1ee00*/  @P3 FMUL.FTZ R7, R7, 0.69314718246459960938 ;  /* 0x3f31721807073820 */ /* 0x002fc80000410000 */
[----:B------:R-:W-:Y:S01]  /*1ee10*/  @P3 FFMA.FTZ R152, R2, R4, R7 ;  /* 0x0000000402983223 */ /* 0x000fe20000010007 */
[----:B------:R-:W-:Y:S01]  /*1ee20*/  IMAD.MOV.U32 R4, RZ, RZ, RZ ;  /* 0x000000ffff047224 */ /* 0x000fe200078e00ff */
[----:B------:R-:W-:-:S04]  /*1ee30*/  SEL R2, RZ, 0x1, P2 ;  /* 0x00000001ff027807 */ /* 0x000fc80001000000 */
[----:B------:R-:W-:Y:S01]  /*1ee40*/  LOP3.LUT R205, R205, R2, RZ, 0x3c, !PT ;  /* 0x00000002cdcd7212 */ /* 0x000fe200078e3cff */
[----:B------:R0:W1:Y:S01]  /*1ee50*/  @P0 MUFU.RCP R4, R0 ;  /* 0x0000000000040308 */ /* 0x0000620000001000 */
[----:B------:R-:W-:Y:S01]  /*1ee60*/  PLOP3.LUT P0, PT, PT, PT, PT, 0x8, 0x0 ;  /* 0x000000000000781c */ /* 0x000fe20003f0e170 */
[----:B0-----:R-:W-:-:S06]  /*1ee70*/  IMAD.MOV.U32 R0, RZ, RZ, RZ ;  /* 0x000000ffff007224 */ /* 0x001fcc00078e00ff */
[----:B------:R-:W0:Y:S01]  /*1ee80*/  @P3 MUFU.RCP R0, R6 ;  /* 0x0000000600003308 */ /* 0x000e220000001000 */
[----:B------:R-:W-:Y:S02]  /*1ee90*/  WARPGROUP.DEPBAR.LE gsb0, 0x0 ;  /* 0x00008000000079c5 */ /* 0x000fe40000010000 */
[----:B------:R-:W-:-:S06]  /*1eea0*/  WARPGROUP.ARRIVE ;  /* 0x00000000000079c5 */ /* 0x000fcc0000000000 */
        /* <DEDUP_REMOVED lines=131> */
.L_x_1633:
        /* <DEDUP_REMOVED lines=10> */
[----:B------:R-:W3:Y:S01]  /*1f780*/  S2R R0, SR_SWINHI ;  /* 0x0000000000007919 */ /* 0x000ee20000002f00 */
[----:B------:R-:W-:Y:S01]  /*1f790*/  F2FP.BF16.F32.PACK_AB R10, R29, R28 ;  /* 0x0000001c1d0a723e */ /* 0x000fe200000010ff */
[----:B------:R-:W-:Y:S01]  /*1f7a0*/  ULDC.64 UR4, c[0x0][0xc08] ;  /* 0x0003020000047ab9 */ /* 0x000fe20000000a00 */
[----:B------:R-:W-:Y:S01]  /*1f7b0*/  F2FP.BF16.F32.PACK_AB R11, R31, R30 ;  /* 0x0000001e1f0b723e */ /* 0x000fe200000010ff */
[----:B------:R-:W4:Y:S01]  /*1f7c0*/  LDL.LU R155, [R1+0x4c] ;  /* 0x00004c00019b7983 */ /* 0x000f220000300800 */
[----:B------:R-:W-:Y:S01]  /*1f7d0*/  F2FP.BF16.F32.PACK_AB R12, R33, R32 ;  /* 0x00000020210c723e */ /* 0x000fe200000010ff */
[----:B------:R-:W-:Y:S01]  /*1f7e0*/  ULDC.64 UR6, c[0x0][0xc00] ;  /* 0x0003000000067ab9 */ /* 0x000fe20000000a00 */
[----:B------:R-:W-:Y:S01]  /*1f7f0*/  F2FP.BF16.F32.PACK_AB R13, R35, R34 ;  /* 0x00000022230d723e */ /* 0x000fe200000010ff */
[----:B------:R-:W4:Y:S01]  /*1f800*/  LDL R154, [R1+0x50] ;  /* 0x00005000019a7983 */ /* 0x000f220000100800 */
[----:B------:R-:W-:-:S02]  /*1f810*/  MOV R6, R16 ;  /* 0x0000001000067202 */ /* 0x000fc40000000f00 */
[----:B---3--:R-:W-:Y:S02]  /*1f820*/  MOV R7, R0 ;  /* 0x0000000000077202 */ /* 0x008fe40000000f00 */
[----:B------:R-:W-:Y:S02]  /*1f830*/  F2FP.BF16.F32.PACK_AB R14, R37, R36 ;  /* 0x00000024250e723e */ /* 0x000fe400000010ff */
[----:B------:R-:W-:Y:S01]  /*1f840*/  F2FP.BF16.F32.PACK_AB R15, R39, R38 ;  /* 0x00000026270f723e */ /* 0x000fe200000010ff */
[----:B------:R-:W-:Y:S01]  /*1f850*/  BAR.SYNC.DEFER_BLOCKING 0x1, 0x100 ;  /* 0x0044000000007b1d */ /* 0x000fe20000010000 */
[----:B--2--5:R-:W-:-:S03]  /*1f860*/  IMAD.WIDE R100, R8, 0x2, R6 ;  /* 0x0000000208647825 */ /* 0x024fc600078e0206 */
[----:B------:R-:W-:Y:S01]  /*1f870*/  LOP3.LUT R0, R100, 0x380, RZ, 0xc0, !PT ;  /* 0x0000038064007812 */ /* 0x000fe200078ec0ff */
[----:B------:R-:W-:-:S03]  /*1f880*/  IMAD.MOV.U32 R9, RZ, RZ, R101 ;  /* 0x000000ffff097224 */ /* 0x000fc600078e0065 */
[----:B------:R-:W-:-:S04]  /*1f890*/  SHF.R.U64 R0, R0, 0x3, RZ ;  /* 0x0000000300007819 */ /* 0x000fc800000012ff */
[----:B------:R-:W-:-:S04]  /*1f8a0*/  LOP3.LUT R8, R0, R100, RZ, 0x3c, !PT ;  /* 0x0000006400087212 */ /* 0x000fc800078e3cff */
        /* <DEDUP_REMOVED lines=8> */
[----:B------:R-:W-:-:S04]  /*1f930*/  LOP3.LUT R8, R0, R8, RZ, 0x3c, !PT ;  /* 0x0000000800087212 */ /* 0x000fc800078e3cff */
[----:B------:R-:W-:-:S05]  /*1f940*/  MOV R8, R8 ;  /* 0x0000000800087202 */ /* 0x000fca0000000f00 */
[----:B------:R2:W-:Y:S02]  /*1f950*/  STSM.16.M88.4 [R8], R12 ;  /* 0x0000000c08007844 */ /* 0x0005e40000000200 */
[----:B--2---:R-:W-:-:S04]  /*1f960*/  IADD3 R8, P0, R100, 0x40, RZ ;  /* 0x0000004064087810 */ /* 0x004fc80007f1e0ff */
[----:B------:R-:W-:Y:S01]  /*1f970*/  LOP3.LUT R0, R8, 0x380, RZ, 0xc0, !PT ;  /* 0x0000038008007812 */ /* 0x000fe200078ec0ff */
[----:B------:R-:W-:-:S03]  /*1f980*/  IMAD.X R9, RZ, RZ, R101, P0 ;  /* 0x000000ffff097224 */ /* 0x000fc600000e0665 */
[----:B------:R-:W-:-:S04]  /*1f990*/  SHF.R.U64 R0, R0, 0x3, RZ ;  /* 0x0000000300007819 */ /* 0x000fc800000012ff */
[----:B------:R-:W-:Y:S02]  /*1f9a0*/  LOP3.LUT R8, R0, R8, RZ, 0x3c, !PT ;  /* 0x0000000800087212 */ /* 0x000fe400078e3cff */
[----:B------:R-:W-:Y:S02]  /*1f9b0*/  F2FP.BF16.F32.PACK_AB R10, R45, R44 ;  /* 0x0000002c2d0a723e */ /* 0x000fe400000010ff */
[----:B------:R-:W-:Y:S02]  /*1f9c0*/  MOV R0, R8 ;  /* 0x0000000800007202 */ /* 0x000fe40000000f00 */
[----:B------:R-:W-:Y:S02]  /*1f9d0*/  F2FP.BF16.F32.PACK_AB R8, R41, R40 ;  /* 0x000000282908723e */ /* 0x000fe400000010ff */
[----:B------:R-:W-:Y:S02]  /*1f9e0*/  F2FP.BF16.F32.PACK_AB R9, R43, R42 ;  /* 0x0000002a2b09723e */ /* 0x000fe400000010ff */
[----:B------:R-:W-:-:S05]  /*1f9f0*/  F2FP.BF16.F32.PACK_AB R11, R47, R46 ;  /* 0x0000002e2f0b723e */ /* 0x000fca00000010ff */
        /* <DEDUP_REMOVED lines=133> */
[----:B--2---:R-:W-:Y:S01]  /*20250*/  IADD3 R0, P0, R100, 0xc060, RZ ;  /* 0x0000c06064007810 */ /* 0x004fe20007f1e0ff */
[----:B------:R-:W-:Y:S01]  /*20260*/  ULDC.64 UR8, c[0x0][0x208] ;  /* 0x0000820000087ab9 */ /* 0x000fe20000000a00 */
[----:B------:R-:W-:Y:S01]  /*20270*/  F2FP.BF16.F32.PACK_AB R12, R145, R144 ;  /* 0x00000090910c723e */ /* 0x000fe200000010ff */
[----:B------:R-:W2:Y:S02]  /*20280*/  LDC.64 R10, c[0x0][0xc00] ;  /* 0x00030000ff0a7b82 */ /* 0x000ea40000000a00 */
[----:B------:R-:W-:Y:S01]  /*20290*/  IMAD.X R101, RZ, RZ, R101, P0 ;  /* 0x000000ffff657224 */ /* 0x000fe200000e0665 */
[----:B------:R-:W-:Y:S02]  /*202a0*/  ISETP.NE.U32.AND P0, PT, RZ, UR4, PT ;  /* 0x00000004ff007c0c */ /* 0x000fe4000bf05070 */
[----:B------:R-:W-:-:S02]  /*202b0*/  LOP3.LUT R8, R0, 0x380, RZ, 0xc0, !PT ;  /* 0x0000038000087812 */ /* 0x000fc400078ec0ff */
[----:B------:R-:W-:Y:S02]  /*202c0*/  ISETP.NE.AND.EX P0, PT, RZ, UR5, PT, P0 ;  /* 0x00000005ff007c0c */ /* 0x000fe4000bf05300 */
[----:B------:R-:W-:-:S04]  /*202d0*/  SHF.R.U64 R8, R8, 0x3, RZ ;  /* 0x0000000308087819 */ /* 0x000fc800000012ff */
[----:B------:R-:W-:Y:S02]  /*202e0*/  LOP3.LUT R100, R8, R0, RZ, 0x3c, !PT ;  /* 0x0000000008647212 */ /* 0x000fe400078e3cff */
[----:B------:R-:W-:Y:S02]  /*202f0*/  F2FP.BF16.F32.PACK_AB R13, R147, R146 ;  /* 0x00000092930d723e */ /* 0x000fe400000010ff */
[----:B------:R-:W-:Y:S02]  /*20300*/  MOV R100, R100 ;  /* 0x0000006400647202 */ /* 0x000fe40000000f00 */
[----:B------:R-:W-:Y:S01]  /*20310*/  F2FP.BF16.F32.PACK_AB R14, R149, R148 ;  /* 0x00000094950e723e */ /* 0x000fe200000010ff */
[----:B------:R-:W3:Y:S01]  /*20320*/  @P0 LDC.64 R8, c[0x0][0xc08] ;  /* 0x00030200ff080b82 */ /* 0x000ee20000000a00 */
[----:B------:R-:W-:-:S05]  /*20330*/  F2FP.BF16.F32.PACK_AB R15, R151, R150 ;  /* 0x00000096970f723e */ /* 0x000fca00000010ff */
[----:B------:R0:W-:Y:S01]  /*20340*/  STSM.16.M88.4 [R100], R12 ;  /* 0x0000000c64007844 */ /* 0x0001e20000000200 */
[----:B------:R-:W-:Y:S02]  /*20350*/  ULDC UR4, c[0x0][0xa88] ;  /* 0x0002a20000047ab9 */ /* 0x000fe40000000800 */
[----:B-1----:R-:W-:Y:S01]  /*20360*/  IMAD.U32 R24, RZ, RZ, UR4 ;  /* 0x00000004ff187e24 */ /* 0x002fe2000f8e00ff */
[----:B------:R-:W-:Y:S01]  /*20370*/  BAR.SYNC.DEFER_BLOCKING 0x1, 0x100 ;  /* 0x0044000000007b1d */ /* 0x000fe20000010000 */
[----:B----4-:R-:W-:-:S05]  /*20380*/  ISETP.NE.AND P2, PT, R155, RZ, PT ;  /* 0x000000ff9b00720c */ /* 0x010fca0003f45270 */
[----:B------:R-:W-:Y:S01]  /*20390*/  ULDC UR4, c[0x0][0xad4] ;  /* 0x0002b50000047ab9 */ /* 0x000fe20000000800 */
[----:B---3--:R-:W-:-:S04]  /*203a0*/  @P0 IMAD.WIDE R8, R154, 0x4, R8 ;  /* 0x000000049a080825 */ /* 0x008fc800078e0208 */
[----:B0-----:R-:W-:Y:S01]  /*203b0*/  IMAD.MOV.U32 R100, RZ, RZ, 0x9b8 ;  /* 0x000009b8ff647424 */ /* 0x001fe200078e00ff */
[----:B------:R0:W5:Y:S02]  /*203c0*/  @P0 LDG.E R24, desc[UR8][R8.64] ;  /* 0x0000000808180981 */ /* 0x000164000c1e1900 */
[----:B0-----:R-:W-:-:S04]  /*203d0*/  SEL R8, R155, UR4, P2 ;  /* 0x000000049b087c07 */ /* 0x001fc80009000000 */
[----:B------:R-:W-:-:S04]  /*203e0*/  ISETP.GT.AND P2, PT, R8, 0x1, PT ;  /* 0x000000010800780c */ /* 0x000fc80003f44270 */
[----:B------:R-:W-:-:S04]  /*203f0*/  SEL R100, R100, 0x978, P2 ;  /* 0x0000097864647807 */ /* 0x000fc80001000000 */
[----:B------:R0:W1:Y:S08]  /*20400*/  LDC.64 R12, c[0x0][R100+0x220] ;  /* 0x00008800640c7b82 */ /* 0x0000700000000a00 */
[----:B------:R0:W3:Y:S01]  /*20410*/  LDC.64 R8, c[0x0][R100+0x218] ;  /* 0x0000860064087b82 */ /* 0x0000e20000000a00 */
[----:B------:R-:W-:-:S04]  /*20420*/  ISETP.NE.U32.AND P1, PT, RZ, UR6, PT ;  /* 0x00000006ff007c0c */ /* 0x000fc8000bf25070 */
[----:B------:R-:W-:Y:S01]  /*20430*/  ISETP.NE.AND.EX P1, PT, RZ, UR7, PT, P1 ;  /* 0x00000007ff007c0c */ /* 0x000fe2000bf25310 */
[----:B------:R-:W-:Y:S02]  /*20440*/  IMAD.MOV.U32 R0, RZ, RZ, RZ ;  /* 0x000000ffff007224 */ /* 0x000fe400078e00ff */
[----:B--2---:R-:W-:-:S10]  /*20450*/  IMAD.WIDE R10, R154, 0x4, R10 ;  /* 0x000000049a0a7825 */ /* 0x004fd400078e020a */
[----:B------:R0:W5:Y:S01]  /*20460*/  @P1 LDG.E R0, desc[UR8][R10.64] ;  /* 0x000000080a001981 */ /* 0x000162000c1e1900 */
[----:B------:R-:W-:Y:S05]  /*20470*/  @P0 BRA `(.L_x_1802) ;  /* 0x0000000000140947 */ /* 0x000fea0003800000 */
[----:B------:R-:W-:Y:S05]  /*20480*/  @!P1 BRA `(.L_x_1802) ;  /* 0x0000000000109947 */ /* 0x000fea0003800000 */
[----:B------:R-:W-:Y:S02]  /*20490*/  ULDC.64 UR4, c[0x0][0x208] ;  /* 0x0000820000047ab9 */ /* 0x000fe40000000a00 */
[----:B-----5:R-:W2:Y:S04]  /*204a0*/  LDG.E R24, desc[UR4][R10.64] ;  /* 0x000000040a187981 */ /* 0x020ea8000c1e1900 */
[----:B0-----:R-:W2:Y:S02]  /*204b0*/  LDG.E R10, desc[UR4][R10.64+0x4] ;  /* 0x000004040a0a7981 */ /* 0x001ea4000c1e1900 */
[----:B--2---:R-:W-:-:S07]  /*204c0*/  IMAD.IADD R24, R10, 0x1, -R24 ;  /* 0x000000010a187824 */ /* 0x004fce00078e0a18 */
.L_x_1802:
[----:B------:R-:W3:Y:S01]  /*204d0*/  LDL R158, [R1+0x40] ;  /* 0x00004000019e7983 */ /* 0x000ee20000100800 */
[----:B------:R-:W2:Y:S03]  /*204e0*/  LDC R156, c[0x0][0xbe8] ;  /* 0x0002fa00ff9c7b82 */ /* 0x000ea60000000800 */
[----:B------:R-:W4:Y:S04]  /*204f0*/  LDL R157, [R1+0x68] ;  /* 0x00006800019d7983 */ /* 0x000f280000100800 */
[----:B------:R-:W4:Y:S04]  /*20500*/  LDL R155, [R1+0x34] ;  /* 0x00003400019b7983 */ /* 0x000f280000100800 */
[----:B------:R-:W4:Y:S04]  /*20510*/  LDL R159, [R1+0x14] ;  /* 0x00001400019f7983 */ /* 0x000f280000100800 */
[----:B------:R-:W4:Y:S04]  /*20520*/  LDL R161, [R1+0x9c] ;  /* 0x00009c0001a17983 */ /* 0x000f280000100800 */
[----:B------:R-:W4:Y:S01]  /*20530*/  LDL R160, [R1+0x7c] ;  /* 0x00007c0001a07983 */ /* 0x000f220000100800 */
[----:B------:R-:W4:Y:S01]  /*20540*/  LDC.64 R14, c[0x0][R100+0x228] ;  /* 0x00008a00640e7b82 */ /* 0x000f220000000a00 */
[----:B------:R-:W-:-:S04]  /*20550*/  ISETP.NE.U32.AND P0, PT, RZ, UR6, PT ;  /* 0x00000006ff007c0c */ /* 0x000fc8000bf05070 */
[----:B------:R-:W-:Y:S02]  /*20560*/  ISETP.NE.AND.EX P0, PT, RZ, UR7, PT, P0 ;  /* 0x00000007ff007c0c */ /* 0x000fe4000bf05300 */
[----:B0-----:R-:W-:Y:S02]  /*20570*/  SHF.R.S32.HI R11, RZ, 0x1f, R154 ;  /* 0x0000001fff0b7819 */ /* 0x001fe4000001149a */
[----:B------:R-:W-:Y:S02]  /*20580*/  SEL R10, R154, RZ, !P0 ;  /* 0x000000ff9a0a7207 */ /* 0x000fe40004000000 */
[----:B--2---:R-:W-:Y:S02]  /*20590*/  ISETP.NE.AND P1, PT, R156, 0x1, PT ;  /* 0x000000019c00780c */ /* 0x004fe40003f25270 */
[----:B------:R-:W-:Y:S01]  /*205a0*/  SEL R11, R11, RZ, !P0 ;  /* 0x000000ff0b0b7207 */ /* 0x000fe20004000000 */
[----:B-1----:R-:W-:-:S04]  /*205b0*/  IMAD R13, R13, R10, RZ ;  /* 0x0000000a0d0d7224 */ /* 0x002fc800078e02ff */
[C---:B------:R-:W-:Y:S02]  /*205c0*/  IMAD R11, R12.reuse, R11, R13 ;  /* 0x0000000b0c0b7224 */ /* 0x040fe400078e020d */
[----:B------:R-:W-:-:S04]  /*205d0*/  IMAD.WIDE.U32 R12, R12, R10, RZ ;  /* 0x0000000a0c0c7225 */ /* 0x000fc800078e00ff */
[----:B------:R-:W-:Y:S02]  /*205e0*/  IMAD.IADD R11, R13, 0x1, R11 ;  /* 0x000000010d0b7824 */ /* 0x000fe400078e020b */
[----:B------:R-:W0:Y:S01]  /*205f0*/  @P1 LDC R13, c[0x0][0xbec] ;  /* 0x0002fb00ff0d1b82 */ /* 0x000e220000000800 */
[----:B------:R-:W-:Y:S01]  /*20600*/  ULDC.64 UR4, c[0x0][0x208] ;  /* 0x0000820000047ab9 */ /* 0x000fe20000000a00 */
[-C--:B---3--:R-:W-:Y:S02]  /*20610*/  IMAD R101, R9, R158.reuse, RZ ;  /* 0x0000009e09657224 */ /* 0x088fe400078e02ff */
[----:B------:R-:W-:-:S03]  /*20620*/  IMAD.WIDE.U32 R8, R8, R158, RZ ;  /* 0x0000009e08087225 */ /* 0x000fc600078e00ff */
[----:B-----5:R-:W-:Y:S02]  /*20630*/  IADD3 R8, P0, P3, R12, R8, R0 ;  /* 0x000000080c087210 */ /* 0x020fe40007b1e000 */
[----:B------:R-:W1:Y:S01]  /*20640*/  @P1 LDC R12, c[0x0][0xbf0] ;  /* 0x0002fc00ff0c1b82 */ /* 0x000e620000000800 */
[----:B------:R-:W-:Y:S01]  /*20650*/  IMAD.IADD R154, R9, 0x1, R101 ;  /* 0x00000001099a7824 */ /* 0x000fe200078e0265 */
[----:B----4-:R-:W-:-:S05]  /*20660*/  SEL R9, R157, RZ, P2 ;  /* 0x000000ff9d097207 */ /* 0x010fca0001000000 */
[-C--:B------:R-:W-:Y:S02]  /*20670*/  IMAD R101, R15, R9.reuse, RZ ;  /* 0x000000090f657224 */ /* 0x080fe400078e02ff */
[----:B------:R-:W-:Y:S01]  /*20680*/  IMAD.WIDE.U32 R14, R14, R9, RZ ;  /* 0x000000090e0e7225 */ /* 0x000fe200078e00ff */
[----:B------:R-:W-:-:S04]  /*20690*/  SHF.R.S32.HI R9, RZ, 0x1f, R0 ;  /* 0x0000001fff097819 */ /* 0x000fc80000011400 */
[----:B------:R-:W-:Y:S01]  /*206a0*/  IADD3.X R11, R11, R154, R9, P0, P3 ;  /* 0x0000009a0b0b7210 */ /* 0x000fe200007e6409 */
[----:B------:R-:W-:-:S04]  /*206b0*/  IMAD.IADD R154, R155, 0x1, R159 ;  /* 0x000000019b9a7824 */ /* 0x000fc800078e029f */
[----:B0-----:R-:W-:-:S04]  /*206c0*/  @P1 IMAD.HI.U32 R13, R154, R13, RZ ;  /* 0x0000000d9a0d1227 */ /* 0x001fc800078e00ff */
[----:B------:R-:W-:Y:S01]  /*206d0*/  IMAD.MOV.U32 R155, RZ, RZ, R154 ;  /* 0x000000ffff9b7224 */ /* 0x000fe200078e009a */
[----:B-1----:R-:W-:Y:S02]  /*206e0*/  @P1 SHF.R.U32.HI R155, RZ, R12, R13 ;  /* 0x0000000cff9b1219 */ /* 0x002fe4000001160d */
[----:B------:R0:W1:Y:S01]  /*206f0*/  LDC.64 R12, c[0x0][R100+0x210] ;  /* 0x00008400640c7b82 */ /* 0x0000620000000a00 */
[----:B------:R-:W-:Y:S01]  /*20700*/  IMAD.IADD R101, R15, 0x1, R101 ;  /* 0x000000010f657824 */ /* 0x000fe200078e0265 */
[----:B------:R-:W-:Y:S02]  /*20710*/  IADD3 R14, P0, P3, R155, R8, R14 ;  /* 0x000000089b0e7210 */ /* 0x000fe40007b1e00e */
[----:B------:R-:W-:-:S04]  /*20720*/  SHF.R.S32.HI R8, RZ, 0x1f, R155 ;  /* 0x0000001fff087819 */ /* 0x000fc8000001149b */
[----:B------:R-:W-:Y:S02]  /*20730*/  IADD3.X R15, R8, R11, R101, P0, P3 ;  /* 0x0000000b080f7210 */ /* 0x000fe400007e6465 */
[----:B0-----:R-:W0:Y:S01]  /*20740*/  LDC.64 R100, c[0x0][0xba8] ;  /* 0x0002ea00ff647b82 */ /* 0x001e220000000a00 */
[----:B------:R-:W-:-:S04]  /*20750*/  IMAD.MOV R11, RZ, RZ, -R155 ;  /* 0x000000ffff0b7224 */ /* 0x000fc800078e0a9b */
[----:B------:R-:W-:-:S05]  /*20760*/  IMAD R11, R156, R11, R154 ;  /* 0x0000000b9c0b7224 */ /* 0x000fca00078e029a */
[----:B------:R-:W-:Y:S01]  /*20770*/  SHF.R.S32.HI R8, RZ, 0x1f, R11 ;  /* 0x0000001fff087819 */ /* 0x000fe2000001140b */
[----:B0-----:R-:W0:Y:S08]  /*20780*/  @!P2 LDC R100, c[0x0][0xb50] ;  /* 0x0002d400ff64ab82 */ /* 0x001e300000000800 */
[----:B------:R-:W2:Y:S01]  /*20790*/  @!P2 LDC R101, c[0x0][0xb54] ;  /* 0x0002d500ff65ab82 */ /* 0x000ea20000000800 */
[----:B-1----:R-:W-:-:S02]  /*207a0*/  IMAD R13, R13, R11, RZ ;  /* 0x0000000b0d0d7224 */ /* 0x002fc400078e02ff */
[----:B------:R-:W-:-:S04]  /*207b0*/  IMAD.WIDE.U32 R14, R12, R11, R14 ;  /* 0x0000000b0c0e7225 */ /* 0x000fc800078e000e */
[----:B------:R-:W-:-:S04]  /*207c0*/  IMAD R8, R12, R8, R13 ;  /* 0x000000080c087224 */ /* 0x000fc800078e020d */
[----:B------:R-:W-:Y:S01]  /*207d0*/  IMAD.IADD R8, R15, 0x1, R8 ;  /* 0x000000010f087824 */ /* 0x000fe200078e0208 */
[----:B0-----:R-:W-:-:S04]  /*207e0*/  LEA R100, P0, R14, R100, 0x2 ;  /* 0x000000640e647211 */ /* 0x001fc800078010ff */
[----:B--2---:R-:W-:Y:S01]  /*207f0*/  LEA.HI.X R8, R14, R101, R8, 0x2, P0 ;  /* 0x000000650e087211 */ /* 0x004fe200000f1408 */
[----:B------:R-:W-:Y:S04]  /*20800*/  SHFL.IDX PT, R12, R100, RZ, 0x1c1f ;  /* 0x001c1fff640c7589 */ /* 0x000fe800000e0000 */
[----:B------:R-:W0:Y:S04]  /*20810*/  SHFL.IDX PT, R13, R8, RZ, 0x1c1f ;  /* 0x001c1fff080d7589 */ /* 0x000e2800000e0000 */
[----:B------:R-:W-:Y:S04]  /*20820*/  SHFL.IDX PT, R14, R100, 0x1, 0x1c1f ;  /* 0x003c1f00640e7f89 */ /* 0x000fe800000e0000 */
[----:B------:R1:W2:Y:S01]  /*20830*/  SHFL.IDX PT, R15, R8, 0x1, 0x1c1f ;  /* 0x003c1f00080f7f89 */ /* 0x0002a200000e0000 */
[----:B------:R-:W-:Y:S01]  /*20840*/  LOP3.LUT P0, RZ, R160, 0x3, RZ, 0xc0, !PT ;  /* 0x00000003a0ff7812 */ /* 0x000fe2000780c0ff */
[----:B-1----:R-:W-:-:S02]  /*20850*/  IMAD R8, R24, R156, RZ ;  /* 0x0000009c18087224 */ /* 0x002fc400078e02ff */
[----:B------:R-:W-:-:S04]  /*20860*/  IMAD.IADD R24, R161, 0x1, R159 ;  /* 0x00000001a1187824 */ /* 0x000fc800078e029f */
[C---:B------:R-:W-:Y:S01]  /*20870*/  VIADD R11, R24.reuse, 0x8 ;  /* 0x00000008180b7836 */ /* 0x040fe20000000000 */
[----:B------:R-:W-:-:S04]  /*20880*/  ISETP.GE.OR P3, PT, R24, R8, P0 ;  /* 0x000000081800720c */ /* 0x000fc80000766670 */
[----:B------:R-:W-:-:S09]  /*20890*/  ISETP.GE.OR P0, PT, R11, R8, P0 ;  /* 0x000000080b00720c */ /* 0x000fd20000706670 */
[----:B0-----:R0:W-:Y:S04]  /*208a0*/  @!P3 ST.E desc[UR4][R12.64], R153 ;  /* 0x000000990c00b985 */ /* 0x0011e8000c101904 */
[----:B--2---:R0:W-:Y:S01]  /*208b0*/  @!P0 ST.E desc[UR4][R14.64], R152 ;  /* 0x000000980e008985 */ /* 0x0041e2000c101904 */
[----:B------:R-:W-:Y:S05]  /*208c0*/  @P2 BRA `(.L_x_1803) ;  /* 0x0000000c00f82947 */ /* 0x000fea0003800000 */
[----:B------:R-:W2:Y:S01]  /*208d0*/  LDL R160, [R1+0x44] ;  /* 0x0000440001a07983 */ /* 0x000ea20000100800 */
[C---:B------:R-:W-:Y:S01]  /*208e0*/  IMAD.SHL.U32 R161, R23.reuse, 0x40, RZ ;  /* 0x0000004017a17824 */ /* 0x040fe200078e00ff */
[----:B------:R-:W1:Y:S02]  /*208f0*/  @P1 LDC R21, c[0x0][0xbec] ;  /* 0x0002fb00ff151b82 */ /* 0x000e640000000800 */
[----:B------:R3:W5:Y:S04]  /*20900*/  LDL R90, [R1+0xc] ;  /* 0x00000c00015a7983 */ /* 0x0007680000100800 */
[----:B------:R3:W5:Y:S01]  /*20910*/  LDL R86, [R1+0x10] ;  /* 0x0000100001567983 */ /* 0x0007620000100800 */
[----:B------:R-:W-:Y:S01]  /*20920*/  ULDC.64 UR4, c[0x0][0x208] ;  /* 0x0000820000047ab9 */ /* 0x000fe20000000a00 */
[----:B------:R-:W4:Y:S02]  /*20930*/  @P1 LDC R85, c[0x0][0xbf0] ;  /* 0x0002fc00ff551b82 */ /* 0x000f240000000800 */
[----:B------:R3:W5:Y:S04]  /*20940*/  LDL R93, [R1+0x78] ;  /* 0x00007800015d7983 */ /* 0x0007680000100800 */
[----:B------:R3:W5:Y:S04]  /*20950*/  LDL R92, [R1+0x5c] ;  /* 0x00005c00015c7983 */ /* 0x0007680000100800 */
[----:B------:R3:W5:Y:S04]  /*20960*/  LDL R91, [R1+0x64] ;  /* 0x00006400015b7983 */ /* 0x0007680000100800 */
[----:B------:R3:W5:Y:S01]  /*20970*/  LDL R88, [R1+0x60] ;  /* 0x0000600001587983 */ /* 0x0007620000100800 */
[----:B------:R-:W-:Y:S01]  /*20980*/  SHF.R.S32.HI R11, RZ, 0x1f, R10 ;  /* 0x0000001fff0b7819 */ /* 0x000fe2000001140a */
[----:B------:R-:W-:Y:S01]  /*20990*/  IMAD.IADD R89, R23, 0x1, R159 ;  /* 0x0000000117597824 */ /* 0x000fe200078e029f */
[----:B------:R-:W-:Y:S01]  /*209a0*/  BSSY B1, `(.L_x_1804) ;  /* 0x00000a8000017945 */ /* 0x000fe20003800000 */
[----:B--2---:R-:W-:-:S04]  /*209b0*/  IMAD R3, R160, 0x8, R161 ;  /* 0x00000008a0037824 */ /* 0x004fc800078e02a1 */
[----:B------:R-:W-:-:S03]  /*209c0*/  IMAD.WIDE R6, R3, 0x2, R6 ;  /* 0x0000000203067825 */ /* 0x000fc600078e0206 */
[C---:B0-----:R-:W-:Y:S02]  /*209d0*/  IADD3 R13, P4, R6.reuse, 0x1000, RZ ;  /* 0x00001000060d7810 */ /* 0x041fe40007f9e0ff */
        /* <DEDUP_REMOVED lines=58> */
[----:B------:R-:W-:-:S02]  /*20d80*/  LOP3.LUT R64, R65, 0x380, RZ, 0xc0, !PT ;  /* 0x0000038041407812 */ /* 0x000fc400078ec0ff */
[----:B------:R-:W-:Y:S01]  /*20d90*/  LOP3.LUT R68, R69, 0x380, RZ, 0xc0, !PT ;  /* 0x0000038045447812 */ /* 0x000fe200078ec0ff */
[----:B------:R-:W5:Y:S01]  /*20da0*/  LD.E.128 R52, desc[UR4][R52.64] ;  /* 0x0000000434347980 */ /* 0x000f62000c101d00 */
[----:B------:R-:W-:Y:S02]  /*20db0*/  LOP3.LUT R72, R73, 0x380, RZ, 0xc0, !PT ;  /* 0x0000038049487812 */ /* 0x000fe400078ec0ff */
[----:B------:R-:W-:Y:S01]  /*20dc0*/  LOP3.LUT R76, R77, 0x380, RZ, 0xc0, !PT ;  /* 0x000003804d4c7812 */ /* 0x000fe200078ec0ff */
[----:B------:R-:W5:Y:S01]  /*20dd0*/  LD.E.128 R56, desc[UR4][R56.64] ;  /* 0x0000000438387980 */ /* 0x000f62000c101d00 */
        /* <DEDUP_REMOVED lines=8> */
[----:B------:R-:W-:Y:S01]  /*20e60*/  SHF.R.U64 R2, R2, 0x3, RZ ;  /* 0x0000000302027819 */ /* 0x000fe200000012ff */
        /* <DEDUP_REMOVED lines=28> */
[----:B0-----:R-:W0:Y:S01]  /*21030*/  FENCE.VIEW.ASYNC.S ;  /* 0x00000000000073c6 */ /* 0x001e220000000000 */
[----:B------:R-:W-:-:S04]  /*21040*/  IMAD.WIDE.U32 R2, R0, UR4, RZ ;  /* 0x0000000400027c25 */ /* 0x000fc8000f8e00ff */
[----:B------:R-:W-:Y:S01]  /*21050*/  IMAD R9, R0, UR5, R9 ;  /* 0x0000000500097c24 */ /* 0x000fe2000f8e0209 */
[----:B------:R-:W-:Y:S01]  /*21060*/  ULDC.64 UR4, c[0x0][0xae8] ;  /* 0x0002ba0000047ab9 */ /* 0x000fe20000000a00 */
[----:B------:R-:W-:Y:S02]  /*21070*/  IMAD R0, R160, 0x20, R23 ;  /* 0x00000020a0007824 */ /* 0x000fe400078e0217 */
[----:B------:R-:W-:Y:S02]  /*21080*/  IMAD.IADD R3, R3, 0x1, R9 ;  /* 0x0000000103037824 */ /* 0x000fe400078e0209 */
[----:B------:R-:W-:Y:S02]  /*21090*/  IMAD.IADD R20, R159, 0x1, R0 ;  /* 0x000000019f147824 */ /* 0x000fe400078e0200 */
[----:B------:R-:W-:-:S04]  /*210a0*/  IMAD.WIDE.U32 R2, R158, UR4, R2 ;  /* 0x000000049e027c25 */ /* 0x000fc8000f8e0002 */
[----:B-1----:R-:W-:-:S04]  /*210b0*/  @P1 IMAD.HI.U32 R0, R20, R21, RZ ;  /* 0x0000001514001227 */ /* 0x002fc800078e00ff */
[----:B------:R-:W-:Y:S01]  /*210c0*/  IMAD R3, R158, UR5, R3 ;  /* 0x000000059e037c24 */ /* 0x000fe2000f8e0203 */
[----:B------:R-:W-:Y:S01]  /*210d0*/  ULDC.64 UR4, c[0x0][0xaf0] ;  /* 0x0002bc0000047ab9 */ /* 0x000fe20000000a00 */
[----:B------:R-:W-:Y:S01]  /*210e0*/  IMAD.MOV.U32 R9, RZ, RZ, R20 ;  /* 0x000000ffff097224 */ /* 0x000fe200078e0014 */
[----:B----4-:R-:W-:Y:S01]  /*210f0*/  @P1 SHF.R.U32.HI R9, RZ, R85, R0 ;  /* 0x00000055ff091219 */ /* 0x010fe20000011600 */
        /* <DEDUP_REMOVED lines=9> */
[----:B------:R-:W-:-:S02]  /*21190*/  IMAD R21, R9, UR5, R0 ;  /* 0x0000000509157c24 */ /* 0x000fc4000f8e0200 */
[----:B------:R-:W-:Y:S01]  /*211a0*/  IMAD.WIDE.U32 R2, R9, UR4, R2 ;  /* 0x0000000409027c25 */ /* 0x000fe2000f8e0002 */
[----:B------:R-:W-:Y:S01]  /*211b0*/  SHF.R.S32.HI R0, RZ, 0x1f, R11 ;  /* 0x0000001fff007819 */ /* 0x000fe2000001140b */
[----:B------:R-:W-:Y:S02]  /*211c0*/  ULDC.64 UR4, c[0x0][0xad8] ;  /* 0x0002b60000047ab9 */ /* 0x000fe40000000a00 */
[----:B------:R-:W-:Y:S02]  /*211d0*/  IMAD.IADD R3, R3, 0x1, R21 ;  /* 0x0000000103037824 */ /* 0x000fe400078e0215 */
[----:B------:R-:W-:Y:S02]  /*211e0*/  IMAD R0, R0, UR4, RZ ;  /* 0x0000000400007c24 */ /* 0x000fe4000f8e02ff */
[----:B------:R-:W-:Y:S02]  /*211f0*/  VIADD R9, R89, 0x20 ;  /* 0x0000002059097836 */ /* 0x000fe40000000000 */
[----:B------:R-:W-:-:S02]  /*21200*/  IMAD R21, R11, UR5, R0 ;  /* 0x000000050b157c24 */ /* 0x000fc4000f8e0200 */
[----:B------:R-:W-:Y:S01]  /*21210*/  IMAD.WIDE.U32 R2, R11, UR4, R2 ;  /* 0x000000040b027c25 */ /* 0x000fe2000f8e0002 */
[-C--:B------:R-:W-:Y:S01]  /*21220*/  ISETP.GE.AND P1, PT, R9, R8.reuse, PT ;  /* 0x000000080900720c */ /* 0x080fe20003f26270 */
[----:B------:R-:W-:Y:S01]  /*21230*/  ULDC.64 UR4, c[0x0][0xa80] ;  /* 0x0002a00000047ab9 */ /* 0x000fe20000000a00 */
[CC--:B------:R-:W-:Y:S01]  /*21240*/  ISETP.GE.AND P2, PT, R89.reuse, R8.reuse, PT ;  /* 0x000000085900720c */ /* 0x0c0fe20003f46270 */
[----:B------:R-:W-:Y:S01]  /*21250*/  VIADD R9, R89, 0x40 ;  /* 0x0000004059097836 */ /* 0x000fe20000000000 */
[----:B------:R-:W-:Y:S01]  /*21260*/  LEA R24, P3, R2, UR4, 0x1 ;  /* 0x0000000402187c11 */ /* 0x000fe2000f8608ff */
[----:B------:R-:W-:Y:S02]  /*21270*/  IMAD.IADD R3, R3, 0x1, R21 ;  /* 0x0000000103037824 */ /* 0x000fe400078e0215 */
[----:B------:R-:W-:Y:S01]  /*21280*/  VIADD R0, R16, 0x30820 ;  /* 0x0003082010007836 */ /* 0x000fe20000000000 */
[----:B------:R-:W-:Y:S02]  /*21290*/  ISETP.GE.AND P0, PT, R9, R8, PT ;  /* 0x000000080900720c */ /* 0x000fe40003f06270 */
[----:B------:R-:W-:-:S02]  /*212a0*/  LEA.HI.X R9, R2, UR5, R3, 0x1, P3 ;  /* 0x0000000502097c11 */ /* 0x000fc400098f0c03 */
[----:B------:R-:W-:Y:S01]  /*212b0*/  PRMT R0, RZ, 0x654, R0 ;  /* 0x00000654ff007816 */ /* 0x000fe20000000000 */
[----:B0-----:R3:W0:Y:S03]  /*212c0*/  SHFL.IDX PT, R87, R24, RZ, 0x181f ;  /* 0x00181fff18577589 */ /* 0x00162600000e0000 */
[----:B------:R3:W-:Y:S01]  /*212d0*/  SYNCS.ARRIVE.TRANS64.RED.A1T0 RZ, [R0+URZ], RZ ;  /* 0x000000ff00ff79a7 */ /* 0x0007e2000810043f */
[----:B------:R3:W1:Y:S01]  /*212e0*/  SHFL.IDX PT, R85, R9, RZ, 0x181f ;  /* 0x00181fff09557589 */ /* 0x00066200000e0000 */
[----:B------:R-:W-:Y:S05]  /*212f0*/  @P2 BRA `(.L_x_1805) ;  /* 0x0000000000482947 */ /* 0x000fea0003800000 */
[----:B------:R-:W-:Y:S01]  /*21300*/  ULDC UR4, c[0x0][0xac8] ;  /* 0x0002b20000047ab9 */ /* 0x000fe20000000800 */
[----:B------:R-:W-:Y:S01]  /*21310*/  ULDC.64 UR6, c[0x0][0x208] ;  /* 0x0000820000067ab9 */ /* 0x000fe20000000a00 */
[----:B------:R-:W-:Y:S02]  /*21320*/  ISETP.GE.AND P5, PT, R18, UR4, PT ;  /* 0x0000000412007c0c */ /* 0x000fe4000bfa6270 */
[----:B------:R-:W-:Y:S02]  /*21330*/  ISETP.GE.AND P4, PT, R226, UR4, PT ;  /* 0x00000004e2007c0c */ /* 0x000fe4000bf86270 */
[----:B-----5:R-:W-:Y:S02]  /*21340*/  ISETP.GE.AND P3, PT, R90, UR4, PT ;  /* 0x000000045a007c0c */ /* 0x020fe4000bf66270 */
[----:B------:R-:W-:-:S07]  /*21350*/  ISETP.GE.AND P2, PT, R86, UR4, PT ;  /* 0x0000000456007c0c */ /* 0x000fce000bf46270 */
[----:B0-----:R-:W-:-:S04]  /*21360*/  @!P5 LEA R2, P6, R18, R87, 0x1 ;  /* 0x000000571202d211 */ /* 0x001fc800078c08ff */
[----:B-1----:R-:W-:Y:S02]  /*21370*/  @!P5 LEA.HI.X R3, R18, R85, R19, 0x1, P6 ;  /* 0x000000551203d211 */ /* 0x002fe400030f0c13 */
[----:B------:R-:W-:-:S03]  /*21380*/  @!P4 LEA R10, P6, R92, R87, 0x1 ;  /* 0x000000575c0ac211 */ /* 0x000fc600078c08ff */
        /* <DEDUP_REMOVED lines=9> */
.L_x_1805:
[----:B------:R-:W-:Y:S05]  /*21420*/  BSYNC B1 ;  /* 0x0000000000017941 */ /* 0x000fea0003800000 */
.L_x_1804:
[----:B--2---:R2:W4:Y:S01]  /*21430*/  SHFL.IDX PT, R11, R9, 0x1, 0x181f ;  /* 0x00381f00090b7f89 */ /* 0x00452200000e0000 */
        /* <DEDUP_REMOVED lines=11> */
[----:B----4-:R-:W-:Y:S02]  /*214f0*/  @!P4 LEA.HI.X R3, R18, R11, R19, 0x1, P6 ;  /* 0x0000000b1203c211 */ /* 0x010fe400030f0c13 */
        /* <DEDUP_REMOVED lines=9> */
.L_x_1807:
[----:B------:R-:W-:Y:S05]  /*21590*/  BSYNC B1 ;  /* 0x0000000000017941 */ /* 0x000fea0003800000 */
.L_x_1806:
[----:B0---4-:R0:W4:Y:S01]  /*215a0*/  SHFL.IDX PT, R11, R9, 0x2, 0x181f ;  /* 0x00581f00090b7f89 */ /* 0x01112200000e0000 */
        /* <DEDUP_REMOVED lines=12> */
[----:B----4-:R-:W-:Y:S02]  /*21670*/  @!P3 LEA.HI.X R3, R18, R11, R19, 0x1, P6 ;  /* 0x0000000b1203b211 */ /* 0x010fe400030f0c13 */
        /* <DEDUP_REMOVED lines=8> */
.L_x_1809:
[----:B------:R-:W-:Y:S05]  /*21700*/  BSYNC B1 ;  /* 0x0000000000017941 */ /* 0x000fea0003800000 */
.L_x_1808:
[----:B0-----:R-:W-:Y:S01]  /*21710*/  VIADD R3, R89, 0x60 ;  /* 0x0000006059037836 */ /* 0x001fe20000000000 */
[----:B--23--:R-:W0:Y:S04]  /*21720*/  SHFL.IDX PT, R9, R9, 0x3, 0x181f ;  /* 0x00781f0009097f89 */ /* 0x00ce2800000e0000 */
[----:B------:R-:W-:Y:S01]  /*21730*/  ISETP.GE.AND P0, PT, R3, R8, PT ;  /* 0x000000080300720c */ /* 0x000fe20003f06270 */
[----:B----4-:R2:W3:-:S12]  /*21740*/  SHFL.IDX PT, R11, R24, 0x3, 0x181f ;  /* 0x00781f00180b7f89 */ /* 0x0104d800000e0000 */
[----:B--2---:R-:W-:Y:S05]  /*21750*/  @P0 BRA `(.L_x_1810) ;  /* 0x0000002800740947 */ /* 0x004fea0003800000 */
        /* <DEDUP_REMOVED lines=21> */
.L_x_1803:
[----:B------:R-:W1:Y:S01]  /*218b0*/  @P1 LDC R7, c[0x0][0xbec] ;  /* 0x0002fb00ff071b82 */ /* 0x000e620000000800 */
[----:B------:R-:W-:Y:S01]  /*218c0*/  ULDC.64 UR4, c[0x0][0xb08] ;  /* 0x0002c20000047ab9 */ /* 0x000fe20000000a00 */
[----:B0-----:R-:W-:Y:S01]  /*218d0*/  IMAD.MOV.U32 R12, RZ, RZ, R154 ;  /* 0x000000ffff0c7224 */ /* 0x001fe200078e009a */
[----:B------:R-:W-:Y:S01]  /*218e0*/  BSSY B1, `(.L_x_1811) ;  /* 0x000010c000017945 */ /* 0x000fe20003800000 */
[----:B------:R-:W-:Y:S01]  /*218f0*/  IMAD R9, R9, UR4, RZ ;  /* 0x0000000409097c24 */ /* 0x000fe2000f8e02ff */
[----:B------:R-:W-:Y:S01]  /*21900*/  SHF.R.S32.HI R215, RZ, 0x1f, R229 ;  /* 0x0000001fffd77819 */ /* 0x000fe200000114e5 */
[C---:B------:R-:W-:Y:S02]  /*21910*/  VIADD R101, R229.reuse, 0xf8 ;  /* 0x000000f8e5657836 */ /* 0x040fe40000000000 */
[----:B------:R-:W0:Y:S01]  /*21920*/  @P1 LDC R6, c[0x0][0xbf0] ;  /* 0x0002fc00ff061b82 */ /* 0x000e220000000800 */
[----:B------:R-:W-:Y:S02]  /*21930*/  IMAD R9, R0, UR5, R9 ;  /* 0x0000000500097c24 */ /* 0x000fe4000f8e0209 */
[C---:B------:R-:W-:Y:S01]  /*21940*/  VIADD R153, R229.reuse, 0xf0 ;  /* 0x000000f0e5997836 */ /* 0x040fe20000000000 */
[----:B------:R-:W-:Y:S01]  /*21950*/  SHF.R.S32.HI R101, RZ, 0x1f, R101 ;  /* 0x0000001fff657819 */ /* 0x000fe20000011465 */
[----:B------:R-:W-:-:S02]  /*21960*/  VIADD R155, R229, 0xe8 ;  /* 0x000000e8e59b7836 */ /* 0x000fc40000000000 */
        /* <DEDUP_REMOVED lines=9> */
[----:B------:R-:W-:Y:S01]  /*21a00*/  SHF.R.S32.HI R163, RZ, 0x1f, R163 ;  /* 0x0000001fffa37819 */ /* 0x000fe200000114a3 */
[----:B-1----:R-:W-:Y:S01]  /*21a10*/  @P1 IMAD.HI.U32 R7, R154, R7, RZ ;  /* 0x000000079a071227 */ /* 0x002fe200078e00ff */
[----:B------:R-:W-:-:S02]  /*21a20*/  SHF.R.S32.HI R165, RZ, 0x1f, R165 ;  /* 0x0000001fffa57819 */ /* 0x000fc400000114a5 */
[----:B------:R-:W-:Y:S01]  /*21a30*/  SHF.R.S32.HI R167, RZ, 0x1f, R167 ;  /* 0x0000001fffa77819 */ /* 0x000fe200000114a7 */
[C---:B------:R-:W-:Y:S02]  /*21a40*/  VIADD R169, R229.reuse, 0xb0 ;  /* 0x000000b0e5a97836 */ /* 0x040fe40000000000 */
[----:B------:R-:W-:Y:S01]  /*21a50*/  VIADD R171, R229, 0xa8 ;  /* 0x000000a8e5ab7836 */ /* 0x000fe20000000000 */
[----:B0-----:R-:W-:Y:S01]  /*21a60*/  @P1 SHF.R.U32.HI R12, RZ, R6, R7 ;  /* 0x00000006ff0c1219 */ /* 0x001fe20000011607 */
[----:B------:R-:W-:Y:S01]  /*21a70*/  IMAD.WIDE.U32 R6, R0, UR4, RZ ;  /* 0x0000000400067c25 */ /* 0x000fe2000f8e00ff */
[----:B------:R-:W-:Y:S01]  /*21a80*/  ULDC.64 UR4, c[0x0][0xb38] ;  /* 0x0002ce0000047ab9 */ /* 0x000fe20000000a00 */
[----:B------:R-:W-:Y:S02]  /*21a90*/  SHF.R.S32.HI R0, RZ, 0x1f, R10 ;  /* 0x0000001fff007819 */ /* 0x000fe4000001140a */
[----:B------:R-:W-:Y:S01]  /*21aa0*/  IMAD.IADD R7, R7, 0x1, R9 ;  /* 0x0000000107077824 */ /* 0x000fe200078e0209 */
[----:B------:R-:W-:Y:S01]  /*21ab0*/  SHF.R.S32.HI R9, RZ, 0x1f, R12 ;  /* 0x0000001fff097819 */ /* 0x000fe2000001140c */
[----:B------:R-:W-:Y:S01]  /*21ac0*/  VIADD R173, R229, 0xa0 ;  /* 0x000000a0e5ad7836 */ /* 0x000fe20000000000 */
[----:B------:R-:W-:Y:S01]  /*21ad0*/  SHF.R.S32.HI R169, RZ, 0x1f, R169 ;  /* 0x0000001fffa97819 */ /* 0x000fe200000114a9 */
[----:B------:R-:W-:Y:S01]  /*21ae0*/  IMAD.WIDE.U32 R6, R158, UR4, R6 ;  /* 0x000000049e067c25 */ /* 0x000fe2000f8e0006 */
[----:B------:R-:W-:-:S02]  /*21af0*/  SHF.R.S32.HI R171, RZ, 0x1f, R171 ;  /* 0x0000001fffab7819 */ /* 0x000fc400000114ab */
[----:B------:R-:W-:Y:S01]  /*21b00*/  SHF.R.S32.HI R173, RZ, 0x1f, R173 ;  /* 0x0000001fffad7819 */ /* 0x000fe200000114ad */
[----:B------:R-:W-:Y:S01]  /*21b10*/  IMAD R7, R158, UR5, R7 ;  /* 0x000000059e077c24 */ /* 0x000fe2000f8e0207 */
[----:B------:R-:W-:Y:S01]  /*21b20*/  ULDC.64 UR4, c[0x0][0xb40] ;  /* 0x0002d00000047ab9 */ /* 0x000fe20000000a00 */
[----:B------:R-:W-:Y:S02]  /*21b30*/  VIADD R175, R229, 0x98 ;  /* 0x00000098e5af7836 */ /* 0x000fe40000000000 */
[----:B------:R-:W-:Y:S02]  /*21b40*/  IMAD R0, R0, UR4, RZ ;  /* 0x0000000400007c24 */ /* 0x000fe4000f8e02ff */
[----:B------:R-:W-:Y:S01]  /*21b50*/  IMAD.WIDE.U32 R6, R10, UR4, R6 ;  /* 0x000000040a067c25 */ /* 0x000fe2000f8e0006 */
[----:B------:R-:W-:-:S03]  /*21b60*/  SHF.R.S32.HI R175, RZ, 0x1f, R175 ;  /* 0x0000001fffaf7819 */ /* 0x000fc600000114af */
[----:B------:R-:W-:Y:S01]  /*21b70*/  IMAD R0, R10, UR5, R0 ;  /* 0x000000050a007c24 */ /* 0x000fe2000f8e0200 */
[----:B------:R-:W-:Y:S01]  /*21b80*/  ULDC.64 UR4, c[0x0][0xb48] ;  /* 0x0002d20000047ab9 */ /* 0x000fe20000000a00 */
[----:B------:R-:W-:Y:S02]  /*21b90*/  VIADD R177, R229, 0x90 ;  /* 0x00000090e5b17836 */ /* 0x000fe40000000000 */
[----:B------:R-:W-:Y:S02]  /*21ba0*/  IMAD.IADD R7, R7, 0x1, R0 ;  /* 0x0000000107077824 */ /* 0x000fe400078e0200 */
[----:B------:R-:W-:Y:S01]  /*21bb0*/  IMAD.MOV R0, RZ, RZ, -R12 ;  /* 0x000000ffff007224 */ /* 0x000fe200078e0a0c */
[----:B------:R-:W-:Y:S01]  /*21bc0*/  SHF.R.S32.HI R177, RZ, 0x1f, R177 ;  /* 0x0000001fffb17819 */ /* 0x000fe200000114b1 */
[----:B------:R-:W-:-:S04]  /*21bd0*/  IMAD.WIDE.U32 R6, R157, UR4, R6 ;  /* 0x000000049d067c25 */ /* 0x000fc8000f8e0006 */
[----:B------:R-:W-:Y:S01]  /*21be0*/  IMAD R7, R157, UR5, R7 ;  /* 0x000000059d077c24 */ /* 0x000fe2000f8e0207 */
[----:B------:R-:W-:Y:S01]  /*21bf0*/  ULDC.64 UR4, c[0x0][0xb30] ;  /* 0x0002cc0000047ab9 */ /* 0x000fe20000000a00 */
[----:B------:R-:W-:Y:S02]  /*21c00*/  IMAD R0, R156, R0, R154 ;  /* 0x000000009c007224 */ /* 0x000fe400078e029a */
[----:B------:R-:W-:Y:S02]  /*21c10*/  IMAD R9, R9, UR4, RZ ;  /* 0x0000000409097c24 */ /* 0x000fe4000f8e02ff */
[----:B------:R-:W-:Y:S01]  /*21c20*/  IMAD.WIDE.U32 R6, R12, UR4, R6 ;  /* 0x000000040c067c25 */ /* 0x000fe2000f8e0006 */
[----:B------:R-:W-:-:S03]  /*21c30*/  SHF.R.S32.HI R10, RZ, 0x1f, R0 ;  /* 0x0000001fff0a7819 */ /* 0x000fc60000011400 */
[----:B------:R-:W-:Y:S01]  /*21c40*/  IMAD R9, R12, UR5, R9 ;  /* 0x000000050c097c24 */ /* 0x000fe2000f8e0209 */
[----:B------:R-:W-:Y:S01]  /*21c50*/  ULDC.64 UR4, c[0x0][0xb28] ;  /* 0x0002ca0000047ab9 */ /* 0x000fe20000000a00 */
[----:B------:R-:W-:Y:S02]  /*21c60*/  VIADD R157, R229, 0xe0 ;  /* 0x000000e0e59d7836 */ /* 0x000fe40000000000 */
[----:B------:R-:W-:Y:S02]  /*21c70*/  IMAD.IADD R7, R7, 0x1, R9 ;  /* 0x0000000107077824 */ /* 0x000fe400078e0209 */
[----:B------:R-:W-:Y:S01]  /*21c80*/  IMAD R10, R10, UR4, RZ ;  /* 0x000000040a0a7c24 */ /* 0x000fe2000f8e02ff */
[----:B------:R-:W-:Y:S01]  /*21c90*/  SHF.R.S32.HI R157, RZ, 0x1f, R157 ;  /* 0x0000001fff9d7819 */ /* 0x000fe2000001149d */
[----:B------:R-:W-:-:S04]  /*21ca0*/  IMAD.WIDE.U32 R6, R0, UR4, R6 ;  /* 0x0000000400067c25 */ /* 0x000fc8000f8e0006 */
[----:B------:R-:W-:Y:S01]  /*21cb0*/  IMAD R10, R0, UR5, R10 ;  /* 0x00000005000a7c24 */ /* 0x000fe2000f8e020a */
[----:B------:R-:W-:Y:S01]  /*21cc0*/  ULDC.64 UR4, c[0x0][0xb00] ;  /* 0x0002c00000047ab9 */ /* 0x000fe20000000a00 */
[----:B------:R-:W-:Y:S01]  /*21cd0*/  VIADD R179, R229, 0x88 ;  /* 0x00000088e5b37836 */ /* 0x000fe20000000000 */
[C---:B------:R-:W-:Y:S01]  /*21ce0*/  LEA R0, P0, R6.reuse, UR4, 0x2 ;  /* 0x0000000406007c11 */ /* 0x040fe2000f8010ff */
[----:B------:R-:W-:Y:S02]  /*21cf0*/  IMAD.IADD R9, R7, 0x1, R10 ;  /* 0x0000000107097824 */ /* 0x000fe400078e020a */
[C---:B------:R-:W-:Y:S01]  /*21d00*/  VIADD R181, R229.reuse, 0x80 ;  /* 0x00000080e5b57836 */ /* 0x040fe20000000000 */
[----:B------:R-:W-:Y:S01]  /*21d10*/  SHF.R.S32.HI R179, RZ, 0x1f, R179 ;  /* 0x0000001fffb37819 */ /* 0x000fe200000114b3 */
[C---:B------:R-:W-:Y:S01]  /*21d20*/  VIADD R183, R229.reuse, 0x78 ;  /* 0x00000078e5b77836 */ /* 0x040fe20000000000 */
[----:B------:R-:W-:Y:S01]  /*21d30*/  LEA.HI.X R9, R6, UR5, R9, 0x2, P0 ;  /* 0x0000000506097c11 */ /* 0x000fe200080f1409 */
[----:B------:R-:W-:Y:S01]  /*21d40*/  VIADD R6, R16, 0x30820 ;  /* 0x0003082010067836 */ /* 0x000fe20000000000 */
[----:B------:R-:W-:Y:S01]  /*21d50*/  ISETP.GE.AND P0, PT, R24, R8, PT ;  /* 0x000000081800720c */ /* 0x000fe20003f06270 */
[C---:B------:R-:W-:Y:S01]  /*21d60*/  VIADD R185, R229.reuse, 0x70 ;  /* 0x00000070e5b97836 */ /* 0x040fe20000000000 */
[----:B------:R0:W1:Y:S01]  /*21d70*/  SHFL.IDX PT, R24, R0, RZ, 0x1c1f ;  /* 0x001c1fff00187589 */ /* 0x00006200000e0000 */
[C---:B------:R-:W-:Y:S01]  /*21d80*/  VIADD R187, R229.reuse, 0x68 ;  /* 0x00000068e5bb7836 */ /* 0x040fe20000000000 */
[----:B------:R-:W-:Y:S01]  /*21d90*/  PRMT R6, RZ, 0x654, R6 ;  /* 0x00000654ff067816 */ /* 0x000fe20000000006 */
[C---:B------:R-:W-:Y:S01]  /*21da0*/  VIADD R189, R229.reuse, 0x60 ;  /* 0x00000060e5bd7836 */ /* 0x040fe20000000000 */
[----:B------:R0:W2:Y:S01]  /*21db0*/  SHFL.IDX PT, R10, R9, RZ, 0x1c1f ;  /* 0x001c1fff090a7589 */ /* 0x0000a200000e0000 */
[C---:B------:R-:W-:Y:S01]  /*21dc0*/  VIADD R191, R229.reuse, 0x58 ;  /* 0x00000058e5bf7836 */ /* 0x040fe20000000000 */
[----:B------:R0:W-:Y:S01]  /*21dd0*/  SYNCS.ARRIVE.TRANS64.RED.A1T0 RZ, [R6+URZ], RZ ;  /* 0x000000ff06ff79a7 */ /* 0x0001e2000810043f */
        /* <DEDUP_REMOVED lines=32> */
[----:B------:R-:W-:-:S02]  /*21fe0*/  VIADD R162, R229, 0xc8 ;  /* 0x000000c8e5a27836 */ /* 0x000fc40000000000 */
[C---:B------:R-:W-:Y:S02]  /*21ff0*/  VIADD R164, R229.reuse, 0xc0 ;  /* 0x000000c0e5a47836 */ /* 0x040fe40000000000 */
[C---:B------:R-:W-:Y:S02]  /*22000*/  VIADD R166, R229.reuse, 0xb8 ;  /* 0x000000b8e5a67836 */ /* 0x040fe40000000000 */
[C---:B------:R-:W-:Y:S02]  /*22010*/  VIADD R168, R229.reuse, 0xb0 ;  /* 0x000000b0e5a87836 */ /* 0x040fe40000000000 */
[C---:B------:R-:W-:Y:S02]  /*22020*/  VIADD R170, R229.reuse, 0xa8 ;  /* 0x000000a8e5aa7836 */ /* 0x040fe40000000000 */
[C---:B------:R-:W-:Y:S02]  /*22030*/  VIADD R172, R229.reuse, 0xa0 ;  /* 0x000000a0e5ac7836 */ /* 0x040fe40000000000 */
        /* <DEDUP_REMOVED lines=18> */
[----:B------:R-:W-:Y:S01]  /*22160*/  VIADD R213, R229, 0x8 ;  /* 0x00000008e5d57836 */ /* 0x000fe20000000000 */
[----:B012---:R-:W-:Y:S06]  /*22170*/  @P0 BRA `(.L_x_1812) ;  /* 0x0000000800080947 */ /* 0x007fec0003800000 */
[----:B------:R-:W-:Y:S01]  /*22180*/  ULDC UR4, c[0x0][0xac8] ;  /* 0x0002b20000047ab9 */ /* 0x000fe20000000800 */
[----:B------:R-:W-:Y:S01]  /*22190*/  ULDC.64 UR6, c[0x0][0x208] ;  /* 0x0000820000067ab9 */ /* 0x000fe20000000a00 */
[----:B------:R-:W-:Y:S02]  /*221a0*/  ISETP.GE.AND P0, PT, R229, UR4, PT ;  /* 0x00000004e5007c0c */ /* 0x000fe4000bf06270 */
[----:B------:R-:W-:Y:S02]  /*221b0*/  ISETP.GE.AND P5, PT, R190, UR4, PT ;  /* 0x00000004be007c0c */ /* 0x000fe4000bfa6270 */
[----:B------:R-:W-:Y:S02]  /*221c0*/  ISETP.GE.AND P4, PT, R188, UR4, PT ;  /* 0x00000004bc007c0c */ /* 0x000fe4000bf86270 */
[----:B------:R-:W-:-:S07]  /*221d0*/  ISETP.GE.AND P3, PT, R186, UR4, PT ;  /* 0x00000004ba007c0c */ /* 0x000fce000bf66270 */
[----:B------:R-:W-:-:S04]  /*221e0*/  @!P0 LEA R6, P1, R229, R24, 0x2 ;  /* 0x00000018e5068211 */ /* 0x000fc800078210ff */
[----:B------:R-:W-:-:S05]  /*221f0*/  @!P0 LEA.HI.X R7, R229, R10, R215, 0x2, P1 ;  /* 0x0000000ae5078211 */ /* 0x000fca00008f14d7 */
        /* <DEDUP_REMOVED lines=55> */
[----:B-1----:R-:W-:Y:S02]  /*22570*/  @!P1 LEA R12, P5, R182, R24, 0x2 ;  /* 0x00000018b60c9211 */ /* 0x002fe400078a10ff */
[----:B------:R-:W-:-:S02]  /*22580*/  @!P0 LEA.HI.X R7, R184, R10, R185, 0x2, P4 ;  /* 0x0000000ab8078211 */ /* 0x000fc400020f14b9 */
[----:B------:R-:W-:Y:S02]  /*22590*/  ISETP.GE.AND P4, PT, R176, UR4, PT ;  /* 0x00000004b0007c0c */ /* 0x000fe4000bf86270 */
[----:B------:R-:W-:Y:S01]  /*225a0*/  @!P1 LEA.HI.X R13, R182, R10, R183, 0x2, P5 ;  /* 0x0000000ab60d9211 */ /* 0x000fe200028f14b7 */
[----:B------:R0:W-:Y:S01]  /*225b0*/  @!P0 ST.E.64 desc[UR6][R6.64], R80 ;  /* 0x0000005006008985 */ /* 0x0001e2000c101b06 */
[----:B--2---:R-:W-:Y:S02]  /*225c0*/  @!P2 LEA R14, P6, R180, R24, 0x2 ;  /* 0x00000018b40ea211 */ /* 0x004fe400078c10ff */
[----:B------:R-:W-:Y:S01]  /*225d0*/  ISETP.GE.AND P5, PT, R174, UR4, PT ;  /* 0x00000004ae007c0c */ /* 0x000fe2000bfa6270 */
[----:B------:R1:W-:Y:S01]  /*225e0*/  @!P1 ST.E.64 desc[UR6][R12.64], R84 ;  /* 0x000000540c009985 */ /* 0x0003e2000c101b06 */
[----:B------:R-:W-:Y:S02]  /*225f0*/  @!P2 LEA.HI.X R15, R180, R10, R181, 0x2, P6 ;  /* 0x0000000ab40fa211 */ /* 0x000fe400030f14b5 */
[----:B------:R-:W-:-:S03]  /*22600*/  ISETP.GE.AND P1, PT, R170, UR4, PT ;  /* 0x00000004aa007c0c */ /* 0x000fc6000bf26270 */
[----:B------:R2:W-:Y:S01]  /*22610*/  @!P2 ST.E.64 desc[UR6][R14.64], R88 ;  /* 0x000000580e00a985 */ /* 0x0005e2000c101b06 */
[----:B------:R-:W-:Y:S02]  /*22620*/  ISETP.GE.AND P2, PT, R172, UR4, PT ;  /* 0x00000004ac007c0c */ /* 0x000fe4000bf46270 */
[-C--:B0-----:R-:W-:Y:S02]  /*22630*/  @!P3 LEA R6, P6, R178, R24.reuse, 0x2 ;  /* 0x00000018b206b211 */ /* 0x081fe400078c10ff */
[----:B-1----:R-:W-:Y:S02]  /*22640*/  @!P4 LEA R12, P0, R176, R24, 0x2 ;  /* 0x00000018b00cc211 */ /* 0x002fe400078010ff */
[-C--:B------:R-:W-:Y:S02]  /*22650*/  @!P3 LEA.HI.X R7, R178, R10.reuse, R179, 0x2, P6 ;  /* 0x0000000ab207b211 */ /* 0x080fe400030f14b3 */
[----:B------:R-:W-:Y:S02]  /*22660*/  @!P4 LEA.HI.X R13, R176, R10, R177, 0x2, P0 ;  /* 0x0000000ab00dc211 */ /* 0x000fe400000f14b1 */
[----:B--2---:R-:W-:Y:S01]  /*22670*/  @!P5 LEA R14, P6, R174, R24, 0x2 ;  /* 0x00000018ae0ed211 */ /* 0x004fe200078c10ff */
[----:B------:R0:W-:Y:S01]  /*22680*/  @!P3 ST.E.64 desc[UR6][R6.64], R92 ;  /* 0x0000005c0600b985 */ /* 0x0001e2000c101b06 */
[----:B------:R-:W-:-:S02]  /*22690*/  ISETP.GE.AND P0, PT, R168, UR4, PT ;  /* 0x00000004a8007c0c */ /* 0x000fc4000bf06270 */
[----:B------:R-:W-:Y:S01]  /*226a0*/  @!P5 LEA.HI.X R15, R174, R10, R175, 0x2, P6 ;  /* 0x0000000aae0fd211 */ /* 0x000fe200030f14af */
[----:B------:R-:W-:Y:S01]  /*226b0*/  @!P4 ST.E.64 desc[UR6][R12.64], R96 ;  /* 0x000000600c00c985 */ /* 0x000fe2000c101b06 */
[----:B------:R-:W-:-:S03]  /*226c0*/  ISETP.GE.AND P4, PT, R164, UR4, PT ;  /* 0x00000004a4007c0c */ /* 0x000fc6000bf86270 */
[----:B------:R1:W-:Y:S01]  /*226d0*/  @!P5 ST.E.64 desc[UR6][R14.64], R2 ;  /* 0x000000020e00d985 */ /* 0x0003e2000c101b06 */
[----:B------:R-:W-:Y:S02]  /*226e0*/  ISETP.GE.AND P5, PT, R166, UR4, PT ;  /* 0x00000004a6007c0c */ /* 0x000fe4000bfa6270 */
[----:B0-----:R-:W-:-:S04]  /*226f0*/  @!P1 LEA R6, P3, R170, R24, 0x2 ;  /* 0x00000018aa069211 */ /* 0x001fc800078610ff */
[----:B------:R-:W-:Y:S02]  /*22700*/  @!P1 LEA.HI.X R7, R170, R10, R171, 0x2, P3 ;  /* 0x0000000aaa079211 */ /* 0x000fe400018f14ab */
[----:B------:R-:W-:Y:S02]  /*22710*/  ISETP.GE.AND P3, PT, R162, UR4, PT ;  /* 0x00000004a2007c0c */ /* 0x000fe4000bf66270 */
[----:B-1----:R-:W-:-:S04]  /*22720*/  @!P2 LEA R2, P6, R172, R24, 0x2 ;  /* 0x00000018ac02a211 */ /* 0x002fc800078c10ff */
        /* <DEDUP_REMOVED lines=10> */
[----:B--2---:R-:W-:Y:S02]  /*227d0*/  @!P3 LEA R12, P6, R162, R24, 0x2 ;  /* 0x00000018a20cb211 */ /* 0x004fe400078c10ff */
[----:B------:R-:W-:Y:S01]  /*227e0*/  ISETP.GE.AND P1, PT, R158, UR4, PT ;  /* 0x000000049e007c0c */ /* 0x000fe2000bf26270 */
[----:B------:R0:W-:Y:S01]  /*227f0*/  @!P5 ST.E.64 desc[UR6][R2.64], R116 ;  /* 0x000000740200d985 */ /* 0x0001e2000c101b06 */
[-C--:B------:R-:W-:Y:S02]  /*22800*/  @!P4 LEA.HI.X R7, R164, R10.reuse, R165, 0x2, P2 ;  /* 0x0000000aa407c211 */ /* 0x080fe400010f14a5 */
[----:B------:R-:W-:Y:S02]  /*22810*/  @!P3 LEA.HI.X R13, R162, R10, R163, 0x2, P6 ;  /* 0x0000000aa20db211 */ /* 0x000fe400030f14a3 */
[----:B------:R-:W-:Y:S01]  /*22820*/  ISETP.GE.AND P2, PT, R152, UR4, PT ;  /* 0x0000000498007c0c */ /* 0x000fe2000bf46270 */
[----:B------:R1:W-:Y:S01]  /*22830*/  @!P4 ST.E.64 desc[UR6][R6.64], R120 ;  /* 0x000000780600c985 */ /* 0x0003e2000c101b06 */
[----:B------:R-:W-:-:S03]  /*22840*/  ISETP.GE.AND P4, PT, R156, UR4, PT ;  /* 0x000000049c007c0c */ /* 0x000fc6000bf86270 */
[----:B------:R2:W-:Y:S01]  /*22850*/  @!P3 ST.E.64 desc[UR6][R12.64], R124 ;  /* 0x0000007c0c00b985 */ /* 0x0005e2000c101b06 */
[----:B------:R-:W-:Y:S02]  /*22860*/  ISETP.GE.AND P3, PT, R154, UR4, PT ;  /* 0x000000049a007c0c */ /* 0x000fe4000bf66270 */
[----:B0-----:R-:W-:-:S04]  /*22870*/  @!P0 LEA R2, P5, R160, R24, 0x2 ;  /* 0x00000018a0028211 */ /* 0x001fc800078a10ff */
[----:B------:R-:W-:Y:S02]  /*22880*/  @!P0 LEA.HI.X R3, R160, R10, R161, 0x2, P5 ;  /* 0x0000000aa0038211 */ /* 0x000fe400028f14a1 */
[----:B------:R-:W-:Y:S02]  /*22890*/  ISETP.GE.AND P5, PT, R100, UR4, PT ;  /* 0x0000000464007c0c */ /* 0x000fe4000bfa6270 */
[C---:B-1----:R-:W-:Y:S01]  /*228a0*/  @!P1 LEA R6, P6, R158.reuse, R24, 0x2 ;  /* 0x000000189e069211 */ /* 0x042fe200078c10ff */
[----:B------:R0:W-:Y:S03]  /*228b0*/  @!P0 ST.E.64 desc[UR6][R2.64], R128 ;  /* 0x0000008002008985 */ /* 0x0001e6000c101b06 */
[----:B------:R-:W-:Y:S02]  /*228c0*/  @!P1 LEA.HI.X R7, R158, R10, R159, 0x2, P6 ;  /* 0x0000000a9e079211 */ /* 0x000fe400030f149f */
[----:B--2---:R-:W-:-:S03]  /*228d0*/  @!P3 LEA R12, P6, R154, R24, 0x2 ;  /* 0x000000189a0cb211 */ /* 0x004fc600078c10ff */
[----:B------:R1:W-:Y:S01]  /*228e0*/  @!P1 ST.E.64 desc[UR6][R6.64], R132 ;  /* 0x0000008406009985 */ /* 0x0003e2000c101b06 */
[----:B------:R-:W-:Y:S02]  /*228f0*/  @!P3 LEA.HI.X R13, R154, R10, R155, 0x2, P6 ;  /* 0x0000000a9a0db211 */ /* 0x000fe400030f149b */
[----:B0-----:R-:W-:-:S04]  /*22900*/  @!P4 LEA R2, P0, R156, R24, 0x2 ;  /* 0x000000189c02c211 */ /* 0x001fc800078010ff */
[----:B------:R-:W-:Y:S02]  /*22910*/  @!P4 LEA.HI.X R3, R156, R10, R157, 0x2, P0 ;  /* 0x0000000a9c03c211 */ /* 0x000fe400000f149d */
[-C--:B------:R-:W-:Y:S02]  /*22920*/  @!P5 LEA R14, P0, R100, R24.reuse, 0x2 ;  /* 0x00000018640ed211 */ /* 0x080fe400078010ff */
[----:B-1----:R-:W-:Y:S01]  /*22930*/  @!P2 LEA R6, P1, R152, R24, 0x2 ;  /* 0x000000189806a211 */ /* 0x002fe200078210ff */
[----:B------:R0:W-:Y:S01]  /*22940*/  @!P4 ST.E.64 desc[UR6][R2.64], R136 ;  /* 0x000000880200c985 */ /* 0x0001e2000c101b06 */
[-C--:B------:R-:W-:Y:S02]  /*22950*/  @!P5 LEA.HI.X R15, R100, R10.reuse, R101, 0x2, P0 ;  /* 0x0000000a640fd211 */ /* 0x080fe400000f1465 */
[----:B------:R-:W-:Y:S01]  /*22960*/  @!P2 LEA.HI.X R7, R152, R10, R153, 0x2, P1 ;  /* 0x0000000a9807a211 */ /* 0x000fe200008f1499 */
[----:B------:R0:W-:Y:S04]  /*22970*/  @!P3 ST.E.64 desc[UR6][R12.64], R140 ;  /* 0x0000008c0c00b985 */ /* 0x0001e8000c101b06 */
[----:B------:R0:W-:Y:S04]  /*22980*/  @!P2 ST.E.64 desc[UR6][R6.64], R144 ;  /* 0x000000900600a985 */ /* 0x0001e8000c101b06 */
[----:B------:R0:W-:Y:S02]  /*22990*/  @!P5 ST.E.64 desc[UR6][R14.64], R148 ;  /* 0x000000940e00d985 */ /* 0x0001e4000c101b06 */
.L_x_1812:
[----:B------:R-:W-:Y:S05]  /*229a0*/  BSYNC B1 ;  /* 0x0000000000017941 */ /* 0x000fea0003800000 */
.L_x_1811:
[----:B------:R-:W-:Y:S01]  /*229b0*/  ISETP.GE.AND P0, PT, R11, R8, PT ;  /* 0x000000080b00720c */ /* 0x000fe20003f06270 */
[----:B------:R-:W1:Y:S04]  /*229c0*/  SHFL.IDX PT, R9, R9, 0x1, 0x1c1f ;  /* 0x003c1f0009097f89 */ /* 0x000e6800000e0000 */
[----:B------:R-:W2:Y:S08]  /*229d0*/  SHFL.IDX PT, R0, R0, 0x1, 0x1c1f ;  /* 0x003c1f0000007f89 */ /* 0x000eb000000e0000 */
[----:B------:R-:W-:Y:S05]  /*229e0*/  @P0 BRA `(.L_x_1810) ;  /* 0x0000001400d00947 */ /* 0x000fea0003800000 */
[----:B------:R-:W-:Y:S01]  /*229f0*/  ULDC UR4, c[0x0][0xac8] ;  /* 0x0002b20000047ab9 */ /* 0x000fe20000000800 */
[----:B------:R-:W-:Y:S01]  /*22a00*/  ULDC.64 UR6, c[0x0][0x208] ;  /* 0x0000820000067ab9 */ /* 0x000fe20000000a00 */
[----:B------:R-:W-:Y:S02]  /*22a10*/  ISETP.GE.AND P4, PT, R229, UR4, PT ;  /* 0x00000004e5007c0c */ /* 0x000fe4000bf86270 */
[----:B------:R-:W-:Y:S02]  /*22a20*/  ISETP.GE.AND P2, PT, R213, UR4, PT ;  /* 0x00000004d5007c0c */ /* 0x000fe4000bf46270 */
[----:B------:R-:W-:Y:S02]  /*22a30*/  ISETP.GE.AND P1, PT, R211, UR4, PT ;  /* 0x00000004d3007c0c */ /* 0x000fe4000bf26270 */
[----:B------:R-:W-:-:S07]  /*22a40*/  ISETP.GE.AND P0, PT, R209, UR4, PT ;  /* 0x00000004d1007c0c */ /* 0x000fce000bf06270 */
[----:B0-2---:R-:W-:-:S04]  /*22a50*/  @!P4 LEA R2, P3, R229, R0, 0x2 ;  /* 0x00000000e502c211 */ /* 0x005fc800078610ff */
[----:B-1----:R-:W-:Y:S02]  /*22a60*/  @!P4 LEA.HI.X R3, R229, R9, R215, 0x2, P3 ;  /* 0x00000009e503c211 */ /* 0x002fe400018f14d7 */
[----:B------:R-:W-:-:S03]  /*22a70*/  ISETP.GE.AND P3, PT, R207, UR4, PT ;  /* 0x00000004cf007c0c */ /* 0x000fc6000bf66270 */
[----:B------:R0:W-:Y:S01]  /*22a80*/  @!P4 ST.E.64 desc[UR6][R2.64], R4 ;  /* 0x000000040200c985 */ /* 0x0001e2000c101b06 */
[----:B------:R-:W-:Y:S02]  /*22a90*/  ISETP.GE.AND P4, PT, R204, UR4, PT ;  /* 0x00000004cc007c0c */ /* 0x000fe4000bf86270 */
[-C--:B0-----:R-:W-:Y:S02]  /*22aa0*/  @!P2 LEA R2, P6, R213, R0.reuse, 0x2 ;  /* 0x00000000d502a211 */ /* 0x081fe400078c10ff */
[-C--:B------:R-:W-:Y:S02]  /*22ab0*/  @!P1 LEA R4, P5, R211, R0.reuse, 0x2 ;  /* 0x00000000d3049211 */ /* 0x080fe400078a10ff */
[-C--:B------:R-:W-:Y:S02]  /*22ac0*/  @!P2 LEA.HI.X R3, R213, R9.reuse, R214, 0x2, P6 ;  /* 0x00000009d503a211 */ /* 0x080fe400030f14d6 */
[----:B------:R-:W-:Y:S02]  /*22ad0*/  @!P0 LEA R6, P6, R209, R0, 0x2 ;  /* 0x00000000d1068211 */ /* 0x000fe400078c10ff */
[----:B------:R-:W-:Y:S01]  /*22ae0*/  @!P1 LEA.HI.X R5, R211, R9, R212, 0x2, P5 ;  /* 0x00000009d3059211 */ /* 0x000fe200028f14d4 */
[----:B------:R0:W-:Y:S01]  /*22af0*/  @!P2 ST.E.64 desc[UR6][R2.64], R30 ;  /* 0x0000001e0200a985 */ /* 0x0001e2000c101b06 */
[----:B------:R-:W-:-:S02]  /*22b00*/  ISETP.GE.AND P5, PT, R202, UR4, PT ;  /* 0x00000004ca007c0c */ /* 0x000fc4000bfa6270 */
[----:B------:R-:W-:Y:S01]  /*22b10*/  @!P0 LEA.HI.X R7, R209, R9, R210, 0x2, P6 ;  /* 0x00000009d1078211 */ /* 0x000fe200030f14d2 */
[----:B------:R1:W-:Y:S04]  /*22b20*/  @!P1 ST.E.64 desc[UR6][R4.64], R34 ;  /* 0x0000002204009985 */ /* 0x0003e8000c101b06 */
[----:B------:R2:W-:Y:S01]  /*22b30*/  @!P0 ST.E.64 desc[UR6][R6.64], R38 ;  /* 0x0000002606008985 */ /* 0x0005e2000c101b06 */
[----:B------:R-:W-:Y:S02]  /*22b40*/  ISETP.GE.AND P0, PT, R198, UR4, PT ;  /* 0x00000004c6007c0c */ /* 0x000fe4000bf06270 */
[-C--:B0-----:R-:W-:Y:S02]  /*22b50*/  @!P3 LEA R2, P1, R207, R0.reuse, 0x2 ;  /* 0x00000000cf02b211 */ /* 0x081fe400078210ff */
[----:B-1----:R-:W-:-:S02]  /*22b60*/  @!P4 LEA R4, P2, R204, R0, 0x2 ;  /* 0x00000000cc04c211 */ /* 0x002fc400078410ff */
[-C--:B------:R-:W-:Y:S02]  /*22b70*/  @!P3 LEA.HI.X R3, R207, R9.reuse, R208, 0x2, P1 ;  /* 0x00000009cf03b211 */ /* 0x080fe400008f14d0 */
[----:B------:R-:W-:Y:S02]  /*22b80*/  ISETP.GE.AND P1, PT, R196, UR4, PT ;  /* 0x00000004c4007c0c */ /* 0x000fe4000bf26270 */
[----:B------:R-:W-:Y:S01]  /*22b90*/  @!P4 LEA.HI.X R5, R204, R9, R206, 0x2, P2 ;  /* 0x00000009cc05c211 */ /* 0x000fe200010f14ce */
[----:B------:R0:W-:Y:S01]  /*22ba0*/  @!P3 ST.E.64 desc[UR6][R2.64], R42 ;  /* 0x0000002a0200b985 */ /* 0x0001e2000c101b06 */
[----:B------:R-:W-:Y:S02]  /*22bb0*/  ISETP.GE.AND P2, PT, R194, UR4, PT ;  /* 0x00000004c2007c0c */ /* 0x000fe4000bf46270 */
[----:B--2---:R-:W-:Y:S01]  /*22bc0*/  @!P5 LEA R6, P6, R202, R0, 0x2 ;  /* 0x00000000ca06d211 */ /* 0x004fe200078c10ff */
[----:B------:R1:W-:Y:S01]  /*22bd0*/  @!P4 ST.E.64 desc[UR6][R4.64], R46 ;  /* 0x0000002e0400c985 */ /* 0x0003e2000c101b06 */
[----:B------:R-:W-:-:S02]  /*22be0*/  ISETP.GE.AND P3, PT, R192, UR4, PT ;  /* 0x00000004c0007c0c */ /* 0x000fc4000bf66270 */
[----:B------:R-:W-:Y:S02]  /*22bf0*/  @!P5 LEA.HI.X R7, R202, R9, R203, 0x2, P6 ;  /* 0x00000009ca07d211 */ /* 0x000fe400030f14cb */
[----:B------:R-:W-:-:S03]  /*22c00*/  ISETP.GE.AND P4, PT, R190, UR4, PT ;  /* 0x00000004be007c0c */ /* 0x000fc6000bf86270 */
[----:B------:R2:W-:Y:S01]  /*22c10*/  @!P5 ST.E.64 desc[UR6][R6.64], R50 ;  /* 0x000000320600d985 */ /* 0x0005e2000c101b06 */
[-C--:B0-----:R-:W-:Y:S02]  /*22c20*/  @!P0 LEA R2, P6, R198, R0.reuse, 0x2 ;  /* 0x00000000c6028211 */ /* 0x081fe400078c10ff */
[-C--:B-1----:R-:W-:Y:S02]  /*22c30*/  @!P1 LEA R4, P5, R196, R0.reuse, 0x2 ;  /* 0x00000000c4049211 */ /* 0x082fe400078a10ff */
[-C--:B------:R-:W-:Y:S02]  /*22c40*/  @!P0 LEA.HI.X R3, R198, R9.reuse, R199, 0x2, P6 ;  /* 0x00000009c6038211 */ /* 0x080fe400030f14c7 */
[----:B------:R-:W-:Y:S02]  /*22c50*/  @!P1 LEA.HI.X R5, R196, R9, R197, 0x2, P5 ;  /* 0x00000009c4059211 */ /* 0x000fe400028f14c5 */
[----:B------:R-:W-:Y:S01]  /*22c60*/  ISETP.GE.AND P5, PT, R188, UR4, PT ;  /* 0x00000004bc007c0c */ /* 0x000fe2000bfa6270 */
[----:B------:R0:W-:Y:S01]  /*22c70*/  @!P0 ST.E.64 desc[UR6][R2.64], R54 ;  /* 0x0000003602008985 */ /* 0x0001e2000c101b06 */
[----:B--2---:R-:W-:-:S02]  /*22c80*/  @!P2 LEA R6, P6, R194, R0, 0x2 ;  /* 0x00000000c206a211 */ /* 0x004fc400078c10ff */
[----:B------:R-:W-:Y:S01]  /*22c90*/  ISETP.GE.AND P0, PT, R186, UR4, PT ;  /* 0x00000004ba007c0c */ /* 0x000fe2000bf06270 */
[----:B------:R1:W-:Y:S01]  /*22ca0*/  @!P1 ST.E.64 desc[UR6][R4.64], R58 ;  /* 0x0000003a04009985 */ /* 0x0003e2000c101b06 */
        /* <DEDUP_REMOVED lines=14> */
[----:B0-----:R-:W-:-:S04]  /*22d90*/  @!P0 LEA R2, P4, R186, R0, 0x2 ;  /* 0x00000000ba028211 */ /* 0x001fc800078810ff */
[-C--:B------:R-:W-:Y:S02]  /*22da0*/  @!P0 LEA.HI.X R3, R186, R9.reuse, R187, 0x2, P4 ;  /* 0x00000009ba038211 */ /* 0x080fe400020f14bb */
[----:B------:R-:W-:Y:S02]  /*22db0*/  ISETP.GE.AND P4, PT, R178, UR4, PT ;  /* 0x00000004b2007c0c */ /* 0x000fe4000bf86270 */
[-C--:B-1----:R-:W-:Y:S01]  /*22dc0*/  @!P1 LEA R4, P3, R184, R0.reuse, 0x2 ;  /* 0x00000000b8049211 */ /* 0x082fe200078610ff */
[----:B------:R0:W-:Y:S01]  /*22dd0*/  @!P0 ST.E.64 desc[UR6][R2.64], R78 ;  /* 0x0000004e02008985 */ /* 0x0001e2000c101b06 */
[----:B--2---:R-:W-:Y:S02]  /*22de0*/  @!P2 LEA R6, P6, R182, R0, 0x2 ;  /* 0x00000000b606a211 */ /* 0x004fe400078c10ff */
        /* <DEDUP_REMOVED lines=11> */
[----:B------:R-:W-:Y:S02]  /*22ea0*/  ISETP.GE.AND P5, PT, R168, UR4, PT ;  /* 0x00000004a8007c0c */ /* 0x000fe4000bfa6270 */
[-C--:B------:R-:W-:Y:S02]  /*22eb0*/  @!P4 LEA.HI.X R5, R178, R9.reuse, R179, 0x2, P0 ;  /* 0x00000009b205c211 */ /* 0x080fe400000f14b3 */
[----:B------:R-:W-:Y:S02]  /*22ec0*/  ISETP.GE.AND P0, PT, R170, UR4, PT ;  /* 0x00000004aa007c0c */ /* 0x000fe4000bf06270 */
[----:B--2---:R-:W-:Y:S01]  /*22ed0*/  @!P3 LEA R6, P6, R176, R0, 0x2 ;  /* 0x00000000b006b211 */ /* 0x004fe200078c10ff */
[----:B------:R1:W-:Y:S01]  /*22ee0*/  @!P4 ST.E.64 desc[UR6][R4.64], R94 ;  /* 0x0000005e0400c985 */ /* 0x0003e2000c101b06 */
[----:B------:R-:W-:Y:S02]  /*22ef0*/  ISETP.GE.AND P4, PT, R166, UR4, PT ;  /* 0x00000004a6007c0c */ /* 0x000fe4000bf86270 */
[----:B------:R-:W-:-:S02]  /*22f00*/  @!P3 LEA.HI.X R7, R176, R9, R177, 0x2, P6 ;  /* 0x00000009b007b211 */ /* 0x000fc400030f14b1 */
[----:B0-----:R-:W-:-:S03]  /*22f10*/  @!P2 LEA R2, P6, R174, R0, 0x2 ;  /* 0x00000000ae02a211 */ /* 0x001fc600078c10ff */
[----:B------:R0:W-:Y:S01]  /*22f20*/  @!P3 ST.E.64 desc[UR6][R6.64], R98 ;  /* 0x000000620600b985 */ /* 0x0001e2000c101b06 */
[----:B------:R-:W-:Y:S02]  /*22f30*/  @!P2 LEA.HI.X R3, R174, R9, R175, 0x2, P6 ;  /* 0x00000009ae03a211 */ /* 0x000fe400030f14af */
[----:B-1----:R-:W-:-:S03]  /*22f40*/  @!P1 LEA R4, P3, R172, R0, 0x2 ;  /* 0x00000000ac049211 */ /* 0x002fc600078610ff */
[----:B------:R1:W-:Y:S01]  /*22f50*/  @!P2 ST.E.64 desc[UR6][R2.64], R102 ;  /* 0x000000660200a985 */ /* 0x0003e2000c101b06 */
[-C--:B------:R-:W-:Y:S02]  /*22f60*/  @!P1 LEA.HI.X R5, R172, R9.reuse, R173, 0x2, P3 ;  /* 0x00000009ac059211 */ /* 0x080fe400018f14ad */
[----:B------:R-:W-:Y:S02]  /*22f70*/  ISETP.GE.AND P3, PT, R164, UR4, PT ;  /* 0x00000004a4007c0c */ /* 0x000fe4000bf66270 */
[CC--:B0-----:R-:W-:Y:S01]  /*22f80*/  @!P0 LEA R6, P6, R170.reuse, R0.reuse, 0x2 ;  /* 0x00000000aa068211 */ /* 0x0c1fe200078c10ff */
[----:B------:R0:W-:Y:S03]  /*22f90*/  @!P1 ST.E.64 desc[UR6][R4.64], R106 ;  /* 0x0000006a04009985 */ /* 0x0001e6000c101b06 */
[----:B------:R-:W-:Y:S02]  /*22fa0*/  @!P0 LEA.HI.X R7, R170, R9, R171, 0x2, P6 ;  /* 0x00000009aa078211 */ /* 0x000fe400030f14ab */
[----:B-1----:R-:W-:-:S03]  /*22fb0*/  @!P5 LEA R2, P1, R168, R0, 0x2 ;  /* 0x00000000a802d211 */ /* 0x002fc600078210ff */
        /* <DEDUP_REMOVED lines=8> */
[-C--:B-1----:R-:W-:Y:S01]  /*23040*/  @!P3 LEA R6, P6, R164, R0.reuse, 0x2 ;  /* 0x00000000a406b211 */ /* 0x082fe200078c10ff */
[----:B------:R1:W-:Y:S01]  /*23050*/  @!P4 ST.E.64 desc[UR6][R4.64], R118 ;  /* 0x000000760400c985 */ /* 0x0003e2000c101b06 */
[----:B------:R-:W-:Y:S02]  /*23060*/  ISETP.GE.AND P4, PT, R158, UR4, PT ;  /* 0x000000049e007c0c */ /* 0x000fe4000bf86270 */
[----:B------:R-:W-:Y:S02]  /*23070*/  @!P3 LEA.HI.X R7, R164, R9, R165, 0x2, P6 ;  /* 0x00000009a407b211 */ /* 0x000fe400030f14a5 */
[----:B0-----:R-:W-:-:S03]  /*23080*/  @!P1 LEA R2, P6, R160, R0, 0x2 ;  /* 0x00000000a0029211 */ /* 0x001fc600078c10ff */
[----:B------:R0:W-:Y:S01]  /*23090*/  @!P3 ST.E.64 desc[UR6][R6.64], R122 ;  /* 0x0000007a0600b985 */ /* 0x0001e2000c101b06 */
[----:B------:R-:W-:Y:S02]  /*230a0*/  ISETP.GE.AND P3, PT, R156, UR4, PT ;  /* 0x000000049c007c0c */ /* 0x000fe4000bf66270 */
[----:B------:R-:W-:Y:S02]  /*230b0*/  @!P1 LEA.HI.X R3, R160, R9, R161, 0x2, P6 ;  /* 0x00000009a0039211 */ /* 0x000fe400030f14a1 */
[----:B-1----:R-:W-:-:S04]  /*230c0*/  @!P0 LEA R4, P5, R162, R0, 0x2 ;  /* 0x00000000a2048211 */ /* 0x002fc800078a10ff */
[----:B------:R-:W-:Y:S02]  /*230d0*/  @!P0 LEA.HI.X R5, R162, R9, R163, 0x2, P5 ;  /* 0x00000009a2058211 */ /* 0x000fe400028f14a3 */
[----:B------:R-:W-:-:S03]  /*230e0*/  ISETP.GE.AND P5, PT, R152, UR4, PT ;  /* 0x0000000498007c0c */ /* 0x000fc6000bfa6270 */
[----:B------:R1:W-:Y:S04]  /*230f0*/  @!P0 ST.E.64 desc[UR6][R4.64], R126 ;  /* 0x0000007e04008985 */ /* 0x0003e8000c101b06 */
[----:B------:R2:W-:Y:S01]  /*23100*/  @!P1 ST.E.64 desc[UR6][R2.64], R130 ;  /* 0x0000008202009985 */ /* 0x0005e2000c101b06 */
[----:B0-----:R-:W-:-:S04]  /*23110*/  @!P2 LEA R6, P1, R154, R0, 0x2 ;  /* 0x000000009a06a211 */ /* 0x001fc800078210ff */
[----:B------:R-:W-:Y:S02]  /*23120*/  @!P2 LEA.HI.X R7, R154, R9, R155, 0x2, P1 ;  /* 0x000000099a07a211 */ /* 0x000fe400008f149b */
[----:B-1----:R-:W-:-:S04]  /*23130*/  @!P4 LEA R4, P0, R158, R0, 0x2 ;  /* 0x000000009e04c211 */ /* 0x002fc800078010ff */
[-C--:B------:R-:W-:Y:S02]  /*23140*/  @!P4 LEA.HI.X R5, R158, R9.reuse, R159, 0x2, P0 ;  /* 0x000000099e05c211 */ /* 0x080fe400000f149f */
[-C--:B------:R-:W-:Y:S02]  /*23150*/  @!P5 LEA R10, P0, R152, R0.reuse, 0x2 ;  /* 0x00000000980ad211 */ /* 0x080fe400078010ff */
[----:B--2---:R-:W-:Y:S01]  /*23160*/  @!P3 LEA R2, P6, R156, R0, 0x2 ;  /* 0x000000009c02b211 */ /* 0x004fe200078c10ff */
        /* <DEDUP_REMOVED lines=8> */
[----:B---3--:R-:W-:Y:S01]  /*231f0*/  LEA R2, P0, R100, R0, 0x2 ;  /* 0x0000000064027211 */ /* 0x008fe200078010ff */
[----:B------:R-:W-:-:S03]  /*23200*/  ULDC.64 UR4, c[0x0][0x208] ;  /* 0x0000820000047ab9 */ /* 0x000fc60000000a00 */
[----:B------:R-:W-:-:S05]  /*23210*/  LEA.HI.X R3, R100, R9, R101, 0x2, P0 ;  /* 0x0000000964037211 */ /* 0x000fca00000f1465 */
[----:B------:R4:W-:Y:S01]  /*23220*/  ST.E.64 desc[UR4][R2.64], R150 ;  /* 0x0000009602007985 */ /* 0x0009e2000c101b04 */
[----:B------:R-:W-:Y:S05]  /*23230*/  BRA `(.L_x_1810) ;  /* 0x0000000c00bc7947 */ /* 0x000fea0003800000 */
.L_x_1801:
[----:B------:R-:W2:Y:S01]  /*23240*/  LDL R7, [R1+0x4c] ;  /* 0x00004c0001077983 */ /* 0x000ea20000100800 */
[----:B------:R-:W-:Y:S01]  /*23250*/  ULDC.64 UR4, c[0x0][0xc08] ;  /* 0x0003020000047ab9 */ /* 0x000fe20000000a00 */
[----:B------:R-:W3:Y:S02]  /*23260*/  LDC.64 R2, c[0x0][0xc00] ;  /* 0x00030000ff027b82 */ /* 0x000ee40000000a00 */
[----:B------:R-:W3:Y:S01]  /*23270*/  LDL R8, [R1+0x50] ;  /* 0x0000500001087983 */ /* 0x000ee20000100800 */
[----:B------:R-:W-:-:S04]  /*23280*/  ISETP.NE.U32.AND P0, PT, RZ, UR4, PT ;  /* 0x00000004ff007c0c */ /* 0x000fc8000bf05070 */
[----:B------:R-:W-:Y:S01]  /*23290*/  ISETP.NE.AND.EX P1, PT, RZ, UR5, PT, P0 ;  /* 0x00000005ff007c0c */ /* 0x000fe2000bf25300 */
[----:B------:R-:W4:Y:S01]  /*232a0*/  S2R R35, SR_TID.X ;  /* 0x0000000000237919 */ /* 0x000f220000002100 */
[----:B------:R-:W-:-:S11]  /*232b0*/  ULDC.64 UR4, c[0x0][0xc00] ;  /* 0x0003000000047ab9 */ /* 0x000fd60000000a00 */
[----:B------:R-:W0:Y:S01]  /*232c0*/  @P1 LDC.64 R4, c[0x0][0xc08] ;  /* 0x00030200ff041b82 */ /* 0x000e220000000a00 */
[----:B------:R-:W-:-:S04]  /*232d0*/  ISETP.NE.U32.AND P0, PT, RZ, UR4, PT ;  /* 0x00000004ff007c0c */ /* 0x000fc8000bf05070 */
[----:B------:R-:W-:Y:S01]  /*232e0*/  ISETP.NE.AND.EX P0, PT, RZ, UR5, PT, P0 ;  /* 0x00000005ff007c0c */ /* 0x000fe2000bf05300 */
[----:B------:R-:W-:Y:S01]  /*232f0*/  ULDC UR4, c[0x0][0xa88] ;  /* 0x0002a20000047ab9 */ /* 0x000fe20000000800 */
[----:B------:R-:W-:Y:S02]  /*23300*/  IMAD.MOV.U32 R15, RZ, RZ, RZ ;  /* 0x000000ffff0f7224 */ /* 0x000fe400078e00ff */
[----:B------:R-:W-:Y:S01]  /*23310*/  IMAD.U32 R0, RZ, RZ, UR4 ;  /* 0x00000004ff007e24 */ /* 0x000fe2000f8e00ff */
[----:B------:R-:W-:Y:S01]  /*23320*/  ULDC.64 UR6, c[0x0][0x208] ;  /* 0x0000820000067ab9 */ /* 0x000fe20000000a00 */
[----:B----4-:R-:W-:-:S05]  /*23330*/  VIADD R6, R35, 0xffffff80 ;  /* 0xffffff8023067836 */ /* 0x010fca0000000000 */
[----:B------:R-:W-:Y:S02]  /*23340*/  ISETP.GT.AND P3, PT, R6, 0x7f, PT ;  /* 0x0000007f0600780c */ /* 0x000fe40003f64270 */
[----:B--2---:R-:W-:-:S13]  /*23350*/  ISETP.NE.AND P2, PT, R7, RZ, PT ;  /* 0x000000ff0700720c */ /* 0x004fda0003f45270 */
[----:B------:R-:W2:Y:S01]  /*23360*/  @!P2 LDC R7, c[0x0][0xad4] ;  /* 0x0002b500ff07ab82 */ /* 0x000ea20000000800 */
[----:B---3--:R-:W-:-:S04]  /*23370*/  IMAD.WIDE R2, R8, 0x4, R2 ;  /* 0x0000000408027825 */ /* 0x008fc800078e0202 */
[----:B0-----:R-:W-:Y:S01]  /*23380*/  @P1 IMAD.WIDE R4, R8, 0x4, R4 ;  /* 0x0000000408041825 */ /* 0x001fe200078e0204 */
[----:B------:R0:W5:Y:S01]  /*23390*/  @P0 LDG.E R15, desc[UR6][R2.64] ;  /* 0x00000006020f0981 */ /* 0x000162000c1e1900 */
[----:B------:R-:W-:-:S03]  /*233a0*/  SHF.R.S32.HI R28, RZ, 0x1f, R8 ;  /* 0x0000001fff1c7819 */ /* 0x000fc60000011408 */
[----:B------:R0:W5:Y:S04]  /*233b0*/  @P1 LDG.E R0, desc[UR6][R4.64] ;  /* 0x0000000604001981 */ /* 0x000168000c1e1900 */
[----:B--2---:R0:W-:Y:S01]  /*233c0*/  @!P2 STL [R1+0x4c], R7 ;  /* 0x00004c070100a387 */ /* 0x0041e20000100800 */
[----:B------:R-:W-:Y:S01]  /*233d0*/  ISETP.GT.AND P2, PT, R7, 0x1, PT ;  /* 0x000000010700780c */ /* 0x000fe20003f44270 */
[----:B------:R-:W-:-:S12]  /*233e0*/  @P1 BRA `(.L_x_1813) ;  /* 0x0000000000141947 */ /* 0x000fd80003800000 */
[----:B------:R-:W-:Y:S05]  /*233f0*/  @!P0 BRA `(.L_x_1813) ;  /* 0x0000000000108947 */ /* 0x000fea0003800000 */
[----:B------:R-:W-:Y:S02]  /*23400*/  ULDC.64 UR4, c[0x0][0x208] ;  /* 0x0000820000047ab9 */ /* 0x000fe40000000a00 */
[----:B0-----:R-:W2:Y:S04]  /*23410*/  LDG.E R5, desc[UR4][R2.64] ;  /* 0x0000000402057981 */ /* 0x001ea8000c1e1900 */
[----:B-----5:R-:W2:Y:S02]  /*23420*/  LDG.E R0, desc[UR4][R2.64+0x4] ;  /* 0x0000040402007981 */ /* 0x020ea4000c1e1900 */
[----:B--2---:R-:W-:-:S07]  /*23430*/  IMAD.IADD R0, R0, 0x1, -R5 ;  /* 0x0000000100007824 */ /* 0x004fce00078e0a05 */
.L_x_1813:
[----:B------:R-:W-:Y:S01]  /*23440*/  BSSY B1, `(.L_x_1814) ;  /* 0x0000039000017945 */ /* 0x000fe20003800000 */
[----:B------:R-:W-:Y:S02]  /*23450*/  SEL R33, R8, RZ, !P0 ;  /* 0x000000ff08217207 */ /* 0x000fe40004000000 */
[----:B------:R-:W-:Y:S02]  /*23460*/  SEL R28, R28, RZ, !P0 ;  /* 0x000000ff1c1c7207 */ /* 0x000fe40004000000 */
[----:B-1---5:R-:W-:Y:S01]  /*23470*/  SHF.R.S32.HI R24, RZ, 0x1f, R15 ;  /* 0x0000001fff187819 */ /* 0x022fe2000001140f */
[----:B------:R-:W-:Y:S06]  /*23480*/  @P3 BRA `(.L_x_1815) ;  /* 0x0000000000d03947 */ /* 0x000fec0003800000 */
[----:B0-----:R-:W2:Y:S01]  /*23490*/  LDL R3, [R1+0x14] ;  /* 0x0000140001037983 */ /* 0x001ea20000100800 */
[----:B------:R-:W0:Y:S02]  /*234a0*/  LDC R37, c[0x0][0xbe8] ;  /* 0x0002fa00ff257b82 */ /* 0x000e240000000800 */
[----:B0-----:R-:W-:Y:S01]  /*234b0*/  IMAD R2, R0, R37, RZ ;  /* 0x0000002500027224 */ /* 0x001fe200078e02ff */
[----:B--2---:R-:W-:-:S04]  /*234c0*/  IADD3 R35, R3, -0x80, R35 ;  /* 0xffffff8003237810 */ /* 0x004fc80007ffe023 */
[----:B------:R-:W-:-:S13]  /*234d0*/  ISETP.GE.AND P0, PT, R35, R2, PT ;  /* 0x000000022300720c */ /* 0x000fda0003f06270 */
[----:B------:R-:W-:Y:S05]  /*234e0*/  @P0 BRA `(.L_x_1815) ;  /* 0x0000000000b80947 */ /* 0x000fea0003800000 */
[----:B------:R-:W2:Y:S01]  /*234f0*/  LDL R12, [R1+0x40] ;  /* 0x00004000010c7983 */ /* 0x000ea20000100800 */
[----:B------:R-:W-:Y:S01]  /*23500*/  IMAD.MOV.U32 R20, RZ, RZ, 0x9b8 ;  /* 0x000009b8ff147424 */ /* 0x000fe200078e00ff */
[----:B------:R-:W-:Y:S01]  /*23510*/  ISETP.GT.AND P0, PT, R7, 0x1, PT ;  /* 0x000000010700780c */ /* 0x000fe20003f04270 */
[----:B------:R-:W0:Y:S01]  /*23520*/  LDC.64 R8, c[0x0][0xba8] ;  /* 0x0002ea00ff087b82 */ /* 0x000e220000000a00 */
[----:B------:R-:W3:Y:S01]  /*23530*/  LDL.LU R30, [R1+0x68] ;  /* 0x00006800011e7983 */ /* 0x000ee20000300800 */
[----:B------:R-:W-:Y:S01]  /*23540*/  ISETP.NE.AND P1, PT, R37, 0x1, PT ;  /* 0x000000012500780c */ /* 0x000fe20003f25270 */
[----:B------:R-:W-:Y:S01]  /*23550*/  IMAD.MOV.U32 R21, RZ, RZ, R35 ;  /* 0x000000ffff157224 */ /* 0x000fe200078e0023 */
[----:B------:R-:W-:Y:S01]  /*23560*/  SEL R20, R20, 0x978, P0 ;  /* 0x0000097814147807 */ /* 0x000fe20000000000 */
[----:B------:R-:W-:-:S03]  /*23570*/  ULDC.64 UR4, c[0x0][0x208] ;  /* 0x0000820000047ab9 */ /* 0x000fc60000000a00 */
[----:B------:R-:W1:Y:S08]  /*23580*/  LDC.64 R2, c[0x0][R20+0x220] ;  /* 0x0000880014027b82 */ /* 0x000e700000000a00 */
[----:B------:R-:W2:Y:S08]  /*23590*/  LDC.64 R10, c[0x0][R20+0x218] ;  /* 0x00008600140a7b82 */ /* 0x000eb00000000a00 */
[----:B------:R-:W4:Y:S08]  /*235a0*/  LDC.64 R4, c[0x0][R20+0x228] ;  /* 0x00008a0014047b82 */ /* 0x000f300000000a00 */
[----:B------:R-:W5:Y:S08]  /*235b0*/  @P1 LDC R14, c[0x0][0xbec] ;  /* 0x0002fb00ff0e1b82 */ /* 0x000f700000000800 */
[----:B------:R-:W4:Y:S08]  /*235c0*/  LDC.64 R6, c[0x0][R20+0x210] ;  /* 0x0000840014067b82 */ /* 0x000f300000000a00 */
[----:B------:R-:W4:Y:S01]  /*235d0*/  @P1 LDC R31, c[0x0][0xbf0] ;  /* 0x0002fc00ff1f1b82 */ /* 0x000f220000000800 */
[----:B-----5:R-:W-:-:S07]  /*235e0*/  @P1 IMAD.HI.U32 R14, R35, R14, RZ ;  /* 0x0000000e230e1227 */ /* 0x020fce00078e00ff */
[----:B0-----:R-:W0:Y:S01]  /*235f0*/  @!P0 LDC R8, c[0x0][0xb50] ;  /* 0x0002d400ff088b82 */ /* 0x001e220000000800 */
[----:B-1----:R-:W-:-:S07]  /*23600*/  IMAD R3, R3, R33, RZ ;  /* 0x0000002103037224 */ /* 0x002fce00078e02ff */
[----:B------:R-:W1:Y:S01]  /*23610*/  @!P0 LDC R9, c[0x0][0xb54] ;  /* 0x0002d500ff098b82 */ /* 0x000e620000000800 */
[----:B----4-:R-:W-:Y:S01]  /*23620*/  @P1 SHF.R.U32.HI R21, RZ, R31, R14 ;  /* 0x0000001fff151219 */ /* 0x010fe2000001160e */
[----:B------:R-:W-:Y:S02]  /*23630*/  IMAD R31, R2, R28, R3 ;  /* 0x0000001c021f7224 */ /* 0x000fe400078e0203 */
[-C--:B--2---:R-:W-:Y:S02]  /*23640*/  IMAD R29, R11, R12.reuse, RZ ;  /* 0x0000000c0b1d7224 */ /* 0x084fe400078e02ff */
[----:B------:R-:W-:Y:S01]  /*23650*/  IMAD.WIDE.U32 R10, R10, R12, RZ ;  /* 0x0000000c0a0a7225 */ /* 0x000fe200078e00ff */
[----:B---3--:R-:W-:-:S03]  /*23660*/  SEL R3, R30, RZ, P0 ;  /* 0x000000ff1e037207 */ /* 0x008fc60000000000 */
[----:B------:R-:W-:-:S04]  /*23670*/  IMAD.WIDE.U32 R12, R2, R33, RZ ;  /* 0x00000021020c7225 */ /* 0x000fc800078e00ff */
[----:B------:R-:W-:Y:S01]  /*23680*/  IMAD.IADD R29, R11, 0x1, R29 ;  /* 0x000000010b1d7824 */ /* 0x000fe200078e021d */
[----:B------:R-:W-:Y:S01]  /*23690*/  IADD3 R10, P1, P3, R12, R10, R15 ;  /* 0x0000000a0c0a7210 */ /* 0x000fe20007b3e00f */
[----:B------:R-:W-:Y:S02]  /*236a0*/  IMAD.MOV R2, RZ, RZ, -R21 ;  /* 0x000000ffff027224 */ /* 0x000fe400078e0a15 */
[----:B------:R-:W-:Y:S02]  /*236b0*/  IMAD.IADD R31, R13, 0x1, R31 ;  /* 0x000000010d1f7824 */ /* 0x000fe400078e021f */
        /* <DEDUP_REMOVED lines=12> */
[----:B0-----:R-:W-:Y:S01]  /*23780*/  LEA R8, P0, R4, R8, 0x2 ;  /* 0x0000000804087211 */ /* 0x001fe200078010ff */
[----:B------:R-:W-:Y:S02]  /*23790*/  IMAD.MOV.U32 R3, RZ, RZ, -0x800000 ;  /* 0xff800000ff037424 */ /* 0x000fe400078e00ff */
[----:B------:R-:W-:-:S05]  /*237a0*/  IMAD.IADD R2, R5, 0x1, R11 ;  /* 0x0000000105027824 */ /* 0x000fca00078e020b */
[----:B-1----:R-:W-:-:S05]  /*237b0*/  LEA.HI.X R9, R4, R9, R2, 0x2, P0 ;  /* 0x0000000904097211 */ /* 0x002fca00000f1402 */
[----:B------:R1:W-:Y:S02]  /*237c0*/  STG.E desc[UR4][R8.64], R3 ;  /* 0x0000000308007986 */ /* 0x0003e4000c101904 */
.L_x_1815:
[----:B------:R-:W-:Y:S05]  /*237d0*/  BSYNC B1 ;  /* 0x0000000000017941 */ /* 0x000fea0003800000 */
.L_x_1814:
[----:B------:R-:W-:Y:S05]  /*237e0*/  @P2 BRA `(.L_x_1810) ;  /* 0x0000000800502947 */ /* 0x000fea0003800000 */
[----:B01----:R-:W2:Y:S01]  /*237f0*/  LDL.LU R3, [R1+0x40] ;  /* 0x0000400001037983 */ /* 0x003ea20000300800 */
[----:B------:R-:W-:Y:S01]  /*23800*/  ULDC.64 UR4, c[0x0][0xaa0] ;  /* 0x0002a80000047ab9 */ /* 0x000fe20000000a00 */
[----:B------:R-:W0:Y:S01]  /*23810*/  LDC R11, c[0x0][0xbe8] ;  /* 0x0002fa00ff0b7b82 */ /* 0x000e220000000800 */
[----:B------:R-:W-:Y:S01]  /*23820*/  ULDC.64 UR6, c[0x0][0xaf0] ;  /* 0x0002bc0000067ab9 */ /* 0x000fe20000000a00 */
[----:B------:R-:W3:Y:S04]  /*23830*/  LDL.LU R2, [R1+0x14] ;  /* 0x0000140001027983 */ /* 0x000ee80000300800 */
[----:B------:R-:W4:Y:S04]  /*23840*/  LDL R4, [R1+0x44] ;  /* 0x0000440001047983 */ /* 0x000f280000100800 */
[----:B------:R1:W5:Y:S04]  /*23850*/  LDL R29, [R1+0x64] ;  /* 0x00006400011d7983 */ /* 0x0003680000100800 */
[----:B------:R1:W5:Y:S04]  /*23860*/  LDL R21, [R1+0xc] ;  /* 0x00000c0001157983 */ /* 0x0003680000100800 */
[----:B------:R1:W5:Y:S04]  /*23870*/  LDL R14, [R1+0x10] ;  /* 0x00001000010e7983 */ /* 0x0003680000100800 */
[----:B------:R1:W5:Y:S01]  /*23880*/  LDL R20, [R1+0x60] ;  /* 0x0000600001147983 */ /* 0x0003620000100800 */
[----:B0-----:R-:W-:-:S13]  /*23890*/  ISETP.NE.AND P0, PT, R11, 0x1, PT ;  /* 0x000000010b00780c */ /* 0x001fda0003f05270 */
[----:B------:R-:W0:Y:S08]  /*238a0*/  @P0 LDC R6, c[0x0][0xbec] ;  /* 0x0002fb00ff060b82 */ /* 0x000e300000000800 */
[----:B------:R-:W1:Y:S01]  /*238b0*/  @P0 LDC R7, c[0x0][0xbf0] ;  /* 0x0002fc00ff070b82 */ /* 0x000e620000000800 */
[----:B------:R-:W-:Y:S01]  /*238c0*/  BSSY B1, `(.L_x_1816) ;  /* 0x0000041000017945 */ /* 0x000fe20003800000 */
[----:B--2---:R-:W-:-:S02]  /*238d0*/  IMAD.MOV.U32 R10, RZ, RZ, R3 ;  /* 0x000000ffff0a7224 */ /* 0x004fc400078e0003 */
[----:B---3--:R-:W-:Y:S02]  /*238e0*/  IMAD.MOV.U32 R8, RZ, RZ, R2 ;  /* 0x000000ffff087224 */ /* 0x008fe400078e0002 */
[----:B------:R-:W-:Y:S02]  /*238f0*/  IMAD R2, R24, UR4, RZ ;  /* 0x0000000418027c24 */ /* 0x000fe4000f8e02ff */
[----:B------:R2:W5:Y:S01]  /*23900*/  LDL R24, [R1+0x48] ;  /* 0x0000480001187983 */ /* 0x0005620000100800 */
[----:B----4-:R-:W-:Y:S02]  /*23910*/  IMAD R4, R4, 0x20, R23 ;  /* 0x0000002004047824 */ /* 0x010fe400078e0217 */
[C---:B------:R-:W-:Y:S02]  /*23920*/  IMAD R5, R15.reuse, UR5, R2 ;  /* 0x000000050f057c24 */ /* 0x040fe4000f8e0202 */
[----:B------:R-:W-:Y:S01]  /*23930*/  IMAD.WIDE.U32 R2, R15, UR4, RZ ;  /* 0x000000040f027c25 */ /* 0x000fe2000f8e00ff */
[----:B------:R-:W-:-:S03]  /*23940*/  ULDC.64 UR4, c[0x0][0xae8] ;  /* 0x0002ba0000047ab9 */ /* 0x000fc60000000a00 */
[----:B------:R-:W-:Y:S02]  /*23950*/  IMAD.IADD R9, R8, 0x1, R4 ;  /* 0x0000000108097824 */ /* 0x000fe400078e0204 */
[----:B------:R-:W-:Y:S02]  /*23960*/  IMAD.IADD R3, R3, 0x1, R5 ;  /* 0x0000000103037824 */ /* 0x000fe400078e0205 */
[----:B0-----:R-:W-:-:S04]  /*23970*/  @P0 IMAD.HI.U32 R4, R9, R6, RZ ;  /* 0x0000000609040227 */ /* 0x001fc800078e00ff */
[----:B------:R-:W-:-:S04]  /*23980*/  IMAD.WIDE.U32 R2, R10, UR4, R2 ;  /* 0x000000040a027c25 */ /* 0x000fc8000f8e0002 */
[----:B------:R-:W-:Y:S01]  /*23990*/  IMAD.MOV.U32 R5, RZ, RZ, R9 ;  /* 0x000000ffff057224 */ /* 0x000fe200078e0009 */
[----:B-1----:R-:W-:Y:S01]  /*239a0*/  @P0 SHF.R.U32.HI R5, RZ, R7, R4 ;  /* 0x00000007ff050219 */ /* 0x002fe20000011604 */
[----:B------:R-:W-:Y:S02]  /*239b0*/  IMAD R6, R28, UR6, RZ ;  /* 0x000000061c067c24 */ /* 0x000fe4000f8e02ff */
[----:B------:R-:W-:Y:S01]  /*239c0*/  IMAD R3, R10, UR5, R3 ;  /* 0x000000050a037c24 */ /* 0x000fe2000f8e0203 */
[----:B------:R-:W-:Y:S01]  /*239d0*/  SHF.R.S32.HI R4, RZ, 0x1f, R5 ;  /* 0x0000001fff047819 */ /* 0x000fe20000011405 */
[C---:B------:R-:W-:Y:S01]  /*239e0*/  IMAD R7, R33.reuse, UR7, R6 ;  /* 0x0000000721077c24 */ /* 0x040fe2000f8e0206 */
[----:B------:R-:W-:Y:S01]  /*239f0*/  ULDC.64 UR4, c[0x0][0xae0] ;  /* 0x0002b80000047ab9 */ /* 0x000fe20000000a00 */
[----:B------:R-:W-:-:S04]  /*23a00*/  IMAD.WIDE.U32 R2, R33, UR6, R2 ;  /* 0x0000000621027c25 */ /* 0x000fc8000f8e0002 */
[----:B------:R-:W-:Y:S02]  /*23a10*/  IMAD.MOV R6, RZ, RZ, -R5 ;  /* 0x000000ffff067224 */ /* 0x000fe400078e0a05 */
[----:B------:R-:W-:Y:S02]  /*23a20*/  IMAD.IADD R3, R3, 0x1, R7 ;  /* 0x0000000103037824 */ /* 0x000fe400078e0207 */
        /* <DEDUP_REMOVED lines=8> */
[----:B------:R-:W-:Y:S02]  /*23ab0*/  IMAD.IADD R12, R23, 0x1, R8 ;  /* 0x00000001170c7824 */ /* 0x000fe400078e0208 */
[----:B------:R-:W-:Y:S02]  /*23ac0*/  IMAD R13, R0, R11, RZ ;  /* 0x0000000b000d7224 */ /* 0x000fe400078e02ff */
[C---:B------:R-:W-:Y:S02]  /*23ad0*/  IMAD R5, R7.reuse, UR5, R4 ;  /* 0x0000000507057c24 */ /* 0x040fe4000f8e0204 */
[----:B------:R-:W-:Y:S01]  /*23ae0*/  IMAD.WIDE.U32 R2, R7, UR4, R2 ;  /* 0x0000000407027c25 */ /* 0x000fe2000f8e0002 */
[----:B------:R-:W-:Y:S01]  /*23af0*/  ISETP.GE.AND P2, PT, R12, R13, PT ;  /* 0x0000000d0c00720c */ /* 0x000fe20003f46270 */
[----:B------:R-:W-:-:S02]  /*23b00*/  ULDC.64 UR4, c[0x0][0xa80] ;  /* 0x0002a00000047ab9 */ /* 0x000fc40000000a00 */
[----:B------:R-:W-:Y:S01]  /*23b10*/  IMAD.IADD R3, R3, 0x1, R5 ;  /* 0x0000000103037824 */ /* 0x000fe200078e0205 */
[----:B------:R-:W-:Y:S01]  /*23b20*/  LEA R10, P3, R2, UR4, 0x1 ;  /* 0x00000004020a7c11 */ /* 0x000fe2000f8608ff */
[----:B------:R-:W-:-:S03]  /*23b30*/  VIADD R0, R12, 0x20 ;  /* 0x000000200c007836 */ /* 0x000fc60000000000 */
[----:B------:R-:W-:Y:S02]  /*23b40*/  LEA.HI.X R11, R2, UR5, R3, 0x1, P3 ;  /* 0x00000005020b7c11 */ /* 0x000fe400098f0c03 */
[-C--:B------:R-:W-:Y:S01]  /*23b50*/  ISETP.GE.AND P1, PT, R0, R13.reuse, PT ;  /* 0x0000000d0000720c */ /* 0x080fe20003f26270 */
[----:B------:R-:W-:Y:S01]  /*23b60*/  VIADD R0, R12, 0x40 ;  /* 0x000000400c007836 */ /* 0x000fe20000000000 */
[----:B------:R2:W0:Y:S04]  /*23b70*/  SHFL.IDX PT, R8, R10, RZ, 0x181f ;  /* 0x00181fff0a087589 */ /* 0x00042800000e0000 */
[----:B------:R2:W1:Y:S01]  /*23b80*/  SHFL.IDX PT, R9, R11, RZ, 0x181f ;  /* 0x00181fff0b097589 */ /* 0x00046200000e0000 */
[----:B------:R-:W-:Y:S01]  /*23b90*/  ISETP.GE.AND P0, PT, R0, R13, PT ;  /* 0x0000000d0000720c */ /* 0x000fe20003f06270 */
[----:B------:R-:W-:-:S12]  /*23ba0*/  @P2 BRA `(.L_x_1817) ;  /* 0x0000000000482947 */ /* 0x000fd80003800000 */
[----:B------:R-:W-:Y:S01]  /*23bb0*/  ULDC UR4, c[0x0][0xac8] ;  /* 0x0002b20000047ab9 */ /* 0x000fe20000000800 */
[----:B------:R-:W-:Y:S01]  /*23bc0*/  ULDC.64 UR6, c[0x0][0x208] ;  /* 0x0000820000067ab9 */ /* 0x000fe20000000a00 */
[----:B------:R-:W-:Y:S02]  /*23bd0*/  ISETP.GE.AND P5, PT, R18, UR4, PT ;  /* 0x0000000412007c0c */ /* 0x000fe4000bfa6270 */
[----:B-----5:R-:W-:Y:S02]  /*23be0*/  ISETP.GE.AND P3, PT, R21, UR4, PT ;  /* 0x0000000415007c0c */ /* 0x020fe4000bf66270 */
[----:B------:R-:W-:Y:S02]  /*23bf0*/  ISETP.GE.AND P2, PT, R14, UR4, PT ;  /* 0x000000040e007c0c */ /* 0x000fe4000bf46270 */
[----:B------:R-:W-:-:S07]  /*23c00*/  ISETP.GE.AND P4, PT, R226, UR4, PT ;  /* 0x00000004e2007c0c */ /* 0x000fce000bf86270 */
[----:B0-----:R-:W-:-:S04]  /*23c10*/  @!P5 LEA R6, P6, R18, R8, 0x1 ;  /* 0x000000081206d211 */ /* 0x001fc800078c08ff */
[-C--:B-1----:R-:W-:Y:S02]  /*23c20*/  @!P5 LEA.HI.X R7, R18, R9.reuse, R19, 0x1, P6 ;  /* 0x000000091207d211 */ /* 0x082fe400030f0c13 */
[CC--:B------:R-:W-:Y:S01]  /*23c30*/  @!P3 LEA R4, P6, R21.reuse, R8.reuse, 0x1 ;  /* 0x000000081504b211 */ /* 0x0c0fe200078c08ff */
[----:B------:R-:W-:Y:S02]  /*23c40*/  @!P4 IMAD.SHL.U32 R15, R24, 0x8, RZ ;  /* 0x00000008180fc824 */ /* 0x000fe400078e00ff */
[----:B------:R3:W-:Y:S01]  /*23c50*/  @!P5 ST.E.128 desc[UR6][R6.64], RZ ;  /* 0x000000ff0600d985 */ /* 0x0007e2000c101d06 */
[----:B------:R-:W-:Y:S02]  /*23c60*/  @!P3 LEA.HI.X R5, R21, R9, R29, 0x1, P6 ;  /* 0x000000091505b211 */ /* 0x000fe400030f0c1d */
[----:B------:R-:W-:-:S04]  /*23c70*/  @!P2 LEA R2, P6, R14, R8, 0x1 ;  /* 0x000000080e02a211 */ /* 0x000fc800078c08ff */
[----:B------:R-:W-:Y:S01]  /*23c80*/  @!P2 LEA.HI.X R3, R14, R9, R20, 0x1, P6 ;  /* 0x000000090e03a211 */ /* 0x000fe200030f0c14 */
[----:B------:R-:W-:-:S05]  /*23c90*/  @!P4 IMAD.WIDE R8, R15, 0x2, R8 ;  /* 0x000000020f08c825 */ /* 0x000fca00078e0208 */
[----:B------:R3:W-:Y:S04]  /*23ca0*/  @!P4 ST.E.128 desc[UR6][R8.64], RZ ;  /* 0x000000ff0800c985 */ /* 0x0007e8000c101d06 */
[----:B------:R3:W-:Y:S04]  /*23cb0*/  @!P3 ST.E.128 desc[UR6][R4.64], RZ ;  /* 0x000000ff0400b985 */ /* 0x0007e8000c101d06 */
[----:B------:R3:W-:Y:S02]  /*23cc0*/  @!P2 ST.E.128 desc[UR6][R2.64], RZ ;  /* 0x000000ff0200a985 */ /* 0x0007e4000c101d06 */
.L_x_1817:
[----:B------:R-:W-:Y:S05]  /*23cd0*/  BSYNC B1 ;  /* 0x0000000000017941 */ /* 0x000fea0003800000 */
.L_x_1816:
[----:B-1-3--:R1:W3:Y:S01]  /*23ce0*/  SHFL.IDX PT, R9, R11, 0x1, 0x181f ;  /* 0x00381f000b097f89 */ /* 0x00a2e200000e0000 */
[----:B------:R-:W-:Y:S03]  /*23cf0*/  BSSY B1, `(.L_x_1818) ;  /* 0x0000015000017945 */ /* 0x000fe60003800000 */
[----:B0-----:R1:W0:Y:S01]  /*23d00*/  SHFL.IDX PT, R8, R10, 0x1, 0x181f ;  /* 0x00381f000a087f89 */ /* 0x00122200000e0000 */
[----:B------:R-:W-:Y:S05]  /*23d10*/  @P1 BRA `(.L_x_1819) ;  /* 0x0000000000481947 */ /* 0x000fea0003800000 */
[----:B------:R-:W-:Y:S01]  /*23d20*/  ULDC UR4, c[0x0][0xac8] ;  /* 0x0002b20000047ab9 */ /* 0x000fe20000000800 */
[----:B------:R-:W-:Y:S01]  /*23d30*/  ULDC.64 UR6, c[0x0][0x208] ;  /* 0x0000820000067ab9 */ /* 0x000fe20000000a00 */
[----:B------:R-:W-:Y:S02]  /*23d40*/  ISETP.GE.AND P4, PT, R18, UR4, PT ;  /* 0x0000000412007c0c */ /* 0x000fe4000bf86270 */
[----:B-----5:R-:W-:Y:S02]  /*23d50*/  ISETP.GE.AND P2, PT, R21, UR4, PT ;  /* 0x0000000415007c0c */ /* 0x020fe4000bf46270 */
[----:B------:R-:W-:Y:S02]  /*23d60*/  ISETP.GE.AND P1, PT, R14, UR4, PT ;  /* 0x000000040e007c0c */ /* 0x000fe4000bf26270 */
[----:B------:R-:W-:-:S07]  /*23d70*/  ISETP.GE.AND P3, PT, R226, UR4, PT ;  /* 0x00000004e2007c0c */ /* 0x000fce000bf66270 */
[CC--:B0-----:R-:W-:Y:S02]  /*23d80*/  @!P4 LEA R6, P6, R18.reuse, R8.reuse, 0x1 ;  /* 0x000000081206c211 */ /* 0x0c1fe400078c08ff */
[CC--:B------:R-:W-:Y:S02]  /*23d90*/  @!P2 LEA R4, P5, R21.reuse, R8.reuse, 0x1 ;  /* 0x000000081504a211 */ /* 0x0c0fe400078a08ff */
[-C--:B---3--:R-:W-:Y:S02]  /*23da0*/  @!P4 LEA.HI.X R7, R18, R9.reuse, R19, 0x1, P6 ;  /* 0x000000091207c211 */ /* 0x088fe400030f0c13 */
[----:B------:R-:W-:Y:S01]  /*23db0*/  @!P1 LEA R2, P6, R14, R8, 0x1 ;  /* 0x000000080e029211 */ /* 0x000fe200078c08ff */
[----:B------:R-:W-:Y:S01]  /*23dc0*/  @!P3 IMAD.SHL.U32 R15, R24, 0x8, RZ ;  /* 0x00000008180fb824 */ /* 0x000fe200078e00ff */
[-C--:B------:R-:W-:Y:S01]  /*23dd0*/  @!P2 LEA.HI.X R5, R21, R9.reuse, R29, 0x1, P5 ;  /* 0x000000091505a211 */ /* 0x080fe200028f0c1d */
[----:B------:R4:W-:Y:S01]  /*23de0*/  @!P4 ST.E.128 desc[UR6][R6.64], RZ ;  /* 0x000000ff0600c985 */ /* 0x0009e2000c101d06 */
[----:B------:R-:W-:Y:S01]  /*23df0*/  @!P1 LEA.HI.X R3, R14, R9, R20, 0x1, P6 ;  /* 0x000000090e039211 */ /* 0x000fe200030f0c14 */
[----:B------:R-:W-:-:S05]  /*23e00*/  @!P3 IMAD.WIDE R8, R15, 0x2, R8 ;  /* 0x000000020f08b825 */ /* 0x000fca00078e0208 */
[----:B------:R4:W-:Y:S04]  /*23e10*/  @!P3 ST.E.128 desc[UR6][R8.64], RZ ;  /* 0x000000ff0800b985 */ /* 0x0009e8000c101d06 */
[----:B------:R4:W-:Y:S04]  /*23e20*/  @!P2 ST.E.128 desc[UR6][R4.64], RZ ;  /* 0x000000ff0400a985 */ /* 0x0009e8000c101d06 */
[----:B------:R4:W-:Y:S02]  /*23e30*/  @!P1 ST.E.128 desc[UR6][R2.64], RZ ;  /* 0x000000ff02009985 */ /* 0x0009e4000c101d06 */
.L_x_1819:
[----:B------:R-:W-:Y:S05]  /*23e40*/  BSYNC B1 ;  /* 0x0000000000017941 */ /* 0x000fea0003800000 */
.L_x_1818:
[----:B---34-:R3:W4:Y:S01]  /*23e50*/  SHFL.IDX PT, R9, R11, 0x2, 0x181f ;  /* 0x00581f000b097f89 */ /* 0x01872200000e0000 */
        /* <DEDUP_REMOVED lines=9> */
[-C--:B0-----:R-:W-:Y:S02]  /*23ef0*/  @!P3 LEA R6, P0, R18, R8.reuse, 0x1 ;  /* 0x000000081206b211 */ /* 0x081fe400078008ff */
[CC--:B------:R-:W-:Y:S02]  /*23f00*/  @!P5 LEA R4, P1, R21.reuse, R8.reuse, 0x1 ;  /* 0x000000081504d211 */ /* 0x0c0fe400078208ff */
[----:B------:R-:W-:Y:S02]  /*23f10*/  @!P6 LEA R2, P2, R14, R8, 0x1 ;  /* 0x000000080e02e211 */ /* 0x000fe400078408ff */
[----:B------:R-:W-:Y:S01]  /*23f20*/  @!P4 IMAD.SHL.U32 R15, R24, 0x8, RZ ;  /* 0x00000008180fc824 */ /* 0x000fe200078e00ff */
[-C--:B----4-:R-:W-:Y:S02]  /*23f30*/  @!P3 LEA.HI.X R7, R18, R9.reuse, R19, 0x1, P0 ;  /* 0x000000091207b211 */ /* 0x090fe400000f0c13 */
[-C--:B------:R-:W-:Y:S02]  /*23f40*/  @!P5 LEA.HI.X R5, R21, R9.reuse, R29, 0x1, P1 ;  /* 0x000000091505d211 */ /* 0x080fe400008f0c1d */
[----:B------:R-:W-:Y:S01]  /*23f50*/  @!P6 LEA.HI.X R3, R14, R9, R20, 0x1, P2 ;  /* 0x000000090e03e211 */ /* 0x000fe200010f0c14 */
[----:B------:R-:W-:Y:S01]  /*23f60*/  @!P4 IMAD.WIDE R8, R15, 0x2, R8 ;  /* 0x000000020f08c825 */ /* 0x000fe200078e0208 */
[----:B------:R0:W-:Y:S04]  /*23f70*/  @!P3 ST.E.128 desc[UR6][R6.64], RZ ;  /* 0x000000ff0600b985 */ /* 0x0001e8000c101d06 */
[----:B------:R0:W-:Y:S04]  /*23f80*/  @!P4 ST.E.128 desc[UR6][R8.64], RZ ;  /* 0x000000ff0800c985 */ /* 0x0001e8000c101d06 */
[----:B------:R0:W-:Y:S04]  /*23f90*/  @!P5 ST.E.128 desc[UR6][R4.64], RZ ;  /* 0x000000ff0400d985 */ /* 0x0001e8000c101d06 */
[----:B------:R0:W-:Y:S02]  /*23fa0*/  @!P6 ST.E.128 desc[UR6][R2.64], RZ ;  /* 0x000000ff0200e985 */ /* 0x0001e4000c101d06 */
.L_x_1821:
[----:B------:R-:W-:Y:S05]  /*23fb0*/  BSYNC B1 ;  /* 0x0000000000017941 */ /* 0x000fea0003800000 */
.L_x_1820:
[----:B------:R-:W-:Y:S01]  /*23fc0*/  VIADD R0, R12, 0x60 ;  /* 0x000000600c007836 */ /* 0x000fe20000000000 */
[----:B0---4-:R0:W4:Y:S04]  /*23fd0*/  SHFL.IDX PT, R9, R11, 0x3, 0x181f ;  /* 0x00781f000b097f89 */ /* 0x01112800000e0000 */
[----:B------:R-:W-:Y:S01]  /*23fe0*/  ISETP.GE.AND P0, PT, R0, R13, PT ;  /* 0x0000000d0000720c */ /* 0x000fe20003f06270 */
[----:B------:R0:W0:-:S12]  /*23ff0*/  SHFL.IDX PT, R8, R10, 0x3, 0x181f ;  /* 0x00781f000a087f89 */ /* 0x00001800000e0000 */
        /* <DEDUP_REMOVED lines=10> */
[----:B-123--:R-:W-:Y:S01]  /*240a0*/  @!P4 IMAD.SHL.U32 R11, R24, 0x8, RZ ;  /* 0x00000008180bc824 */ /* 0x00efe200078e00ff */
        /* <DEDUP_REMOVED lines=8> */
.L_x_1810:
[----:B------:R-:W-:Y:S05]  /*24130*/  BSYNC B0 ;  /* 0x0000000000007941 */ /* 0x000fea0003800000 */
.L_x_1800:
[----:B------:R-:W-:Y:S02]  /*24140*/  ULDC UR4, c[0x0][0xc3c] ;  /* 0x00030f0000047ab9 */ /* 0x000fe40000000800 */
[----:B------:R-:W-:-:S13]  /*24150*/  ISETP.GE.AND P0, PT, R27, UR4, PT ;  /* 0x000000041b007c0c */ /* 0x000fda000bf06270 */
[----:B------:R-:W-:Y:S05]  /*24160*/  @!P0 BRA `(.L_x_1822) ;  /* 0xfffffdd400ec8947 */ /* 0x000fea000383ffff */
[----:B------:R-:W-:Y:S05]  /*24170*/  BRA `(.L_x_1526) ;  /* 0x000000a000a47947 */ /* 0x000fea0003800000 */
.L_x_1524:
        /* <DEDUP_REMOVED lines=20> */
.L_x_1823:
        /* <DEDUP_REMOVED lines=44> */
.L_x_1827:
        /* <DEDUP_REMOVED lines=40> */
.L_x_1825:
        /* <DEDUP_REMOVED lines=12> */
.L_x_1828:
        /* <DEDUP_REMOVED lines=63> */
.L_x_1829:
        /* <DEDUP_REMOVED lines=62> */
.L_x_1830:
[----:B01----:R-:W-:-:S05]  /*25090*/  LOP3.LUT R3, RZ, R2, RZ, 0x33, !PT ;  /* 0x00000002ff037212 */ /* 0x003fca00078e33ff */
[----:B------:R-:W-:-:S05]  /*250a0*/  IMAD.IADD R2, R4, 0x1, R3 ;  /* 0x0000000104027824 */ /* 0x000fca00078e0203 */
[----:B------:R1:W-:Y:S01]  /*250b0*/  STL [R1+0x4], R2 ;  /* 0x0000040201007387 */ /* 0x0003e20000100800 */
[----:B------:R-:W-:Y:S05]  /*250c0*/  BRA `(.L_x_1831) ;  /* 0x0000000000107947 */ /* 0x000fea0003800000 */
.L_x_1826:
[----:B------:R-:W-:Y:S01]  /*250d0*/  IMAD.U32 R2, RZ, RZ, UR6 ;  /* 0x00000006ff027e24 */ /* 0x000fe2000f8e00ff */
[----:B------:R0:W-:Y:S04]  /*250e0*/  STL [R1+0x4], RZ ;  /* 0x000004ff01007387 */ /* 0x0001e80000100800 */
[----:B------:R0:W-:Y:S04]  /*250f0*/  STL [R1+0x8], RZ ;  /* 0x000008ff01007387 */ /* 0x0001e80000100800 */
[----:B------:R0:W-:Y:S02]  /*25100*/  STL [R1], R2 ;  /* 0x0000000201007387 */ /* 0x0001e40000100800 */
.L_x_1831:
        /* <DEDUP_REMOVED lines=10> */
.L_x_1824:
        /* <DEDUP_REMOVED lines=8> */
[----:B------:R-:W3:Y:S01]  /*25230*/  S2UR UR5, SR_CgaCtaId ;  /* 0x00000000000579c3 */ /* 0x000ee20000008800 */
        /* <DEDUP_REMOVED lines=28> */
.L_x_2009:
[----:B--2---:R-:W2:Y:S01]  /*25400*/  LDL R14, [R1+0xc] ;  /* 0x00000c00010e7983 */ /* 0x004ea20000100800 */
[----:B------:R-:W-:Y:S05]  /*25410*/  YIELD ;  /* 0x0000000000007946 */ /* 0x000fea0003800000 */
[----:B------:R-:W-:Y:S01]  /*25420*/  ULDC.64 UR4, c[0x0][0xa28] ;  /* 0x00028a0000047ab9 */ /* 0x000fe20000000a00 */
[----:B-1----:R-:W-:Y:S02]  /*25430*/  CS2R R6, SRZ ;  /* 0x0000000000067805 */ /* 0x002fe4000001ff00 */
[----:B------:R-:W-:Y:S01]  /*25440*/  ISETP.NE.U32.AND P0, PT, RZ, UR4, PT ;  /* 0x00000004ff007c0c */ /* 0x000fe2000bf05070 */
[----:B------:R-:W1:Y:S01]  /*25450*/  LDC.64 R12, c[0x0][0xa00] ;  /* 0x00028000ff0c7b82 */ /* 0x000e620000000a00 */
[----:B------:R-:W-:Y:S01]  /*25460*/  ULDC.64 UR10, c[0x0][0x208] ;  /* 0x00008200000a7ab9 */ /* 0x000fe20000000a00 */
[----:B------:R-:W-:Y:S01]  /*25470*/  ULDC.64 UR6, c[0x0][0xa08] ;  /* 0x0002820000067ab9 */ /* 0x000fe20000000a00 */
[----:B------:R-:W-:Y:S01]  /*25480*/  ISETP.NE.AND.EX P0, PT, RZ, UR5, PT, P0 ;  /* 0x00000005ff007c0c */ /* 0x000fe2000bf05300 */
[----:B------:R-:W-:Y:S01]  /*25490*/  ULDC.64 UR4, c[0x0][0xa18] ;  /* 0x0002860000047ab9 */ /* 0x000fe20000000a00 */
[----:B------:R-:W-:-:S03]  /*254a0*/  ULDC.64 UR8, c[0x0][0xa10] ;  /* 0x0002840000087ab9 */ /* 0x000fc60000000a00 */
[----:B0-----:R-:W0:Y:S08]  /*254b0*/  LDC.64 R4, c[0x0][0xa08] ;  /* 0x00028200ff047b82 */ /* 0x001e300000000a00 */
[----:B------:R-:W2:Y:S02]  /*254c0*/  @P0 LDC.64 R2, c[0x0][0xa28] ;  /* 0x00028a00ff020b82 */ /* 0x000ea40000000a00 */
[----:B--2---:R-:W-:-:S05]  /*254d0*/  @P0 IMAD.WIDE R2, R14, 0x4, R2 ;  /* 0x000000040e020825 */ /* 0x004fca00078e0202 */
[----:B------:R2:W5:Y:S01]  /*254e0*/  @P0 LDG.E R6, desc[UR10][R2.64] ;  /* 0x0000000a02060981 */ /* 0x000562000c1e1900 */
[----:B------:R-:W-:Y:S01]  /*254f0*/  ISETP.NE.U32.AND P0, PT, RZ, UR4, PT ;  /* 0x00000004ff007c0c */ /* 0x000fe2000bf05070 */
[----:B-1----:R-:W-:Y:S01]  /*25500*/  IMAD.WIDE R12, R14, 0x4, R12 ;  /* 0x000000040e0c7825 */ /* 0x002fe200078e020c */
[----:B------:R-:W-:Y:S02]  /*25510*/  ISETP.NE.U32.AND P2, PT, RZ, UR6, PT ;  /* 0x00000006ff007c0c */ /* 0x000fe4000bf45070 */
[----:B------:R-:W-:Y:S01]  /*25520*/  ISETP.NE.AND.EX P0, PT, RZ, UR5, PT, P0 ;  /* 0x00000005ff007c0c */ /* 0x000fe2000bf05300 */
[----:B------:R-:W-:Y:S01]  /*25530*/  ULDC.64 UR4, c[0x0][0xa00] ;  /* 0x0002800000047ab9 */ /* 0x000fe20000000a00 */
[----:B------:R-:W-:Y:S01]  /*25540*/  ISETP.NE.U32.AND P4, PT, RZ, UR8, PT ;  /* 0x00000008ff007c0c */ /* 0x000fe2000bf85070 */
[----:B------:R-:W-:Y:S01]  /*25550*/  IMAD.MOV.U32 R8, RZ, RZ, RZ ;  /* 0x000000ffff087224 */ /* 0x000fe200078e00ff */
[----:B------:R-:W-:Y:S01]  /*25560*/  ISETP.NE.U32.AND P1, PT, RZ, UR4, PT ;  /* 0x00000004ff007c0c */ /* 0x000fe2000bf25070 */
[----:B--2---:R-:W1:Y:S01]  /*25570*/  LDC.64 R2, c[0x0][0xa10] ;  /* 0x00028400ff027b82 */ /* 0x004e620000000a00 */
[----:B------:R-:W-:-:S02]  /*25580*/  IMAD.MOV.U32 R0, RZ, RZ, RZ ;  /* 0x000000ffff007224 */ /* 0x000fc400078e00ff */
[----:B------:R-:W-:Y:S01]  /*25590*/  ISETP.NE.AND.EX P3, PT, RZ, UR5, PT, P1 ;  /* 0x00000005ff007c0c */ /* 0x000fe2000bf65310 */
[----:B0-----:R-:W-:-:S04]  /*255a0*/  IMAD.WIDE R4, R14, 0x4, R4 ;  /* 0x000000040e047825 */ /* 0x001fc800078e0204 */
[----:B------:R-:W0:Y:S01]  /*255b0*/  @P0 LDC.64 R10, c[0x0][0xa18] ;  /* 0x00028600ff0a0b82 */ /* 0x000e220000000a00 */
[----:B------:R-:W-:Y:S01]  /*255c0*/  ULDC UR4, c[0x0][0x288] ;  /* 0x0000a20000047ab9 */ /* 0x000fe20000000800 */
[----:B------:R-:W-:Y:S02]  /*255d0*/  ISETP.NE.AND.EX P1, PT, RZ, UR7, PT, P2 ;  /* 0x00000007ff007c0c */ /* 0x000fe4000bf25320 */
[----:B------:R-:W-:-:S04]  /*255e0*/  ISETP.NE.AND.EX P2, PT, RZ, UR9, PT, P4 ;  /* 0x00000009ff007c0c */ /* 0x000fc8000bf45340 */
[----:B------:R-:W2:Y:S07]  /*255f0*/  @P3 LDG.E R7, desc[UR10][R12.64] ;  /* 0x0000000a0c073981 */ /* 0x000eae000c1e1900 */
[----:B------:R3:W5:Y:S01]  /*25600*/  @P1 LDG.E R8, desc[UR10][R4.64] ;  /* 0x0000000a04081981 */ /* 0x000762000c1e1900 */
[----:B-1----:R-:W-:-:S05]  /*25610*/  IMAD.WIDE R2, R14, 0x4, R2 ;  /* 0x000000040e027825 */ /* 0x002fca00078e0202 */
[----:B------:R3:W5:Y:S01]  /*25620*/  @P2 LDG.E R0, desc[UR10][R2.64] ;  /* 0x0000000a02002981 */ /* 0x000762000c1e1900 */
[----:B0-----:R-:W-:-:S03]  /*25630*/  @P0 IMAD.WIDE R10, R14, 0x4, R10 ;  /* 0x000000040e0a0825 */ /* 0x001fc600078e020a */
[----:B--2---:R0:W-:Y:S02]  /*25640*/  STL [R1+0x48], R7 ;  /* 0x0000480701007387 */ /* 0x0041e40000100800 */
[----:B0-----:R-:W-:Y:S01]  /*25650*/  IMAD.U32 R7, RZ, RZ, UR4 ;  /* 0x00000004ff077e24 */ /* 0x001fe2000f8e00ff */
[----:B------:R-:W-:-:S05]  /*25660*/  ULDC.64 UR4, c[0x0][0x418] ;  /* 0x0001060000047ab9 */ /* 0x000fca0000000a00 */
[----:B------:R-:W2:Y:S01]  /*25670*/  @P0 LDG.E R7, desc[UR10][R10.64] ;  /* 0x0000000a0a070981 */ /* 0x000ea2000c1e1900 */
[----:B------:R-:W-:-:S03]  /*25680*/  UISETP.NE.U32.AND UP0, UPT, UR4, URZ, UPT ;  /* 0x0000003f0400728c */ /* 0x000fc6000bf05070 */
[----:B------:R-:W-:Y:S01]  /*25690*/  ULDC UR4, c[0x0][0x424] ;  /* 0x0001090000047ab9 */ /* 0x000fe20000000800 */
[----:B------:R-:W-:-:S03]  /*256a0*/  UISETP.NE.AND.EX UP0, UPT, UR5, URZ, UPT, UP0 ;  /* 0x0000003f0500728c */ /* 0x000fc6000bf05300 */
[----:B------:R-:W-:Y:S01]  /*256b0*/  ULDC UR5, c[0x0][0x2f0] ;  /* 0x0000bc0000057ab9 */ /* 0x000fe20000000800 */
[----:B------:R-:W-:Y:S01]  /*256c0*/  USEL UR4, UR4, 0x1, UP0 ;  /* 0x0000000104047887 */ /* 0x000fe20008000000 */
[----:B--2---:R0:W-:Y:S04]  /*256d0*/  STL [R1+0x3c], R7 ;  /* 0x00003c0701007387 */ /* 0x0041e80000100800 */
[----:B------:R3:W5:Y:S01]  /*256e0*/  LDL R15, [R1+0x3c] ;  /* 0x00003c00010f7983 */ /* 0x0007620000100800 */
[----:B------:R-:W-:-:S03]  /*256f0*/  UIMAD UR4, UR4, UR5, URZ ;  /* 0x00000005040472a4 */ /* 0x000fc6000f8e023f */
[----:B------:R-:W-:Y:S02]  /*25700*/  ULDC UR5, c[0x0][0x348] ;  /* 0x0000d20000057ab9 */ /* 0x000fe40000000800 */
[----:B------:R-:W-:Y:S02]  /*25710*/  IMAD.U32 R10, RZ, RZ, UR5 ;  /* 0x00000005ff0a7e24 */ /* 0x000fe4000f8e00ff */
[----:B0-----:R-:W-:Y:S01]  /*25720*/  IMAD.U32 R7, RZ, RZ, UR4 ;  /* 0x00000004ff077e24 */ /* 0x001fe2000f8e00ff */
[----:B---3--:R-:W-:Y:S06]  /*25730*/  @P0 BRA `(.L_x_1833) ;  /* 0x0000000000180947 */ /* 0x008fec0003800000 */
[----:B------:R-:W-:Y:S05]  /*25740*/  @!P3 BRA `(.L_x_1833) ;  /* 0x000000000014b947 */ /* 0x000fea0003800000 */
[----:B------:R-:W-:Y:S02]  /*25750*/  ULDC.64 UR4, c[0x0][0x208] ;  /* 0x0000820000047ab9 */ /* 0x000fe40000000a00 */
[----:B------:R-:W2:Y:S04]  /*25760*/  LDG.E R9, desc[UR4][R12.64] ;  /* 0x000000040c097981 */ /* 0x000ea8000c1e1900 */
[----:B------:R-:W2:Y:S02]  /*25770*/  LDG.E R12, desc[UR4][R12.64+0x4] ;  /* 0x000004040c0c7981 */ /* 0x000ea4000c1e1900 */
[----:B--2--5:R-:W-:-:S05]  /*25780*/  IMAD.IADD R15, R12, 0x1, -R9 ;  /* 0x000000010c0f7824 */ /* 0x024fca00078e0a09 */
[----:B------:R0:W-:Y:S02]  /*25790*/  STL [R1+0x3c], R15 ;  /* 0x00003c0f01007387 */ /* 0x0001e40000100800 */
.L_x_1833:
[----:B------:R-:W2:Y:S01]  /*257a0*/  LDL.LU R11, [R1+0x8] ;  /* 0x00000800010b7983 */ /* 0x000ea20000300800 */
[----:B-----5:R-:W-:Y:S01]  /*257b0*/  IMAD.IADD R8, R8, 0x1, R6 ;  /* 0x0000000108087824 */ /* 0x020fe200078e0206 */
[----:B------:R-:W-:Y:S02]  /*257c0*/  ULDC.64 UR4, c[0x0][0xa20] ;  /* 0x0002880000047ab9 */ /* 0x000fe40000000a00 */
[----:B------:R-:W-:Y:S02]  /*257d0*/  ISETP.NE.U32.AND P0, PT, RZ, UR4, PT ;  /* 0x00000004ff007c0c */ /* 0x000fe4000bf05070 */
[----:B------:R1:W-:Y:S02]  /*257e0*/  STL [R1+0x14], R8 ;  /* 0x0000140801007387 */ /* 0x0003e40000100800 */
[----:B------:R-:W-:Y:S02]  /*257f0*/  ISETP.NE.AND.EX P0, PT, RZ, UR5, PT, P0 ;  /* 0x00000005ff007c0c */ /* 0x000fe4000bf05300 */
[----:B--2---:R-:W-:-:S02]  /*25800*/  LOP3.LUT R17, R11, 0xff000000, RZ, 0xc0, !PT ;  /* 0xff0000000b117812 */ /* 0x004fc400078ec0ff */
[C---:B------:R-:W-:Y:S02]  /*25810*/  LOP3.LUT R9, R11.reuse, 0xff0000, RZ, 0xc0, !PT ;  /* 0x00ff00000b097812 */ /* 0x040fe400078ec0ff */
[----:B------:R-:W-:Y:S02]  /*25820*/  SHF.R.U32.HI R17, RZ, 0x8, R17 ;  /* 0x00000008ff117819 */ /* 0x000fe40000011611 */
[----:B------:R-:W-:Y:S02]  /*25830*/  LOP3.LUT R16, R11, 0xffff, RZ, 0xc0, !PT ;  /* 0x0000ffff0b107812 */ /* 0x000fe400078ec0ff */
[----:B------:R-:W-:-:S03]  /*25840*/  LEA.HI R17, R9, R17, RZ, 0x10 ;  /* 0x0000001109117211 */ /* 0x000fc600078f80ff */
[----:B-1----:R-:W-:Y:S05]  /*25850*/  @!P0 BRA `(.L_x_1834) ;  /* 0x0000000000148947 */ /* 0x002fea0003800000 */
[----:B------:R-:W1:Y:S01]  /*25860*/  LDC.64 R4, c[0x0][0xa20] ;  /* 0x00028800ff047b82 */ /* 0x000e620000000a00 */
[----:B------:R-:W-:Y:S01]  /*25870*/  ULDC.64 UR4, c[0x0][0x208] ;  /* 0x0000820000047ab9 */ /* 0x000fe20000000a00 */
[----:B-1----:R-:W-:-:S05]  /*25880*/  IMAD.WIDE R4, R14, 0x4, R4 ;  /* 0x000000040e047825 */ /* 0x002fca00078e0204 */
[----:B------:R1:W5:Y:S01]  /*25890*/  LDG.E R7, desc[UR4][R4.64] ;  /* 0x0000000404077981 */ /* 0x000362000c1e1900 */
[----:B------:R-:W-:Y:S05]  /*258a0*/  BRA `(.L_x_1835) ;  /* 0x0000000000147947 */ /* 0x000fea0003800000 */
.L_x_1834:
[----:B------:R-:W-:Y:S05]  /*258b0*/  @!P1 BRA `(.L_x_1835) ;  /* 0x0000000000109947 */ /* 0x000fea0003800000 */
[----:B------:R-:W-:Y:S02]  /*258c0*/  ULDC.64 UR4, c[0x0][0x208] ;  /* 0x0000820000047ab9 */ /* 0x000fe40000000a00 */
[----:B------:R-:W2:Y:S04]  /*258d0*/  LDG.E R7, desc[UR4][R4.64] ;  /* 0x0000000404077981 */ /* 0x000ea8000c1e1900 */
[----:B------:R-:W2:Y:S02]  /*258e0*/  LDG.E R4, desc[UR4][R4.64+0x4] ;  /* 0x0000040404047981 */ /* 0x000ea4000c1e1900 */
[----:B--2---:R-:W-:-:S07]  /*258f0*/  IMAD.IADD R7, R4, 0x1, -R7 ;  /* 0x0000000104077824 */ /* 0x004fce00078e0a07 */
.L_x_1835:
[----:B------:R-:W2:Y:S01]  /*25900*/  LDL.LU R8, [R1+0x4] ;  /* 0x0000040001087983 */ /* 0x000ea20000300800 */
[----:B------:R-:W-:-:S03]  /*25910*/  ULDC.64 UR4, c[0x0][0x208] ;  /* 0x0000820000047ab9 */ /* 0x000fc60000000a00 */
[----:B-1----:R-:W3:Y:S04]  /*25920*/  @P2 LDG.E R4, desc[UR4][R2.64] ;  /* 0x0000000402042981 */ /* 0x002ee8000c1e1900 */
[----:B------:R1:W3:Y:S01]  /*25930*/  @P2 LDG.E R2, desc[UR4][R2.64+0x4] ;  /* 0x0000040402022981 */ /* 0x0002e2000c1e1900 */
[----:B-----5:R-:W-:Y:S01]  /*25940*/  IMAD.IADD R9, R7, 0x1, -R6 ;  /* 0x0000000107097824 */ /* 0x020fe200078e0a06 */
[----:B-1----:R-:W1:Y:S02]  /*25950*/  LDC R3, c[0x0][0x448] ;  /* 0x00011200ff037b82 */ /* 0x002e640000000800 */
[----:B-1----:R-:W-:-:S13]  /*25960*/  ISETP.NE.AND P1, PT, R3, 0x1, PT ;  /* 0x000000010300780c */ /* 0x002fda0003f25270 */
[----:B------:R-:W1:Y:S08]  /*25970*/  @P1 LDC R3, c[0x0][0x44c] ;  /* 0x00011300ff031b82 */ /* 0x000e700000000800 */
[----:B------:R-:W4:Y:S01]  /*25980*/  @P1 LDC R5, c[0x0][0x450] ;  /* 0x00011400ff051b82 */ /* 0x000f220000000800 */
[----:B--2---:R-:W-:-:S04]  /*25990*/  IMAD.SHL.U32 R12, R8, 0x80, RZ ;  /* 0x00000080080c7824 */ /* 0x004fc800078e00ff */
[----:B------:R-:W-:Y:S01]  /*259a0*/  VIADD R7, R12, 0x7f ;  /* 0x0000007f0c077836 */ /* 0x000fe20000000000 */
[----:B------:R2:W-:Y:S01]  /*259b0*/  STL [R1+0x30], R12 ;  /* 0x0000300c01007387 */ /* 0x0005e20000100800 */
[----:B---3--:R-:W-:Y:S02]  /*259c0*/  @P2 IMAD.IADD R10, R2, 0x1, -R4 ;  /* 0x00000001020a2824 */ /* 0x008fe400078e0a04 */
[----:B-1----:R-:W-:-:S04]  /*259d0*/  @P1 IMAD.HI.U32 R2, R7, R3, RZ ;  /* 0x0000000307021227 */ /* 0x002fc800078e00ff */
[----:B------:R-:W-:Y:S01]  /*259e0*/  IMAD.IADD R6, R9, 0x1, R10 ;  /* 0x0000000109067824 */ /* 0x000fe200078e020a */
[----:B----4-:R-:W-:-:S03]  /*259f0*/  @P1 SHF.R.U32.HI R7, RZ, R5, R2 ;  /* 0x00000005ff071219 */ /* 0x010fc60000011602 */
[C---:B------:R-:W-:Y:S01]  /*25a00*/  VIADD R2, R6.reuse, 0x3f ;  /* 0x0000003f06027836 */ /* 0x040fe20000000000 */
[----:B------:R-:W-:-:S04]  /*25a10*/  IADD3 R21, R6, 0x1, -R15 ;  /* 0x0000000106157810 */ /* 0x000fc80007ffe80f */
[----:B------:R-:W-:Y:S01]  /*25a20*/  SHF.R.S32.HI R3, RZ, 0x1f, R2 ;  /* 0x0000001fff037819 */ /* 0x000fe20000011402 */
[----:B------:R-:W-:-:S03]  /*25a30*/  IMAD.IADD R7, R21, 0x1, R7 ;  /* 0x0000000115077824 */ /* 0x000fc600078e0207 */
[----:B------:R-:W-:Y:S02]  /*25a40*/  LEA.HI R4, R3, R2, RZ, 0x6 ;  /* 0x0000000203047211 */ /* 0x000fe400078f30ff */
[----:B------:R-:W1:Y:S02]  /*25a50*/  LDC.64 R2, c[0x0][0x9e0] ;  /* 0x00027800ff027b82 */ /* 0x000e640000000a00 */
[----:B------:R-:W-:-:S05]  /*25a60*/  SHF.R.S32.HI R11, RZ, 0x6, R4 ;  /* 0x00000006ff0b7819 */ /* 0x000fca0000011404 */
[----:B------:R2:W-:Y:S01]  /*25a70*/  STL [R1+0x5c], R11 ;  /* 0x00005c0b01007387 */ /* 0x0005e20000100800 */
[----:B-1----:R-:W-:Y:S01]  /*25a80*/  ISETP.GE.AND P3, PT, R3, 0x1, PT ;  /* 0x000000010300780c */ /* 0x002fe20003f66270 */
        /* <DEDUP_REMOVED lines=8> */
[----:B------:R-:W1:Y:S02]  /*25b10*/  @P0 LDC.64 R4, c[0x0][0x9e8] ;  /* 0x00027a00ff040b82 */ /* 0x000e640000000a00 */
[----:B-1----:R-:W-:-:S05]  /*25b20*/  @P0 IMAD.HI.U32 R4, R7, R4, RZ ;  /* 0x0000000407040227 */ /* 0x002fca00078e00ff */
[----:B------:R-:W-:-:S04]  /*25b30*/  @P0 SHF.R.U32.HI R7, RZ, R5, R4 ;  /* 0x00000005ff070219 */ /* 0x000fc80000011604 */
[----:B------:R-:W-:Y:S01]  /*25b40*/  LOP3.LUT R8, RZ, R7, RZ, 0x33, !PT ;  /* 0x00000007ff087212 */ /* 0x000fe200078e33ff */
[----:B------:R-:W-:Y:S06]  /*25b50*/  BRA `(.L_x_1839) ;  /* 0x0000000000107947 */ /* 0x000fec0003800000 */
.L_x_1838:
[----:B------:R-:W-:-:S13]  /*25b60*/  ISETP.NE.AND P0, PT, R3, 0x1, PT ;  /* 0x000000010300780c */ /* 0x000fda0003f05270 */
[----:B------:R-:W1:Y:S02]  /*25b70*/  @P0 LDC.64 R4, c[0x0][0x9e8] ;  /* 0x00027a00ff040b82 */ /* 0x000e640000000a00 */
[----:B-1----:R-:W-:-:S05]  /*25b80*/  @P0 IMAD.HI.U32 R4, R8, R4, RZ ;  /* 0x0000000408040227 */ /* 0x002fca00078e00ff */
[----:B------:R-:W-:-:S07]  /*25b90*/  @P0 SHF.R.U32.HI R8, RZ, R5, R4 ;  /* 0x00000005ff080219 */ /* 0x000fce0000011604 */
.L_x_1839:
[----:B------:R-:W-:Y:S05]  /*25ba0*/  BSYNC B0 ;  /* 0x0000000000007941 */ /* 0x000fea0003800000 */
.L_x_1837:
[----:B------:R-:W-:-:S05]  /*25bb0*/  IMAD R8, R8, R3, R3 ;  /* 0x0000000308087224 */ /* 0x000fca00078e0203 */
[----:B------:R-:W-:-:S07]  /*25bc0*/  VIMNMX R2, R2, R8, PT ;  /* 0x0000000802027248 */ /* 0x000fce0003fe0100 */
.L_x_1836:
[----:B------:R-:W1:Y:S01]  /*25bd0*/  @P1 LDC R5, c[0x0][0x44c] ;  /* 0x00011300ff051b82 */ /* 0x000e620000000800 */
[----:B------:R-:W-:Y:S01]  /*25be0*/  VIADD R2, R2, 0x3f ;  /* 0x0000003f02027836 */ /* 0x000fe20000000000 */
[----:B------:R-:W-:Y:S01]  /*25bf0*/  ULDC UR4, c[0x0][0x9dc] ;  /* 0x0002770000047ab9 */ /* 0x000fe20000000800 */
[----:B------:R-:W-:Y:S02]  /*25c00*/  IMAD.MOV.U32 R4, RZ, RZ, R12 ;  /* 0x000000ffff047224 */ /* 0x000fe400078e000c */
[----:B------:R-:W-:-:S03]  /*25c10*/  IMAD.IADD R20, R6, 0x1, -R15 ;  /* 0x0000000106147824 */ /* 0x000fc600078e0a0f */
[----:B------:R-:W2:Y:S01]  /*25c20*/  @P1 LDC R7, c[0x0][0x450] ;  /* 0x00011400ff071b82 */ /* 0x000ea20000000800 */
[----:B-1----:R-:W-:-:S05]  /*25c30*/  @P1 IMAD.HI.U32 R5, R12, R5, RZ ;  /* 0x000000050c051227 */ /* 0x002fca00078e00ff */
[----:B--2---:R-:W-:Y:S02]  /*25c40*/  @P1 SHF.R.U32.HI R4, RZ, R7, R5 ;  /* 0x00000007ff041219 */ /* 0x004fe40000011605 */
[----:B------:R-:W-:-:S03]  /*25c50*/  SHF.R.S32.HI R7, RZ, 0x1f, R2 ;  /* 0x0000001fff077819 */ /* 0x000fc60000011402 */
[----:B------:R-:W-:Y:S01]  /*25c60*/  IMAD.IADD R6, R20, 0x1, R4 ;  /* 0x0000000114067824 */ /* 0x000fe200078e0204 */
[----:B------:R-:W-:-:S03]  /*25c70*/  LEA.HI R7, R7, R2, RZ, 0x6 ;  /* 0x0000000207077211 */ /* 0x000fc600078f30ff */
[----:B------:R-:W-:Y:S01]  /*25c80*/  VIADD R2, R6, -UR4 ;  /* 0x8000000406027c36 */ /* 0x000fe20008000000 */
[----:B------:R-:W-:-:S04]  /*25c90*/  SHF.R.S32.HI R7, RZ, 0x6, R7 ;  /* 0x00000006ff077819 */ /* 0x000fc80000011407 */
[----:B------:R-:W-:Y:S01]  /*25ca0*/  VIMNMX R7, R11, R7, PT ;  /* 0x000000070b077248 */ /* 0x000fe20003fe0100 */
[----:B------:R-:W-:Y:S06]  /*25cb0*/  @!P3 BRA `(.L_x_1840) ;  /* 0x000000000044b947 */ /* 0x000fec0003800000 */
[----:B------:R-:W-:Y:S01]  /*25cc0*/  ISETP.GT.AND P0, PT, R6, -0x1, PT ;  /* 0xffffffff0600780c */ /* 0x000fe20003f04270 */
[----:B------:R-:W-:-:S12]  /*25cd0*/  BSSY B0, `(.L_x_1841) ;  /* 0x000000d000007945 */ /* 0x000fd80003800000 */
[----:B------:R-:W-:Y:S05]  /*25ce0*/  @P0 BRA `(.L_x_1842) ;  /* 0x00000000001c0947 */ /* 0x000fea0003800000 */
[----:B------:R-:W-:Y:S02]  /*25cf0*/  ISETP.NE.AND P0, PT, R3, 0x1, PT ;  /* 0x000000010300780c */ /* 0x000fe40003f05270 */
[----:B------:R-:W-:-:S11]  /*25d00*/  LOP3.LUT R6, RZ, R6, RZ, 0x33, !PT ;  /* 0x00000006ff067212 */ /* 0x000fd600078e33ff */
[----:B------:R-:W1:Y:S02]  /*25d10*/  @P0 LDC.64 R4, c[0x0][0x9e8] ;  /* 0x00027a00ff040b82 */ /* 0x000e640000000a00 */
[----:B-1----:R-:W-:-:S05]  /*25d20*/  @P0 IMAD.HI.U32 R4, R6, R4, RZ ;  /* 0x0000000406040227 */ /* 0x002fca00078e00ff */
[----:B------:R-:W-:-:S04]  /*25d30*/  @P0 SHF.R.U32.HI R6, RZ, R5, R4 ;  /* 0x00000005ff060219 */ /* 0x000fc80000011604 */
[----:B------:R-:W-:Y:S01]  /*25d40*/  LOP3.LUT R6, RZ, R6, RZ, 0x33, !PT ;  /* 0x00000006ff067212 */ /* 0x000fe200078e33ff */
[----:B------:R-:W-:Y:S06]  /*25d50*/  BRA `(.L_x_1843) ;  /* 0x0000000000107947 */ /* 0x000fec0003800000 */
.L_x_1842:
[----:B------:R-:W-:-:S13]  /*25d60*/  ISETP.NE.AND P0, PT, R3, 0x1, PT ;  /* 0x000000010300780c */ /* 0x000fda0003f05270 */
[----:B------:R-:W1:Y:S02]  /*25d70*/  @P0 LDC.64 R4, c[0x0][0x9e8] ;  /* 0x00027a00ff040b82 */ /* 0x000e640000000a00 */
[----:B-1----:R-:W-:-:S05]  /*25d80*/  @P0 IMAD.HI.U32 R4, R6, R4, RZ ;  /* 0x0000000406040227 */ /* 0x002fca00078e00ff */
[----:B------:R-:W-:-:S07]  /*25d90*/  @P0 SHF.R.U32.HI R6, RZ, R5, R4 ;  /* 0x00000005ff060219 */ /* 0x000fce0000011604 */
.L_x_1843:
[----:B------:R-:W-:Y:S05]  /*25da0*/  BSYNC B0 ;  /* 0x0000000000007941 */ /* 0x000fea0003800000 */
.L_x_1841:
[----:B------:R-:W-:-:S05]  /*25db0*/  IMAD R3, R6, R3, RZ ;  /* 0x0000000306037224 */ /* 0x000fca00078e02ff */
[----:B------:R-:W-:-:S07]  /*25dc0*/  VIMNMX R2, R2, R3, !PT ;  /* 0x0000000302027248 */ /* 0x000fce0007fe0100 */
.L_x_1840:
[----:B------:R-:W-:Y:S01]  /*25dd0*/  SHF.R.S32.HI R4, RZ, 0x1f, R2 ;  /* 0x0000001fff047819 */ /* 0x000fe20000011402 */
[----:B------:R-:W-:Y:S01]  /*25de0*/  BSSY B0, `(.L_x_1844) ;  /* 0x0000028000007945 */ /* 0x000fe20003800000 */
[----:B------:R-:W-:Y:S02]  /*25df0*/  LOP3.LUT R12, R17, 0xff, RZ, 0xc0, !PT ;  /* 0x000000ff110c7812 */ /* 0x000fe400078ec0ff */
[----:B------:R-:W-:Y:S01]  /*25e00*/  LEA.HI R4, R4, R2, RZ, 0x6 ;  /* 0x0000000204047211 */ /* 0x000fe200078f30ff */
[----:B------:R-:W-:Y:S01]  /*25e10*/  IMAD.MOV.U32 R2, RZ, RZ, RZ ;  /* 0x000000ffff027224 */ /* 0x000fe200078e00ff */
[----:B------:R-:W-:Y:S01]  /*25e20*/  SHF.R.U32.HI R17, RZ, 0x10, R17 ;  /* 0x00000010ff117819 */ /* 0x000fe20000011611 */
[----:B------:R1:W-:Y:S01]  /*25e30*/  STL [R1+0x54], R12 ;  /* 0x0000540c01007387 */ /* 0x0003e20000100800 */
[----:B------:R-:W-:-:S04]  /*25e40*/  SHF.R.S32.HI R4, RZ, 0x6, R4 ;  /* 0x00000006ff047819 */ /* 0x000fc80000011404 */
[----:B------:R-:W-:-:S04]  /*25e50*/  VIMNMX R4, RZ, R4, !PT ;  /* 0x00000004ff047248 */ /* 0x000fc80007fe0100 */
[----:B------:R-:W-:-:S13]  /*25e60*/  ISETP.GT.AND P0, PT, R7, R4, PT ;  /* 0x000000040700720c */ /* 0x000fda0003f04270 */
[----:B-1----:R-:W-:Y:S05]  /*25e70*/  @!P0 BRA `(.L_x_1845) ;  /* 0x0000000000788947 */ /* 0x002fea0003800000 */
[----:B------:R-:W-:Y:S01]  /*25e80*/  ISETP.NE.AND P0, PT, R17, RZ, PT ;  /* 0x000000ff1100720c */ /* 0x000fe20003f05270 */
[----:B------:R-:W-:-:S03]  /*25e90*/  ULDC UR4, c[0x0][0x9f0] ;  /* 0x00027c0000047ab9 */ /* 0x000fc60000000800 */
[----:B------:R-:W-:-:S04]  /*25ea0*/  SEL R5, R17, UR4, P0 ;  /* 0x0000000411057c07 */ /* 0x000fc80008000000 */
[----:B------:R-:W-:Y:S02]  /*25eb0*/  IABS R6, R5 ;  /* 0x0000000500067213 */ /* 0x000fe40000000000 */
[----:B------:R-:W-:Y:S02]  /*25ec0*/  IADD3 R8, R5, -0x1, R7 ;  /* 0xffffffff05087810 */ /* 0x000fe40007ffe007 */
[----:B------:R-:W1:Y:S03]  /*25ed0*/  I2F.RP R2, R6 ;  /* 0x0000000600027306 */ /* 0x000e660000209400 */
[----:B------:R-:W-:-:S05]  /*25ee0*/  IMAD.IADD R8, R8, 0x1, -R4 ;  /* 0x0000000108087824 */ /* 0x000fca00078e0a04 */
        /* <DEDUP_REMOVED lines=10> */
[----:B------:R-:W-:-:S03]  /*25f90*/  IABS R3, R8 ;  /* 0x0000000800037213 */ /* 0x000fc60000000000 */
        /* <DEDUP_REMOVED lines=12> */
.L_x_1845:
[----:B------:R-:W-:Y:S05]  /*26060*/  BSYNC B0 ;  /* 0x0000000000007941 */ /* 0x000fea0003800000 */
.L_x_1844:
[-C--:B------:R-:W-:Y:S01]  /*26070*/  IMAD R4, R12, R2.reuse, R4 ;  /* 0x000000020c047224 */ /* 0x080fe200078e0204 */
[----:B------:R-:W-:Y:S03]  /*26080*/  BSSY B0, `(.L_x_1846) ;  /* 0x00001a0000007945 */ /* 0x000fe60003800000 */
[C---:B------:R-:W-:Y:S01]  /*26090*/  IMAD R3, R4.reuse, 0x40, -R9 ;  /* 0x0000004004037824 */ /* 0x040fe200078e0a09 */
[----:B------:R-:W-:-:S04]  /*260a0*/  VIADDMNMX R2, R4, R2, R7, PT ;  /* 0x0000000204027246 */ /* 0x000fc80003800107 */
[----:B------:R-:W-:Y:S01]  /*260b0*/  VIMNMX R3, RZ, R3, !PT ;  /* 0x00000003ff037248 */ /* 0x000fe20007fe0100 */
[----:B------:R-:W-:-:S05]  /*260c0*/  IMAD R2, R2, 0x40, -R9 ;  /* 0x0000004002027824 */ /* 0x000fca00078e0a09 */
[----:B------:R-:W-:-:S04]  /*260d0*/  VIMNMX R2, R2, R10, PT ;  /* 0x0000000a02027248 */ /* 0x000fc80003fe0100 */
[----:B------:R-:W-:Y:S02]  /*260e0*/  ISETP.GT.AND P0, PT, R2, R3, PT ;  /* 0x000000030200720c */ /* 0x000fe40003f04270 */
[----:B------:R-:W-:-:S11]  /*260f0*/  SHF.R.U32.HI R3, RZ, 0x6, R3 ;  /* 0x00000006ff037819 */ /* 0x000fd60000011603 */
[----:B------:R-:W-:-:S05]  /*26100*/  @P0 VIADD R2, R2, 0x3f ;  /* 0x0000003f02020836 */ /* 0x000fca0000000000 */
[----:B------:R-:W-:-:S04]  /*26110*/  @P0 SHF.R.S32.HI R4, RZ, 0x1f, R2 ;  /* 0x0000001fff040819 */ /* 0x000fc80000011402 */
[----:B------:R-:W-:Y:S01]  /*26120*/  @P0 LEA.HI R2, R4, R2, RZ, 0x6 ;  /* 0x0000000204020211 */ /* 0x000fe200078f30ff */
[----:B------:R-:W-:-:S03]  /*26130*/  IMAD.MOV.U32 R4, RZ, RZ, R3 ;  /* 0x000000ffff047224 */ /* 0x000fc600078e0003 */
[----:B------:R-:W-:Y:S02]  /*26140*/  @P0 SHF.R.S32.HI R4, RZ, 0x6, R2 ;  /* 0x00000006ff040819 */ /* 0x000fe40000011402 */
        /* <DEDUP_REMOVED lines=10> */
.L_x_2076:
[----:B--2---:R-:W-:Y:S02]  /*261f0*/  ISETP.NE.AND P0, PT, R14, RZ, PT ;  /* 0x000000ff0e00720c */ /* 0x004fe40003f05270 */
[----:B------:R-:W-:-:S11]  /*26200*/  PLOP3.LUT P6, PT, PT, PT, PT, 0x8, 0x0 ;  /* 0x000000000000781c */ /* 0x000fd60003fce170 */
[----:B------:R-:W-:Y:S05]  /*26210*/  @P0 BRA `(.L_x_1849) ;  /* 0x00000000000c0947 */ /* 0x000fea0003800000 */
[----:B------:R-:W-:-:S03]  /*26220*/  UMOV UR4, 0xffffffff ;  /* 0xffffffff00047882 */ /* 0x000fc60000000000 */
[----:B------:R-:W-:Y:S05]  /*26230*/  BRA.DIV UR4, `(.L_x_1850) ;  /* 0x00000096045c7947 */ /* 0x000fea000b800000 */
[----:B------:R-:W-:-:S13]  /*26240*/  ELECT P6, URZ, PT ;  /* 0x00000000003f782f */ /* 0x000fda00038c0000 */
.L_x_1849:
        /* <DEDUP_REMOVED lines=9> */
.L_x_2079:
[----:B------:R-:W-:Y:S05]  /*262e0*/  BSYNC B1 ;  /* 0x0000000000017941 */ /* 0x000fea0003800000 */
.L_x_1851:
        /* <DEDUP_REMOVED lines=12> */
.L_x_2080:
[----:B------:R-:W-:Y:S05]  /*263b0*/  BSYNC B2 ;  /* 0x0000000000027941 */ /* 0x000fea0003800000 */
.L_x_1855:
        /* <DEDUP_REMOVED lines=9> */
.L_x_1858:
[----:B------:R-:W-:Y:S05]  /*26450*/  BSYNC B2 ;  /* 0x0000000000027941 */ /* 0x000fea0003800000 */
.L_x_1857:
        /* <DEDUP_REMOVED lines=11> */
[----:B------:R-:W-:Y:S02]  /*26510*/  IMAD.SHL.U32 R11, R5, 0x4000, RZ ;  /* 0x00004000050b7824 */ /* 0x000fe400078e00ff */
[----:B------:R-:W-:Y:S02]  /*26520*/  VIADD R5, R7, 0x30890 ;  /* 0x0003089007057836 */ /* 0x000fe40000000000 */
[----:B------:R-:W-:-:S07]  /*26530*/  VIADD R8, R9, 0x20400 ;  /* 0x0002040009087836 */ /* 0x000fce0000000000 */
.L_x_1859:
        /* <DEDUP_REMOVED lines=12> */
[----:B------:R-:W-:Y:S01]  /*26600*/  UMOV UR6, 0x0 ;  /* 0x0000000000067882 */ /* 0x000fe20000000000 */
[----:B------:R-:W-:Y:S02]  /*26610*/  UMOV UR7, 0x12f00000 ;  /* 0x12f0000000077882 */ /* 0x000fe40000000000 */
[----:B------:R-:W-:Y:S01]  /*26620*/  R2UR UR10, R8 ;  /* 0x00000000080a72ca */ /* 0x000fe200000e0000 */
[----:B------:R-:W-:-:S14]  /*26630*/  VIADD R8, R9, 0x22400 ;  /* 0x0002240009087836 */ /* 0x000fdc0000000000 */
.L_x_1860:
        /* <DEDUP_REMOVED lines=16> */
.L_x_1861:
        /* <DEDUP_REMOVED lines=16> */
.L_x_1862:
        /* <DEDUP_REMOVED lines=13> */
.L_x_2081:
[----:B------:R-:W-:Y:S05]  /*26910*/  BSYNC B2 ;  /* 0x0000000000027941 */ /* 0x000fea0003800000 */
.L_x_1863:
        /* <DEDUP_REMOVED lines=11> */
.L_x_1866:
[----:B------:R-:W-:Y:S05]  /*269d0*/  BSYNC B2 ;  /* 0x0000000000027941 */ /* 0x000fea0003800000 */
.L_x_1865:
[----:B------:R-:W-:Y:S01]  /*269e0*/  R2UR UR10, R14 ;  /* 0x000000000e0a72ca */ /* 0x000fe200000e0000 */
[----:B------:R-:W-:Y:S01]  /*269f0*/  IMAD R5, R11, 0x2, R18 ;  /* 0x000000020b057824 */ /* 0x000fe200078e0212 */
[----:B------:R-:W-:Y:S01]  /*26a00*/  R2UR UR6, R12 ;  /* 0x000000000c0672ca */ /* 0x000fe200000e0000 */
[----:B------:R-:W-:Y:S01]  /*26a10*/  UIADD3 UR4, UP0, UR36, 0x670, URZ ;  /* 0x0000067024047890 */ /* 0x000fe2000ff1e03f */
[----:B------:R-:W-:Y:S01]  /*26a20*/  R2UR UR7, R13 ;  /* 0x000000000d0772ca */ /* 0x000fe200000e0000 */
[----:B0-2---:R-:W-:Y:S01]  /*26a30*/  VIADD R7, R7, 0x308b0 ;  /* 0x000308b007077836 */ /* 0x005fe20000000000 */
[----:B------:R-:W-:Y:S01]  /*26a40*/  PLOP3.LUT P0, PT, PT, PT, PT, 0x80, 0x0 ;  /* 0x000000000000781c */ /* 0x000fe20003f0f070 */
[----:B------:R-:W-:Y:S01]  /*26a50*/  VIADD R8, R5, 0x400 ;  /* 0x0000040005087836 */ /* 0x000fe20000000000 */
[----:B------:R-:W-:-:S12]  /*26a60*/  UIADD3.X UR5, URZ, UR37, URZ, UP0, !UPT ;  /* 0x000000253f057290 */ /* 0x000fd800087fe43f */
.L_x_1867:
        /* <DEDUP_REMOVED lines=11> */
[----:B------:R-:W-:Y:S01]  /*26b20*/  R2UR UR6, R12 ;  /* 0x000000000c0672ca */ /* 0x000fe200000e0000 */
[----:B------:R-:W-:Y:S01]  /*26b30*/  VIADD R8, R5, 0x2400 ;  /* 0x0000240005087836 */ /* 0x000fe20000000000 */
[----:B------:R-:W-:Y:S02]  /*26b40*/  R2UR UR7, R13 ;  /* 0x000000000d0772ca */ /* 0x000fe400000e0000 */
[----:B------:R-:W-:Y:S02]  /*26b50*/  R2UR UR10, R9 ;  /* 0x00000000090a72ca */ /* 0x000fe400000e0000 */
[----:B------:R-:W-:-:S13]  /*26b60*/  PLOP3.LUT P0, PT, PT, PT, PT, 0x80, 0x0 ;  /* 0x000000000000781c */ /* 0x000fda0003f0f070 */
.L_x_1868:
        /* <DEDUP_REMOVED lines=16> */
.L_x_1869:
        /* <DEDUP_REMOVED lines=15> */
.L_x_1870:
        /* <DEDUP_REMOVED lines=10> */
.L_x_1854:
[----:B------:R-:W-:Y:S05]  /*26e00*/  BSYNC B1 ;  /* 0x0000000000017941 */ /* 0x000fea0003800000 */
.L_x_1853:
[----:B------:R-:W1:Y:S04]  /*26e10*/  LDL.LU R9, [R1+0x18] ;  /* 0x0000180001097983 */ /* 0x000e680000300800 */
[----:B------:R-:W2:Y:S01]  /*26e20*/  LDL.LU R8, [R1+0x1c] ;  /* 0x00001c0001087983 */ /* 0x000ea20000300800 */
[----:B------:R-:W-:Y:S01]  /*26e30*/  PLOP3.LUT P0, PT, PT, PT, PT, 0x8, 0x0 ;  /* 0x000000000000781c */ /* 0x000fe20003f0e170 */
[----:B-1----:R-:W-:Y:S02]  /*26e40*/  VIADD R5, R9, 0x1 ;  /* 0x0000000109057836 */ /* 0x002fe40000000000 */
[----:B------:R-:W-:-:S03]  /*26e50*/  VIADD R9, R4, 0xfffffffe ;  /* 0xfffffffe04097836 */ /* 0x000fc60000000000 */
[----:B------:R-:W-:Y:S02]  /*26e60*/  ISETP.NE.AND P1, PT, R5, 0x2, PT ;  /* 0x000000020500780c */ /* 0x000fe40003f25270 */
[----:B------:R-:W-:Y:S02]  /*26e70*/  ISETP.GE.AND P2, PT, R9, R3, PT ;  /* 0x000000030900720c */ /* 0x000fe40003f46270 */
[----:B------:R-:W-:-:S04]  /*26e80*/  SEL R4, RZ, 0x1, P1 ;  /* 0x00000001ff047807 */ /* 0x000fc80000800000 */
[----:B--2---:R-:W-:Y:S02]  /*26e90*/  LOP3.LUT R8, R8, R4, RZ, 0x3c, !PT ;  /* 0x0000000408087212 */ /* 0x004fe400078e3cff */
[----:B------:R-:W-:-:S05]  /*26ea0*/  SEL R4, R5, RZ, P1 ;  /* 0x000000ff05047207 */ /* 0x000fca0000800000 */
[----:B------:R1:W-:Y:S04]  /*26eb0*/  STL [R1+0x18], R4 ;  /* 0x0000180401007387 */ /* 0x0003e80000100800 */
[----:B------:R1:W-:Y:S01]  /*26ec0*/  STL [R1+0x1c], R8 ;  /* 0x00001c0801007387 */ /* 0x0003e20000100800 */
[----:B------:R-:W-:Y:S05]  /*26ed0*/  @!P2 BRA `(.L_x_1847) ;  /* 0x0000000800e8a947 */ /* 0x000fea0003800000 */
.L_x_1889:
        /* <DEDUP_REMOVED lines=13> */
.L_x_2082:
[----:B------:R-:W-:Y:S05]  /*26fb0*/  BSYNC B2 ;  /* 0x0000000000027941 */ /* 0x000fea0003800000 */
.L_x_1873:
        /* <DEDUP_REMOVED lines=9> */
.L_x_1876:
[----:B------:R-:W-:Y:S05]  /*27050*/  BSYNC B2 ;  /* 0x0000000000027941 */ /* 0x000fea0003800000 */
.L_x_1875:
[----:B------:R-:W2:Y:S01]  /*27060*/  LDL R4, [R1+0x18] ;  /* 0x0000180001047983 */ /* 0x000ea20000100800 */
[----:B------:R-:W-:Y:S01]  /*27070*/  IMAD.MOV.U32 R12, RZ, RZ, RZ ;  /* 0x000000ffff0c7224 */ /* 0x000fe200078e00ff */
        /* <DEDUP_REMOVED lines=10> */
.L_x_1877:
        /* <DEDUP_REMOVED lines=10> */
[----:B0-----:R-:W-:Y:S01]  /*271c0*/  IMAD.MOV.U32 R15, RZ, RZ, 0x40 ;  /* 0x00000040ff0f7424 */ /* 0x001fe200078e00ff */
[----:B------:R-:W-:Y:S01]  /*271d0*/  PLOP3.LUT P1, PT, PT, PT, PT, 0x80, 0x0 ;  /* 0x000000000000781c */ /* 0x000fe20003f2f070 */
[----:B------:R-:W-:Y:S01]  /*271e0*/  VIADD R10, R6, 0x22400 ;  /* 0x00022400060a7836 */ /* 0x000fe20000000000 */
[----:B------:R-:W-:Y:S01]  /*271f0*/  UMOV UR6, 0x0 ;  /* 0x0000000000067882 */ /* 0x000fe20000000000 */
[----:B------:R-:W-:Y:S01]  /*27200*/  UMOV UR7, 0x12f00000 ;  /* 0x12f0000000077882 */ /* 0x000fe20000000000 */
[----:B------:R-:W-:-:S15]  /*27210*/  R2UR UR10, R15 ;  /* 0x000000000f0a72ca */ /* 0x000fde00000e0000 */
.L_x_1878:
        /* <DEDUP_REMOVED lines=16> */
.L_x_1879:
        /* <DEDUP_REMOVED lines=16> */
.L_x_1880:
        /* <DEDUP_REMOVED lines=13> */
.L_x_2083:
[----:B------:R-:W-:Y:S05]  /*274f0*/  BSYNC B2 ;  /* 0x0000000000027941 */ /* 0x000fea0003800000 */
.L_x_1881:
[----:B------:R-:W-:Y:S01]  /*27500*/  BSSY B2, `(.L_x_1883) ;  /* 0x000000b000027945 */ /* 0x000fe20003800000 */
[----:B------:R-:W-:Y:S02]  /*27510*/  IMAD.MOV.U32 R10, RZ, RZ, 0x0 ;  /* 0x00000000ff0a7424 */ /* 0x000fe400078e00ff */
[----:B------:R-:W-:Y:S01]  /*27520*/  IMAD.MOV.U32 R11, RZ, RZ, 0x12f00000 ;  /* 0x12f00000ff0b7424 */ /* 0x000fe200078e00ff */
[----:B------:R-:W-:Y:S06]  /*27530*/  @P2 BRA `(.L_x_1884) ;  /* 0x00000000001c2947 */ /* 0x000fec0003800000 */
[----:B01----:R-:W0:Y:S01]  /*27540*/  S2R R7, SR_TID.X ;  /* 0x0000000000077919 */ /* 0x003e220000002100 */
[----:B------:R-:W-:-:S04]  /*27550*/  IMAD.MOV.U32 R4, RZ, RZ, 0x8000 ;  /* 0x00008000ff047424 */ /* 0x000fc800078e00ff */
[----:B------:R2:W-:Y:S01]  /*27560*/  SYNCS.ARRIVE.TRANS64 RZ, [R8+URZ+0x308b0], R4 ;  /* 0x0308b00408ff79a7 */ /* 0x0005e2000800003f */
[----:B0-----:R-:W-:-:S04]  /*27570*/  LOP3.LUT R7, R7, 0x1f, RZ, 0xc0, !PT ;  /* 0x0000001f07077812 */ /* 0x001fc800078ec0ff */
[----:B------:R-:W-:-:S13]  /*27580*/  ISETP.NE.AND P1, PT, R7, RZ, PT ;  /* 0x000000ff0700720c */ /* 0x000fda0003f25270 */
[----:B--2---:R-:W-:Y:S05]  /*27590*/  @!P1 BRA `(.L_x_1884) ;  /* 0x0000000000049947 */ /* 0x004fea0003800000 */
[----:B------:R-:W-:Y:S01]  /*275a0*/  BPT.TRAP 0x1 ;  /* 0x000000040000795c */ /* 0x000fe20000300000 */
.L_x_1884:
[----:B------:R-:W-:Y:S05]  /*275b0*/  BSYNC B2 ;  /* 0x0000000000027941 */ /* 0x000fea0003800000 */
.L_x_1883:
        /* <DEDUP_REMOVED lines=8> */
.L_x_1885:
        /* <DEDUP_REMOVED lines=15> */
.L_x_1886:
        /* <DEDUP_REMOVED lines=15> */
.L_x_1887:
        /* <DEDUP_REMOVED lines=15> */
.L_x_1888:
        /* <DEDUP_REMOVED lines=10> */
.L_x_1872:
[----:B------:R-:W-:Y:S05]  /*279b0*/  BSYNC B1 ;  /* 0x0000000000017941 */ /* 0x000fea0003800000 */
.L_x_1871:
        /* <DEDUP_REMOVED lines=12> */
.L_x_1847:
[----:B------:R-:W-:Y:S05]  /*27a80*/  BSYNC B0 ;  /* 0x0000000000007941 */ /* 0x000fea0003800000 */
.L_x_1846:
[----:B--2---:R-:W2:Y:S01]  /*27a90*/  LDL R7, [R1+0x30] ;  /* 0x0000300001077983 */ /* 0x004ea20000100800 */
[----:B------:R-:W3:Y:S01]  /*27aa0*/  LDC R0, c[0x0][0x448] ;  /* 0x00011200ff007b82 */ /* 0x000ee20000000800 */
[----:B------:R-:W-:Y:S07]  /*27ab0*/  @!P0 WARPSYNC.ALL ;  /* 0x0000000000008948 */ /* 0x000fee0003800000 */
[----:B------:R-:W-:Y:S01]  /*27ac0*/  @!P0 BAR.SYNC.DEFER_BLOCKING 0xc, 0x180 ;  /* 0x0306000000008b1d */ /* 0x000fe20000010000 */
[----:B---3--:R-:W-:-:S13]  /*27ad0*/  ISETP.NE.AND P1, PT, R0, 0x1, PT ;  /* 0x000000010000780c */ /* 0x008fda0003f25270 */
[----:B------:R-:W3:Y:S08]  /*27ae0*/  @P1 LDC R0, c[0x0][0x44c] ;  /* 0x00011300ff001b82 */ /* 0x000ef00000000800 */
[----:B------:R-:W4:Y:S01]  /*27af0*/  @P1 LDC R3, c[0x0][0x450] ;  /* 0x00011400ff031b82 */ /* 0x000f220000000800 */
[----:B--2---:R-:W-:-:S04]  /*27b00*/  VIADD R2, R7, 0x7f ;  /* 0x0000007f07027836 */ /* 0x004fc80000000000 */
[----:B---3--:R-:W-:-:S05]  /*27b10*/  @P1 IMAD.HI.U32 R0, R2, R0, RZ ;  /* 0x0000000002001227 */ /* 0x008fca00078e00ff */
[----:B----4-:R-:W-:-:S05]  /*27b20*/  @P1 SHF.R.U32.HI R2, RZ, R3, R0 ;  /* 0x00000003ff021219 */ /* 0x010fca0000011600 */
[----:B------:R-:W-:Y:S02]  /*27b30*/  IMAD.IADD R0, R21, 0x1, R2 ;  /* 0x0000000115007824 */ /* 0x000fe400078e0202 */
[----:B------:R-:W2:Y:S02]  /*27b40*/  LDC.64 R2, c[0x0][0x9e0] ;  /* 0x00027800ff027b82 */ /* 0x000ea40000000a00 */
[----:B--2---:R-:W-:Y:S01]  /*27b50*/  ISETP.GE.AND P2, PT, R3, 0x1, PT ;  /* 0x000000010300780c */ /* 0x004fe20003f46270 */
[----:B------:R-:W-:-:S12]  /*27b60*/  IMAD.IADD R2, R0, 0x1, R2 ;  /* 0x0000000100027824 */ /* 0x000fd800078e0202 */
[----:B------:R-:W-:Y:S05]  /*27b70*/  @!P2 BRA `(.L_x_1890) ;  /* 0x000000000048a947 */ /* 0x000fea0003800000 */
[C---:B------:R-:W-:Y:S01]  /*27b80*/  ISETP.GT.AND P0, PT, R0.reuse, RZ, PT ;  /* 0x000000ff0000720c */ /* 0x040fe20003f04270 */
[----:B------:R-:W-:Y:S01]  /*27b90*/  BSSY B0, `(.L_x_1891) ;  /* 0x000000e000007945 */ /* 0x000fe20003800000 */
[----:B------:R-:W-:-:S11]  /*27ba0*/  VIADD R6, R0, 0xffffffff ;  /* 0xffffffff00067836 */ /* 0x000fd60000000000 */
[----:B------:R-:W-:Y:S05]  /*27bb0*/  @P0 BRA `(.L_x_1892) ;  /* 0x00000000001c0947 */ /* 0x000fea0003800000 */
[----:B------:R-:W-:Y:S01]  /*27bc0*/  ISETP.NE.AND P0, PT, R3, 0x1, PT ;  /* 0x000000010300780c */ /* 0x000fe20003f05270 */
[----:B------:R-:W-:-:S12]  /*27bd0*/  IMAD.MOV R0, RZ, RZ, -R0 ;  /* 0x000000ffff007224 */ /* 0x000fd800078e0a00 */
[----:B-1----:R-:W1:Y:S02]  /*27be0*/  @P0 LDC.64 R4, c[0x0][0x9e8] ;  /* 0x00027a00ff040b82 */ /* 0x002e640000000a00 */
[----:B-1----:R-:W-:-:S05]  /*27bf0*/  @P0 IMAD.HI.U32 R4, R0, R4, RZ ;  /* 0x0000000400040227 */ /* 0x002fca00078e00ff */
[----:B------:R-:W-:-:S04]  /*27c00*/  @P0 SHF.R.U32.HI R0, RZ, R5, R4 ;  /* 0x00000005ff000219 */ /* 0x000fc80000011604 */
[----:B------:R-:W-:Y:S01]  /*27c10*/  LOP3.LUT R6, RZ, R0, RZ, 0x33, !PT ;  /* 0x00000000ff067212 */ /* 0x000fe200078e33ff */
[----:B------:R-:W-:Y:S06]  /*27c20*/  BRA `(.L_x_1893) ;  /* 0x0000000000107947 */ /* 0x000fec0003800000 */
.L_x_1892:
[----:B------:R-:W-:-:S13]  /*27c30*/  ISETP.NE.AND P0, PT, R3, 0x1, PT ;  /* 0x000000010300780c */ /* 0x000fda0003f05270 */
[----:B-1----:R-:W1:Y:S02]  /*27c40*/  @P0 LDC.64 R4, c[0x0][0x9e8] ;  /* 0x00027a00ff040b82 */ /* 0x002e640000000a00 */
[----:B-1----:R-:W-:-:S05]  /*27c50*/  @P0 IMAD.HI.U32 R4, R6, R4, RZ ;  /* 0x0000000406040227 */ /* 0x002fca00078e00ff */
[----:B------:R-:W-:-:S07]  /*27c60*/  @P0 SHF.R.U32.HI R6, RZ, R5, R4 ;  /* 0x00000005ff060219 */ /* 0x000fce0000011604 */
.L_x_1893:
[----:B------:R-:W-:Y:S05]  /*27c70*/  BSYNC B0 ;  /* 0x0000000000007941 */ /* 0x000fea0003800000 */
.L_x_1891:
[----:B------:R-:W-:-:S05]  /*27c80*/  IMAD R6, R6, R3, R3 ;  /* 0x0000000306067224 */ /* 0x000fca00078e0203 */
[----:B------:R-:W-:-:S07]  /*27c90*/  VIMNMX R2, R2, R6, PT ;  /* 0x0000000602027248 */ /* 0x000fce0003fe0100 */
.L_x_1890:
[----:B------:R-:W2:Y:S01]  /*27ca0*/  LDL R6, [R1+0x5c] ;  /* 0x00005c0001067983 */ /* 0x000ea20000100800 */
[----:B-1----:R-:W1:Y:S01]  /*27cb0*/  @P1 LDC R4, c[0x0][0x44c] ;  /* 0x00011300ff041b82 */ /* 0x002e620000000800 */
[----:B------:R-:W-:Y:S01]  /*27cc0*/  IMAD.MOV.U32 R0, RZ, RZ, R7 ;  /* 0x000000ffff007224 */ /* 0x000fe200078e0007 */
[----:B------:R-:W-:-:S06]  /*27cd0*/  ULDC UR4, c[0x0][0x9dc] ;  /* 0x0002770000047ab9 */ /* 0x000fcc0000000800 */
[----:B------:R-:W3:Y:S01]  /*27ce0*/  @P1 LDC R5, c[0x0][0x450] ;  /* 0x00011400ff051b82 */ /* 0x000ee20000000800 */
[----:B-1----:R-:W-:-:S05]  /*27cf0*/  @P1 IMAD.HI.U32 R4, R7, R4, RZ ;  /* 0x0000000407041227 */ /* 0x002fca00078e00ff */
[----:B---3--:R-:W-:Y:S01]  /*27d00*/  @P1 SHF.R.U32.HI R0, RZ, R5, R4 ;  /* 0x00000005ff001219 */ /* 0x008fe20000011604 */
[----:B------:R-:W-:-:S04]  /*27d10*/  VIADD R4, R2, 0x3f ;  /* 0x0000003f02047836 */ /* 0x000fc80000000000 */
[----:B------:R-:W-:Y:S01]  /*27d20*/  IMAD.IADD R2, R20, 0x1, R0 ;  /* 0x0000000114027824 */ /* 0x000fe200078e0200 */
[----:B------:R-:W-:-:S04]  /*27d30*/  SHF.R.S32.HI R0, RZ, 0x1f, R4 ;  /* 0x0000001fff007819 */ /* 0x000fc80000011404 */
[----:B------:R-:W-:-:S04]  /*27d40*/  LEA.HI R0, R0, R4, RZ, 0x6 ;  /* 0x0000000400007211 */ /* 0x000fc800078f30ff */
[----:B------:R-:W-:Y:S01]  /*27d50*/  SHF.R.S32.HI R7, RZ, 0x6, R0 ;  /* 0x00000006ff077819 */ /* 0x000fe20000011400 */
[----:B------:R-:W-:-:S04]  /*27d60*/  VIADD R0, R2, -UR4 ;  /* 0x8000000402007c36 */ /* 0x000fc80008000000 */
[----:B------:R1:W-:Y:S01]  /*27d70*/  STL [R1+0x60], R7 ;  /* 0x0000600701007387 */ /* 0x0003e20000100800 */
[----:B--2---:R-:W-:Y:S01]  /*27d80*/  VIMNMX R6, R6, R7, PT ;  /* 0x0000000706067248 */ /* 0x004fe20003fe0100 */
[----:B-1----:R-:W-:Y:S06]  /*27d90*/  @!P2 BRA `(.L_x_1894) ;  /* 0x000000000044a947 */ /* 0x002fec0003800000 */
        /* <DEDUP_REMOVED lines=10> */
.L_x_1896:
[----:B------:R-:W-:-:S13]  /*27e40*/  ISETP.NE.AND P0, PT, R3, 0x1, PT ;  /* 0x000000010300780c */ /* 0x000fda0003f05270 */
[----:B------:R-:W1:Y:S02]  /*27e50*/  @P0 LDC.64 R4, c[0x0][0x9e8] ;  /* 0x00027a00ff040b82 */ /* 0x000e640000000a00 */
[----:B-1----:R-:W-:-:S05]  /*27e60*/  @P0 IMAD.HI.U32 R4, R2, R4, RZ ;  /* 0x0000000402040227 */ /* 0x002fca00078e00ff */
[----:B------:R-:W-:-:S07]  /*27e70*/  @P0 SHF.R.U32.HI R2, RZ, R5, R4 ;  /* 0x00000005ff020219 */ /* 0x000fce0000011604 */
.L_x_1897:
[----:B------:R-:W-:Y:S05]  /*27e80*/  BSYNC B0 ;  /* 0x0000000000007941 */ /* 0x000fea0003800000 */
.L_x_1895:
[----:B------:R-:W-:-:S05]  /*27e90*/  IMAD R2, R2, R3, RZ ;  /* 0x0000000302027224 */ /* 0x000fca00078e02ff */
[----:B------:R-:W-:-:S07]  /*27ea0*/  VIMNMX R0, R0, R2, !PT ;  /* 0x0000000200007248 */ /* 0x000fce0007fe0100 */
.L_x_1894:
[----:B------:R-:W-:Y:S01]  /*27eb0*/  SHF.R.S32.HI R2, RZ, 0x1f, R0 ;  /* 0x0000001fff027819 */ /* 0x000fe20000011400 */
[----:B------:R-:W-:Y:S01]  /*27ec0*/  BSSY B0, `(.L_x_1898) ;  /* 0x0000026000007945 */ /* 0x000fe20003800000 */
[----:B------:R-:W-:Y:S02]  /*27ed0*/  ISETP.NE.AND P1, PT, R17, RZ, PT ;  /* 0x000000ff1100720c */ /* 0x000fe40003f25270 */
[----:B------:R-:W-:-:S04]  /*27ee0*/  LEA.HI R2, R2, R0, RZ, 0x6 ;  /* 0x0000000002027211 */ /* 0x000fc800078f30ff */
[----:B------:R-:W-:-:S04]  /*27ef0*/  SHF.R.S32.HI R2, RZ, 0x6, R2 ;  /* 0x00000006ff027819 */ /* 0x000fc80000011402 */
[----:B------:R-:W-:-:S03]  /*27f00*/  VIMNMX R8, RZ, R2, !PT ;  /* 0x00000002ff087248 */ /* 0x000fc60007fe0100 */
[----:B------:R-:W1:Y:S01]  /*27f10*/  @!P1 LDC R17, c[0x0][0x9f0] ;  /* 0x00027c00ff119b82 */ /* 0x000e620000000800 */
[----:B------:R-:W-:Y:S01]  /*27f20*/  ISETP.GT.AND P0, PT, R6, R8, PT ;  /* 0x000000080600720c */ /* 0x000fe20003f04270 */
[----:B------:R2:W-:Y:S04]  /*27f30*/  STL [R1+0x38], R8 ;  /* 0x0000380801007387 */ /* 0x0005e80000100800 */
[----:B------:R2:W-:Y:S08]  /*27f40*/  STL [R1+0x40], RZ ;  /* 0x000040ff01007387 */ /* 0x0005f00000100800 */
[----:B--2---:R-:W-:Y:S05]  /*27f50*/  @!P0 BRA `(.L_x_1899) ;  /* 0x0000000000708947 */ /* 0x004fea0003800000 */
[----:B-1----:R-:W-:-:S04]  /*27f60*/  IABS R0, R17 ;  /* 0x0000001100007213 */ /* 0x002fc80000000000 */
[----:B------:R-:W1:Y:S08]  /*27f70*/  I2F.RP R2, R0 ;  /* 0x0000000000027306 */ /* 0x000e700000209400 */
[----:B-1----:R-:W1:Y:S02]  /*27f80*/  MUFU.RCP R2, R2 ;  /* 0x0000000200027308 */ /* 0x002e640000001000 */
[----:B-1----:R-:W-:-:S06]  /*27f90*/  VIADD R2, R2, 0xffffffe ;  /* 0x0ffffffe02027836 */ /* 0x002fcc0000000000 */
[----:B------:R-:W1:Y:S02]  /*27fa0*/  F2I.FTZ.U32.TRUNC.NTZ R3, R2 ;  /* 0x0000000200037305 */ /* 0x000e64000021f000 */
[----:B-1----:R-:W-:-:S04]  /*27fb0*/  IMAD.MOV R2, RZ, RZ, -R3 ;  /* 0x000000ffff027224 */ /* 0x002fc800078e0a03 */
[----:B------:R-:W-:Y:S02]  /*27fc0*/  IMAD R4, R2, R0, RZ ;  /* 0x0000000002047224 */ /* 0x000fe400078e02ff */
[----:B------:R-:W-:-:S04]  /*27fd0*/  IMAD.MOV.U32 R2, RZ, RZ, RZ ;  /* 0x000000ffff027224 */ /* 0x000fc800078e00ff */
[----:B------:R-:W-:Y:S01]  /*27fe0*/  IMAD.HI.U32 R7, R3, R4, R2 ;  /* 0x0000000403077227 */ /* 0x000fe200078e0002 */
[----:B------:R-:W-:Y:S02]  /*27ff0*/  IADD3 R4, R17, -0x1, R6 ;  /* 0xffffffff11047810 */ /* 0x000fe40007ffe006 */
[----:B------:R-:W-:-:S03]  /*28000*/  IABS R2, R17 ;  /* 0x0000001100027213 */ /* 0x000fc60000000000 */
[----:B------:R-:W-:Y:S02]  /*28010*/  IMAD.IADD R4, R4, 0x1, -R8 ;  /* 0x0000000104047824 */ /* 0x000fe400078e0a08 */
[----:B------:R-:W-:-:S03]  /*28020*/  IMAD.MOV R2, RZ, RZ, -R2 ;  /* 0x000000ffff027224 */ /* 0x000fc600078e0a02 */
[----:B------:R-:W-:Y:S01]  /*28030*/  IABS R3, R4 ;  /* 0x0000000400037213 */ /* 0x000fe20000000000 */
[----:B------:R-:W-:Y:S01]  /*28040*/  IMAD.MOV.U32 R5, RZ, RZ, R2 ;  /* 0x000000ffff057224 */ /* 0x000fe200078e0002 */
        /* <DEDUP_REMOVED lines=13> */
.L_x_1899:
[----:B------:R-:W-:Y:S05]  /*28120*/  BSYNC B0 ;  /* 0x0000000000007941 */ /* 0x000fea0003800000 */
.L_x_1898:
[----:B------:R-:W3:Y:S04]  /*28130*/  LDL R0, [R1+0x40] ;  /* 0x0000400001007983 */ /* 0x000ee80000100800 */
[----:B--2---:R-:W3:Y:S01]  /*28140*/  LDL R2, [R1+0x54] ;  /* 0x0000540001027983 */ /* 0x004ee20000100800 */
[----:B------:R-:W-:Y:S01]  /*28150*/  BSSY B7, `(.L_x_1900) ;  /* 0x00004ce000077945 */ /* 0x000fe20003800000 */
[----:B---3--:R-:W-:-:S05]  /*28160*/  IMAD R2, R2, R0, R8 ;  /* 0x0000000002027224 */ /* 0x008fca00078e0208 */
[----:B------:R-:W-:Y:S01]  /*28170*/  VIADDMNMX R0, R2, R0, R6, PT ;  /* 0x0000000002007246 */ /* 0x000fe20003800106 */
[----:B------:R2:W-:Y:S03]  /*28180*/  STL [R1+0x2c], R2 ;  /* 0x00002c0201007387 */ /* 0x0005e60000100800 */
[----:B------:R-:W-:Y:S01]  /*28190*/  ISETP.GT.AND P0, PT, R0, R2, PT ;  /* 0x000000020000720c */ /* 0x000fe20003f04270 */
[----:B------:R2:W-:-:S12]  /*281a0*/  STL [R1+0x44], R0 ;  /* 0x0000440001007387 */ /* 0x0005d80000100800 */
[----:B--2---:R-:W-:Y:S05]  /*281b0*/  @P0 BRA `(.L_x_1901) ;  /* 0x00000000004c0947 */ /* 0x004fea0003800000 */
[----:B------:R-:W2:Y:S02]  /*281c0*/  S2R R0, SR_TID.X ;  /* 0x0000000000007919 */ /* 0x000ea40000002100 */
[----:B--2---:R-:W-:-:S04]  /*281d0*/  LOP3.LUT R0, R0, 0x7f, RZ, 0xc0, !PT ;  /* 0x0000007f00007812 */ /* 0x004fc800078ec0ff */
[----:B------:R-:W-:-:S13]  /*281e0*/  ISETP.NE.AND P0, PT, R0, RZ, PT ;  /* 0x000000ff0000720c */ /* 0x000fda0003f05270 */
[----:B------:R-:W-:Y:S05]  /*281f0*/  @P0 BRA `(.L_x_1902) ;  /* 0x0000004c000c0947 */ /* 0x000fea0003800000 */
[----:B------:R-:W2:Y:S01]  /*28200*/  S2R R3, SR_LANEID ;  /* 0x0000000000037919 */ /* 0x000ea20000000000 */
[----:B------:R-:W-:Y:S01]  /*28210*/  VOTEU.ANY UR4, UPT, PT ;  /* 0x0000000000047886 */ /* 0x000fe200038e0100 */
[----:B------:R-:W3:Y:S01]  /*28220*/  LDC.64 R4, c[0x0][0xc60] ;  /* 0x00031800ff047b82 */ /* 0x000ee20000000a00 */
[----:B------:R-:W2:Y:S01]  /*28230*/  FLO.U32 R0, UR4 ;  /* 0x0000000400007d00 */ /* 0x000ea200080e0000 */
[----:B------:R-:W-:-:S07]  /*28240*/  ULDC.64 UR6, c[0x0][0x208] ;  /* 0x0000820000067ab9 */ /* 0x000fce0000000a00 */
[----:B------:R-:W3:Y:S01]  /*28250*/  POPC R2, UR4 ;  /* 0x0000000400027d09 */ /* 0x000ee20008000000 */
[----:B--2---:R-:W-:-:S13]  /*28260*/  ISETP.EQ.U32.AND P0, PT, R0, R3, PT ;  /* 0x000000030000720c */ /* 0x004fda0003f02070 */
[----:B---3--:R-:W2:Y:S01]  /*28270*/  @P0 ATOMG.E.ADD.STRONG.GPU PT, R5, desc[UR6][R4.64], R2 ;  /* 0x00000002040509a8 */ /* 0x008ea200081ee1c6 */
[----:B------:R-:W3:Y:S02]  /*28280*/  S2R R3, SR_LTMASK ;  /* 0x0000000000037919 */ /* 0x000ee40000003900 */
[----:B---3--:R-:W-:-:S06]  /*28290*/  LOP3.LUT R3, R3, UR4, RZ, 0xc0, !PT ;  /* 0x0000000403037c12 */ /* 0x008fcc000f8ec0ff */
[----:B------:R-:W3:Y:S01]  /*282a0*/  POPC R3, R3 ;  /* 0x0000000300037309 */ /* 0x000ee20000000000 */
[----:B--2---:R-:W3:Y:S02]  /*282b0*/  SHFL.IDX PT, R0, R5, R0, 0x1f ;  /* 0x00001f0005007589 */ /* 0x004ee400000e0000 */
[----:B---3--:R-:W-:-:S05]  /*282c0*/  IADD3 R0, R0, UR38, R3 ;  /* 0x0000002600007c10 */ /* 0x008fca000fffe003 */
[----:B------:R3:W-:Y:S01]  /*282d0*/  STL [R1], R0 ;  /* 0x0000000001007387 */ /* 0x0007e20000100800 */
[----:B------:R-:W-:Y:S05]  /*282e0*/  BRA `(.L_x_1902) ;  /* 0x0000004800d07947 */ /* 0x000fea0003800000 */
.L_x_1901:
        /* <DEDUP_REMOVED lines=19> */
[----:B012---:R-:W-:Y:S05]  /*28420*/  CALL.ABS.NOINC R2 ;  /* 0x0000000002007343 */ /* 0x007fea0003c00000 */
.L_x_1904:
[----:B------:R-:W-:Y:S05]  /*28430*/  BSYNC B6 ;  /* 0x0000000000067941 */ /* 0x000fea0003800000 */
.L_x_1903:
[----:B------:R-:W-:Y:S01]  /*28440*/  VIADD R0, R18, 0x400 ;  /* 0x0000040012007836 */ /* 0x000fe20000000000 */
[----:B------:R-:W-:Y:S04]  /*28450*/  BSSY B6, `(.L_x_1905) ;  /* 0x0000022000067945 */ /* 0x000fe80003800000 */
[----:B------:R-:W-:-:S13]  /*28460*/  LOP3.LUT P0, RZ, R0, 0x3ff, RZ, 0xc0, !PT ;  /* 0x000003ff00ff7812 */ /* 0x000fda000780c0ff */
[----:B------:R-:W-:Y:S05]  /*28470*/  @!P0 BRA `(.L_x_1906) ;  /* 0x00000000007c8947 */ /* 0x000fea0003800000 */
[----:B-1----:R-:W-:Y:S01]  /*28480*/  MOV R17, 0x0 ;  /* 0x0000000000117802 */ /* 0x002fe20000000f00 */
        /* <DEDUP_REMOVED lines=12> */
[----:B-1----:R-:W-:-:S07]  /*28550*/  IMAD.MOV.U32 R13, RZ, RZ, RZ ;  /* 0x000000ffff0d7224 */ /* 0x002fce00078e00ff */
[----:B------:R-:W-:-:S07]  /*28560*/  LEPC R20, `(.L_x_1907) ;  /* 0x000000001014794e */ /* 0x000fce0000000000 */
[----:B0-2---:R-:W-:Y:S05]  /*28570*/  CALL.ABS.NOINC R2 ;  /* 0x0000000002007343 */ /* 0x005fea0003c00000 */
.L_x_1907:
        /* <DEDUP_REMOVED lines=15> */
.L_x_1906:
[----:B------:R-:W-:Y:S05]  /*28670*/  BSYNC B6 ;  /* 0x0000000000067941 */ /* 0x000fea0003800000 */
.L_x_1905:
[----:B------:R-:W2:Y:S01]  /*28680*/  LDL R0, [R1+0xc] ;  /* 0x00000c0001007983 */ /* 0x000ea20000100800 */
[----:B------:R-:W-:Y:S02]  /*28690*/  ULDC.64 UR4, c[0x0][0x9f8] ;  /* 0x00027e0000047ab9 */ /* 0x000fe40000000a00 */
[----:B------:R-:W-:Y:S01]  /*286a0*/  ISETP.NE.U32.AND P0, PT, RZ, UR4, PT ;  /* 0x00000004ff007c0c */ /* 0x000fe2000bf05070 */
[----:B-1----:R-:W3:Y:S01]  /*286b0*/  LDL R17, [R1+0x44] ;  /* 0x0000440001117983 */ /* 0x002ee20000100800 */
[----:B------:R-:W-:Y:S02]  /*286c0*/  ULDC.64 UR6, c[0x0][0x208] ;  /* 0x0000820000067ab9 */ /* 0x000fe40000000a00 */
[----:B------:R-:W-:Y:S01]  /*286d0*/  ISETP.NE.AND.EX P0, PT, RZ, UR5, PT, P0 ;  /* 0x00000005ff007c0c */ /* 0x000fe2000bf05300 */
[----:B------:R-:W-:-:S12]  /*286e0*/  ULDC.64 UR4, c[0x0][0xa08] ;  /* 0x0002820000047ab9 */ /* 0x000fd80000000a00 */
[----:B------:R-:W1:Y:S01]  /*286f0*/  @P0 LDC.64 R2, c[0x0][0x9f8] ;  /* 0x00027e00ff020b82 */ /* 0x000e620000000a00 */
[----:B--2---:R-:W-:Y:S02]  /*28700*/  IMAD.MOV.U32 R7, RZ, RZ, R0 ;  /* 0x000000ffff077224 */ /* 0x004fe400078e0000 */
[----:B-1----:R-:W-:-:S05]  /*28710*/  @P0 IMAD.WIDE R2, R0, 0x4, R2 ;  /* 0x0000000400020825 */ /* 0x002fca00078e0202 */
[----:B------:R1:W2:Y:S01]  /*28720*/  @P0 LDG.E R7, desc[UR6][R2.64] ;  /* 0x0000000602070981 */ /* 0x0002a2000c1e1900 */
[----:B---3--:R-:W-:Y:S01]  /*28730*/  VIADD R0, R17, 0xffffffff ;  /* 0xffffffff11007836 */ /* 0x008fe20000000000 */
[----:B-1----:R-:W1:Y:S02]  /*28740*/  LDC.64 R2, c[0x0][0x418] ;  /* 0x00010600ff027b82 */ /* 0x002e640000000a00 */
[----:B-1----:R-:W-:Y:S01]  /*28750*/  LOP3.LUT P0, RZ, R2, UR4, RZ, 0xfc, !PT ;  /* 0x0000000402ff7c12 */ /* 0x002fe2000f80fcff */
[----:B------:R-:W-:-:S03]  /*28760*/  UMOV UR4, 0xffffffff ;  /* 0xffffffff00047882 */ /* 0x000fc60000000000 */
[----:B------:R-:W-:Y:S02]  /*28770*/  LOP3.LUT P0, RZ, R3, UR5, RZ, 0xfc, P0 ;  /* 0x0000000503ff7c12 */ /* 0x000fe4000800fcff */
[----:B--2---:R-:W-:Y:S01]  /*28780*/  SHF.R.S32.HI R8, RZ, 0x1f, R7 ;  /* 0x0000001fff087819 */ /* 0x004fe20000011407 */
[----:B------:R1:W-:Y:S01]  /*28790*/  STL [R1+0x8], R7 ;  /* 0x0000080701007387 */ /* 0x0003e20000100800 */
[----:B------:R-:W-:-:S03]  /*287a0*/  SEL R17, R7, RZ, !P0 ;  /* 0x000000ff07117207 */ /* 0x000fc60004000000 */
[----:B------:R1:W-:Y:S01]  /*287b0*/  STL [R1+0x24], R8 ;  /* 0x0000240801007387 */ /* 0x0003e20000100800 */
[----:B------:R-:W-:Y:S05]  /*287c0*/  BRA.DIV UR4, `(.L_x_1908) ;  /* 0x00000072047c7947 */ /* 0x000fea000b800000 */
[----:B------:R-:W2:Y:S02]  /*287d0*/  S2R R4, SR_TID.X ;  /* 0x0000000000047919 */ /* 0x000ea40000002100 */
[----:B--2---:R-:W-:-:S04]  /*287e0*/  SHF.R.U32.HI R4, RZ, 0x5, R4 ;  /* 0x00000005ff047819 */ /* 0x004fc80000011604 */
[----:B------:R-:W-:-:S05]  /*287f0*/  LOP3.LUT R4, R4, 0x3, RZ, 0xc0, !PT ;  /* 0x0000000304047812 */ /* 0x000fca00078ec0ff */
[----:B------:R2:W3:Y:S02]  /*28800*/  SHFL.IDX PT, R14, R4, RZ, 0x1f ;  /* 0x00001fff040e7589 */ /* 0x0004e400000e0000 */
.L_x_2086:
[----:B--2---:R-:W2:Y:S01]  /*28810*/  LDL.LU R4, [R1+0x20] ;  /* 0x0000200001047983 */ /* 0x004ea20000300800 */
[----:B------:R-:W-:Y:S02]  /*28820*/  PLOP3.LUT P1, PT, PT, PT, PT, 0x8, 0x0 ;  /* 0x000000000000781c */ /* 0x000fe40003f2e170 */
[----:B---3--:R-:W-:Y:S01]  /*28830*/  ISETP.NE.AND P0, PT, R14, RZ, PT ;  /* 0x000000ff0e00720c */ /* 0x008fe20003f05270 */
[----:B------:R3:W-:Y:S01]  /*28840*/  STL [R1+0x4], R0 ;  /* 0x0000040001007387 */ /* 0x0007e20000100800 */
[----:B--2---:R-:W-:-:S09]  /*28850*/  LOP3.LUT R4, R4, 0xfffffffe, RZ, 0xc0, !PT ;  /* 0xfffffffe04047812 */ /* 0x004fd200078ec0ff */
[----:B------:R-:W-:-:S05]  /*28860*/  @P1 LOP3.LUT R4, R4, 0x1, RZ, 0xfc, !PT ;  /* 0x0000000104041812 */ /* 0x000fca00078efcff */
[----:B------:R3:W-:Y:S01]  /*28870*/  STL [R1+0x20], R4 ;  /* 0x0000200401007387 */ /* 0x0007e20000100800 */
[----:B------:R-:W-:Y:S05]  /*28880*/  @P0 BRA `(.L_x_1909) ;  /* 0x00000004004c0947 */ /* 0x000fea0003800000 */
[----:B------:R-:W-:-:S03]  /*28890*/  UMOV UR4, 0xffffffff ;  /* 0xffffffff00047882 */ /* 0x000fc60000000000 */
[----:B------:R-:W-:Y:S05]  /*288a0*/  BRA.DIV UR4, `(.L_x_1910) ;  /* 0x0000007204787947 */ /* 0x000fea000b800000 */
[----:B------:R-:W-:-:S13]  /*288b0*/  ELECT P6, URZ, PT ;  /* 0x00000000003f782f */ /* 0x000fda00038c0000 */
.L_x_2089:
        /* <DEDUP_REMOVED lines=8> */
[----:B---3--:R-:W-:Y:S01]  /*28940*/  IMAD.MOV.U32 R0, RZ, RZ, R9 ;  /* 0x000000ffff007224 */ /* 0x008fe200078e0009 */
        /* <DEDUP_REMOVED lines=16> */
.L_x_1911:
[----:B--2---:R-:W2:Y:S01]  /*28a50*/  LDL R2, [R1+0x10] ;  /* 0x0000100001027983 */ /* 0x004ea20000100800 */
[----:B---3--:R-:W-:Y:S01]  /*28a60*/  IMAD R0, R19, 0x8, R18 ;  /* 0x0000000813007824 */ /* 0x008fe200078e0212 */
[----:B--2---:R-:W-:-:S04]  /*28a70*/  SHF.L.U32 R2, R2, 0x1f, RZ ;  /* 0x0000001f02027819 */ /* 0x004fc800000006ff */
[----:B------:R-:W2:Y:S02]  /*28a80*/  SYNCS.PHASECHK.TRANS64.TRYWAIT P0, [R0+URZ+0x30840], R2 ;  /* 0x03084002000075a7 */ /* 0x000ea4000800017f */
[----:B--2---:R-:W-:Y:S05]  /*28a90*/  @!P0 BRA `(.L_x_1912) ;  /* 0x00000070001c8947 */ /* 0x004fea0003800000 */
.L_x_2090:
        /* <DEDUP_REMOVED lines=11> */
.L_x_1913:
[----:B--2---:R-:W2:Y:S04]  /*28b50*/  LDL R2, [R1+0x14] ;  /* 0x0000140001027983 */ /* 0x004ea80000100800 */
        /* <DEDUP_REMOVED lines=23> */
[----:B---3--:R-:W-:Y:S01]  /*28cd0*/  UMOV UR8, UR15 ;  /* 0x0000000f00087c82 */ /* 0x008fe20008000000 */
[----:B------:R-:W-:Y:S01]  /*28ce0*/  UMOV UR10, UR17 ;  /* 0x00000011000a7c82 */ /* 0x000fe20008000000 */
[----:B------:R-:W-:Y:S01]  /*28cf0*/  UMOV UR15, 0x80 ;  /* 0x00000080000f7882 */ /* 0x000fe20000000000 */
[----:B------:R3:W-:Y:S02]  /*28d00*/  UTMALDG.4D [UR8], [UR4], desc[UR6] ;  /* 0x00000608040075b4 */ /* 0x0007e40008019000 */
[----:B---3--:R-:W-:Y:S01]  /*28d10*/  UMOV UR8, UR16 ;  /* 0x0000001000087c82 */ /* 0x008fe20008000000 */
[----:B------:R-:W-:Y:S01]  /*28d20*/  UMOV UR10, UR15 ;  /* 0x0000000f000a7c82 */ /* 0x000fe20008000000 */
[----:B------:R-:W-:Y:S01]  /*28d30*/  UMOV UR15, 0xc0 ;  /* 0x000000c0000f7882 */ /* 0x000fe20000000000 */
[----:B------:R3:W-:Y:S02]  /*28d40*/  UTMALDG.4D [UR8], [UR4], desc[UR6] ;  /* 0x00000608040075b4 */ /* 0x0007e40008019000 */
[----:B---3--:R-:W-:Y:S01]  /*28d50*/  UMOV UR8, UR14 ;  /* 0x0000000e00087c82 */ /* 0x008fe20008000000 */
[----:B------:R-:W-:-:S02]  /*28d60*/  UMOV UR10, UR15 ;  /* 0x0000000f000a7c82 */ /* 0x000fc40008000000 */
[----:B------:R4:W-:Y:S01]  /*28d70*/  UTMALDG.4D [UR8], [UR4], desc[UR6] ;  /* 0x00000608040075b4 */ /* 0x0009e20008019000 */
[----:B--2---:R-:W-:-:S04]  /*28d80*/  LOP3.LUT R2, R2, 0xfffffffe, RZ, 0xc0, !PT ;  /* 0xfffffffe02027812 */ /* 0x004fc800078ec0ff */
[----:B------:R-:W-:-:S05]  /*28d90*/  @P0 LOP3.LUT R2, R2, 0x1, RZ, 0xfc, !PT ;  /* 0x0000000102020812 */ /* 0x000fca00078efcff */
[----:B------:R4:W-:Y:S01]  /*28da0*/  STL [R1+0x20], R2 ;  /* 0x0000200201007387 */ /* 0x0009e20000100800 */
[----:B------:R-:W-:Y:S01]  /*28db0*/  NOP ;  /* 0x0000000000007918 */ /* 0x000fe20000000000 */
.L_x_1909:
[----:B------:R-:W3:Y:S01]  /*28dc0*/  LDL.LU R3, [R1+0x48] ;  /* 0x0000480001037983 */ /* 0x000ee20000300800 */
[----:B------:R-:W-:Y:S05]  /*28dd0*/  WARPSYNC.ALL ;  /* 0x0000000000007948 */ /* 0x000fea0003800000 */
[----:B----4-:R-:W-:Y:S01]  /*28de0*/  ULDC.64 UR4, c[0x0][0x298] ;  /* 0x0000a60000047ab9 */ /* 0x010fe20000000a00 */
[----:B------:R-:W-:Y:S01]  /*28df0*/  BSSY B6, `(.L_x_1914) ;  /* 0x000001c000067945 */ /* 0x000fe20003800000 */
[----:B------:R-:W-:Y:S01]  /*28e00*/  BAR.SYNC.DEFER_BLOCKING 0x8, 0x180 ;  /* 0x0206000000007b1d */ /* 0x000fe20000010000 */
[----:B---3--:R-:W-:Y:S01]  /*28e10*/  SHF.R.S32.HI R0, RZ, 0x1f, R3 ;  /* 0x0000001fff007819 */ /* 0x008fe20000011403 */
        /* <DEDUP_REMOVED lines=13> */
[----:B--2---:R-:W-:Y:S02]  /*28ef0*/  IMAD.U32 R4, RZ, RZ, UR4 ;  /* 0x00000004ff047e24 */ /* 0x004fe4000f8e00ff */
[----:B------:R-:W2:Y:S01]  /*28f00*/  LDC.64 R2, c[0x4][R2] ;  /* 0x0100000002027b82 */ /* 0x000ea20000000a00 */
[----:B------:R-:W-:Y:S02]  /*28f10*/  IMAD.U32 R5, RZ, RZ, UR5 ;  /* 0x00000005ff057e24 */ /* 0x000fe4000f8e00ff */
[----:B------:R-:W-:Y:S02]  /*28f20*/  IMAD.U32 R6, RZ, RZ, UR6 ;  /* 0x00000006ff067e24 */ /* 0x000fe4000f8e00ff */
[----:B-1----:R-:W-:-:S02]  /*28f30*/  IMAD.U32 R7, RZ, RZ, UR7 ;  /* 0x00000007ff077e24 */ /* 0x002fc4000f8e00ff */
[----:B------:R-:W-:Y:S02]  /*28f40*/  IMAD.U32 R10, RZ, RZ, UR8 ;  /* 0x00000008ff0a7e24 */ /* 0x000fe4000f8e00ff */
[----:B------:R-:W-:Y:S02]  /*28f50*/  IMAD.U32 R11, RZ, RZ, UR9 ;  /* 0x00000009ff0b7e24 */ /* 0x000fe4000f8e00ff */
[----:B------:R-:W-:Y:S02]  /*28f60*/  IMAD.MOV.U32 R8, RZ, RZ, 0x70 ;  /* 0x00000070ff087424 */ /* 0x000fe400078e00ff */
[----:B------:R-:W-:Y:S02]  /*28f70*/  IMAD.MOV.U32 R12, RZ, RZ, 0x1 ;  /* 0x00000001ff0c7424 */ /* 0x000fe400078e00ff */
[----:B------:R-:W-:-:S07]  /*28f80*/  IMAD.MOV.U32 R13, RZ, RZ, RZ ;  /* 0x000000ffff0d7224 */ /* 0x000fce00078e00ff */
[----:B------:R-:W-:-:S07]  /*28f90*/  LEPC R20, `(.L_x_1915) ;  /* 0x000000001014794e */ /* 0x000fce0000000000 */
[----:B0-2---:R-:W-:Y:S05]  /*28fa0*/  CALL.ABS.NOINC R2 ;  /* 0x0000000002007343 */ /* 0x005fea0003c00000 */
.L_x_1915:
[----:B------:R-:W-:Y:S05]  /*28fb0*/  BSYNC B6 ;  /* 0x0000000000067941 */ /* 0x000fea0003800000 */
.L_x_1914:
[----:B--2---:R-:W2:Y:S01]  /*28fc0*/  LDL.LU R0, [R1+0x50] ;  /* 0x0000500001007983 */ /* 0x004ea20000300800 */
[----:B------:R-:W-:Y:S01]  /*28fd0*/  ULDC.64 UR6, c[0x0][0xa00] ;  /* 0x0002800000067ab9 */ /* 0x000fe20000000a00 */
[----:B-1----:R-:W1:Y:S01]  /*28fe0*/  LDC R7, c[0x0][0x448] ;  /* 0x00011200ff077b82 */ /* 0x002e620000000800 */
[----:B------:R-:W-:Y:S01]  /*28ff0*/  ULDC.64 UR4, c[0x0][0x2d8] ;  /* 0x0000b60000047ab9 */ /* 0x000fe20000000a00 */
[----:B------:R-:W2:Y:S04]  /*29000*/  LDL.LU.64 R2, [R1+0x48] ;  /* 0x0000480001027983 */ /* 0x000ea80000300a00 */
[----:B------:R-:W3:Y:S04]  /*29010*/  LDL R5, [R1+0xc] ;  /* 0x00000c0001057983 */ /* 0x000ee80000100800 */
[----:B------:R-:W4:Y:S01]  /*29020*/  LDL R8, [R1+0x30] ;  /* 0x0000300001087983 */ /* 0x000f220000100800 */
[----:B------:R-:W-:-:S04]  /*29030*/  ISETP.NE.U32.AND P0, PT, RZ, UR6, PT ;  /* 0x00000006ff007c0c */ /* 0x000fc8000bf05070 */
[----:B------:R-:W-:Y:S01]  /*29040*/  ISETP.NE.AND.EX P0, PT, RZ, UR7, PT, P0 ;  /* 0x00000007ff007c0c */ /* 0x000fe2000bf05300 */
[----:B------:R-:W0:Y:S02]  /*29050*/  S2R R9, SR_TID.X ;  /* 0x0000000000097919 */ /* 0x000e240000002100 */
[----:B0-----:R-:W-:Y:S02]  /*29060*/  IMAD.SHL.U32 R9, R9, 0x10, RZ ;  /* 0x0000001009097824 */ /* 0x001fe400078e00ff */
[----:B--2---:R-:W-:Y:S01]  /*29070*/  IMAD.MOV.U32 R3, RZ, RZ, R0 ;  /* 0x000000ffff037224 */ /* 0x004fe200078e0000 */
[----:B---3--:R-:W-:-:S04]  /*29080*/  SHF.R.S32.HI R0, RZ, 0x1f, R5 ;  /* 0x0000001fff007819 */ /* 0x008fc80000011405 */
[----:B------:R-:W-:Y:S02]  /*29090*/  SEL R4, R0, RZ, !P0 ;  /* 0x000000ff00047207 */ /* 0x000fe40004000000 */
[----:B------:R-:W-:Y:S02]  /*290a0*/  SEL R0, R5, RZ, !P0 ;  /* 0x000000ff05007207 */ /* 0x000fe40004000000 */
[----:B------:R-:W0:Y:S01]  /*290b0*/  S2R R5, SR_TID.X ;  /* 0x0000000000057919 */ /* 0x000e220000002100 */
[----:B-1----:R-:W-:Y:S01]  /*290c0*/  ISETP.NE.AND P0, PT, R7, 0x1, PT ;  /* 0x000000010700780c */ /* 0x002fe20003f05270 */
[----:B------:R-:W-:-:S04]  /*290d0*/  IMAD.WIDE.U32 R2, R16, UR4, R2 ;  /* 0x0000000410027c25 */ /* 0x000fc8000f8e0002 */
[----:B------:R-:W-:Y:S01]  /*290e0*/  IMAD R3, R16, UR5, R3 ;  /* 0x0000000510037c24 */ /* 0x000fe2000f8e0203 */
[----:B------:R-:W-:-:S07]  /*290f0*/  ULDC.64 UR4, c[0x0][0x2e0] ;  /* 0x0000b80000047ab9 */ /* 0x000fce0000000a00 */
[----:B------:R-:W1:Y:S01]  /*29100*/  @P0 LDC R6, c[0x0][0x450] ;  /* 0x00011400ff060b82 */ /* 0x000e620000000800 */
[----:B0-----:R-:W-:-:S04]  /*29110*/  LOP3.LUT R5, R5, 0x7f, RZ, 0xc0, !PT ;  /* 0x0000007f05057812 */ /* 0x001fc800078ec0ff */
[----:B------:R-:W-:-:S04]  /*29120*/  SHF.R.U32.HI R5, RZ, 0x3, R5 ;  /* 0x00000003ff057819 */ /* 0x000fc80000011605 */
[----:B------:R-:W-:Y:S02]  /*29130*/  LOP3.LUT R9, R5, 0x70, R9, 0xf8, !PT ;  /* 0x0000007005097812 */ /* 0x000fe400078ef809 */
[----:B------:R-:W0:Y:S01]  /*29140*/  @P0 LDC R5, c[0x0][0x44c] ;  /* 0x00011300ff050b82 */ /* 0x000e220000000800 */
[----:B------:R-:W-:Y:S02]  /*29150*/  IMAD R4, R4, UR4, RZ ;  /* 0x0000000404047c24 */ /* 0x000fe4000f8e02ff */
[----:B------:R-:W-:-:S04]  /*29160*/  IMAD.WIDE.U32 R2, R0, UR4, R2 ;  /* 0x0000000400027c25 */ /* 0x000fc8000f8e0002 */
[----:B------:R-:W-:Y:S01]  /*29170*/  IMAD R0, R0, UR5, R4 ;  /* 0x0000000500007c24 */ /* 0x000fe2000f8e0204 */
[----:B------:R-:W-:Y:S01]  /*29180*/  ULDC.64 UR4, c[0x0][0x2d0] ;  /* 0x0000b40000047ab9 */ /* 0x000fe20000000a00 */
[----:B----4-:R-:W-:Y:S02]  /*29190*/  IMAD.IADD R4, R9, 0x1, R8 ;  /* 0x0000000109047824 */ /* 0x010fe400078e0208 */
[----:B------:R-:W2:Y:S01]  /*291a0*/  S2R R9, SR_TID.X ;  /* 0x0000000000097919 */ /* 0x000ea20000002100 */
[----:B------:R-:W-:Y:S02]  /*291b0*/  IMAD.IADD R3, R3, 0x1, R0 ;  /* 0x0000000103037824 */ /* 0x000fe400078e0200 */
[----:B------:R-:W-:Y:S02]  /*291c0*/  IMAD.MOV.U32 R0, RZ, RZ, R4 ;  /* 0x000000ffff007224 */ /* 0x000fe400078e0004 */
[----:B0-----:R-:W-:-:S05]  /*291d0*/  @P0 IMAD.HI.U32 R5, R4, R5, RZ ;  /* 0x0000000504050227 */ /* 0x001fca00078e00ff */
[----:B-1----:R-:W-:-:S05]  /*291e0*/  @P0 SHF.R.U32.HI R0, RZ, R6, R5 ;  /* 0x00000006ff000219 */ /* 0x002fca0000011605 */
        /* <DEDUP_REMOVED lines=127> */
.L_x_2107:
        /* <DEDUP_REMOVED lines=14> */
.L_x_1918:
[----:B------:R-:W-:Y:S05]  /*29ac0*/  BSYNC B0 ;  /* 0x0000000000007941 */ /* 0x000fea0003800000 */
.L_x_1917:
[----:B------:R-:W-:Y:S01]  /*29ad0*/  NOP ;  /* 0x0000000000007918 */ /* 0x000fe20000000000 */
[----:B------:R-:W-:Y:S01]  /*29ae0*/  PLOP3.LUT P0, PT, PT, PT, PT, 0x80, 0x0 ;  /* 0x000000000000781c */ /* 0x000fe20003f0f070 */
[----:B------:R-:W-:-:S12]  /*29af0*/  VIADD R11, R18, 0x30800 ;  /* 0x00030800120b7836 */ /* 0x000fd80000000000 */
.L_x_1919:
        /* <DEDUP_REMOVED lines=18> */
.L_x_2108:
[----:B------:R-:W-:Y:S05]  /*29c20*/  BSYNC B0 ;  /* 0x0000000000007941 */ /* 0x000fea0003800000 */
.L_x_1920:
[----:B------:R-:W3:Y:S04]  /*29c30*/  LDL R2, [R1+0x44] ;  /* 0x0000440001027983 */ /* 0x000ee80000100800 */
[----:B0-----:R-:W4:Y:S01]  /*29c40*/  LDL R4, [R1+0x2c] ;  /* 0x00002c0001047983 */ /* 0x001f220000100800 */
[----:B------:R-:W-:Y:S01]  /*29c50*/  BSSY B0, `(.L_x_1922) ;  /* 0x00002a8000007945 */ /* 0x000fe20003800000 */
[----:B---3--:R-:W-:-:S05]  /*29c60*/  VIADD R0, R2, 0xfffffffe ;  /* 0xfffffffe02007836 */ /* 0x008fca0000000000 */
[----:B----4-:R-:W-:-:S13]  /*29c70*/  ISETP.GE.AND P0, PT, R0, R4, PT ;  /* 0x000000040000720c */ /* 0x010fda0003f06270 */
[----:B------:R-:W-:Y:S05]  /*29c80*/  @!P0 BRA `(.L_x_1923) ;  /* 0x0000002800908947 */ /* 0x000fea0003800000 */
[----:B--2---:R-:W2:Y:S04]  /*29c90*/  LDL.LU R3, [R1+0x54] ;  /* 0x0000540001037983 */ /* 0x004ea80000300800 */
[----:B------:R-:W3:Y:S04]  /*29ca0*/  LDL.LU R7, [R1+0x40] ;  /* 0x0000400001077983 */ /* 0x000ee80000300800 */
[----:B------:R-:W4:Y:S04]  /*29cb0*/  LDL.LU R2, [R1+0x60] ;  /* 0x0000600001027983 */ /* 0x000f280000300800 */
[----:B------:R-:W5:Y:S04]  /*29cc0*/  LDL.LU R6, [R1+0x38] ;  /* 0x0000380001067983 */ /* 0x000f680000300800 */
[----:B-1----:R-:W5:Y:S01]  /*29cd0*/  LDL.LU R5, [R1+0x5c] ;  /* 0x00005c0001057983 */ /* 0x002f620000300800 */
[----:B------:R-:W-:Y:S01]  /*29ce0*/  LOP3.LUT R10, RZ, R4, RZ, 0x33, !PT ;  /* 0x00000004ff0a7212 */ /* 0x000fe200078e33ff */
[----:B------:R-:W-:Y:S01]  /*29cf0*/  BSSY B2, `(.L_x_1924) ;  /* 0x00000e9000027945 */ /* 0x000fe20003800000 */
[----:B--2---:R-:W-:-:S04]  /*29d00*/  VIADD R3, R3, 0x1 ;  /* 0x0000000103037836 */ /* 0x004fc80000000000 */
[----:B---3--:R-:W-:Y:S01]  /*29d10*/  IMAD R3, R3, R7, RZ ;  /* 0x0000000703037224 */ /* 0x008fe200078e02ff */
[----:B----4-:R-:W-:-:S04]  /*29d20*/  LOP3.LUT R2, RZ, R2, RZ, 0x33, !PT ;  /* 0x00000002ff027212 */ /* 0x010fc800078e33ff */
        /* <DEDUP_REMOVED lines=45> */
.L_x_1928:
[----:B------:R-:W-:Y:S01]  /*2a000*/  IMAD R3, R8, 0x8, R18 ;  /* 0x0000000808037824 */ /* 0x000fe200078e0212 */
[----:B------:R-:W-:Y:S01]  /*2a010*/  SHF.L.U32 R2, R9, 0x1f, RZ ;  /* 0x0000001f09027819 */ /* 0x000fe200000006ff */
[----:B------:R-:W-:Y:S03]  /*2a020*/  BSSY B3, `(.L_x_1929) ;  /* 0x0000003000037945 */ /* 0x000fe60003800000 */
[----:B------:R-:W1:Y:S02]  /*2a030*/  SYNCS.PHASECHK.TRANS64.TRYWAIT P0, [R3+URZ+0x30840], R2 ;  /* 0x03084002030075a7 */ /* 0x000e64000800017f */
[----:B-1----:R-:W-:Y:S05]  /*2a040*/  @!P0 BRA `(.L_x_1930) ;  /* 0x0000006400e48947 */ /* 0x002fea0003800000 */
.L_x_2109:
[----:B------:R-:W-:Y:S05]  /*2a050*/  BSYNC B3 ;  /* 0x0000000000037941 */ /* 0x000fea0003800000 */
.L_x_1929:
        /* <DEDUP_REMOVED lines=12> */
.L_x_1932:
[----:B------:R-:W-:Y:S05]  /*2a120*/  BSYNC B3 ;  /* 0x0000000000037941 */ /* 0x000fea0003800000 */
.L_x_1931:
        /* <DEDUP_REMOVED lines=12> */
.L_x_1933:
        /* <DEDUP_REMOVED lines=16> */
.L_x_1934:
        /* <DEDUP_REMOVED lines=16> */
.L_x_1935:
        /* <DEDUP_REMOVED lines=16> */
.L_x_1936:
        /* <DEDUP_REMOVED lines=16> */
.L_x_2110:
[----:B------:R-:W-:Y:S05]  /*2a5f0*/  BSYNC B3 ;  /* 0x0000000000037941 */ /* 0x000fea0003800000 */
.L_x_1937:
        /* <DEDUP_REMOVED lines=12> */
.L_x_1940:
[----:B------:R-:W-:Y:S05]  /*2a6c0*/  BSYNC B3 ;  /* 0x0000000000037941 */ /* 0x000fea0003800000 */
.L_x_1939:
        /* <DEDUP_REMOVED lines=13> */
.L_x_1941:
        /* <DEDUP_REMOVED lines=15> */
.L_x_1942:
        /* <DEDUP_REMOVED lines=15> */
.L_x_1943:
        /* <DEDUP_REMOVED lines=15> */
.L_x_1944:
        /* <DEDUP_REMOVED lines=12> */
.L_x_1927:
[----:B------:R-:W-:Y:S05]  /*2ab30*/  BSYNC B1 ;  /* 0x0000000000017941 */ /* 0x000fea0003800000 */
.L_x_1926:
[----:B0-----:R-:W2:Y:S01]  /*2ab40*/  LDL.LU R0, [R1+0x44] ;  /* 0x0000440001007983 */ /* 0x001ea20000300800 */
[----:B------:R-:W-:-:S03]  /*2ab50*/  IMAD.MOV.U32 R19, RZ, RZ, R8 ;  /* 0x000000ffff137224 */ /* 0x000fc600078e0008 */
[----:B------:R0:W-:Y:S02]  /*2ab60*/  STL [R1+0x10], R9 ;  /* 0x0000100901007387 */ /* 0x0001e40000100800 */
[----:B0-2---:R-:W-:-:S07]  /*2ab70*/  VIADD R0, R0, 0xfffffffd ;  /* 0xfffffffd00007836 */ /* 0x005fce0000000000 */
.L_x_1925:
[----:B------:R-:W-:Y:S05]  /*2ab80*/  BSYNC B2 ;  /* 0x0000000000027941 */ /* 0x000fea0003800000 */
.L_x_1924:
[----:B------:R-:W-:-:S05]  /*2ab90*/  VIADD R10, R10, 0xfffffffe ;  /* 0xfffffffe0a0a7836 */ /* 0x000fca0000000000 */
[----:B------:R-:W-:-:S13]  /*2aba0*/  ISETP.NE.AND P0, PT, R10, R7, PT ;  /* 0x000000070a00720c */ /* 0x000fda0003f05270 */
[----:B------:R-:W-:Y:S05]  /*2abb0*/  @!P0 BRA `(.L_x_1923) ;  /* 0x0000001800c48947 */ /* 0x000fea0003800000 */
[----:B------:R-:W-:-:S07]  /*2abc0*/  IMAD.MOV.U32 R9, RZ, RZ, R17 ;  /* 0x000000ffff097224 */ /* 0x000fce00078e0011 */
.L_x_1983:
[----:B--2---:R-:W2:Y:S04]  /*2abd0*/  LDL R3, [R1+0x20] ;  /* 0x0000200001037983 */ /* 0x004ea80000100800 */
        /* <DEDUP_REMOVED lines=35> */
.L_x_1947:
[----:B------:R-:W-:Y:S01]  /*2ae10*/  IMAD R3, R4, 0x8, R18 ;  /* 0x0000000804037824 */ /* 0x000fe200078e0212 */
[----:B------:R-:W-:Y:S01]  /*2ae20*/  SHF.L.U32 R2, R5, 0x1f, RZ ;  /* 0x0000001f05027819 */ /* 0x000fe200000006ff */
[----:B------:R-:W-:Y:S03]  /*2ae30*/  BSSY B2, `(.L_x_1948) ;  /* 0x0000003000027945 */ /* 0x000fe60003800000 */
[----:B------:R-:W1:Y:S02]  /*2ae40*/  SYNCS.PHASECHK.TRANS64.TRYWAIT P0, [R3+URZ+0x30840], R2 ;  /* 0x03084002030075a7 */ /* 0x000e64000800017f */
[----:B-1----:R-:W-:Y:S05]  /*2ae50*/  @!P0 BRA `(.L_x_1949) ;  /* 0x0000005800888947 */ /* 0x002fea0003800000 */
.L_x_2111:
[----:B------:R-:W-:Y:S05]  /*2ae60*/  BSYNC B2 ;  /* 0x0000000000027941 */ /* 0x000fea0003800000 */
.L_x_1948:
        /* <DEDUP_REMOVED lines=12> */
.L_x_1951:
[----:B------:R-:W-:Y:S05]  /*2af30*/  BSYNC B2 ;  /* 0x0000000000027941 */ /* 0x000fea0003800000 */
.L_x_1950:
        /* <DEDUP_REMOVED lines=12> */
.L_x_1952:
        /* <DEDUP_REMOVED lines=16> */
.L_x_1953:
        /* <DEDUP_REMOVED lines=16> */
.L_x_1954:
        /* <DEDUP_REMOVED lines=16> */
.L_x_1955:
        /* <DEDUP_REMOVED lines=16> */
.L_x_2112:
[----:B------:R-:W-:Y:S05]  /*2b400*/  BSYNC B2 ;  /* 0x0000000000027941 */ /* 0x000fea0003800000 */
.L_x_1956:
        /* <DEDUP_REMOVED lines=11> */
.L_x_1959:
[----:B------:R-:W-:Y:S05]  /*2b4c0*/  BSYNC B2 ;  /* 0x0000000000027941 */ /* 0x000fea0003800000 */
.L_x_1958:
        /* <DEDUP_REMOVED lines=12> */
.L_x_1960:
        /* <DEDUP_REMOVED lines=15> */
.L_x_1961:
        /* <DEDUP_REMOVED lines=15> */
.L_x_1962:
        /* <DEDUP_REMOVED lines=15> */
.L_x_1963:
        /* <DEDUP_REMOVED lines=12> */
.L_x_1946:
[----:B------:R-:W-:Y:S05]  /*2b920*/  BSYNC B1 ;  /* 0x0000000000017941 */ /* 0x000fea0003800000 */
.L_x_1945:
[----:B------:R-:W2:Y:S01]  /*2b930*/  LDL R2, [R1+0x20] ;  /* 0x0000200001027983 */ /* 0x000ea20000100800 */
[----:B------:R-:W-:Y:S01]  /*2b940*/  VIADD R19, R4, 0x1 ;  /* 0x0000000104137836 */ /* 0x000fe20000000000 */
[----:B------:R-:W-:Y:S01]  /*2b950*/  BSSY B1, `(.L_x_1964) ;  /* 0x00000d3000017945 */ /* 0x000fe20003800000 */
[----:B------:R-:W-:-:S03]  /*2b960*/  VIADD R6, R0, 0xffffffff ;  /* 0xffffffff00067836 */ /* 0x000fc60000000000 */
        /* <DEDUP_REMOVED lines=13> */
[----:B0-----:R-:W0:Y:S01]  /*2ba40*/  LDC R8, c[0x0][0x43c] ;  /* 0x00010f00ff087b82 */ /* 0x001e220000000800 */
        /* <DEDUP_REMOVED lines=18> */
.L_x_1966:
[----:B------:R-:W-:Y:S01]  /*2bb70*/  IMAD R2, R19, 0x8, R18 ;  /* 0x0000000813027824 */ /* 0x000fe200078e0212 */
[----:B------:R-:W-:Y:S01]  /*2bb80*/  SHF.L.U32 R3, R10, 0x1f, RZ ;  /* 0x0000001f0a037819 */ /* 0x000fe200000006ff */
[----:B------:R-:W-:Y:S03]  /*2bb90*/  BSSY B2, `(.L_x_1967) ;  /* 0x0000003000027945 */ /* 0x000fe60003800000 */
[----:B------:R-:W3:Y:S02]  /*2bba0*/  SYNCS.PHASECHK.TRANS64.TRYWAIT P0, [R2+URZ+0x30840], R3 ;  /* 0x03084003020075a7 */ /* 0x000ee4000800017f */
[----:B---3--:R-:W-:Y:S05]  /*2bbb0*/  @!P0 BRA `(.L_x_1968) ;  /* 0x0000004c00588947 */ /* 0x008fea0003800000 */
.L_x_2113:
[----:B------:R-:W-:Y:S05]  /*2bbc0*/  BSYNC B2 ;  /* 0x0000000000027941 */ /* 0x000fea0003800000 */
.L_x_1967:
[----:B0-2---:R-:W0:Y:S01]  /*2bbd0*/  S2R R8, SR_TID.X ;  /* 0x0000000000087919 */ /* 0x005e220000002100 */
[----:B------:R-:W-:Y:S01]  /*2bbe0*/  BSSY B2, `(.L_x_1969) ;  /* 0x000000b000027945 */ /* 0x000fe20003800000 */
[----:B0-----:R-:W-:-:S04]  /*2bbf0*/  LOP3.LUT R8, R8, 0x7f, RZ, 0xc0, !PT ;  /* 0x0000007f08087812 */ /* 0x001fc800078ec0ff */
[----:B------:R-:W-:-:S13]  /*2bc00*/  ISETP.NE.AND P1, PT, R8, RZ, PT ;  /* 0x000000ff0800720c */ /* 0x000fda0003f25270 */
[----:B------:R-:W-:Y:S05]  /*2bc10*/  @P1 BRA `(.L_x_1970) ;  /* 0x00000000001c1947 */ /* 0x000fea0003800000 */
[----:B------:R-:W0:Y:S01]  /*2bc20*/  S2R R8, SR_TID.X ;  /* 0x0000000000087919 */ /* 0x000e220000002100 */
[----:B---3--:R-:W-:-:S04]  /*2bc30*/  IMAD.MOV.U32 R3, RZ, RZ, 0x8000 ;  /* 0x00008000ff037424 */ /* 0x008fc800078e00ff */
[----:B------:R2:W-:Y:S01]  /*2bc40*/  SYNCS.ARRIVE.TRANS64 RZ, [R2+URZ+0x30830], R3 ;  /* 0x0308300302ff79a7 */ /* 0x0005e2000800003f */
[----:B0-----:R-:W-:-:S04]  /*2bc50*/  LOP3.LUT R8, R8, 0x1f, RZ, 0xc0, !PT ;  /* 0x0000001f08087812 */ /* 0x001fc800078ec0ff */
[----:B------:R-:W-:-:S13]  /*2bc60*/  ISETP.NE.AND P0, PT, R8, RZ, PT ;  /* 0x000000ff0800720c */ /* 0x000fda0003f05270 */
[----:B--2---:R-:W-:Y:S05]  /*2bc70*/  @!P0 BRA `(.L_x_1970) ;  /* 0x0000000000048947 */ /* 0x004fea0003800000 */
[----:B------:R-:W-:Y:S01]  /*2bc80*/  BPT.TRAP 0x1 ;  /* 0x000000040000795c */ /* 0x000fe20000300000 */
.L_x_1970:
[----:B------:R-:W-:Y:S05]  /*2bc90*/  BSYNC B2 ;  /* 0x0000000000027941 */ /* 0x000fea0003800000 */
.L_x_1969:
[----:B---3--:R-:W2:Y:S01]  /*2bca0*/  LDL R2, [R1+0x14] ;  /* 0x0000140001027983 */ /* 0x008ea20000100800 */
        /* <DEDUP_REMOVED lines=8> */
[----:B-1----:R-:W-:Y:S01]  /*2bd30*/  VIADD R10, R8, 0x20400 ;  /* 0x00020400080a7836 */ /* 0x002fe20000000000 */
[----:B------:R-:W-:Y:S01]  /*2bd40*/  UMOV UR6, 0x0 ;  /* 0x0000000000067882 */ /* 0x000fe20000000000 */
[----:B------:R-:W-:Y:S01]  /*2bd50*/  UMOV UR7, 0x14f00000 ;  /* 0x14f0000000077882 */ /* 0x000fe20000000000 */
[----:B--2---:R-:W-:-:S09]  /*2bd60*/  IMAD R2, R7, 0x40, R2 ;  /* 0x0000004007027824 */ /* 0x004fd200078e0202 */
.L_x_1971:
        /* <DEDUP_REMOVED lines=16> */
.L_x_1972:
        /* <DEDUP_REMOVED lines=16> */
.L_x_1973:
        /* <DEDUP_REMOVED lines=16> */
.L_x_1974:
        /* <DEDUP_REMOVED lines=15> */
.L_x_2114:
[----:B------:R-:W-:Y:S05]  /*2c160*/  BSYNC B2 ;  /* 0x0000000000027941 */ /* 0x000fea0003800000 */
.L_x_1975:
        /* <DEDUP_REMOVED lines=11> */
.L_x_1978:
[----:B------:R-:W-:Y:S05]  /*2c220*/  BSYNC B2 ;  /* 0x0000000000027941 */ /* 0x000fea0003800000 */
.L_x_1977:
        /* <DEDUP_REMOVED lines=12> */
.L_x_1979:
        /* <DEDUP_REMOVED lines=15> */
.L_x_1980:
        /* <DEDUP_REMOVED lines=15> */
.L_x_1981:
        /* <DEDUP_REMOVED lines=15> */
.L_x_1982:
        /* <DEDUP_REMOVED lines=12> */
.L_x_1965:
[----:B------:R-:W-:Y:S05]  /*2c680*/  BSYNC B1 ;  /* 0x0000000000017941 */ /* 0x000fea0003800000 */
.L_x_1964:
[----:B------:R-:W3:Y:S01]  /*2c690*/  LDL R2, [R1+0x2c] ;  /* 0x00002c0001027983 */ /* 0x000ee20000100800 */
[----:B------:R-:W-:Y:S01]  /*2c6a0*/  VIADD R0, R0, 0xfffffffe ;  /* 0xfffffffe00007836 */ /* 0x000fe20000000000 */
[----:B---3--:R-:W-:-:S13]  /*2c6b0*/  ISETP.GT.AND P0, PT, R6, R2, PT ;  /* 0x000000020600720c */ /* 0x008fda0003f04270 */
[----:B------:R-:W-:Y:S05]  /*2c6c0*/  @P0 BRA `(.L_x_1983) ;  /* 0xffffffe400400947 */ /* 0x000fea000383ffff */
.L_x_1923:
[----:B------:R-:W-:Y:S05]  /*2c6d0*/  BSYNC B0 ;  /* 0x0000000000007941 */ /* 0x000fea0003800000 */
.L_x_1922:
        /* <DEDUP_REMOVED lines=19> */
.L_x_1985:
[----:B------:R-:W-:Y:S05]  /*2c810*/  BSYNC B0 ;  /* 0x0000000000007941 */ /* 0x000fea0003800000 */
.L_x_1984:
        /* <DEDUP_REMOVED lines=11> */
.L_x_2115:
[----:B------:R-:W-:Y:S05]  /*2c8d0*/  BSYNC B1 ;  /* 0x0000000000017941 */ /* 0x000fea0003800000 */
.L_x_1988:
        /* <DEDUP_REMOVED lines=9> */
.L_x_1991:
[----:B------:R-:W-:Y:S05]  /*2c970*/  BSYNC B1 ;  /* 0x0000000000017941 */ /* 0x000fea0003800000 */
.L_x_1990:
        /* <DEDUP_REMOVED lines=12> */
.L_x_1992:
        /* <DEDUP_REMOVED lines=15> */
.L_x_1993:
        /* <DEDUP_REMOVED lines=15> */
.L_x_1994:
        /* <DEDUP_REMOVED lines=15> */
.L_x_1995:
        /* <DEDUP_REMOVED lines=10> */
.L_x_1987:
[----:B------:R-:W-:Y:S05]  /*2cdb0*/  BSYNC B0 ;  /* 0x0000000000007941 */ /* 0x000fea0003800000 */
.L_x_1986:
[----:B------:R-:W2:Y:S01]  /*2cdc0*/  LDL.LU R4, [R1+0x10] ;  /* 0x0000100001047983 */ /* 0x000ea20000300800 */
[----:B------:R-:W-:-:S05]  /*2cdd0*/  VIADD R19, R19, 0x1 ;  /* 0x0000000113137836 */ /* 0x000fca0000000000 */
[----:B------:R-:W-:-:S04]  /*2cde0*/  ISETP.NE.AND P0, PT, R19, 0x2, PT ;  /* 0x000000021300780c */ /* 0x000fc80003f05270 */
[----:B------:R-:W-:Y:S02]  /*2cdf0*/  SEL R0, RZ, 0x1, P0 ;  /* 0x00000001ff007807 */ /* 0x000fe40000000000 */
[----:B------:R-:W-:Y:S02]  /*2ce00*/  SEL R19, R19, RZ, P0 ;  /* 0x000000ff13137207 */ /* 0x000fe40000000000 */
[----:B--2---:R-:W-:-:S05]  /*2ce10*/  LOP3.LUT R4, R4, R0, RZ, 0x3c, !PT ;  /* 0x0000000004047212 */ /* 0x004fca00078e3cff */
[----:B------:R2:W-:Y:S02]  /*2ce20*/  STL [R1+0x10], R4 ;  /* 0x0000100401007387 */ /* 0x0005e40000100800 */
.L_x_1902:
[----:B------:R-:W-:Y:S05]  /*2ce30*/  BSYNC B7 ;  /* 0x0000000000077941 */ /* 0x000fea0003800000 */
.L_x_1900:
        /* <DEDUP_REMOVED lines=9> */
[----:B-12---:R-:W1:Y:S04]  /*2ced0*/  LDS.128 R4, [R18+0x308d0] ;  /* 0x0308d00012047984 */ /* 0x006e680000000c00 */
[----:B-1----:R1:W-:Y:S04]  /*2cee0*/  STL.64 [R1], R4 ;  /* 0x0000000401007387 */ /* 0x0023e80000100a00 */
[----:B------:R1:W-:Y:S01]  /*2cef0*/  STL.64 [R1+0x8], R6 ;  /* 0x0000080601007387 */ /* 0x0003e20000100a00 */
[----:B------:R-:W-:Y:S06]  /*2cf00*/  BAR.ARV 0x4, 0x180 ;  /* 0x0106000000007b1d */ /* 0x000fec0000002000 */
[----:B------:R-:W-:Y:S05]  /*2cf10*/  BRA `(.L_x_1997) ;  /* 0x0000001000407947 */ /* 0x000fea0003800000 */
.L_x_1996:
[----:B------:R-:W3:Y:S01]  /*2cf20*/  S2R R16, SR_TID.X ;  /* 0x0000000000107919 */ /* 0x000ee20000002100 */
[----:B------:R-:W-:Y:S01]  /*2cf30*/  UMOV UR4, 0xffffffff ;  /* 0xffffffff00047882 */ /* 0x000fe20000000000 */
[----:B---3--:R-:W-:-:S04]  /*2cf40*/  LOP3.LUT R16, R16, 0x1f, RZ, 0xc0, !PT ;  /* 0x0000001f10107812 */ /* 0x008fc800078ec0ff */
[----:B------:R-:W-:Y:S01]  /*2cf50*/  ISETP.NE.AND P0, PT, R16, 0x1f, PT ;  /* 0x0000001f1000780c */ /* 0x000fe20003f05270 */
[----:B------:R-:W-:-:S12]  /*2cf60*/  BRA.DIV UR4, `(.L_x_1998) ;  /* 0x0000003a04a87947 */ /* 0x000fd8000b800000 */
[----:B------:R-:W1:Y:S01]  /*2cf70*/  LDL.LU R2, [R1] ;  /* 0x0000000001027983 */ /* 0x000e620000300800 */
[----:B------:R-:W-:-:S03]  /*2cf80*/  ULDC UR4, c[0x0][0xc3c] ;  /* 0x00030f0000047ab9 */ /* 0x000fc60000000800 */
[----:B------:R-:W3:Y:S01]  /*2cf90*/  LDL R3, [R1+0xc] ;  /* 0x00000c0001037983 */ /* 0x000ee20000100800 */
[----:B------:R-:W-:Y:S01]  /*2cfa0*/  ULDC.64 UR6, c[0x0][0x208] ;  /* 0x0000820000067ab9 */ /* 0x000fe20000000a00 */
[----:B-1----:R-:W-:Y:S02]  /*2cfb0*/  IMAD.MOV.U32 R10, RZ, RZ, R2 ;  /* 0x000000ffff0a7224 */ /* 0x002fe400078e0002 */
[----:B---3--:R-:W-:-:S05]  /*2cfc0*/  IMAD.IADD R0, R3, 0x1, R16 ;  /* 0x0000000103007824 */ /* 0x008fca00078e0210 */
[----:B------:R-:W-:-:S13]  /*2cfd0*/  ISETP.GE.OR P1, PT, R0, UR4, !P0 ;  /* 0x0000000400007c0c */ /* 0x000fda000c726670 */
[----:B------:R-:W1:Y:S08]  /*2cfe0*/  @!P1 LDC.64 R2, c[0x0][0xc80] ;  /* 0x00032000ff029b82 */ /* 0x000e700000000a00 */
[----:B------:R-:W3:Y:S01]  /*2cff0*/  @!P1 LDC.64 R6, c[0x0][0xc78] ;  /* 0x00031e00ff069b82 */ /* 0x000ee20000000a00 */
[----:B-1----:R-:W-:-:S05]  /*2d000*/  @!P1 IMAD.WIDE R2, R0, 0x4, R2 ;  /* 0x0000000400029825 */ /* 0x002fca00078e0202 */
[----:B0-----:R3:W4:Y:S02]  /*2d010*/  @!P1 LDG.E R8, desc[UR6][R2.64] ;  /* 0x0000000602089981 */ /* 0x001724000c1e1900 */
[----:B---3--:R-:W-:-:S06]  /*2d020*/  @!P1 IMAD.WIDE R2, R0, 0x4, R6 ;  /* 0x0000000400029825 */ /* 0x008fcc00078e0206 */
[----:B------:R-:W3:Y:S01]  /*2d030*/  @!P1 LDG.E R2, desc[UR6][R2.64] ;  /* 0x0000000602029981 */ /* 0x000ee2000c1e1900 */
        /* <DEDUP_REMOVED lines=8> */
[----:B----4-:R-:W-:-:S02]  /*2d0c0*/  @!P1 IMAD.MOV.U32 R4, RZ, RZ, R8 ;  /* 0x000000ffff049224 */ /* 0x010fc400078e0008 */
[----:B------:R-:W-:Y:S02]  /*2d0d0*/  IMAD.MOV.U32 R8, RZ, RZ, RZ ;  /* 0x000000ffff087224 */ /* 0x000fe400078e00ff */
        /* <DEDUP_REMOVED lines=19> */
.L_x_2125:
[----:B------:R-:W-:Y:S02]  /*2d210*/  ULDC UR4, c[0x0][0xc38] ;  /* 0x00030e0000047ab9 */ /* 0x000fe40000000800 */
[----:B------:R-:W-:-:S04]  /*2d220*/  IMAD.U32 R2, RZ, RZ, UR4 ;  /* 0x00000004ff027e24 */ /* 0x000fc8000f8e00ff */
[----:B-1----:R-:W-:-:S04]  /*2d230*/  IMAD R9, R9, R2, RZ ;  /* 0x0000000209097224 */ /* 0x002fc800078e02ff */
[----:B------:R-:W-:-:S05]  /*2d240*/  IMAD.IADD R0, R0, 0x1, R9 ;  /* 0x0000000100007824 */ /* 0x000fca00078e0209 */
[----:B------:R-:W-:-:S13]  /*2d250*/  ISETP.GT.AND P6, PT, R0, R5, PT ;  /* 0x000000050000720c */ /* 0x000fda0003fc4270 */
[----:B------:R-:W-:Y:S05]  /*2d260*/  @P6 BRA `(.L_x_1999) ;  /* 0x0000000000b06947 */ /* 0x000fea0003800000 */
.L_x_2002:
        /* <DEDUP_REMOVED lines=38> */
.L_x_2133:
[----:B------:R-:W-:Y:S02]  /*2d4d0*/  ULDC UR4, c[0x0][0xc38] ;  /* 0x00030e0000047ab9 */ /* 0x000fe40000000800 */
[----:B------:R-:W-:-:S04]  /*2d4e0*/  IMAD.U32 R2, RZ, RZ, UR4 ;  /* 0x00000004ff027e24 */ /* 0x000fc8000f8e00ff */
[----:B-1----:R-:W-:-:S04]  /*2d4f0*/  IMAD R9, R9, R2, RZ ;  /* 0x0000000209097224 */ /* 0x002fc800078e02ff */
[----:B------:R-:W-:-:S05]  /*2d500*/  IMAD.IADD R0, R9, 0x1, R0 ;  /* 0x0000000109007824 */ /* 0x000fca00078e0200 */
[----:B------:R-:W-:-:S13]  /*2d510*/  ISETP.GT.AND P6, PT, R0, R5, PT ;  /* 0x000000050000720c */ /* 0x000fda0003fc4270 */
[----:B------:R-:W-:Y:S05]  /*2d520*/  @!P6 BRA `(.L_x_2002) ;  /* 0xfffffffc0050e947 */ /* 0x000fea000383ffff */
.L_x_1999:
        /* <DEDUP_REMOVED lines=8> */
[----:B-1----:R1:W3:Y:S04]  /*2d5b0*/  SHFL.IDX PT, R4, R4, R3, 0x1f ;  /* 0x00001f0304047589 */ /* 0x0022e800000e0000 */
[----:B------:R1:W4:Y:S01]  /*2d5c0*/  SHFL.IDX PT, R6, R6, R3, 0x1f ;  /* 0x00001f0306067589 */ /* 0x00032200000e0000 */
[----:B--2---:R-:W-:-:S05]  /*2d5d0*/  IMAD.IADD R10, R3, 0x1, R10 ;  /* 0x00000001030a7824 */ /* 0x004fca00078e020a */
[----:B---34-:R1:W-:Y:S02]  /*2d5e0*/  STL [R1+0xc], R10 ;  /* 0x00000c0a01007387 */ /* 0x0183e40000100800 */
.L_x_2138:
[----:B------:R-:W-:-:S13]  /*2d5f0*/  ISETP.NE.AND P0, PT, R0, RZ, PT ;  /* 0x000000ff0000720c */ /* 0x000fda0003f05270 */
[----:B------:R-:W-:Y:S05]  /*2d600*/  @!P0 BRA `(.L_x_2004) ;  /* 0x0000000000148947 */ /* 0x000fea0003800000 */
[----:B------:R-:W-:Y:S01]  /*2d610*/  UMOV UR4, 0xffffffff ;  /* 0xffffffff00047882 */ /* 0x000fe20000000000 */
[----:B-1----:R-:W-:Y:S02]  /*2d620*/  VIADD R3, R3, 0xffffffff ;  /* 0xffffffff03037836 */ /* 0x002fe40000000000 */
[----:B------:R-:W-:Y:S05]  /*2d630*/  BRA.DIV UR4, `(.L_x_2005) ;  /* 0x0000003e04987947 */ /* 0x000fea000b800000 */
[----:B------:R1:W3:Y:S02]  /*2d640*/  SHFL.IDX PT, R3, R7, R3, 0x1f ;  /* 0x00001f0307037589 */ /* 0x0002e400000e0000 */
.L_x_2141:
[----:B---3--:R-:W-:-:S07]  /*2d650*/  IMAD.MOV.U32 R8, RZ, RZ, R3 ;  /* 0x000000ffff087224 */ /* 0x008fce00078e0003 */
.L_x_2004:
[----:B------:R-:W-:Y:S01]  /*2d660*/  ISETP.NE.AND P0, PT, R6, 0x1, PT ;  /* 0x000000010600780c */ /* 0x000fe20003f05270 */
[----:B------:R-:W-:-:S05]  /*2d670*/  IMAD R0, R8, R2, R9 ;  /* 0x0000000208007224 */ /* 0x000fca00078e0209 */
[----:B------:R3:W-:Y:S02]  /*2d680*/  STL [R1], R0 ;  /* 0x0000000001007387 */ /* 0x0007e40000100800 */
[----:B---3--:R-:W-:-:S05]  /*2d690*/  IMAD.IADD R0, R5, 0x1, -R0 ;  /* 0x0000000105007824 */ /* 0x008fca00078e0a00 */
[----:B------:R-:W-:Y:S05]  /*2d6a0*/  @!P0 BRA `(.L_x_2006) ;  /* 0x0000000000e48947 */ /* 0x000fea0003800000 */
[----:B------:R-:W-:-:S04]  /*2d6b0*/  IABS R5, R4 ;  /* 0x0000000400057213 */ /* 0x000fc80000000000 */
[----:B------:R-:W3:Y:S08]  /*2d6c0*/  I2F.RP R2, R5 ;  /* 0x0000000500027306 */ /* 0x000ef00000209400 */
[----:B---3--:R-:W3:Y:S02]  /*2d6d0*/  MUFU.RCP R2, R2 ;  /* 0x0000000200027308 */ /* 0x008ee40000001000 */
[----:B---3--:R-:W-:-:S06]  /*2d6e0*/  VIADD R2, R2, 0xffffffe ;  /* 0x0ffffffe02027836 */ /* 0x008fcc0000000000 */
[----:B-1----:R-:W1:Y:S02]  /*2d6f0*/  F2I.FTZ.U32.TRUNC.NTZ R3, R2 ;  /* 0x0000000200037305 */ /* 0x002e64000021f000 */
[----:B-1----:R-:W-:-:S04]  /*2d700*/  IMAD.MOV R2, RZ, RZ, -R3 ;  /* 0x000000ffff027224 */ /* 0x002fc800078e0a03 */
        /* <DEDUP_REMOVED lines=14> */
[----:B------:R-:W1:Y:S07]  /*2d7f0*/  I2F.RP R2, R5 ;  /* 0x0000000500027306 */ /* 0x000e6e0000209400 */
[----:B------:R-:W-:Y:S01]  /*2d800*/  @P0 VIADD R8, R8, 0x1 ;  /* 0x0000000108080836 */ /* 0x000fe20000000000 */
[----:B-1----:R-:W1:Y:S02]  /*2d810*/  MUFU.RCP R2, R2 ;  /* 0x0000000200027308 */ /* 0x002e640000001000 */
[----:B-1----:R-:W-:-:S06]  /*2d820*/  VIADD R2, R2, 0xffffffe ;  /* 0x0ffffffe02027836 */ /* 0x002fcc0000000000 */
[----:B------:R-:W1:Y:S02]  /*2d830*/  F2I.FTZ.U32.TRUNC.NTZ R3, R2 ;  /* 0x0000000200037305 */ /* 0x000e64000021f000 */
[----:B-1----:R-:W-:-:S04]  /*2d840*/  IMAD.MOV R2, RZ, RZ, -R3 ;  /* 0x000000ffff027224 */ /* 0x002fc800078e0a03 */
[----:B0-----:R-:W-:Y:S02]  /*2d850*/  IMAD R7, R2, R5, RZ ;  /* 0x0000000502077224 */ /* 0x001fe400078e02ff */
        /* <DEDUP_REMOVED lines=24> */
[----:B------:R-:W-:-:S04]  /*2d9e0*/  IMAD.MOV R2, RZ, RZ, -R7 ;  /* 0x000000ffff027224 */ /* 0x000fc800078e0a07 */
[C---:B------:R-:W-:Y:S02]  /*2d9f0*/  IMAD R2, R6.reuse, R2, R3 ;  /* 0x0000000206027224 */ /* 0x040fe400078e0203 */
[----:B------:R-:W-:-:S04]  /*2da00*/  IMAD R6, R6, 0x1000000, R7 ;  /* 0x0100000006067824 */ /* 0x000fc800078e0207 */
[----:B------:R-:W-:-:S05]  /*2da10*/  IMAD R2, R2, 0x10000, R6 ;  /* 0x0001000002027824 */ /* 0x000fca00078e0206 */
[----:B------:R1:W-:Y:S01]  /*2da20*/  STL [R1+0x8], R2 ;  /* 0x0000080201007387 */ /* 0x0003e20000100800 */
[----:B------:R-:W-:Y:S05]  /*2da30*/  BRA `(.L_x_2007) ;  /* 0x0000000400007947 */ /* 0x000fea0003800000 */
.L_x_2006:
[----:B-1----:R-:W3:Y:S01]  /*2da40*/  LDL R3, [R1+0xc] ;  /* 0x00000c0001037983 */ /* 0x002ee20000100800 */
[----:B0-----:R-:W3:Y:S01]  /*2da50*/  LDC.64 R6, c[0x0][0xc90] ;  /* 0x00032400ff067b82 */ /* 0x001ee20000000a00 */
[----:B------:R-:W-:Y:S01]  /*2da60*/  ULDC.64 UR4, c[0x0][0x208] ;  /* 0x0000820000047ab9 */ /* 0x000fe20000000a00 */
[----:B---3--:R-:W-:-:S05]  /*2da70*/  IMAD.WIDE R6, R3, 0x4, R6 ;  /* 0x0000000403067825 */ /* 0x008fca00078e0206 */
[----:B------:R-:W3:Y:S02]  /*2da80*/  LDG.E R3, desc[UR4][R6.64] ;  /* 0x0000000406037981 */ /* 0x000ee4000c1e1900 */
[----:B---3--:R-:W-:-:S05]  /*2da90*/  IMAD R5, R4, R3, RZ ;  /* 0x0000000304057224 */ /* 0x008fca00078e02ff */
        /* <DEDUP_REMOVED lines=33> */
[----:B------:R0:W1:Y:S02]  /*2dcb0*/  F2I.FTZ.U32.TRUNC.NTZ R3, R2 ;  /* 0x0000000200037305 */ /* 0x000064000021f000 */
[----:B0-----:R-:W-:Y:S02]  /*2dcc0*/  IMAD.MOV.U32 R2, RZ, RZ, RZ ;  /* 0x000000ffff027224 */ /* 0x001fe400078e00ff */
[----:B-1----:R-:W-:-:S04]  /*2dcd0*/  IMAD.MOV R0, RZ, RZ, -R3 ;  /* 0x000000ffff007224 */ /* 0x002fc800078e0a03 */
[----:B------:R-:W-:-:S04]  /*2dce0*/  IMAD R0, R0, R9, RZ ;  /* 0x0000000900007224 */ /* 0x000fc800078e02ff */
        /* <DEDUP_REMOVED lines=14> */
[----:B------:R-:W-:-:S04]  /*2ddd0*/  @P0 VIADD R2, R2, 0x1 ;  /* 0x0000000102020836 */ /* 0x000fc80000000000 */
[----:B------:R-:W-:-:S04]  /*2dde0*/  IMAD.MOV.U32 R0, RZ, RZ, R2 ;  /* 0x000000ffff007224 */ /* 0x000fc800078e0002 */
[----:B------:R-:W-:Y:S01]  /*2ddf0*/  @!P2 IMAD.MOV R0, RZ, RZ, -R0 ;  /* 0x000000ffff00a224 */ /* 0x000fe200078e0a00 */
[----:B------:R-:W-:Y:S01]  /*2de00*/  @!P1 LOP3.LUT R0, RZ, R8, RZ, 0x33, !PT ;  /* 0x00000008ff009212 */ /* 0x000fe200078e33ff */
[----:B------:R-:W-:-:S04]  /*2de10*/  IMAD.MOV R8, RZ, RZ, -R8 ;  /* 0x000000ffff087224 */ /* 0x000fc800078e0a08 */
[----:B------:R-:W-:-:S05]  /*2de20*/  IMAD R2, R0, R8, R6 ;  /* 0x0000000800027224 */ /* 0x000fca00078e0206 */
[----:B------:R0:W-:Y:S02]  /*2de30*/  STL [R1+0x8], R2 ;  /* 0x0000080201007387 */ /* 0x0001e40000100800 */
.L_x_2007:
[----:B------:R-:W-:-:S05]  /*2de40*/  LOP3.LUT R0, RZ, R0, RZ, 0x33, !PT ;  /* 0x00000000ff007212 */ /* 0x000fca00078e33ff */
[----:B------:R-:W-:-:S05]  /*2de50*/  IMAD.IADD R0, R4, 0x1, R0 ;  /* 0x0000000104007824 */ /* 0x000fca00078e0200 */
[----:B------:R3:W-:Y:S01]  /*2de60*/  STL [R1+0x4], R0 ;  /* 0x0000040001007387 */ /* 0x0007e20000100800 */
[----:B------:R-:W-:Y:S05]  /*2de70*/  BRA `(.L_x_2008) ;  /* 0x0000000000287947 */ /* 0x000fea0003800000 */
.L_x_2000:
        /* <DEDUP_REMOVED lines=10> */
.L_x_2008:
[----:B01--4-:R-:W4:Y:S04]  /*2df20*/  LDL R2, [R1+0xc] ;  /* 0x00000c0001027983 */ /* 0x013f280000100800 */
[----:B------:R-:W5:Y:S04]  /*2df30*/  LDL R3, [R1+0x8] ;  /* 0x0000080001037983 */ /* 0x000f680000100800 */
[----:B------:R-:W2:Y:S04]  /*2df40*/  LDL R5, [R1+0x4] ;  /* 0x0000040001057983 */ /* 0x000ea80000100800 */
[----:B------:R-:W2:Y:S01]  /*2df50*/  LDL R4, [R1] ;  /* 0x0000000001047983 */ /* 0x000ea20000100800 */
[----:B---3--:R-:W0:Y:S01]  /*2df60*/  S2R R0, SR_TID.X ;  /* 0x0000000000007919 */ /* 0x008e220000002100 */
[----:B------:R-:W-:Y:S05]  /*2df70*/  WARPSYNC.ALL ;  /* 0x0000000000007948 */ /* 0x000fea0003800000 */
[----:B0-----:R-:W-:Y:S01]  /*2df80*/  LOP3.LUT R0, R0, 0x1f, RZ, 0xc0, !PT ;  /* 0x0000001f00007812 */ /* 0x001fe200078ec0ff */
[----:B------:R-:W-:Y:S03]  /*2df90*/  BAR.SYNC.DEFER_BLOCKING 0x4, 0x180 ;  /* 0x0106000000007b1d */ /* 0x000fe60000010000 */
[----:B------:R-:W-:-:S13]  /*2dfa0*/  ISETP.NE.AND P0, PT, R0, RZ, PT ;  /* 0x000000ff0000720c */ /* 0x000fda0003f05270 */
[----:B------:R-:W0:Y:S01]  /*2dfb0*/  @!P0 S2R R0, SR_CgaCtaId ;  /* 0x0000000000008919 */ /* 0x000e220000008800 */
[----:B----4-:R-:W-:Y:S01]  /*2dfc0*/  IMAD.MOV.U32 R7, RZ, RZ, R2 ;  /* 0x000000ffff077224 */ /* 0x010fe200078e0002 */
[----:B------:R-:W-:Y:S01]  /*2dfd0*/  @!P0 MOV R2, 0x400 ;  /* 0x0000040000028802 */ /* 0x000fe20000000f00 */
[----:B-----5:R-:W-:-:S03]  /*2dfe0*/  IMAD.MOV.U32 R6, RZ, RZ, R3 ;  /* 0x000000ffff067224 */ /* 0x020fc600078e0003 */
[----:B0-----:R-:W-:-:S05]  /*2dff0*/  @!P0 LEA R18, R0, R2, 0x18 ;  /* 0x0000000200128211 */ /* 0x001fca00078ec0ff */
[----:B--2---:R2:W-:Y:S01]  /*2e000*/  @!P0 STS.128 [R18+0x308d0], R4 ;  /* 0x0308d00412008388 */ /* 0x0045e20000000c00 */
[----:B------:R-:W-:Y:S06]  /*2e010*/  BAR.ARV 0x5, 0x180 ;  /* 0x0146000000007b1d */ /* 0x000fec0000002000 */
.L_x_1997:
[----:B------:R-:W3:Y:S01]  /*2e020*/  LDL R0, [R1+0xc] ;  /* 0x00000c0001007983 */ /* 0x000ee20000100800 */
[----:B------:R-:W-:Y:S02]  /*2e030*/  ULDC UR4, c[0x0][0xc3c] ;  /* 0x00030f0000047ab9 */ /* 0x000fe40000000800 */
[----:B---3--:R-:W-:-:S13]  /*2e040*/  ISETP.GE.AND P0, PT, R0, UR4, PT ;  /* 0x0000000400007c0c */ /* 0x008fda000bf06270 */
[----:B------:R-:W-:Y:S05]  /*2e050*/  @!P0 BRA `(.L_x_2009) ;  /* 0xffffff7000e88947 */ /* 0x000fea000383ffff */
[----:B------:R-:W-:Y:S05]  /*2e060*/  BSYNC B8 ;  /* 0x0000000000087941 */ /* 0x000fea0003800000 */
.L_x_1832:
[----:B--2---:R-:W2:Y:S01]  /*2e070*/  LDL.LU R0, [R1+0x58] ;  /* 0x0000580001007983 */ /* 0x004ea20000300800 */
[----:B------:R-:W-:Y:S01]  /*2e080*/  BSSY B0, `(.L_x_2010) ;  /* 0x000000b000007945 */ /* 0x000fe20003800000 */
[----:B-1----:R-:W1:Y:S01]  /*2e090*/  S2R R5, SR_CgaCtaId ;  /* 0x0000000000057919 */ /* 0x002e620000008800 */
[----:B--2---:R-:W-:-:S05]  /*2e0a0*/  VIADD R0, R0, 0x1 ;  /* 0x0000000100007836 */ /* 0x004fca0000000000 */
[----:B0-----:R-:W-:-:S04]  /*2e0b0*/  LEA.HI R2, R0, R0, RZ, 0x1 ;  /* 0x0000000000027211 */ /* 0x001fc800078f08ff */
[----:B------:R-:W-:-:S05]  /*2e0c0*/  LOP3.LUT R3, R2, 0xfffffffe, RZ, 0xc0, !PT ;  /* 0xfffffffe02037812 */ /* 0x000fca00078ec0ff */
[----:B------:R-:W-:Y:S01]  /*2e0d0*/  IMAD.IADD R3, R0, 0x1, -R3 ;  /* 0x0000000100037824 */ /* 0x000fe200078e0a03 */
[----:B------:R-:W-:-:S04]  /*2e0e0*/  MOV R0, 0x400 ;  /* 0x0000040000007802 */ /* 0x000fc80000000f00 */
[----:B-1----:R-:W-:Y:S02]  /*2e0f0*/  LEA R0, R5, R0, 0x18 ;  /* 0x0000000005007211 */ /* 0x002fe400078ec0ff */
[----:B------:R-:W-:-:S04]  /*2e100*/  SHF.L.U32 R3, R3, 0x1f, RZ ;  /* 0x0000001f03037819 */ /* 0x000fc800000006ff */
[----:B------:R-:W0:Y:S02]  /*2e110*/  SYNCS.PHASECHK.TRANS64.TRYWAIT P0, [R0+URZ+0x30820], R3 ;  /* 0x03082003000075a7 */ /* 0x000e24000800017f */
[----:B0-----:R-:W-:Y:S05]  /*2e120*/  @!P0 BRA `(.L_x_2011) ;  /* 0x0000003400088947 */ /* 0x001fea0003800000 */
.L_x_2142:
[----:B------:R-:W-:Y:S05]  /*2e130*/  BSYNC B0 ;  /* 0x0000000000007941 */ /* 0x000fea0003800000 */
.L_x_2010:
[----:B------:R-:W-:-:S03]  /*2e140*/  UMOV UR4, 0xffffffff ;  /* 0xffffffff00047882 */ /* 0x000fc60000000000 */
[----:B------:R-:W-:Y:S05]  /*2e150*/  BRA.DIV UR4, `(.L_x_2012) ;  /* 0x0000003604107947 */ /* 0x000fea000b800000 */
[----:B------:R-:W1:Y:S02]  /*2e160*/  S2R R2, SR_TID.X ;  /* 0x0000000000027919 */ /* 0x000e640000002100 */
[----:B-1----:R-:W-:-:S04]  /*2e170*/  SHF.R.U32.HI R2, RZ, 0x5, R2 ;  /* 0x00000005ff027819 */ /* 0x002fc80000011602 */
[----:B------:R-:W-:-:S05]  /*2e180*/  LOP3.LUT R2, R2, 0x3, RZ, 0xc0, !PT ;  /* 0x0000000302027812 */ /* 0x000fca00078ec0ff */
[----:B------:R1:W2:Y:S02]  /*2e190*/  SHFL.IDX PT, R14, R2, RZ, 0x1f ;  /* 0x00001fff020e7589 */ /* 0x0002a400000e0000 */
.L_x_2145:
[----:B--2---:R-:W-:-:S13]  /*2e1a0*/  ISETP.NE.AND P0, PT, R14, RZ, PT ;  /* 0x000000ff0e00720c */ /* 0x004fda0003f05270 */
[----:B------:R-:W-:Y:S05]  /*2e1b0*/  @P0 BRA `(.L_x_1526) ;  /* 0x0000000000940947 */ /* 0x000fea0003800000 */
[----:B------:R-:W-:-:S03]  /*2e1c0*/  UMOV UR4, 0xffffffff ;  /* 0xffffffff00047882 */ /* 0x000fc60000000000 */
[----:B------:R-:W-:Y:S05]  /*2e1d0*/  BRA.DIV UR4, `(.L_x_2013) ;  /* 0x0000003604247947 */ /* 0x000fea000b800000 */
[----:B------:R-:W-:-:S13]  /*2e1e0*/  ELECT P6, URZ, PT ;  /* 0x00000000003f782f */ /* 0x000fda00038c0000 */
.L_x_2148:
        /* <DEDUP_REMOVED lines=8> */
.L_x_2014:
        /* <DEDUP_REMOVED lines=13> */
.L_x_2149:
[----:B------:R-:W1:Y:S02]  /*2e340*/  SYNCS.PHASECHK.TRANS64.TRYWAIT P0, [R7+URZ], R2 ;  /* 0x00000002070075a7 */ /* 0x000e64000800017f */
[----:B-1----:R-:W-:Y:S05]  /*2e350*/  @!P0 BRA `(.L_x_2016) ;  /* 0x0000003000f88947 */ /* 0x002fea0003800000 */
.L_x_2150:
[----:B------:R-:W-:Y:S05]  /*2e360*/  @!P2 BRA `(.L_x_2017) ;  /* 0x000000000004a947 */ /* 0x000fea0003800000 */
[----:B------:R-:W-:Y:S01]  /*2e370*/  BPT.TRAP 0x1 ;  /* 0x000000040000795c */ /* 0x000fe20000300000 */
.L_x_2017:
[----:B------:R-:W-:-:S04]  /*2e380*/  VIADD R0, R0, 0x30860 ;  /* 0x0003086000007836 */ /* 0x000fc80000000000 */
[----:B------:R-:W-:-:S04]  /*2e390*/  IMAD R4, R19, 0x8, R0 ;  /* 0x0000000813047824 */ /* 0x000fc800078e0200 */
[----:B------:R-:W2:Y:S02]  /*2e3a0*/  SYNCS.PHASECHK.TRANS64.TRYWAIT P0, [R4+URZ], R5 ;  /* 0x00000005040075a7 */ /* 0x000ea4000800017f */
[----:B--2---:R-:W-:Y:S05]  /*2e3b0*/  @!P0 BRA `(.L_x_2018) ;  /* 0x0000003000f48947 */ /* 0x004fea0003800000 */
.L_x_2151:
[----:B------:R-:W-:-:S07]  /*2e3c0*/  IMAD R3, R3, 0x8, R0 ;  /* 0x0000000803037824 */ /* 0x000fce00078e0200 */
.L_x_2019:
[----:B---3--:R3:W4:Y:S02]  /*2e3d0*/  SYNCS.PHASECHK.TRANS64.TRYWAIT P0, [R3+URZ], R2 ;  /* 0x00000002030075a7 */ /* 0x008724000800017f */
[----:B----4-:R-:W-:Y:S05]  /*2e3e0*/  @!P0 NANOSLEEP.SYNCS 0x989680 ;  /* 0x009896800000895d */ /* 0x010fea0003900000 */
[----:B------:R-:W4:Y:S02]  /*2e3f0*/  @!P0 SYNCS.PHASECHK.TRANS64 P0, [R3+URZ], R2 ;  /* 0x00000002030085a7 */ /* 0x000f24000800007f */
[----:B----4-:R-:W-:Y:S05]  /*2e400*/  @!P0 BRA `(.L_x_2019) ;  /* 0xfffffffc00f08947 */ /* 0x010fea000383ffff */
.L_x_1526:
[----:B------:R-:W-:Y:S05]  /*2e410*/  BSYNC B9 ;  /* 0x0000000000097941 */ /* 0x000fea0003800000 */
.L_x_1523:
[----:B------:R-:W-:Y:S05]  /*2e420*/  EXIT ;  /* 0x000000000000794d */ /* 0x000fea0003800000 */
.L_x_1554:
[----:B0-----:R0:W1:Y:S02]  /*2e430*/  SYNCS.PHASECHK.TRANS64.TRYWAIT P5, [R99+URZ+0x30890], R109 ;  /* 0x0308906d630075a7 */ /* 0x00106400080a017f */
[----:B-1----:R-:W-:Y:S05]  /*2e440*/  @!P5 NANOSLEEP.SYNCS 0x989680 ;  /* 0x009896800000d95d */ /* 0x002fea0003900000 */
[----:B------:R-:W1:Y:S02]  /*2e450*/  @!P5 SYNCS.PHASECHK.TRANS64 P5, [R99+URZ+0x30890], R109 ;  /* 0x0308906d6300d5a7 */ /* 0x000e6400080a007f */
[----:B-1----:R-:W-:Y:S05]  /*2e460*/  @!P5 BRA `(.L_x_1554) ;  /* 0xfffffffc00f0d947 */ /* 0x002fea000383ffff */
[----:B------:R-:W-:Y:S05]  /*2e470*/  BRA `(.L_x_2020) ;  /* 0xfffffd5800b87947 */ /* 0x000fea000383ffff */
.L_x_1592:
[----:B-1----:R1:W2:Y:S02]  /*2e480*/  SYNCS.PHASECHK.TRANS64.TRYWAIT P5, [R99+URZ+0x30890], R109 ;  /* 0x0308906d630075a7 */ /* 0x0022a400080a017f */
[----:B--2---:R-:W-:Y:S05]  /*2e490*/  @!P5 NANOSLEEP.SYNCS 0x989680 ;  /* 0x009896800000d95d */ /* 0x004fea0003900000 */
[----:B------:R-:W2:Y:S02]  /*2e4a0*/  @!P5 SYNCS.PHASECHK.TRANS64 P5, [R99+URZ+0x30890], R109 ;  /* 0x0308906d6300d5a7 */ /* 0x000ea400080a007f */
[----:B--2---:R-:W-:Y:S05]  /*2e4b0*/  @!P5 BRA `(.L_x_1592) ;  /* 0xfffffffc00f0d947 */ /* 0x004fea000383ffff */
[----:B------:R-:W-:Y:S05]  /*2e4c0*/  BRA `(.L_x_2021) ;  /* 0xfffffd7c00d07947 */ /* 0x000fea000383ffff */
.L_x_1609:
[----:B0-----:R0:W1:Y:S02]  /*2e4d0*/  SYNCS.PHASECHK.TRANS64.TRYWAIT P3, [R99+URZ+0x30890], R109 ;  /* 0x0308906d630075a7 */ /* 0x001064000806017f */
[----:B-1----:R-:W-:Y:S05]  /*2e4e0*/  @!P3 NANOSLEEP.SYNCS 0x989680 ;  /* 0x009896800000b95d */ /* 0x002fea0003900000 */
[----:B------:R-:W1:Y:S02]  /*2e4f0*/  @!P3 SYNCS.PHASECHK.TRANS64 P3, [R99+URZ+0x30890], R109 ;  /* 0x0308906d6300b5a7 */ /* 0x000e64000806007f */
[----:B-1----:R-:W-:Y:S05]  /*2e500*/  @!P3 BRA `(.L_x_1609) ;  /* 0xfffffffc00f0b947 */ /* 0x002fea000383ffff */
[----:B------:R-:W-:Y:S05]  /*2e510*/  BRA `(.L_x_2022) ;  /* 0xfffffda000d87947 */ /* 0x000fea000383ffff */
.L_x_1615:
[----:B-1----:R1:W2:Y:S02]  /*2e520*/  SYNCS.PHASECHK.TRANS64.TRYWAIT P2, [R99+URZ+0x308b0], R109 ;  /* 0x0308b06d630075a7 */ /* 0x0022a4000804017f */
[----:B--2---:R-:W-:Y:S05]  /*2e530*/  @!P2 NANOSLEEP.SYNCS 0x989680 ;  /* 0x009896800000a95d */ /* 0x004fea0003900000 */
[----:B------:R-:W2:Y:S02]  /*2e540*/  @!P2 SYNCS.PHASECHK.TRANS64 P2, [R99+URZ+0x308b0], R109 ;  /* 0x0308b06d6300a5a7 */ /* 0x000ea4000804007f */
[----:B--2---:R-:W-:Y:S05]  /*2e550*/  @!P2 BRA `(.L_x_1615) ;  /* 0xfffffffc00f0a947 */ /* 0x004fea000383ffff */
[----:B------:R-:W-:Y:S05]  /*2e560*/  BRA `(.L_x_2023) ;  /* 0xfffffda400c07947 */ /* 0x000fea000383ffff */
.L_x_1645:
        /* <DEDUP_REMOVED lines=8> */
.L_x_2025:
[----:B------:R-:W-:Y:S05]  /*2e5f0*/  BSYNC B1 ;  /* 0x0000000000017941 */ /* 0x000fea0003800000 */
.L_x_2024:
        /* <DEDUP_REMOVED lines=8> */
.L_x_2026:
[----:B------:R-:W-:Y:S02]  /*2e680*/  IMAD.MOV.U32 R13, RZ, RZ, R33 ;  /* 0x000000ffff0d7224 */ /* 0x000fe400078e0021 */
[----:B------:R-:W-:-:S07]  /*2e690*/  IMAD.MOV.U32 R8, RZ, RZ, R14 ;  /* 0x000000ffff087224 */ /* 0x000fce00078e000e */
[----:B------:R-:W-:Y:S05]  /*2e6a0*/  WARPSYNC.COLLECTIVE R15, `(.L_x_2027) ;  /* 0x000000000f087348 */ /* 0x000fea0003c00000 */
[----:B------:R0:W1:Y:S02]  /*2e6b0*/  SHFL.IDX P6, R14, R13, R12, R11 ;  /* 0x0000000c0d0e7389 */ /* 0x00006400000c000b */
[----:B01----:R-:W-:Y:S01]  /*2e6c0*/  ENDCOLLECTIVE ;  /* 0x000000000000791b */ /* 0x003fe20003800000 */
.L_x_2027:
[----:B------:R-:W-:Y:S02]  /*2e6d0*/  IMAD.MOV.U32 R13, RZ, RZ, R30 ;  /* 0x000000ffff0d7224 */ /* 0x000fe400078e001e */
[----:B------:R-:W-:-:S07]  /*2e6e0*/  IMAD.MOV.U32 R26, RZ, RZ, R14 ;  /* 0x000000ffff1a7224 */ /* 0x000fce00078e000e */
[----:B------:R-:W-:Y:S05]  /*2e6f0*/  WARPSYNC.COLLECTIVE R15, `(.L_x_2028) ;  /* 0x000000000f087348 */ /* 0x000fea0003c00000 */
[----:B------:R0:W1:Y:S02]  /*2e700*/  SHFL.IDX P6, R14, R13, R12, R11 ;  /* 0x0000000c0d0e7389 */ /* 0x00006400000c000b */
[----:B01----:R-:W-:Y:S01]  /*2e710*/  ENDCOLLECTIVE ;  /* 0x000000000000791b */ /* 0x003fe20003800000 */
.L_x_2028:
[----:B------:R-:W-:Y:S01]  /*2e720*/  IMAD.MOV.U32 R5, RZ, RZ, R14 ;  /* 0x000000ffff057224 */ /* 0x000fe200078e000e */
[----:B------:R-:W-:Y:S06]  /*2e730*/  BRA `(.L_x_2029) ;  /* 0xfffffdbc006c7947 */ /* 0x000fec000383ffff */
.L_x_1648:
[----:B------:R-:W-:Y:S01]  /*2e740*/  BSSY B1, `(.L_x_2030) ;  /* 0x0000008000017945 */ /* 0x000fe20003800000 */
[----:B------:R-:W-:Y:S02]  /*2e750*/  IMAD.MOV.U32 R13, RZ, RZ, R32 ;  /* 0x000000ffff0d7224 */ /* 0x000fe400078e0020 */
[----:B------:R-:W-:Y:S02]  /*2e760*/  IMAD.MOV.U32 R12, RZ, RZ, 0x1 ;  /* 0x00000001ff0c7424 */ /* 0x000fe400078e00ff */
[----:B------:R-:W-:Y:S02]  /*2e770*/  IMAD.MOV.U32 R11, RZ, RZ, 0x181f ;  /* 0x0000181fff0b7424 */ /* 0x000fe400078e00ff */
[----:B------:R-:W-:-:S07]  /*2e780*/  IMAD.MOV.U32 R15, RZ, RZ, -0x1 ;  /* 0xffffffffff0f7424 */ /* 0x000fce00078e00ff */
[----:B0-23--:R-:W-:Y:S05]  /*2e790*/  WARPSYNC.COLLECTIVE R15, `(.L_x_2031) ;  /* 0x000000000f087348 */ /* 0x00dfea0003c00000 */
[----:B------:R1:W4:Y:S02]  /*2e7a0*/  SHFL.IDX P6, R14, R13, R12, R11 ;  /* 0x0000000c0d0e7389 */ /* 0x00032400000c000b */
[----:B01234-:R-:W-:Y:S01]  /*2e7b0*/  ENDCOLLECTIVE ;  /* 0x000000000000791b */ /* 0x01ffe20003800000 */
.L_x_2031:
[----:B------:R-:W-:Y:S05]  /*2e7c0*/  BSYNC B1 ;  /* 0x0000000000017941 */ /* 0x000fea0003800000 */
.L_x_2030:
[----:B------:R-:W-:Y:S02]  /*2e7d0*/  IMAD.MOV.U32 R13, RZ, RZ, R31 ;  /* 0x000000ffff0d7224 */ /* 0x000fe400078e001f */
[----:B------:R-:W-:Y:S02]  /*2e7e0*/  IMAD.MOV.U32 R12, RZ, RZ, 0x1 ;  /* 0x00000001ff0c7424 */ /* 0x000fe400078e00ff */
[----:B------:R-:W-:Y:S02]  /*2e7f0*/  IMAD.MOV.U32 R11, RZ, RZ, 0x181f ;  /* 0x0000181fff0b7424 */ /* 0x000fe400078e00ff */
[----:B------:R-:W-:Y:S02]  /*2e800*/  IMAD.MOV.U32 R15, RZ, RZ, -0x1 ;  /* 0xffffffffff0f7424 */ /* 0x000fe400078e00ff */
[----:B------:R-:W-:-:S07]  /*2e810*/  IMAD.MOV.U32 R9, RZ, RZ, R14 ;  /* 0x000000ffff097224 */ /* 0x000fce00078e000e */
[----:B------:R-:W-:Y:S05]  /*2e820*/  WARPSYNC.COLLECTIVE R15, `(.L_x_2032) ;  /* 0x000000000f087348 */ /* 0x000fea0003c00000 */
[----:B------:R0:W1:Y:S02]  /*2e830*/  SHFL.IDX P6, R14, R13, R12, R11 ;  /* 0x0000000c0d0e7389 */ /* 0x00006400000c000b */
[----:B01----:R-:W-:Y:S01]  /*2e840*/  ENDCOLLECTIVE ;  /* 0x000000000000791b */ /* 0x003fe20003800000 */
.L_x_2032:
[----:B------:R-:W-:Y:S02]  /*2e850*/  IMAD.MOV.U32 R13, RZ, RZ, R33 ;  /* 0x000000ffff0d7224 */ /* 0x000fe400078e0021 */
[----:B------:R-:W-:-:S07]  /*2e860*/  IMAD.MOV.U32 R8, RZ, RZ, R14 ;  /* 0x000000ffff087224 */ /* 0x000fce00078e000e */
[----:B------:R-:W-:Y:S05]  /*2e870*/  WARPSYNC.COLLECTIVE R15, `(.L_x_2033) ;  /* 0x000000000f087348 */ /* 0x000fea0003c00000 */
[----:B------:R0:W1:Y:S02]  /*2e880*/  SHFL.IDX P6, R14, R13, R12, R11 ;  /* 0x0000000c0d0e7389 */ /* 0x00006400000c000b */
[----:B01----:R-:W-:Y:S01]  /*2e890*/  ENDCOLLECTIVE ;  /* 0x000000000000791b */ /* 0x003fe20003800000 */
.L_x_2033:
[----:B------:R-:W-:Y:S02]  /*2e8a0*/  IMAD.MOV.U32 R13, RZ, RZ, R30 ;  /* 0x000000ffff0d7224 */ /* 0x000fe400078e001e */
[----:B------:R-:W-:-:S07]  /*2e8b0*/  IMAD.MOV.U32 R26, RZ, RZ, R14 ;  /* 0x000000ffff1a7224 */ /* 0x000fce00078e000e */
[----:B------:R-:W-:Y:S05]  /*2e8c0*/  WARPSYNC.COLLECTIVE R15, `(.L_x_2034) ;  /* 0x000000000f087348 */ /* 0x000fea0003c00000 */
[----:B------:R0:W1:Y:S02]  /*2e8d0*/  SHFL.IDX P6, R14, R13, R12, R11 ;  /* 0x0000000c0d0e7389 */ /* 0x00006400000c000b */
[----:B01----:R-:W-:Y:S01]  /*2e8e0*/  ENDCOLLECTIVE ;  /* 0x000000000000791b */ /* 0x003fe20003800000 */
.L_x_2034:
[----:B------:R-:W-:Y:S01]  /*2e8f0*/  IMAD.MOV.U32 R5, RZ, RZ, R14 ;  /* 0x000000ffff057224 */ /* 0x000fe200078e000e */
[----:B------:R-:W-:Y:S06]  /*2e900*/  BRA `(.L_x_2035) ;  /* 0xfffffdc000747947 */ /* 0x000fec000383ffff */
.L_x_1651:
[----:B------:R-:W-:Y:S01]  /*2e910*/  BSSY B1, `(.L_x_2036) ;  /* 0x0000008000017945 */ /* 0x000fe20003800000 */
[----:B------:R-:W-:Y:S02]  /*2e920*/  IMAD.MOV.U32 R13, RZ, RZ, R32 ;  /* 0x000000ffff0d7224 */ /* 0x000fe400078e0020 */
[----:B------:R-:W-:Y:S02]  /*2e930*/  IMAD.MOV.U32 R12, RZ, RZ, 0x2 ;  /* 0x00000002ff0c7424 */ /* 0x000fe400078e00ff */
[----:B------:R-:W-:Y:S02]  /*2e940*/  IMAD.MOV.U32 R11, RZ, RZ, 0x181f ;  /* 0x0000181fff0b7424 */ /* 0x000fe400078e00ff */
[----:B------:R-:W-:-:S07]  /*2e950*/  IMAD.MOV.U32 R15, RZ, RZ, -0x1 ;  /* 0xffffffffff0f7424 */ /* 0x000fce00078e00ff */
[----:B-1234-:R-:W-:Y:S05]  /*2e960*/  WARPSYNC.COLLECTIVE R15, `(.L_x_2037) ;  /* 0x000000000f087348 */ /* 0x01efea0003c00000 */
[----:B------:R0:W0:Y:S02]  /*2e970*/  SHFL.IDX P6, R14, R13, R12, R11 ;  /* 0x0000000c0d0e7389 */ /* 0x00002400000c000b */
[----:B01234-:R-:W-:Y:S01]  /*2e980*/  ENDCOLLECTIVE ;  /* 0x000000000000791b */ /* 0x01ffe20003800000 */
.L_x_2037:
[----:B------:R-:W-:Y:S05]  /*2e990*/  BSYNC B1 ;  /* 0x0000000000017941 */ /* 0x000fea0003800000 */
.L_x_2036:
        /* <DEDUP_REMOVED lines=8> */
.L_x_2038:
[----:B------:R-:W-:Y:S02]  /*2ea20*/  IMAD.MOV.U32 R13, RZ, RZ, R33 ;  /* 0x000000ffff0d7224 */ /* 0x000fe400078e0021 */
[----:B------:R-:W-:-:S07]  /*2ea30*/  IMAD.MOV.U32 R8, RZ, RZ, R14 ;  /* 0x000000ffff087224 */ /* 0x000fce00078e000e */
[----:B------:R-:W-:Y:S05]  /*2ea40*/  WARPSYNC.COLLECTIVE R15, `(.L_x_2039) ;  /* 0x000000000f087348 */ /* 0x000fea0003c00000 */
[----:B------:R0:W1:Y:S02]  /*2ea50*/  SHFL.IDX P6, R14, R13, R12, R11 ;  /* 0x0000000c0d0e7389 */ /* 0x00006400000c000b */
[----:B01----:R-:W-:Y:S01]  /*2ea60*/  ENDCOLLECTIVE ;  /* 0x000000000000791b */ /* 0x003fe20003800000 */
.L_x_2039:
[----:B------:R-:W-:Y:S02]  /*2ea70*/  IMAD.MOV.U32 R13, RZ, RZ, R30 ;  /* 0x000000ffff0d7224 */ /* 0x000fe400078e001e */
[----:B------:R-:W-:-:S07]  /*2ea80*/  IMAD.MOV.U32 R78, RZ, RZ, R14 ;  /* 0x000000ffff4e7224 */ /* 0x000fce00078e000e */
[----:B------:R-:W-:Y:S05]  /*2ea90*/  WARPSYNC.COLLECTIVE R15, `(.L_x_2040) ;  /* 0x000000000f087348 */ /* 0x000fea0003c00000 */
[----:B------:R0:W1:Y:S02]  /*2eaa0*/  SHFL.IDX P6, R14, R13, R12, R11 ;  /* 0x0000000c0d0e7389 */ /* 0x00006400000c000b */
[----:B01----:R-:W-:Y:S01]  /*2eab0*/  ENDCOLLECTIVE ;  /* 0x000000000000791b */ /* 0x003fe20003800000 */
.L_x_2040:
[----:B------:R-:W-:Y:S01]  /*2eac0*/  IMAD.MOV.U32 R5, RZ, RZ, R14 ;  /* 0x000000ffff057224 */ /* 0x000fe200078e000e */
[----:B------:R-:W-:Y:S06]  /*2ead0*/  BRA `(.L_x_2041) ;  /* 0xfffffdc4006c7947 */ /* 0x000fec000383ffff */
.L_x_1654:
[----:B------:R-:W-:Y:S01]  /*2eae0*/  BSSY B1, `(.L_x_2042) ;  /* 0x0000008000017945 */ /* 0x000fe20003800000 */
[----:B------:R-:W-:Y:S02]  /*2eaf0*/  IMAD.MOV.U32 R13, RZ, RZ, R32 ;  /* 0x000000ffff0d7224 */ /* 0x000fe400078e0020 */
[----:B------:R-:W-:Y:S02]  /*2eb00*/  IMAD.MOV.U32 R12, RZ, RZ, 0x3 ;  /* 0x00000003ff0c7424 */ /* 0x000fe400078e00ff */
[----:B------:R-:W-:Y:S02]  /*2eb10*/  IMAD.MOV.U32 R11, RZ, RZ, 0x181f ;  /* 0x0000181fff0b7424 */ /* 0x000fe400078e00ff */
[----:B------:R-:W-:-:S07]  /*2eb20*/  IMAD.MOV.U32 R15, RZ, RZ, -0x1 ;  /* 0xffffffffff0f7424 */ /* 0x000fce00078e00ff */
[----:B-12-4-:R-:W-:Y:S05]  /*2eb30*/  WARPSYNC.COLLECTIVE R15, `(.L_x_2043) ;  /* 0x000000000f087348 */ /* 0x016fea0003c00000 */
[----:B------:R0:W3:Y:S02]  /*2eb40*/  SHFL.IDX P6, R14, R13, R12, R11 ;  /* 0x0000000c0d0e7389 */ /* 0x0000e400000c000b */
[----:B01234-:R-:W-:Y:S01]  /*2eb50*/  ENDCOLLECTIVE ;  /* 0x000000000000791b */ /* 0x01ffe20003800000 */
.L_x_2043:
[----:B------:R-:W-:Y:S05]  /*2eb60*/  BSYNC B1 ;  /* 0x0000000000017941 */ /* 0x000fea0003800000 */
.L_x_2042:
        /* <DEDUP_REMOVED lines=8> */
.L_x_2044:
[----:B------:R-:W-:Y:S02]  /*2ebf0*/  IMAD.MOV.U32 R13, RZ, RZ, R33 ;  /* 0x000000ffff0d7224 */ /* 0x000fe400078e0021 */
[----:B------:R-:W-:-:S07]  /*2ec00*/  IMAD.MOV.U32 R9, RZ, RZ, R14 ;  /* 0x000000ffff097224 */ /* 0x000fce00078e000e */
[----:B------:R-:W-:Y:S05]  /*2ec10*/  WARPSYNC.COLLECTIVE R15, `(.L_x_2045) ;  /* 0x000000000f087348 */ /* 0x000fea0003c00000 */
[----:B------:R0:W1:Y:S02]  /*2ec20*/  SHFL.IDX P6, R14, R13, R12, R11 ;  /* 0x0000000c0d0e7389 */ /* 0x00006400000c000b */
[----:B01----:R-:W-:Y:S01]  /*2ec30*/  ENDCOLLECTIVE ;  /* 0x000000000000791b */ /* 0x003fe20003800000 */
.L_x_2045:
[----:B------:R-:W-:Y:S02]  /*2ec40*/  IMAD.MOV.U32 R13, RZ, RZ, R30 ;  /* 0x000000ffff0d7224 */ /* 0x000fe400078e001e */
[----:B------:R-:W-:-:S07]  /*2ec50*/  IMAD.MOV.U32 R80, RZ, RZ, R14 ;  /* 0x000000ffff507224 */ /* 0x000fce00078e000e */
[----:B------:R-:W-:Y:S05]  /*2ec60*/  WARPSYNC.COLLECTIVE R15, `(.L_x_2046) ;  /* 0x000000000f087348 */ /* 0x000fea0003c00000 */
[----:B------:R0:W1:Y:S02]  /*2ec70*/  SHFL.IDX P6, R14, R13, R12, R11 ;  /* 0x0000000c0d0e7389 */ /* 0x00006400000c000b */
[----:B01----:R-:W-:Y:S01]  /*2ec80*/  ENDCOLLECTIVE ;  /* 0x000000000000791b */ /* 0x003fe20003800000 */
.L_x_2046:
[----:B------:R-:W-:Y:S01]  /*2ec90*/  IMAD.MOV.U32 R78, RZ, RZ, R14 ;  /* 0x000000ffff4e7224 */ /* 0x000fe200078e000e */
[----:B------:R-:W-:Y:S06]  /*2eca0*/  BRA `(.L_x_2047) ;  /* 0xfffffdc8006c7947 */ /* 0x000fec000383ffff */
.L_x_1658:
[----:B0-----:R0:W1:Y:S02]  /*2ecb0*/  SYNCS.PHASECHK.TRANS64.TRYWAIT P0, [R16+URZ+0x30800], R81 ;  /* 0x03080051100075a7 */ /* 0x001064000800017f */
[----:B-1----:R-:W-:Y:S05]  /*2ecc0*/  @!P0 NANOSLEEP.SYNCS 0x989680 ;  /* 0x009896800000895d */ /* 0x002fea0003900000 */
[----:B------:R-:W1:Y:S02]  /*2ecd0*/  @!P0 SYNCS.PHASECHK.TRANS64 P0, [R16+URZ+0x30800], R81 ;  /* 0x03080051100085a7 */ /* 0x000e64000800007f */
[----:B-1----:R-:W-:Y:S05]  /*2ece0*/  @!P0 BRA `(.L_x_1658) ;  /* 0xfffffffc00f08947 */ /* 0x002fea000383ffff */
[----:B------:R-:W-:Y:S05]  /*2ecf0*/  BRA `(.L_x_2048) ;  /* 0xfffffdcc00c87947 */ /* 0x000fea000383ffff */
.L_x_1690:
        /* <DEDUP_REMOVED lines=8> */
.L_x_2050:
[----:B------:R-:W-:Y:S05]  /*2ed80*/  BSYNC B1 ;  /* 0x0000000000017941 */ /* 0x000fea0003800000 */
.L_x_2049:
        /* <DEDUP_REMOVED lines=8> */
.L_x_2051:
[----:B------:R-:W-:Y:S02]  /*2ee10*/  IMAD.MOV.U32 R13, RZ, RZ, R73 ;  /* 0x000000ffff0d7224 */ /* 0x000fe400078e0049 */
[----:B------:R-:W-:-:S07]  /*2ee20*/  IMAD.MOV.U32 R8, RZ, RZ, R14 ;  /* 0x000000ffff087224 */ /* 0x000fce00078e000e */
[----:B------:R-:W-:Y:S05]  /*2ee30*/  WARPSYNC.COLLECTIVE R15, `(.L_x_2052) ;  /* 0x000000000f087348 */ /* 0x000fea0003c00000 */
[----:B------:R0:W1:Y:S02]  /*2ee40*/  SHFL.IDX P6, R14, R13, R12, R11 ;  /* 0x0000000c0d0e7389 */ /* 0x00006400000c000b */
[----:B01----:R-:W-:Y:S01]  /*2ee50*/  ENDCOLLECTIVE ;  /* 0x000000000000791b */ /* 0x003fe20003800000 */
.L_x_2052:
[----:B------:R-:W-:Y:S02]  /*2ee60*/  IMAD.MOV.U32 R13, RZ, RZ, R20 ;  /* 0x000000ffff0d7224 */ /* 0x000fe400078e0014 */
[----:B------:R-:W-:-:S07]  /*2ee70*/  IMAD.MOV.U32 R7, RZ, RZ, R14 ;  /* 0x000000ffff077224 */ /* 0x000fce00078e000e */
[----:B------:R-:W-:Y:S05]  /*2ee80*/  WARPSYNC.COLLECTIVE R15, `(.L_x_2053) ;  /* 0x000000000f087348 */ /* 0x000fea0003c00000 */
[----:B------:R0:W1:Y:S02]  /*2ee90*/  SHFL.IDX P6, R14, R13, R12, R11 ;  /* 0x0000000c0d0e7389 */ /* 0x00006400000c000b */
[----:B01----:R-:W-:Y:S01]  /*2eea0*/  ENDCOLLECTIVE ;  /* 0x000000000000791b */ /* 0x003fe20003800000 */
.L_x_2053:
[----:B------:R-:W-:Y:S05]  /*2eeb0*/  BRA `(.L_x_2054) ;  /* 0xfffffe0000ac7947 */ /* 0x000fea000383ffff */
.L_x_1693:
[----:B------:R-:W-:Y:S01]  /*2eec0*/  BSSY B1, `(.L_x_2055) ;  /* 0x0000008000017945 */ /* 0x000fe20003800000 */
[----:B------:R-:W-:Y:S02]  /*2eed0*/  IMAD.MOV.U32 R13, RZ, RZ, R72 ;  /* 0x000000ffff0d7224 */ /* 0x000fe400078e0048 */
[----:B------:R-:W-:Y:S02]  /*2eee0*/  IMAD.MOV.U32 R12, RZ, RZ, 0x1 ;  /* 0x00000001ff0c7424 */ /* 0x000fe400078e00ff */
[----:B------:R-:W-:Y:S02]  /*2eef0*/  IMAD.MOV.U32 R11, RZ, RZ, 0x181f ;  /* 0x0000181fff0b7424 */ /* 0x000fe400078e00ff */
[----:B------:R-:W-:-:S07]  /*2ef00*/  IMAD.MOV.U32 R15, RZ, RZ, -0x1 ;  /* 0xffffffffff0f7424 */ /* 0x000fce00078e00ff */
[----:B0-2-4-:R-:W-:Y:S05]  /*2ef10*/  WARPSYNC.COLLECTIVE R15, `(.L_x_2056) ;  /* 0x000000000f087348 */ /* 0x015fea0003c00000 */
[----:B----4-:R1:W3:Y:S02]  /*2ef20*/  SHFL.IDX P6, R14, R13, R12, R11 ;  /* 0x0000000c0d0e7389 */ /* 0x0102e400000c000b */
[----:B0123--:R-:W-:Y:S01]  /*2ef30*/  ENDCOLLECTIVE ;  /* 0x000000000000791b */ /* 0x00ffe20003800000 */
.L_x_2056:
[----:B------:R-:W-:Y:S05]  /*2ef40*/  BSYNC B1 ;  /* 0x0000000000017941 */ /* 0x000fea0003800000 */
.L_x_2055:
        /* <DEDUP_REMOVED lines=8> */
.L_x_2057:
[----:B------:R-:W-:Y:S02]  /*2efd0*/  IMAD.MOV.U32 R13, RZ, RZ, R73 ;  /* 0x000000ffff0d7224 */ /* 0x000fe400078e0049 */
[----:B------:R-:W-:-:S07]  /*2efe0*/  IMAD.MOV.U32 R8, RZ, RZ, R14 ;  /* 0x000000ffff087224 */ /* 0x000fce00078e000e */
[----:B------:R-:W-:Y:S05]  /*2eff0*/  WARPSYNC.COLLECTIVE R15, `(.L_x_2058) ;  /* 0x000000000f087348 */ /* 0x000fea0003c00000 */
[----:B------:R0:W1:Y:S02]  /*2f000*/  SHFL.IDX P6, R14, R13, R12, R11 ;  /* 0x0000000c0d0e7389 */ /* 0x00006400000c000b */
[----:B01----:R-:W-:Y:S01]  /*2f010*/  ENDCOLLECTIVE ;  /* 0x000000000000791b */ /* 0x003fe20003800000 */
.L_x_2058:
[----:B------:R-:W-:Y:S02]  /*2f020*/  IMAD.MOV.U32 R13, RZ, RZ, R20 ;  /* 0x000000ffff0d7224 */ /* 0x000fe400078e0014 */
[----:B------:R-:W-:-:S07]  /*2f030*/  IMAD.MOV.U32 R7, RZ, RZ, R14 ;  /* 0x000000ffff077224 */ /* 0x000fce00078e000e */
[----:B------:R-:W-:Y:S05]  /*2f040*/  WARPSYNC.COLLECTIVE R15, `(.L_x_2059) ;  /* 0x000000000f087348 */ /* 0x000fea0003c00000 */
[----:B------:R0:W1:Y:S02]  /*2f050*/  SHFL.IDX P6, R14, R13, R12, R11 ;  /* 0x0000000c0d0e7389 */ /* 0x00006400000c000b */
[----:B01----:R-:W-:Y:S01]  /*2f060*/  ENDCOLLECTIVE ;  /* 0x000000000000791b */ /* 0x003fe20003800000 */
.L_x_2059:
[----:B------:R-:W-:Y:S05]  /*2f070*/  BRA `(.L_x_2060) ;  /* 0xfffffe0400747947 */ /* 0x000fea000383ffff */
.L_x_1696:
[----:B------:R-:W-:Y:S01]  /*2f080*/  BSSY B1, `(.L_x_2061) ;  /* 0x0000008000017945 */ /* 0x000fe20003800000 */
[----:B------:R-:W-:Y:S02]  /*2f090*/  IMAD.MOV.U32 R13, RZ, RZ, R72 ;  /* 0x000000ffff0d7224 */ /* 0x000fe400078e0048 */
[----:B------:R-:W-:Y:S02]  /*2f0a0*/  IMAD.MOV.U32 R12, RZ, RZ, 0x2 ;  /* 0x00000002ff0c7424 */ /* 0x000fe400078e00ff */
[----:B------:R-:W-:Y:S02]  /*2f0b0*/  IMAD.MOV.U32 R11, RZ, RZ, 0x181f ;  /* 0x0000181fff0b7424 */ /* 0x000fe400078e00ff */
[----:B------:R-:W-:-:S07]  /*2f0c0*/  IMAD.MOV.U32 R15, RZ, RZ, -0x1 ;  /* 0xffffffffff0f7424 */ /* 0x000fce00078e00ff */
[----:B-1--4-:R-:W-:Y:S05]  /*2f0d0*/  WARPSYNC.COLLECTIVE R15, `(.L_x_2062) ;  /* 0x000000000f087348 */ /* 0x012fea0003c00000 */
[----:B----4-:R0:W2:Y:S02]  /*2f0e0*/  SHFL.IDX P6, R14, R13, R12, R11 ;  /* 0x0000000c0d0e7389 */ /* 0x0100a400000c000b */
[----:B012---:R-:W-:Y:S01]  /*2f0f0*/  ENDCOLLECTIVE ;  /* 0x000000000000791b */ /* 0x007fe20003800000 */
.L_x_2062:
[----:B------:R-:W-:Y:S05]  /*2f100*/  BSYNC B1 ;  /* 0x0000000000017941 */ /* 0x000fea0003800000 */
.L_x_2061:
        /* <DEDUP_REMOVED lines=8> */
.L_x_2063:
[----:B------:R-:W-:Y:S02]  /*2f190*/  IMAD.MOV.U32 R13, RZ, RZ, R73 ;  /* 0x000000ffff0d7224 */ /* 0x000fe400078e0049 */
[----:B------:R-:W-:-:S07]  /*2f1a0*/  IMAD.MOV.U32 R8, RZ, RZ, R14 ;  /* 0x000000ffff087224 */ /* 0x000fce00078e000e */
[----:B------:R-:W-:Y:S05]  /*2f1b0*/  WARPSYNC.COLLECTIVE R15, `(.L_x_2064) ;  /* 0x000000000f087348 */ /* 0x000fea0003c00000 */
[----:B------:R0:W1:Y:S02]  /*2f1c0*/  SHFL.IDX P6, R14, R13, R12, R11 ;  /* 0x0000000c0d0e7389 */ /* 0x00006400000c000b */
[----:B01----:R-:W-:Y:S01]  /*2f1d0*/  ENDCOLLECTIVE ;  /* 0x000000000000791b */ /* 0x003fe20003800000 */
.L_x_2064:
[----:B------:R-:W-:Y:S02]  /*2f1e0*/  IMAD.MOV.U32 R13, RZ, RZ, R20 ;  /* 0x000000ffff0d7224 */ /* 0x000fe400078e0014 */
[----:B------:R-:W-:-:S07]  /*2f1f0*/  IMAD.MOV.U32 R7, RZ, RZ, R14 ;  /* 0x000000ffff077224 */ /* 0x000fce00078e000e */
[----:B------:R-:W-:Y:S05]  /*2f200*/  WARPSYNC.COLLECTIVE R15, `(.L_x_2065) ;  /* 0x000000000f087348 */ /* 0x000fea0003c00000 */
[----:B------:R0:W1:Y:S02]  /*2f210*/  SHFL.IDX P6, R14, R13, R12, R11 ;  /* 0x0000000c0d0e7389 */ /* 0x00006400000c000b */
[----:B01----:R-:W-:Y:S01]  /*2f220*/  ENDCOLLECTIVE ;  /* 0x000000000000791b */ /* 0x003fe20003800000 */
.L_x_2065:
[----:B------:R-:W-:Y:S05]  /*2f230*/  BRA `(.L_x_2066) ;  /* 0xfffffe0800207947 */ /* 0x000fea000383ffff */
.L_x_1699:
[----:B------:R-:W-:Y:S01]  /*2f240*/  BSSY B1, `(.L_x_2067) ;  /* 0x0000008000017945 */ /* 0x000fe20003800000 */
[----:B------:R-:W-:Y:S02]  /*2f250*/  IMAD.MOV.U32 R13, RZ, RZ, R72 ;  /* 0x000000ffff0d7224 */ /* 0x000fe400078e0048 */
[----:B------:R-:W-:Y:S02]  /*2f260*/  IMAD.MOV.U32 R12, RZ, RZ, 0x3 ;  /* 0x00000003ff0c7424 */ /* 0x000fe400078e00ff */
[----:B------:R-:W-:Y:S02]  /*2f270*/  IMAD.MOV.U32 R11, RZ, RZ, 0x181f ;  /* 0x0000181fff0b7424 */ /* 0x000fe400078e00ff */
[----:B------:R-:W-:-:S07]  /*2f280*/  IMAD.MOV.U32 R15, RZ, RZ, -0x1 ;  /* 0xffffffffff0f7424 */ /* 0x000fce00078e00ff */
[----:B-1-34-:R-:W-:Y:S05]  /*2f290*/  WARPSYNC.COLLECTIVE R15, `(.L_x_2068) ;  /* 0x000000000f087348 */ /* 0x01afea0003c00000 */
[----:B------:R0:W2:Y:S02]  /*2f2a0*/  SHFL.IDX P6, R14, R13, R12, R11 ;  /* 0x0000000c0d0e7389 */ /* 0x0000a400000c000b */
[----:B01234-:R-:W-:Y:S01]  /*2f2b0*/  ENDCOLLECTIVE ;  /* 0x000000000000791b */ /* 0x01ffe20003800000 */
.L_x_2068:
[----:B------:R-:W-:Y:S05]  /*2f2c0*/  BSYNC B1 ;  /* 0x0000000000017941 */ /* 0x000fea0003800000 */
.L_x_2067:
        /* <DEDUP_REMOVED lines=8> */
.L_x_2069:
[----:B------:R-:W-:Y:S02]  /*2f350*/  IMAD.MOV.U32 R13, RZ, RZ, R73 ;  /* 0x000000ffff0d7224 */ /* 0x000fe400078e0049 */
[----:B------:R-:W-:-:S07]  /*2f360*/  IMAD.MOV.U32 R21, RZ, RZ, R14 ;  /* 0x000000ffff157224 */ /* 0x000fce00078e000e */
[----:B------:R-:W-:Y:S05]  /*2f370*/  WARPSYNC.COLLECTIVE R15, `(.L_x_2070) ;  /* 0x000000000f087348 */ /* 0x000fea0003c00000 */
[----:B------:R0:W1:Y:S02]  /*2f380*/  SHFL.IDX P6, R14, R13, R12, R11 ;  /* 0x0000000c0d0e7389 */ /* 0x00006400000c000b */
[----:B01----:R-:W-:Y:S01]  /*2f390*/  ENDCOLLECTIVE ;  /* 0x000000000000791b */ /* 0x003fe20003800000 */
.L_x_2070:
[----:B------:R-:W-:Y:S02]  /*2f3a0*/  IMAD.MOV.U32 R13, RZ, RZ, R20 ;  /* 0x000000ffff0d7224 */ /* 0x000fe400078e0014 */
[----:B------:R-:W-:-:S07]  /*2f3b0*/  IMAD.MOV.U32 R81, RZ, RZ, R14 ;  /* 0x000000ffff517224 */ /* 0x000fce00078e000e */
[----:B------:R-:W-:Y:S05]  /*2f3c0*/  WARPSYNC.COLLECTIVE R15, `(.L_x_2071) ;  /* 0x000000000f087348 */ /* 0x000fea0003c00000 */
[----:B------:R0:W1:Y:S02]  /*2f3d0*/  SHFL.IDX P6, R14, R13, R12, R11 ;  /* 0x0000000c0d0e7389 */ /* 0x00006400000c000b */
[----:B01----:R-:W-:Y:S01]  /*2f3e0*/  ENDCOLLECTIVE ;  /* 0x000000000000791b */ /* 0x003fe20003800000 */
.L_x_2071:
[----:B------:R-:W-:Y:S01]  /*2f3f0*/  IMAD.MOV.U32 R78, RZ, RZ, R14 ;  /* 0x000000ffff4e7224 */ /* 0x000fe200078e000e */
[----:B------:R-:W-:Y:S06]  /*2f400*/  BRA `(.L_x_2072) ;  /* 0xfffffe0800d07947 */ /* 0x000fec000383ffff */
.L_x_1703:
[----:B0-----:R0:W1:Y:S02]  /*2f410*/  SYNCS.PHASECHK.TRANS64.TRYWAIT P0, [R16+URZ+0x30800], R80 ;  /* 0x03080050100075a7 */ /* 0x001064000800017f */
[----:B-1----:R-:W-:Y:S05]  /*2f420*/  @!P0 NANOSLEEP.SYNCS 0x989680 ;  /* 0x009896800000895d */ /* 0x002fea0003900000 */
[----:B------:R-:W1:Y:S02]  /*2f430*/  @!P0 SYNCS.PHASECHK.TRANS64 P0, [R16+URZ+0x30800], R80 ;  /* 0x03080050100085a7 */ /* 0x000e64000800007f */
[----:B-1----:R-:W-:Y:S05]  /*2f440*/  @!P0 BRA `(.L_x_1703) ;  /* 0xfffffffc00f08947 */ /* 0x002fea000383ffff */
[----:B------:R-:W-:Y:S05]  /*2f450*/  BRA `(.L_x_2073) ;  /* 0xfffffe0c00e07947 */ /* 0x000fea000383ffff */
.L_x_1721:
[----:B0-----:R0:W2:Y:S02]  /*2f460*/  SYNCS.PHASECHK.TRANS64.TRYWAIT P2, [R59+URZ+0x30830], R0 ;  /* 0x030830003b0075a7 */ /* 0x0010a4000804017f */
[----:B--2---:R-:W-:Y:S05]  /*2f470*/  @!P2 NANOSLEEP.SYNCS 0x989680 ;  /* 0x009896800000a95d */ /* 0x004fea0003900000 */
[----:B------:R-:W2:Y:S02]  /*2f480*/  @!P2 SYNCS.PHASECHK.TRANS64 P2, [R59+URZ+0x30830], R0 ;  /* 0x030830003b00a5a7 */ /* 0x000ea4000804007f */
[----:B--2---:R-:W-:Y:S05]  /*2f490*/  @!P2 BRA `(.L_x_1721) ;  /* 0xfffffffc00f0a947 */ /* 0x004fea000383ffff */
[----:B------:R-:W-:Y:S05]  /*2f4a0*/  BRA `(.L_x_1720) ;  /* 0xfffffe4800a47947 */ /* 0x000fea000383ffff */
.L_x_1741:
[----:B-1----:R1:W2:Y:S02]  /*2f4b0*/  SYNCS.PHASECHK.TRANS64.TRYWAIT P4, [R232+URZ+0x30830], R152 ;  /* 0x03083098e80075a7 */ /* 0x0022a4000808017f */
[----:B--2---:R-:W-:Y:S05]  /*2f4c0*/  @!P4 NANOSLEEP.SYNCS 0x989680 ;  /* 0x009896800000c95d */ /* 0x004fea0003900000 */
[----:B------:R-:W2:Y:S02]  /*2f4d0*/  @!P4 SYNCS.PHASECHK.TRANS64 P4, [R232+URZ+0x30830], R152 ;  /* 0x03083098e800c5a7 */ /* 0x000ea4000808007f */
[----:B--2---:R-:W-:Y:S05]  /*2f4e0*/  @!P4 BRA `(.L_x_1741) ;  /* 0xfffffffc00f0c947 */ /* 0x004fea000383ffff */
[----:B------:R-:W-:Y:S05]  /*2f4f0*/  BRA `(.L_x_1740) ;  /* 0xfffffe7400207947 */ /* 0x000fea000383ffff */
.L_x_1746:
[----:B-1----:R1:W2:Y:S02]  /*2f500*/  SYNCS.PHASECHK.TRANS64.TRYWAIT P4, [R0+URZ+0x30850], R2 ;  /* 0x03085002000075a7 */ /* 0x0022a4000808017f */
[----:B--2---:R-:W-:Y:S05]  /*2f510*/  @!P4 NANOSLEEP.SYNCS 0x989680 ;  /* 0x009896800000c95d */ /* 0x004fea0003900000 */
[----:B------:R-:W2:Y:S02]  /*2f520*/  @!P4 SYNCS.PHASECHK.TRANS64 P4, [R0+URZ+0x30850], R2 ;  /* 0x030850020000c5a7 */ /* 0x000ea4000808007f */
[----:B--2---:R-:W-:Y:S05]  /*2f530*/  @!P4 BRA `(.L_x_1746) ;  /* 0xfffffffc00f0c947 */ /* 0x004fea000383ffff */
[----:B------:R-:W-:Y:S05]  /*2f540*/  BRA `(.L_x_1745) ;  /* 0xfffffe8400687947 */ /* 0x000fea000383ffff */
.L_x_1767:
[----:B-1----:R1:W2:Y:S02]  /*2f550*/  SYNCS.PHASECHK.TRANS64.TRYWAIT P2, [R4+URZ+0x30830], R5 ;  /* 0x03083005040075a7 */ /* 0x0022a4000804017f */
[----:B--2---:R-:W-:Y:S05]  /*2f560*/  @!P2 NANOSLEEP.SYNCS 0x989680 ;  /* 0x009896800000a95d */ /* 0x004fea0003900000 */
[----:B------:R-:W2:Y:S02]  /*2f570*/  @!P2 SYNCS.PHASECHK.TRANS64 P2, [R4+URZ+0x30830], R5 ;  /* 0x030830050400a5a7 */ /* 0x000ea4000804007f */
[----:B--2---:R-:W-:Y:S05]  /*2f580*/  @!P2 BRA `(.L_x_1767) ;  /* 0xfffffffc00f0a947 */ /* 0x004fea000383ffff */
[----:B------:R-:W-:Y:S05]  /*2f590*/  BRA `(.L_x_1766) ;  /* 0xfffffea000847947 */ /* 0x000fea000383ffff */
.L_x_1772:
[----:B-1----:R1:W2:Y:S02]  /*2f5a0*/  SYNCS.PHASECHK.TRANS64.TRYWAIT P2, [R204+URZ+0x30850], R0 ;  /* 0x03085000cc0075a7 */ /* 0x0022a4000804017f */
[----:B--2---:R-:W-:Y:S05]  /*2f5b0*/  @!P2 NANOSLEEP.SYNCS 0x989680 ;  /* 0x009896800000a95d */ /* 0x004fea0003900000 */
[----:B------:R-:W2:Y:S02]  /*2f5c0*/  @!P2 SYNCS.PHASECHK.TRANS64 P2, [R204+URZ+0x30850], R0 ;  /* 0x03085000cc00a5a7 */ /* 0x000ea4000804007f */
[----:B--2---:R-:W-:Y:S05]  /*2f5d0*/  @!P2 BRA `(.L_x_1772) ;  /* 0xfffffffc00f0a947 */ /* 0x004fea000383ffff */
[----:B------:R-:W-:Y:S05]  /*2f5e0*/  BRA `(.L_x_1771) ;  /* 0xfffffeb000cc7947 */ /* 0x000fea000383ffff */
.L_x_1780:
[----:B-1----:R1:W2:Y:S02]  /*2f5f0*/  SYNCS.PHASECHK.TRANS64.TRYWAIT P2, [R4+URZ+0x30830], R5 ;  /* 0x03083005040075a7 */ /* 0x0022a4000804017f */
[----:B--2---:R-:W-:Y:S05]  /*2f600*/  @!P2 NANOSLEEP.SYNCS 0x989680 ;  /* 0x009896800000a95d */ /* 0x004fea0003900000 */
[----:B------:R-:W2:Y:S02]  /*2f610*/  @!P2 SYNCS.PHASECHK.TRANS64 P2, [R4+URZ+0x30830], R5 ;  /* 0x030830050400a5a7 */ /* 0x000ea4000804007f */
[----:B--2---:R-:W-:Y:S05]  /*2f620*/  @!P2 BRA `(.L_x_1780) ;  /* 0xfffffffc00f0a947 */ /* 0x004fea000383ffff */
[----:B------:R-:W-:Y:S05]  /*2f630*/  BRA `(.L_x_1779) ;  /* 0xfffffec0007c7947 */ /* 0x000fea000383ffff */
.L_x_1785:
[----:B-1----:R1:W2:Y:S02]  /*2f640*/  SYNCS.PHASECHK.TRANS64.TRYWAIT P2, [R0+URZ+0x30850], R2 ;  /* 0x03085002000075a7 */ /* 0x0022a4000804017f */
[----:B--2---:R-:W-:Y:S05]  /*2f650*/  @!P2 NANOSLEEP.SYNCS 0x989680 ;  /* 0x009896800000a95d */ /* 0x004fea0003900000 */
[----:B------:R-:W2:Y:S02]  /*2f660*/  @!P2 SYNCS.PHASECHK.TRANS64 P2, [R0+URZ+0x30850], R2 ;  /* 0x030850020000a5a7 */ /* 0x000ea4000804007f */
[----:B--2---:R-:W-:Y:S05]  /*2f670*/  @!P2 BRA `(.L_x_1785) ;  /* 0xfffffffc00f0a947 */ /* 0x004fea000383ffff */
[----:B------:R-:W-:Y:S05]  /*2f680*/  BRA `(.L_x_1784) ;  /* 0xfffffed000c47947 */ /* 0x000fea000383ffff */
.L_x_1799:
[----:B-1----:R1:W2:Y:S02]  /*2f690*/  SYNCS.PHASECHK.TRANS64.TRYWAIT P0, [R3+URZ+0x30850], R0 ;  /* 0x03085000030075a7 */ /* 0x0022a4000800017f */
[----:B--2---:R-:W-:Y:S05]  /*2f6a0*/  @!P0 NANOSLEEP.SYNCS 0x989680 ;  /* 0x009896800000895d */ /* 0x004fea0003900000 */
[----:B------:R-:W2:Y:S02]  /*2f6b0*/  @!P0 SYNCS.PHASECHK.TRANS64 P0, [R3+URZ+0x30850], R0 ;  /* 0x03085000030085a7 */ /* 0x000ea4000800007f */
[----:B--2---:R-:W-:Y:S05]  /*2f6c0*/  @!P0 BRA `(.L_x_1799) ;  /* 0xfffffffc00f08947 */ /* 0x004fea000383ffff */
[----:B------:R-:W-:Y:S05]  /*2f6d0*/  BRA `(.L_x_1798) ;  /* 0xfffffef000e87947 */ /* 0x000fea000383ffff */
.L_x_1848:
[----:B------:R-:W1:Y:S01]  /*2f6e0*/  S2R R5, SR_TID.X ;  /* 0x0000000000057919 */ /* 0x000e620000002100 */
[----:B------:R-:W-:Y:S01]  /*2f6f0*/  BSSY B1, `(.L_x_2074) ;  /* 0x000000a000017945 */ /* 0x000fe20003800000 */
[----:B------:R-:W-:Y:S02]  /*2f700*/  IMAD.MOV.U32 R12, RZ, RZ, RZ ;  /* 0x000000ffff0c7224 */ /* 0x000fe400078e00ff */
[----:B------:R-:W-:Y:S02]  /*2f710*/  IMAD.MOV.U32 R11, RZ, RZ, 0x1f ;  /* 0x0000001fff0b7424 */ /* 0x000fe400078e00ff */
[----:B0-----:R-:W-:Y:S01]  /*2f720*/  IMAD.MOV.U32 R15, RZ, RZ, -0x1 ;  /* 0xffffffffff0f7424 */ /* 0x001fe200078e00ff */
[----:B-1----:R-:W-:-:S04]  /*2f730*/  SHF.R.U32.HI R5, RZ, 0x5, R5 ;  /* 0x00000005ff057819 */ /* 0x002fc80000011605 */
[----:B------:R-:W-:-:S05]  /*2f740*/  LOP3.LUT R5, R5, 0x3, RZ, 0xc0, !PT ;  /* 0x0000000305057812 */ /* 0x000fca00078ec0ff */
[----:B------:R-:W-:-:S07]  /*2f750*/  IMAD.MOV.U32 R13, RZ, RZ, R5 ;  /* 0x000000ffff0d7224 */ /* 0x000fce00078e0005 */
[----:B------:R-:W-:Y:S05]  /*2f760*/  WARPSYNC.COLLECTIVE R15, `(.L_x_2075) ;  /* 0x000000000f087348 */ /* 0x000fea0003c00000 */
[----:B------:R0:W1:Y:S02]  /*2f770*/  SHFL.IDX P6, R14, R13, R12, R11 ;  /* 0x0000000c0d0e7389 */ /* 0x00006400000c000b */
[----:B01----:R-:W-:Y:S01]  /*2f780*/  ENDCOLLECTIVE ;  /* 0x000000000000791b */ /* 0x003fe20003800000 */
.L_x_2075:
[----:B------:R-:W-:Y:S05]  /*2f790*/  BSYNC B1 ;  /* 0x0000000000017941 */ /* 0x000fea0003800000 */
.L_x_2074:
[----:B------:R-:W-:Y:S05]  /*2f7a0*/  BRA `(.L_x_2076) ;  /* 0xffffff6800907947 */ /* 0x000fea000383ffff */
.L_x_1850:
[----:B------:R-:W-:Y:S01]  /*2f7b0*/  BSSY B1, `(.L_x_2077) ;  /* 0x0000006000017945 */ /* 0x000fe20003800000 */
[----:B0-----:R-:W-:-:S07]  /*2f7c0*/  IMAD.MOV.U32 R15, RZ, RZ, -0x1 ;  /* 0xffffffffff0f7424 */ /* 0x001fce00078e00ff */
[----:B-1----:R-:W-:Y:S05]  /*2f7d0*/  WARPSYNC.COLLECTIVE R15, `(.L_x_2078) ;  /* 0x000000000f0c7348 */ /* 0x002fea0003c00000 */
[----:B------:R-:W-:Y:S02]  /*2f7e0*/  ELECT P6, UR62, PT ;  /* 0x00000000003e782f */ /* 0x000fe400038c0000 */
[----:B------:R-:W-:Y:S01]  /*2f7f0*/  MOV R14, UR62 ;  /* 0x0000003e000e7c02 */ /* 0x000fe20008000f00 */
[----:B-1----:R-:W-:Y:S10]  /*2f800*/  ENDCOLLECTIVE ;  /* 0x000000000000791b */ /* 0x002ff40003800000 */
.L_x_2078:
[----:B------:R-:W-:Y:S05]  /*2f810*/  BSYNC B1 ;  /* 0x0000000000017941 */ /* 0x000fea0003800000 */
.L_x_2077:
[----:B------:R-:W-:Y:S05]  /*2f820*/  BRA `(.L_x_1849) ;  /* 0xffffff6800887947 */ /* 0x000fea000383ffff */
.L_x_1852:
[----:B-1----:R1:W2:Y:S02]  /*2f830*/  SYNCS.PHASECHK.TRANS64.TRYWAIT P0, [R18+URZ+0x30820], R5 ;  /* 0x03082005120075a7 */ /* 0x0022a4000800017f */
[----:B--2---:R-:W-:Y:S05]  /*2f840*/  @!P0 NANOSLEEP.SYNCS 0x989680 ;  /* 0x009896800000895d */ /* 0x004fea0003900000 */
[----:B------:R-:W2:Y:S02]  /*2f850*/  @!P0 SYNCS.PHASECHK.TRANS64 P0, [R18+URZ+0x30820], R5 ;  /* 0x03082005120085a7 */ /* 0x000ea4000800007f */
[----:B--2---:R-:W-:Y:S05]  /*2f860*/  @!P0 BRA `(.L_x_1852) ;  /* 0xfffffffc00f08947 */ /* 0x004fea000383ffff */
[----:B------:R-:W-:Y:S05]  /*2f870*/  BRA `(.L_x_2079) ;  /* 0xffffff6800987947 */ /* 0x000fea000383ffff */
.L_x_1856:
[----:B--2---:R2:W3:Y:S02]  /*2f880*/  SYNCS.PHASECHK.TRANS64.TRYWAIT P0, [R7+URZ+0x308a0], R10 ;  /* 0x0308a00a070075a7 */ /* 0x0044e4000800017f */
[----:B---3--:R-:W-:Y:S05]  /*2f890*/  @!P0 NANOSLEEP.SYNCS 0x989680 ;  /* 0x009896800000895d */ /* 0x008fea0003900000 */
[----:B------:R-:W3:Y:S02]  /*2f8a0*/  @!P0 SYNCS.PHASECHK.TRANS64 P0, [R7+URZ+0x308a0], R10 ;  /* 0x0308a00a070085a7 */ /* 0x000ee4000800007f */
[----:B---3--:R-:W-:Y:S05]  /*2f8b0*/  @!P0 BRA `(.L_x_1856) ;  /* 0xfffffffc00f08947 */ /* 0x008fea000383ffff */
[----:B------:R-:W-:Y:S05]  /*2f8c0*/  BRA `(.L_x_2080) ;  /* 0xffffff6800b87947 */ /* 0x000fea000383ffff */
.L_x_1864:
[----:B0-----:R0:W1:Y:S02]  /*2f8d0*/  SYNCS.PHASECHK.TRANS64.TRYWAIT P0, [R7+URZ+0x308c0], R10 ;  /* 0x0308c00a070075a7 */ /* 0x001064000800017f */
[----:B-1----:R-:W-:Y:S05]  /*2f8e0*/  @!P0 NANOSLEEP.SYNCS 0x989680 ;  /* 0x009896800000895d */ /* 0x002fea0003900000 */
[----:B------:R-:W1:Y:S02]  /*2f8f0*/  @!P0 SYNCS.PHASECHK.TRANS64 P0, [R7+URZ+0x308c0], R10 ;  /* 0x0308c00a070085a7 */ /* 0x000e64000800007f */
[----:B-1----:R-:W-:Y:S05]  /*2f900*/  @!P0 BRA `(.L_x_1864) ;  /* 0xfffffffc00f08947 */ /* 0x002fea000383ffff */
[----:B------:R-:W-:Y:S05]  /*2f910*/  BRA `(.L_x_2081) ;  /* 0xffffff6c00fc7947 */ /* 0x000fea000383ffff */
.L_x_1874:
[----:B-1----:R1:W2:Y:S02]  /*2f920*/  SYNCS.PHASECHK.TRANS64.TRYWAIT P1, [R8+URZ+0x308a0], R7 ;  /* 0x0308a007080075a7 */ /* 0x0022a4000802017f */
[----:B--2---:R-:W-:Y:S05]  /*2f930*/  @!P1 NANOSLEEP.SYNCS 0x989680 ;  /* 0x009896800000995d */ /* 0x004fea0003900000 */
[----:B------:R-:W2:Y:S02]  /*2f940*/  @!P1 SYNCS.PHASECHK.TRANS64 P1, [R8+URZ+0x308a0], R7 ;  /* 0x0308a007080095a7 */ /* 0x000ea4000802007f */
[----:B--2---:R-:W-:Y:S05]  /*2f950*/  @!P1 BRA `(.L_x_1874) ;  /* 0xfffffffc00f09947 */ /* 0x004fea000383ffff */
[----:B------:R-:W-:Y:S05]  /*2f960*/  BRA `(.L_x_2082) ;  /* 0xffffff7400907947 */ /* 0x000fea000383ffff */
.L_x_1882:
[----:B0-----:R0:W2:Y:S02]  /*2f970*/  SYNCS.PHASECHK.TRANS64.TRYWAIT P1, [R8+URZ+0x308c0], R7 ;  /* 0x0308c007080075a7 */ /* 0x0010a4000802017f */
[----:B--2---:R-:W-:Y:S05]  /*2f980*/  @!P1 NANOSLEEP.SYNCS 0x989680 ;  /* 0x009896800000995d */ /* 0x004fea0003900000 */
[----:B------:R-:W2:Y:S02]  /*2f990*/  @!P1 SYNCS.PHASECHK.TRANS64 P1, [R8+URZ+0x308c0], R7 ;  /* 0x0308c007080095a7 */ /* 0x000ea4000802007f */
[----:B--2---:R-:W-:Y:S05]  /*2f9a0*/  @!P1 BRA `(.L_x_1882) ;  /* 0xfffffffc00f09947 */ /* 0x004fea000383ffff */
[----:B------:R-:W-:Y:S05]  /*2f9b0*/  BRA `(.L_x_2083) ;  /* 0xffffff7800cc7947 */ /* 0x000fea000383ffff */
.L_x_1908:
[----:B------:R-:W2:Y:S01]  /*2f9c0*/  S2R R4, SR_TID.X ;  /* 0x0000000000047919 */ /* 0x000ea20000002100 */
[----:B------:R-:W-:Y:S01]  /*2f9d0*/  BSSY B0, `(.L_x_2084) ;  /* 0x000000a000007945 */ /* 0x000fe20003800000 */
[----:B------:R-:W-:Y:S02]  /*2f9e0*/  IMAD.MOV.U32 R12, RZ, RZ, RZ ;  /* 0x000000ffff0c7224 */ /* 0x000fe400078e00ff */
[----:B------:R-:W-:Y:S02]  /*2f9f0*/  IMAD.MOV.U32 R11, RZ, RZ, 0x1f ;  /* 0x0000001fff0b7424 */ /* 0x000fe400078e00ff */
[----:B0-----:R-:W-:Y:S01]  /*2fa00*/  IMAD.MOV.U32 R15, RZ, RZ, -0x1 ;  /* 0xffffffffff0f7424 */ /* 0x001fe200078e00ff */
[----:B--2---:R-:W-:-:S04]  /*2fa10*/  SHF.R.U32.HI R4, RZ, 0x5, R4 ;  /* 0x00000005ff047819 */ /* 0x004fc80000011604 */
[----:B------:R-:W-:-:S05]  /*2fa20*/  LOP3.LUT R4, R4, 0x3, RZ, 0xc0, !PT ;  /* 0x0000000304047812 */ /* 0x000fca00078ec0ff */
[----:B------:R-:W-:-:S07]  /*2fa30*/  IMAD.MOV.U32 R13, RZ, RZ, R4 ;  /* 0x000000ffff0d7224 */ /* 0x000fce00078e0004 */
[----:B-1----:R-:W-:Y:S05]  /*2fa40*/  WARPSYNC.COLLECTIVE R15, `(.L_x_2085) ;  /* 0x000000000f087348 */ /* 0x002fea0003c00000 */
[----:B------:R0:W2:Y:S02]  /*2fa50*/  SHFL.IDX P6, R14, R13, R12, R11 ;  /* 0x0000000c0d0e7389 */ /* 0x0000a400000c000b */
[----:B012---:R-:W-:Y:S01]  /*2fa60*/  ENDCOLLECTIVE ;  /* 0x000000000000791b */ /* 0x007fe20003800000 */
.L_x_2085:
[----:B------:R-:W-:Y:S05]  /*2fa70*/  BSYNC B0 ;  /* 0x0000000000007941 */ /* 0x000fea0003800000 */
.L_x_2084:
[----:B------:R-:W-:Y:S05]  /*2fa80*/  BRA `(.L_x_2086) ;  /* 0xffffff8c00607947 */ /* 0x000fea000383ffff */
.L_x_1910:
[----:B------:R-:W-:Y:S01]  /*2fa90*/  BSSY B0, `(.L_x_2087) ;  /* 0x0000006000007945 */ /* 0x000fe20003800000 */
[----:B0-----:R-:W-:-:S07]  /*2faa0*/  IMAD.MOV.U32 R15, RZ, RZ, -0x1 ;  /* 0xffffffffff0f7424 */ /* 0x001fce00078e00ff */
[----:B-1-3--:R-:W-:Y:S05]  /*2fab0*/  WARPSYNC.COLLECTIVE R15, `(.L_x_2088) ;  /* 0x000000000f0c7348 */ /* 0x00afea0003c00000 */
[----:B------:R-:W-:Y:S02]  /*2fac0*/  ELECT P6, UR62, PT ;  /* 0x00000000003e782f */ /* 0x000fe400038c0000 */
[----:B------:R-:W-:Y:S01]  /*2fad0*/  MOV R14, UR62 ;  /* 0x0000003e000e7c02 */ /* 0x000fe20008000f00 */
[----:B-1-3--:R-:W-:Y:S10]  /*2fae0*/  ENDCOLLECTIVE ;  /* 0x000000000000791b */ /* 0x00aff40003800000 */
.L_x_2088:
[----:B------:R-:W-:Y:S05]  /*2faf0*/  BSYNC B0 ;  /* 0x0000000000007941 */ /* 0x000fea0003800000 */
.L_x_2087:
[----:B------:R-:W-:Y:S05]  /*2fb00*/  BRA `(.L_x_2089) ;  /* 0xffffff8c006c7947 */ /* 0x000fea000383ffff */
.L_x_1912:
[----:B--2---:R2:W3:Y:S02]  /*2fb10*/  SYNCS.PHASECHK.TRANS64.TRYWAIT P0, [R0+URZ+0x30840], R2 ;  /* 0x03084002000075a7 */ /* 0x0044e4000800017f */
[----:B---3--:R-:W-:Y:S05]  /*2fb20*/  @!P0 NANOSLEEP.SYNCS 0x989680 ;  /* 0x009896800000895d */ /* 0x008fea0003900000 */
[----:B------:R-:W3:Y:S02]  /*2fb30*/  @!P0 SYNCS.PHASECHK.TRANS64 P0, [R0+URZ+0x30840], R2 ;  /* 0x03084002000085a7 */ /* 0x000ee4000800007f */
[----:B---3--:R-:W-:Y:S05]  /*2fb40*/  @!P0 BRA `(.L_x_1912) ;  /* 0xfffffffc00f08947 */ /* 0x008fea000383ffff */
[----:B------:R-:W-:Y:S05]  /*2fb50*/  BRA `(.L_x_2090) ;  /* 0xffffff8c00d07947 */ /* 0x000fea000383ffff */
.L_x_1916:
        /* <DEDUP_REMOVED lines=15> */
.L_x_2091:
[----:B------:R-:W-:Y:S02]  /*2fc50*/  IMAD.MOV.U32 R13, RZ, RZ, R4 ;  /* 0x000000ffff0d7224 */ /* 0x000fe400078e0004 */
[----:B------:R-:W-:-:S07]  /*2fc60*/  IMAD.MOV.U32 R6, RZ, RZ, R14 ;  /* 0x000000ffff067224 */ /* 0x000fce00078e000e */
[----:B------:R-:W-:Y:S05]  /*2fc70*/  WARPSYNC.COLLECTIVE R15, `(.L_x_2092) ;  /* 0x000000000f087348 */ /* 0x000fea0003c00000 */
[----:B------:R0:W1:Y:S02]  /*2fc80*/  SHFL.IDX P6, R14, R13, R12, R11 ;  /* 0x0000000c0d0e7389 */ /* 0x00006400000c000b */
[----:B01----:R-:W-:Y:S01]  /*2fc90*/  ENDCOLLECTIVE ;  /* 0x000000000000791b */ /* 0x003fe20003800000 */
.L_x_2092:
        /* <DEDUP_REMOVED lines=20> */
.L_x_2093:
[----:B------:R-:W-:Y:S02]  /*2fde0*/  IMAD.MOV.U32 R13, RZ, RZ, R4 ;  /* 0x000000ffff0d7224 */ /* 0x000fe400078e0004 */
[----:B------:R-:W-:-:S07]  /*2fdf0*/  IMAD.MOV.U32 R6, RZ, RZ, R14 ;  /* 0x000000ffff067224 */ /* 0x000fce00078e000e */
[----:B------:R-:W-:Y:S05]  /*2fe00*/  WARPSYNC.COLLECTIVE R15, `(.L_x_2094) ;  /* 0x000000000f087348 */ /* 0x000fea0003c00000 */
[----:B------:R0:W1:Y:S02]  /*2fe10*/  SHFL.IDX P6, R14, R13, R12, R11 ;  /* 0x0000000c0d0e7389 */ /* 0x00006400000c000b */
[----:B01----:R-:W-:Y:S01]  /*2fe20*/  ENDCOLLECTIVE ;  /* 0x000000000000791b */ /* 0x003fe20003800000 */
.L_x_2094:
        /* <DEDUP_REMOVED lines=20> */
.L_x_2095:
[----:B------:R-:W-:Y:S02]  /*2ff70*/  IMAD.MOV.U32 R13, RZ, RZ, R4 ;  /* 0x000000ffff0d7224 */ /* 0x000fe400078e0004 */
[----:B------:R-:W-:-:S07]  /*2ff80*/  IMAD.MOV.U32 R6, RZ, RZ, R14 ;  /* 0x000000ffff067224 */ /* 0x000fce00078e000e */
[----:B------:R-:W-:Y:S05]  /*2ff90*/  WARPSYNC.COLLECTIVE R15, `(.L_x_2096) ;  /* 0x000000000f087348 */ /* 0x000fea0003c00000 */
[----:B------:R0:W1:Y:S02]  /*2ffa0*/  SHFL.IDX P6, R14, R13, R12, R11 ;  /* 0x0000000c0d0e7389 */ /* 0x00006400000c000b */
[----:B01----:R-:W-:Y:S01]  /*2ffb0*/  ENDCOLLECTIVE ;  /* 0x000000000000791b */ /* 0x003fe20003800000 */
.L_x_2096:
        /* <DEDUP_REMOVED lines=20> */
.L_x_2097:
[----:B------:R-:W-:Y:S02]  /*30100*/  IMAD.MOV.U32 R13, RZ, RZ, R4 ;  /* 0x000000ffff0d7224 */ /* 0x000fe400078e0004 */
[----:B------:R-:W-:-:S07]  /*30110*/  IMAD.MOV.U32 R6, RZ, RZ, R14 ;  /* 0x000000ffff067224 */ /* 0x000fce00078e000e */
[----:B------:R-:W-:Y:S05]  /*30120*/  WARPSYNC.COLLECTIVE R15, `(.L_x_2098) ;  /* 0x000000000f087348 */ /* 0x000fea0003c00000 */
[----:B------:R0:W1:Y:S02]  /*30130*/  SHFL.IDX P6, R14, R13, R12, R11 ;  /* 0x0000000c0d0e7389 */ /* 0x00006400000c000b */
[----:B01----:R-:W-:Y:S01]  /*30140*/  ENDCOLLECTIVE ;  /* 0x000000000000791b */ /* 0x003fe20003800000 */
.L_x_2098:
        /* <DEDUP_REMOVED lines=20> */
.L_x_2099:
[----:B------:R-:W-:Y:S02]  /*30290*/  IMAD.MOV.U32 R13, RZ, RZ, R4 ;  /* 0x000000ffff0d7224 */ /* 0x000fe400078e0004 */
[----:B------:R-:W-:-:S07]  /*302a0*/  IMAD.MOV.U32 R6, RZ, RZ, R14 ;  /* 0x000000ffff067224 */ /* 0x000fce00078e000e */
[----:B------:R-:W-:Y:S05]  /*302b0*/  WARPSYNC.COLLECTIVE R15, `(.L_x_2100) ;  /* 0x000000000f087348 */ /* 0x000fea0003c00000 */
[----:B------:R0:W1:Y:S02]  /*302c0*/  SHFL.IDX P6, R14, R13, R12, R11 ;  /* 0x0000000c0d0e7389 */ /* 0x00006400000c000b */
[----:B01----:R-:W-:Y:S01]  /*302d0*/  ENDCOLLECTIVE ;  /* 0x000000000000791b */ /* 0x003fe20003800000 */
.L_x_2100:
        /* <DEDUP_REMOVED lines=20> */
.L_x_2101:
[----:B------:R-:W-:Y:S02]  /*30420*/  IMAD.MOV.U32 R13, RZ, RZ, R4 ;  /* 0x000000ffff0d7224 */ /* 0x000fe400078e0004 */
[----:B------:R-:W-:-:S07]  /*30430*/  IMAD.MOV.U32 R6, RZ, RZ, R14 ;  /* 0x000000ffff067224 */ /* 0x000fce00078e000e */
[----:B------:R-:W-:Y:S05]  /*30440*/  WARPSYNC.COLLECTIVE R15, `(.L_x_2102) ;  /* 0x000000000f087348 */ /* 0x000fea0003c00000 */
[----:B------:R0:W1:Y:S02]  /*30450*/  SHFL.IDX P6, R14, R13, R12, R11 ;  /* 0x0000000c0d0e7389 */ /* 0x00006400000c000b */
[----:B01----:R-:W-:Y:S01]  /*30460*/  ENDCOLLECTIVE ;  /* 0x000000000000791b */ /* 0x003fe20003800000 */
.L_x_2102:
        /* <DEDUP_REMOVED lines=18> */
.L_x_2103:
[----:B------:R-:W-:-:S05]  /*30590*/  VIADD R7, R0, 0x60 ;  /* 0x0000006000077836 */ /* 0x000fca0000000000 */
[----:B------:R-:W-:Y:S01]  /*305a0*/  ISETP.GE.AND P5, PT, R7, R2, PT ;  /* 0x000000020700720c */ /* 0x000fe20003fa6270 */
[----:B------:R-:W-:Y:S02]  /*305b0*/  IMAD.MOV.U32 R13, RZ, RZ, R4 ;  /* 0x000000ffff0d7224 */ /* 0x000fe400078e0004 */
[----:B------:R-:W-:-:S10]  /*305c0*/  IMAD.MOV.U32 R8, RZ, RZ, R14 ;  /* 0x000000ffff087224 */ /* 0x000fd400078e000e */
[----:B------:R-:W-:Y:S05]  /*305d0*/  WARPSYNC.COLLECTIVE R15, `(.L_x_2104) ;  /* 0x000000000f087348 */ /* 0x000fea0003c00000 */
[----:B------:R0:W1:Y:S02]  /*305e0*/  SHFL.IDX P6, R14, R13, R12, R11 ;  /* 0x0000000c0d0e7389 */ /* 0x00006400000c000b */
[----:B01----:R-:W-:Y:S01]  /*305f0*/  ENDCOLLECTIVE ;  /* 0x000000000000791b */ /* 0x003fe20003800000 */
.L_x_2104:
        /* <DEDUP_REMOVED lines=18> */
.L_x_2105:
[----:B------:R-:W-:Y:S02]  /*30720*/  IMAD.MOV.U32 R13, RZ, RZ, R4 ;  /* 0x000000ffff0d7224 */ /* 0x000fe400078e0004 */
[----:B------:R-:W-:-:S07]  /*30730*/  IMAD.MOV.U32 R5, RZ, RZ, R14 ;  /* 0x000000ffff057224 */ /* 0x000fce00078e000e */
[----:B------:R-:W-:Y:S05]  /*30740*/  WARPSYNC.COLLECTIVE R15, `(.L_x_2106) ;  /* 0x000000000f087348 */ /* 0x000fea0003c00000 */
[----:B------:R0:W1:Y:S02]  /*30750*/  SHFL.IDX P6, R14, R13, R12, R11 ;  /* 0x0000000c0d0e7389 */ /* 0x00006400000c000b */
[----:B01----:R-:W-:Y:S01]  /*30760*/  ENDCOLLECTIVE ;  /* 0x000000000000791b */ /* 0x003fe20003800000 */
.L_x_2106:
[----:B------:R-:W-:Y:S01]  /*30770*/  IMAD.MOV.U32 R3, RZ, RZ, R14 ;  /* 0x000000ffff037224 */ /* 0x000fe200078e000e */
[----:B------:R-:W-:Y:S06]  /*30780*/  BRA `(.L_x_2107) ;  /* 0xffffff9000947947 */ /* 0x000fec000383ffff */
.L_x_1921:
[----:B---3--:R3:W4:Y:S02]  /*30790*/  SYNCS.PHASECHK.TRANS64.TRYWAIT P0, [R18+URZ+0x30820], R0 ;  /* 0x03082000120075a7 */ /* 0x008724000800017f */
[----:B----4-:R-:W-:Y:S05]  /*307a0*/  @!P0 NANOSLEEP.SYNCS 0x989680 ;  /* 0x009896800000895d */ /* 0x010fea0003900000 */
[----:B------:R-:W4:Y:S02]  /*307b0*/  @!P0 SYNCS.PHASECHK.TRANS64 P0, [R18+URZ+0x30820], R0 ;  /* 0x03082000120085a7 */ /* 0x000f24000800007f */
[----:B----4-:R-:W-:Y:S05]  /*307c0*/  @!P0 BRA `(.L_x_1921) ;  /* 0xfffffffc00f08947 */ /* 0x010fea000383ffff */
[----:B------:R-:W-:Y:S05]  /*307d0*/  BRA `(.L_x_2108) ;  /* 0xffffff9400107947 */ /* 0x000fea000383ffff */
.L_x_1930:
[----:B-1----:R1:W2:Y:S02]  /*307e0*/  SYNCS.PHASECHK.TRANS64.TRYWAIT P0, [R3+URZ+0x30840], R2 ;  /* 0x03084002030075a7 */ /* 0x0022a4000800017f */
[----:B--2---:R-:W-:Y:S05]  /*307f0*/  @!P0 NANOSLEEP.SYNCS 0x989680 ;  /* 0x009896800000895d */ /* 0x004fea0003900000 */
[----:B------:R-:W2:Y:S02]  /*30800*/  @!P0 SYNCS.PHASECHK.TRANS64 P0, [R3+URZ+0x30840], R2 ;  /* 0x03084002030085a7 */ /* 0x000ea4000800007f */
[----:B--2---:R-:W-:Y:S05]  /*30810*/  @!P0 BRA `(.L_x_1930) ;  /* 0xfffffffc00f08947 */ /* 0x004fea000383ffff */
[----:B------:R-:W-:Y:S05]  /*30820*/  BRA `(.L_x_2109) ;  /* 0xffffff9800087947 */ /* 0x000fea000383ffff */
.L_x_1938:
[----:B0-----:R0:W1:Y:S02]  /*30830*/  SYNCS.PHASECHK.TRANS64.TRYWAIT P0, [R3+URZ+0x60], R2 ;  /* 0x00006002030075a7 */ /* 0x001064000800017f */
[----:B-1----:R-:W-:Y:S05]  /*30840*/  @!P0 NANOSLEEP.SYNCS 0x989680 ;  /* 0x009896800000895d */ /* 0x002fea0003900000 */
[----:B------:R-:W1:Y:S02]  /*30850*/  @!P0 SYNCS.PHASECHK.TRANS64 P0, [R3+URZ+0x60], R2 ;  /* 0x00006002030085a7 */ /* 0x000e64000800007f */
[----:B-1----:R-:W-:Y:S05]  /*30860*/  @!P0 BRA `(.L_x_1938) ;  /* 0xfffffffc00f08947 */ /* 0x002fea000383ffff */
[----:B------:R-:W-:Y:S05]  /*30870*/  BRA `(.L_x_2110) ;  /* 0xffffff9c005c7947 */ /* 0x000fea000383ffff */
.L_x_1949:
[----:B-1----:R1:W2:Y:S02]  /*30880*/  SYNCS.PHASECHK.TRANS64.TRYWAIT P0, [R3+URZ+0x30840], R2 ;  /* 0x03084002030075a7 */ /* 0x0022a4000800017f */
[----:B--2---:R-:W-:Y:S05]  /*30890*/  @!P0 NANOSLEEP.SYNCS 0x989680 ;  /* 0x009896800000895d */ /* 0x004fea0003900000 */
[----:B------:R-:W2:Y:S02]  /*308a0*/  @!P0 SYNCS.PHASECHK.TRANS64 P0, [R3+URZ+0x30840], R2 ;  /* 0x03084002030085a7 */ /* 0x000ea4000800007f */
[----:B--2---:R-:W-:Y:S05]  /*308b0*/  @!P0 BRA `(.L_x_1949) ;  /* 0xfffffffc00f08947 */ /* 0x004fea000383ffff */
[----:B------:R-:W-:Y:S05]  /*308c0*/  BRA `(.L_x_2111) ;  /* 0xffffffa400647947 */ /* 0x000fea000383ffff */
.L_x_1957:
[----:B0-----:R0:W1:Y:S02]  /*308d0*/  SYNCS.PHASECHK.TRANS64.TRYWAIT P0, [R2+URZ+0x60], R3 ;  /* 0x00006003020075a7 */ /* 0x001064000800017f */
[----:B-1----:R-:W-:Y:S05]  /*308e0*/  @!P0 NANOSLEEP.SYNCS 0x989680 ;  /* 0x009896800000895d */ /* 0x002fea0003900000 */
[----:B------:R-:W1:Y:S02]  /*308f0*/  @!P0 SYNCS.PHASECHK.TRANS64 P0, [R2+URZ+0x60], R3 ;  /* 0x00006003020085a7 */ /* 0x000e64000800007f */
[----:B-1----:R-:W-:Y:S05]  /*30900*/  @!P0 BRA `(.L_x_1957) ;  /* 0xfffffffc00f08947 */ /* 0x002fea000383ffff */
[----:B------:R-:W-:Y:S05]  /*30910*/  BRA `(.L_x_2112) ;  /* 0xffffffa800b87947 */ /* 0x000fea000383ffff */
.L_x_1968:
[----:B---3--:R3:W4:Y:S02]  /*30920*/  SYNCS.PHASECHK.TRANS64.TRYWAIT P0, [R2+URZ+0x30840], R3 ;  /* 0x03084003020075a7 */ /* 0x008724000800017f */
[----:B----4-:R-:W-:Y:S05]  /*30930*/  @!P0 NANOSLEEP.SYNCS 0x989680 ;  /* 0x009896800000895d */ /* 0x010fea0003900000 */
[----:B------:R-:W4:Y:S02]  /*30940*/  @!P0 SYNCS.PHASECHK.TRANS64 P0, [R2+URZ+0x30840], R3 ;  /* 0x03084003020085a7 */ /* 0x000f24000800007f */
[----:B----4-:R-:W-:Y:S05]  /*30950*/  @!P0 BRA `(.L_x_1968) ;  /* 0xfffffffc00f08947 */ /* 0x010fea000383ffff */
[----:B------:R-:W-:Y:S05]  /*30960*/  BRA `(.L_x_2113) ;  /* 0xffffffb000947947 */ /* 0x000fea000383ffff */
.L_x_1976:
[----:B0-----:R0:W1:Y:S02]  /*30970*/  SYNCS.PHASECHK.TRANS64.TRYWAIT P0, [R2+URZ+0x60], R5 ;  /* 0x00006005020075a7 */ /* 0x001064000800017f */
[----:B-1----:R-:W-:Y:S05]  /*30980*/  @!P0 NANOSLEEP.SYNCS 0x989680 ;  /* 0x009896800000895d */ /* 0x002fea0003900000 */
[----:B------:R-:W1:Y:S02]  /*30990*/  @!P0 SYNCS.PHASECHK.TRANS64 P0, [R2+URZ+0x60], R5 ;  /* 0x00006005020085a7 */ /* 0x000e64000800007f */
[----:B-1----:R-:W-:Y:S05]  /*309a0*/  @!P0 BRA `(.L_x_1976) ;  /* 0xfffffffc00f08947 */ /* 0x002fea000383ffff */
[----:B------:R-:W-:Y:S05]  /*309b0*/  BRA `(.L_x_2114) ;  /* 0xffffffb400e87947 */ /* 0x000fea000383ffff */
.L_x_1989:
[----:B--2---:R2:W3:Y:S02]  /*309c0*/  SYNCS.PHASECHK.TRANS64.TRYWAIT P0, [R0+URZ+0x30860], R2 ;  /* 0x03086002000075a7 */ /* 0x0044e4000800017f */
[----:B---3--:R-:W-:Y:S05]  /*309d0*/  @!P0 NANOSLEEP.SYNCS 0x989680 ;  /* 0x009896800000895d */ /* 0x008fea0003900000 */
[----:B------:R-:W3:Y:S02]  /*309e0*/  @!P0 SYNCS.PHASECHK.TRANS64 P0, [R0+URZ+0x30860], R2 ;  /* 0x03086002000085a7 */ /* 0x000ee4000800007f */
[----:B---3--:R-:W-:Y:S05]  /*309f0*/  @!P0 BRA `(.L_x_1989) ;  /* 0xfffffffc00f08947 */ /* 0x008fea000383ffff */
[----:B------:R-:W-:Y:S05]  /*30a00*/  BRA `(.L_x_2115) ;  /* 0xffffffbc00b07947 */ /* 0x000fea000383ffff */
.L_x_1998:
[----:B------:R-:W3:Y:S01]  /*30a10*/  LDL R0, [R1] ;  /* 0x0000000001007983 */ /* 0x000ee20000100800 */
[----:B------:R-:W-:Y:S01]  /*30a20*/  BSSY B0, `(.L_x_2116) ;  /* 0x0000008000007945 */ /* 0x000fe20003800000 */
[----:B------:R-:W-:Y:S02]  /*30a30*/  IMAD.MOV.U32 R12, RZ, RZ, RZ ;  /* 0x000000ffff0c7224 */ /* 0x000fe400078e00ff */
[----:B------:R-:W-:Y:S02]  /*30a40*/  IMAD.MOV.U32 R11, RZ, RZ, 0x1f ;  /* 0x0000001fff0b7424 */ /* 0x000fe400078e00ff */
[----:B0-----:R-:W-:Y:S02]  /*30a50*/  IMAD.MOV.U32 R15, RZ, RZ, -0x1 ;  /* 0xffffffffff0f7424 */ /* 0x001fe400078e00ff */
[----:B---3--:R-:W-:-:S07]  /*30a60*/  IMAD.MOV.U32 R13, RZ, RZ, R0 ;  /* 0x000000ffff0d7224 */ /* 0x008fce00078e0000 */
[----:B-12---:R-:W-:Y:S05]  /*30a70*/  WARPSYNC.COLLECTIVE R15, `(.L_x_2117) ;  /* 0x000000000f087348 */ /* 0x006fea0003c00000 */
[----:B------:R0:W3:Y:S02]  /*30a80*/  SHFL.IDX P6, R14, R13, R12, R11 ;  /* 0x0000000c0d0e7389 */ /* 0x0000e400000c000b */
[----:B0123--:R-:W-:Y:S01]  /*30a90*/  ENDCOLLECTIVE ;  /* 0x000000000000791b */ /* 0x00ffe20003800000 */
.L_x_2117:
[----:B------:R-:W-:Y:S05]  /*30aa0*/  BSYNC B0 ;  /* 0x0000000000007941 */ /* 0x000fea0003800000 */
.L_x_2116:
        /* <DEDUP_REMOVED lines=9> */
.L_x_2118:
        /* <DEDUP_REMOVED lines=27> */
.L_x_2119:
        /* <DEDUP_REMOVED lines=8> */
.L_x_2120:
        /* <DEDUP_REMOVED lines=8> */
.L_x_2121:
        /* <DEDUP_REMOVED lines=8> */
.L_x_2122:
        /* <DEDUP_REMOVED lines=8> */
.L_x_2123:
        /* <DEDUP_REMOVED lines=9> */
.L_x_2124:
[----:B------:R-:W-:Y:S01]  /*30f80*/  IMAD.MOV.U32 R9, RZ, RZ, R14 ;  /* 0x000000ffff097224 */ /* 0x000fe200078e000e */
[----:B------:R-:W-:Y:S06]  /*30f90*/  BRA `(.L_x_2125) ;  /* 0xffffffc0009c7947 */ /* 0x000fec000383ffff */
.L_x_2001:
        /* <DEDUP_REMOVED lines=8> */
.L_x_2127:
[----:B------:R-:W-:Y:S05]  /*31020*/  BSYNC B0 ;  /* 0x0000000000007941 */ /* 0x000fea0003800000 */
.L_x_2126:
        /* <DEDUP_REMOVED lines=10> */
.L_x_2128:
        /* <DEDUP_REMOVED lines=8> */
.L_x_2129:
        /* <DEDUP_REMOVED lines=8> */
.L_x_2130:
        /* <DEDUP_REMOVED lines=8> */
.L_x_2131:
        /* <DEDUP_REMOVED lines=9> */
.L_x_2132:
[----:B------:R-:W-:Y:S01]  /*312e0*/  IMAD.MOV.U32 R9, RZ, RZ, R14 ;  /* 0x000000ffff097224 */ /* 0x000fe200078e000e */
[----:B------:R-:W-:Y:S06]  /*312f0*/  BRA `(.L_x_2133) ;  /* 0xffffffc000747947 */ /* 0x000fec000383ffff */
.L_x_2003:
[----:B------:R-:W-:Y:S01]  /*31300*/  BSSY B0, `(.L_x_2134) ;  /* 0x0000006000007945 */ /* 0x000fe20003800000 */
[----:B------:R-:W-:Y:S01]  /*31310*/  PLOP3.LUT P6, PT, P6, PT, PT, 0x8, 0x0 ;  /* 0x000000000000781c */ /* 0x000fe200037ce170 */
[----:B------:R-:W-:-:S12]  /*31320*/  IMAD.MOV.U32 R15, RZ, RZ, -0x1 ;  /* 0xffffffffff0f7424 */ /* 0x000fd800078e00ff */
[----:B0-----:R-:W-:Y:S05]  /*31330*/  WARPSYNC.COLLECTIVE R15, `(.L_x_2135) ;  /* 0x000000000f087348 */ /* 0x001fea0003c00000 */
[----:B------:R-:W-:Y:S01]  /*31340*/  VOTE.ANY R14, PT, P6 ;  /* 0x00000000000e7806 */ /* 0x000fe200030e0100 */
[----:B0-----:R-:W-:Y:S06]  /*31350*/  ENDCOLLECTIVE ;  /* 0x000000000000791b */ /* 0x001fec0003800000 */
.L_x_2135:
[----:B------:R-:W-:Y:S05]  /*31360*/  BSYNC B0 ;  /* 0x0000000000007941 */ /* 0x000fea0003800000 */
.L_x_2134:
        /* <DEDUP_REMOVED lines=10> */
.L_x_2136:
[----:B------:R-:W-:Y:S02]  /*31410*/  IMAD.MOV.U32 R13, RZ, RZ, R6 ;  /* 0x000000ffff0d7224 */ /* 0x000fe400078e0006 */
[----:B------:R-:W-:-:S07]  /*31420*/  IMAD.MOV.U32 R4, RZ, RZ, R14 ;  /* 0x000000ffff047224 */ /* 0x000fce00078e000e */
[----:B------:R-:W-:Y:S05]  /*31430*/  WARPSYNC.COLLECTIVE R15, `(.L_x_2137) ;  /* 0x000000000f087348 */ /* 0x000fea0003c00000 */
[----:B------:R0:W1:Y:S02]  /*31440*/  SHFL.IDX P6, R14, R13, R12, R11 ;  /* 0x0000000c0d0e7389 */ /* 0x00006400000c000b */
[----:B01----:R-:W-:Y:S01]  /*31450*/  ENDCOLLECTIVE ;  /* 0x000000000000791b */ /* 0x003fe20003800000 */
.L_x_2137:
[----:B------:R-:W-:Y:S02]  /*31460*/  IMAD.MOV.U32 R6, RZ, RZ, R14 ;  /* 0x000000ffff067224 */ /* 0x000fe400078e000e */
[----:B------:R-:W-:-:S05]  /*31470*/  IMAD.IADD R10, R3, 0x1, R10 ;  /* 0x00000001030a7824 */ /* 0x000fca00078e020a */
[----:B------:R2:W-:Y:S01]  /*31480*/  STL [R1+0xc], R10 ;  /* 0x00000c0a01007387 */ /* 0x0005e20000100800 */
[----:B------:R-:W-:Y:S05]  /*31490*/  BRA `(.L_x_2138) ;  /* 0xffffffc000547947 */ /* 0x000fea000383ffff */
.L_x_2005:
[----:B------:R-:W-:Y:S01]  /*314a0*/  BSSY B0, `(.L_x_2139) ;  /* 0x0000008000007945 */ /* 0x000fe20003800000 */
[----:B------:R-:W-:Y:S02]  /*314b0*/  IMAD.MOV.U32 R13, RZ, RZ, R7 ;  /* 0x000000ffff0d7224 */ /* 0x000fe400078e0007 */
[----:B------:R-:W-:Y:S02]  /*314c0*/  IMAD.MOV.U32 R12, RZ, RZ, R3 ;  /* 0x000000ffff0c7224 */ /* 0x000fe400078e0003 */
[----:B------:R-:W-:Y:S02]  /*314d0*/  IMAD.MOV.U32 R11, RZ, RZ, 0x1f ;  /* 0x0000001fff0b7424 */ /* 0x000fe400078e00ff */
[----:B------:R-:W-:-:S07]  /*314e0*/  IMAD.MOV.U32 R15, RZ, RZ, -0x1 ;  /* 0xffffffffff0f7424 */ /* 0x000fce00078e00ff */
[----:B0-2---:R-:W-:Y:S05]  /*314f0*/  WARPSYNC.COLLECTIVE R15, `(.L_x_2140) ;  /* 0x000000000f087348 */ /* 0x005fea0003c00000 */
[----:B------:R1:W3:Y:S02]  /*31500*/  SHFL.IDX P6, R14, R13, R12, R11 ;  /* 0x0000000c0d0e7389 */ /* 0x0002e400000c000b */
[----:B0123--:R-:W-:Y:S01]  /*31510*/  ENDCOLLECTIVE ;  /* 0x000000000000791b */ /* 0x00ffe20003800000 */
.L_x_2140:
[----:B------:R-:W-:Y:S05]  /*31520*/  BSYNC B0 ;  /* 0x0000000000007941 */ /* 0x000fea0003800000 */
.L_x_2139:
[----:B------:R-:W-:Y:S01]  /*31530*/  IMAD.MOV.U32 R3, RZ, RZ, R14 ;  /* 0x000000ffff037224 */ /* 0x000fe200078e000e */
[----:B------:R-:W-:Y:S06]  /*31540*/  BRA `(.L_x_2141) ;  /* 0xffffffc000407947 */ /* 0x000fec000383ffff */
.L_x_2011:
[----:B0-----:R0:W1:Y:S02]  /*31550*/  SYNCS.PHASECHK.TRANS64.TRYWAIT P0, [R0+URZ+0x30820], R3 ;  /* 0x03082003000075a7 */ /* 0x001064000800017f */
[----:B-1----:R-:W-:Y:S05]  /*31560*/  @!P0 NANOSLEEP.SYNCS 0x989680 ;  /* 0x009896800000895d */ /* 0x002fea0003900000 */
[----:B------:R-:W1:Y:S02]  /*31570*/  @!P0 SYNCS.PHASECHK.TRANS64 P0, [R0+URZ+0x30820], R3 ;  /* 0x03082003000085a7 */ /* 0x000e64000800007f */
[----:B-1----:R-:W-:Y:S05]  /*31580*/  @!P0 BRA `(.L_x_2011) ;  /* 0xfffffffc00f08947 */ /* 0x002fea000383ffff */
[----:B------:R-:W-:Y:S05]  /*31590*/  BRA `(.L_x_2142) ;  /* 0xffffffc800e47947 */ /* 0x000fea000383ffff */
.L_x_2012:
        /* <DEDUP_REMOVED lines=11> */
.L_x_2144:
[----:B------:R-:W-:Y:S05]  /*31650*/  BSYNC B0 ;  /* 0x0000000000007941 */ /* 0x000fea0003800000 */
.L_x_2143:
[----:B------:R-:W-:Y:S05]  /*31660*/  BRA `(.L_x_2145) ;  /* 0xffffffc800cc7947 */ /* 0x000fea000383ffff */
.L_x_2013:
[----:B------:R-:W-:Y:S01]  /*31670*/  BSSY B0, `(.L_x_2146) ;  /* 0x0000006000007945 */ /* 0x000fe20003800000 */
[----:B------:R-:W-:-:S07]  /*31680*/  IMAD.MOV.U32 R15, RZ, RZ, -0x1 ;  /* 0xffffffffff0f7424 */ /* 0x000fce00078e00ff */
[----:B01----:R-:W-:Y:S05]  /*31690*/  WARPSYNC.COLLECTIVE R15, `(.L_x_2147) ;  /* 0x000000000f0c7348 */ /* 0x003fea0003c00000 */
[----:B------:R-:W-:Y:S02]  /*316a0*/  ELECT P6, UR62, PT ;  /* 0x00000000003e782f */ /* 0x000fe400038c0000 */
[----:B------:R-:W-:Y:S01]  /*316b0*/  MOV R14, UR62 ;  /* 0x0000003e000e7c02 */ /* 0x000fe20008000f00 */
[----:B01----:R-:W-:Y:S10]  /*316c0*/  ENDCOLLECTIVE ;  /* 0x000000000000791b */ /* 0x003ff40003800000 */
.L_x_2147:
[----:B------:R-:W-:Y:S05]  /*316d0*/  BSYNC B0 ;  /* 0x0000000000007941 */ /* 0x000fea0003800000 */
.L_x_2146:
[----:B------:R-:W-:Y:S05]  /*316e0*/  BRA `(.L_x_2148) ;  /* 0xffffffc800c07947 */ /* 0x000fea000383ffff */
.L_x_2015:
[----:B0-----:R0:W1:Y:S02]  /*316f0*/  SYNCS.PHASECHK.TRANS64.TRYWAIT P0, [R6+URZ], R5 ;  /* 0x00000005060075a7 */ /* 0x001064000800017f */
[----:B-1----:R-:W-:Y:S05]  /*31700*/  @!P0 NANOSLEEP.SYNCS 0x989680 ;  /* 0x009896800000895d */ /* 0x002fea0003900000 */
[----:B------:R-:W1:Y:S02]  /*31710*/  @!P0 SYNCS.PHASECHK.TRANS64 P0, [R6+URZ], R5 ;  /* 0x00000005060085a7 */ /* 0x000e64000800007f */
[----:B-1----:R-:W-:Y:S05]  /*31720*/  @!P0 BRA `(.L_x_2015) ;  /* 0xfffffffc00f08947 */ /* 0x002fea000383ffff */
[----:B------:R-:W-:Y:S05]  /*31730*/  BRA `(.L_x_2149) ;  /* 0xffffffcc00007947 */ /* 0x000fea000383ffff */
.L_x_2016:
[----:B-1----:R1:W2:Y:S02]  /*31740*/  SYNCS.PHASECHK.TRANS64.TRYWAIT P0, [R7+URZ], R2 ;  /* 0x00000002070075a7 */ /* 0x0022a4000800017f */
[----:B--2---:R-:W-:Y:S05]  /*31750*/  @!P0 NANOSLEEP.SYNCS 0x989680 ;  /* 0x009896800000895d */ /* 0x004fea0003900000 */
[----:B------:R-:W2:Y:S02]  /*31760*/  @!P0 SYNCS.PHASECHK.TRANS64 P0, [R7+URZ], R2 ;  /* 0x00000002070085a7 */ /* 0x000ea4000800007f */
[----:B--2---:R-:W-:Y:S05]  /*31770*/  @!P0 BRA `(.L_x_2016) ;  /* 0xfffffffc00f08947 */ /* 0x004fea000383ffff */
[----:B------:R-:W-:Y:S05]  /*31780*/  BRA `(.L_x_2150) ;  /* 0xffffffc800f47947 */ /* 0x000fea000383ffff */
.L_x_2018:
[----:B--2---:R2:W3:Y:S02]  /*31790*/  SYNCS.PHASECHK.TRANS64.TRYWAIT P0, [R4+URZ], R5 ;  /* 0x00000005040075a7 */ /* 0x0044e4000800017f */
[----:B---3--:R-:W-:Y:S05]  /*317a0*/  @!P0 NANOSLEEP.SYNCS 0x989680 ;  /* 0x009896800000895d */ /* 0x008fea0003900000 */
[----:B------:R-:W3:Y:S02]  /*317b0*/  @!P0 SYNCS.PHASECHK.TRANS64 P0, [R4+URZ], R5 ;  /* 0x00000005040085a7 */ /* 0x000ee4000800007f */
[----:B---3--:R-:W-:Y:S05]  /*317c0*/  @!P0 BRA `(.L_x_2018) ;  /* 0xfffffffc00f08947 */ /* 0x008fea000383ffff */
[----:B------:R-:W-:Y:S05]  /*317d0*/  BRA `(.L_x_2151) ;  /* 0xffffffc800f87947 */ /* 0x000fea000383ffff */
.L_x_2152:
        /* <DEDUP_REMOVED lines=10> */
.L_x_3205:


//--------------------- .text._ZN7cutlass13device_kernelIN5flash11enable_sm90INS1_16FlashAttnFwdSm90INS1_25CollectiveMainloopFwdSm90ILi2EN4cute5tupleIJNS5_1CILi1EEES8_S8_EEENS6_IJNS7_ILi128EEENS7_ILi80EEENS7_ILi256EEEEEELi256ENS_10bfloat16_tEfNS_4arch4Sm90ELb1ELb0ELb0ELb0ELb0ELb0ELb0ELb1ELb1ELb1ELb1ELb0EEENS1_21CollectiveEpilogueFwdINS6_IJSA_SC_SB_EEES9_SE_SG_Li256ELb0ELb1ELb1ELb0EEENS1_19SingleTileSchedulerILb0ELb1ELb1ELi128EEEEEEEEEvNT_6ParamsE --------------------------
	.section	.text._ZN7cutlass13device_kernelIN5flash11enable_sm90INS1_16FlashAttnFwdSm90INS1_25CollectiveMainloopFwdSm90ILi2EN4cute5tupleIJNS5_1CILi1EEES8_S8_EEENS6_IJNS7_ILi128EEENS7_ILi80EEENS7_ILi256EEEEEELi256ENS_10bfloat16_tEfNS_4arch4Sm90ELb1ELb0ELb0ELb0ELb0ELb0ELb0ELb1ELb1ELb1ELb1ELb0EEENS1_21CollectiveEpilogueFwdINS6_IJSA_SC_SB_EEES9_SE_SG_Li256ELb0ELb1ELb1ELb0EEENS1_19SingleTileSchedulerILb0ELb1ELb1ELi128EEEEEEEEEvNT_6ParamsE,"ax",@progbits
	.align	128
.text._ZN7cutlass13device_kernelIN5flash11enable_sm90INS1_16FlashAttnFwdSm90INS1_25CollectiveMainloopFwdSm90ILi2EN4cute5tupleIJNS5_1CILi1EEES8_S8_EEENS6_IJNS7_ILi128EEENS7_ILi80EEENS7_ILi256EEEEEELi256ENS_10bfloat16_tEfNS_4arch4Sm90ELb1ELb0ELb0ELb0ELb0ELb0ELb0ELb1ELb1ELb1ELb1ELb0EEENS1_21CollectiveEpilogueFwdINS6_IJSA_SC_SB_EEES9_SE_SG_Li256ELb0ELb1ELb1ELb0EEENS1_19SingleTileSchedulerILb0ELb1ELb1ELi128EEEEEEEEEvNT_6ParamsE:
        .type           _ZN7cutlass13device_kernelIN5flash11enable_sm90INS1_16FlashAttnFwdSm90INS1_25CollectiveMainloopFwdSm90ILi2EN4cute5tupleIJNS5_1CILi1EEES8_S8_EEENS6_IJNS7_ILi128EEENS7_ILi80EEENS7_ILi256EEEEEELi256ENS_10bfloat16_tEfNS_4arch4Sm90ELb1ELb0ELb0ELb0ELb0ELb0ELb0ELb1ELb1ELb1ELb1ELb0EEENS1_21CollectiveEpilogueFwdINS6_IJSA_SC_SB_EEES9_SE_SG_Li256ELb0ELb1ELb1ELb0EEENS1_19SingleTileSchedulerILb0ELb1ELb1ELi128EEEEEEEEEvNT_6ParamsE,@function
        .size           _ZN7cutlass13device_kernelIN5flash11enable_sm90INS1_16FlashAttnFwdSm90INS1_25CollectiveMainloopFwdSm90ILi2EN4cute5tupleIJNS5_1CILi1EEES8_S8_EEENS6_IJNS7_ILi128EEENS7_ILi80EEENS7_ILi256EEEEEELi256ENS_10bfloat16_tEfNS_4arch4Sm90ELb1ELb0ELb0ELb0ELb0ELb0ELb0ELb1ELb1ELb1ELb1ELb0EEENS1_21CollectiveEpilogueFwdINS6_IJSA_SC_SB_EEES9_SE_SG_Li256ELb0ELb1ELb1ELb0EEENS1_19SingleTileSchedulerILb0ELb1ELb1ELi128EEEEEEEEEvNT_6ParamsE,(.L_x_3206 - _ZN7cutlass13device_kernelIN5flash11enable_sm90INS1_16FlashAttnFwdSm90INS1_25CollectiveMainloopFwdSm90ILi2EN4cute5tupleIJNS5_1CILi1EEES8_S8_EEENS6_IJNS7_ILi128EEENS7_ILi80EEENS7_ILi256EEEEEELi256ENS_10bfloat16_tEfNS_4arch4Sm90ELb1ELb0ELb0ELb0ELb0ELb0ELb0ELb1ELb1ELb1ELb1ELb0EEENS1_21CollectiveEpilogueFwdINS6_IJSA_SC_SB_EEES9_SE_SG_Li256ELb0ELb1ELb1ELb0EEENS1_19SingleTileSchedulerILb0ELb1ELb1ELi128EEEEEEEEEvNT_6ParamsE)
        .other          _ZN7cutlass13device_kernelIN5flash11enable_sm90INS1_16FlashAttnFwdSm90INS1_25CollectiveMainloopFwdSm90ILi2EN4cute5tupleIJNS5_1CILi1EEES8_S8_EEENS6_IJNS7_ILi128EEENS7_ILi80EEENS7_ILi256EEEEEELi256ENS_10bfloat16_tEfNS_4arch4Sm90ELb1ELb0ELb0ELb0ELb0ELb0ELb0ELb1ELb1ELb1ELb1ELb0EEENS1_21CollectiveEpilogueFwdINS6_IJSA_SC_SB_EEES9_SE_SG_Li256ELb0ELb1ELb1ELb0EEENS1_19SingleTileSchedulerILb0ELb1ELb1ELi128EEEEEEEEEvNT_6ParamsE,@"STO_CUDA_ENTRY STV_DEFAULT"
_ZN7cutlass13device_kernelIN5flash11enable_sm90INS1_16FlashAttnFwdSm90INS1_25CollectiveMainloopFwdSm90ILi2EN4cute5tupleIJNS5_1CILi1EEES8_S8_EEENS6_IJNS7_ILi128EEENS7_ILi80EEENS7_ILi256EEEEEELi256ENS_10bfloat16_tEfNS_4arch4Sm90ELb1ELb0ELb0ELb0ELb0ELb0ELb0ELb1ELb1ELb1ELb1ELb0EEENS1_21CollectiveEpilogueFwdINS6_IJSA_SC_SB_EEES9_SE_SG_Li256ELb0ELb1ELb1ELb0EEENS1_19SingleTileSchedulerILb0ELb1ELb1ELi128EEEEEEEEEvNT_6ParamsE:
        /* <DEDUP_REMOVED lines=17> */
.L_x_2154:
[----:B------:R-:W-:Y:S05]  /*0110*/  BSYNC B0 ;  /* 0x0000000000007941 */ /* 0x000fea0003800000 */
.L_x_2153:
        /* <DEDUP_REMOVED lines=40> */
.L_x_2155:
        /* <DEDUP_REMOVED lines=22> */
.L_x_2156:
        /* <DEDUP_REMOVED lines=18> */
.L_x_2157:
        /* <DEDUP_REMOVED lines=22> */
.L_x_2158:
        /* <DEDUP_REMOVED lines=22> */
.L_x_2159:
        /* <DEDUP_REMOVED lines=8> */
.L_x_2162:
        /* <DEDUP_REMOVED lines=18> */
[----:B------:R-:W0:Y:S01]  /*0a80*/  LDC R0, c[0x0][0x448] ;  /* 0x00011200ff007b82 */ /* 0x000e220000000800 */
[----:B------:R-:W1:Y:S01]  /*0a90*/  S2R R152, SR_CTAID.X ;  /* 0x0000000000987919 */ /* 0x000e620000002500 */
[----:B------:R-:W-:Y:S01]  /*0aa0*/  SHF.R.U32.HI R4, RZ, 0x10, R22 ;  /* 0x00000010ff047819 */ /* 0x000fe20000011616 */
[----:B------:R-:W-:Y:S01]  /*0ab0*/  IMAD.MOV.U32 R213, RZ, RZ, RZ ;  /* 0x000000ffffd57224 */ /* 0x000fe200078e00ff */
[----:B------:R-:W-:-:S04]  /*0ac0*/  LOP3.LUT R22, R22, 0xffff, RZ, 0xc0, !PT ;  /* 0x0000ffff16167812 */ /* 0x000fc800078ec0ff */
[----:B------:R-:W2:Y:S08]  /*0ad0*/  LDC.64 R8, c[0x0][0x418] ;  /* 0x00010600ff087b82 */ /* 0x000eb00000000a00 */
[----:B------:R-:W3:Y:S01]  /*0ae0*/  LDC R3, c[0x0][0x288] ;  /* 0x0000a200ff037b82 */ /* 0x000ee20000000800 */
[----:B0-----:R-:W-:-:S07]  /*0af0*/  ISETP.NE.AND P1, PT, R0, 0x1, PT ;  /* 0x000000010000780c */ /* 0x001fce0003f25270 */
[----:B------:R-:W0:Y:S01]  /*0b00*/  LDC R18, c[0x0][0x424] ;  /* 0x00010900ff127b82 */ /* 0x000e220000000800 */
[----:B--2---:R-:W-:-:S07]  /*0b10*/  ISETP.NE.U32.AND P0, PT, R8, RZ, PT ;  /* 0x000000ff0800720c */ /* 0x004fce0003f05070 */
[----:B------:R-:W2:Y:S01]  /*0b20*/  LDC R153, c[0x0][0x2f0] ;  /* 0x0000bc00ff997b82 */ /* 0x000ea20000000800 */
[----:B-1----:R-:W-:Y:S01]  /*0b30*/  IMAD.SHL.U32 R152, R152, 0x80, RZ ;  /* 0x0000008098987824 */ /* 0x002fe200078e00ff */
[----:B------:R-:W-:-:S03]  /*0b40*/  ISETP.NE.AND.EX P0, PT, R9, RZ, PT, P0 ;  /* 0x000000ff0900720c */ /* 0x000fc60003f05300 */
[----:B------:R-:W-:Y:S01]  /*0b50*/  @P1 VIADD R0, R152, 0x7f ;  /* 0x0000007f98001836 */ /* 0x000fe20000000000 */
[----:B---3--:R-:W-:Y:S02]  /*0b60*/  IADD3 R3, -R3, 0x50, RZ ;  /* 0x0000005003037810 */ /* 0x008fe40007ffe1ff */
[----:B------:R-:W1:Y:S08]  /*0b70*/  @P1 LDC R5, c[0x0][0x44c] ;  /* 0x00011300ff051b82 */ /* 0x000e700000000800 */
[----:B------:R-:W3:Y:S01]  /*0b80*/  @P1 LDC R7, c[0x0][0x450] ;  /* 0x00011400ff071b82 */ /* 0x000ee20000000800 */
[----:B0-----:R-:W-:-:S02]  /*0b90*/  SEL R18, R18, 0x1, P0 ;  /* 0x0000000112127807 */ /* 0x001fc40000000000 */
[----:B------:R-:W-:-:S03]  /*0ba0*/  ISETP.NE.AND P0, PT, R4, RZ, PT ;  /* 0x000000ff0400720c */ /* 0x000fc60003f05270 */
[----:B--2---:R-:W-:Y:S02]  /*0bb0*/  IMAD R3, R18, R153, R3 ;  /* 0x0000009912037224 */ /* 0x004fe400078e0203 */
[----:B-1----:R-:W-:-:S08]  /*0bc0*/  @P1 IMAD.HI.U32 R2, R0, R5, RZ ;  /* 0x0000000500021227 */ /* 0x002fd000078e00ff */
[----:B------:R-:W0:Y:S01]  /*0bd0*/  @!P0 LDC R4, c[0x0][0x9f0] ;  /* 0x00027c00ff048b82 */ /* 0x000e220000000800 */
[----:B------:R-:W-:Y:S01]  /*0be0*/  VIADD R0, R152, 0x7f ;  /* 0x0000007f98007836 */ /* 0x000fe20000000000 */
[----:B---3--:R-:W-:Y:S01]  /*0bf0*/  @P1 SHF.R.U32.HI R0, RZ, R7, R2 ;  /* 0x00000007ff001219 */ /* 0x008fe20000011602 */
[----:B------:R-:W-:-:S04]  /*0c00*/  IMAD R2, R18, R153, 0x4f ;  /* 0x0000004f12027424 */ /* 0x000fc800078e0299 */
[----:B------:R-:W-:Y:S02]  /*0c10*/  IMAD.IADD R0, R3, 0x1, R0 ;  /* 0x0000000103007824 */ /* 0x000fe400078e0200 */
[----:B------:R-:W-:-:S04]  /*0c20*/  IMAD.HI R2, R2, 0x66666667, RZ ;  /* 0x6666666702027827 */ /* 0x000fc800078e02ff */
[----:B------:R-:W-:Y:S01]  /*0c30*/  IMAD.HI R0, R0, 0x66666667, RZ ;  /* 0x6666666700007827 */ /* 0x000fe200078e02ff */
[----:B------:R-:W-:-:S04]  /*0c40*/  SHF.R.U32.HI R3, RZ, 0x1f, R2 ;  /* 0x0000001fff037819 */ /* 0x000fc80000011602 */
[----:B------:R-:W-:Y:S02]  /*0c50*/  SHF.R.U32.HI R5, RZ, 0x1f, R0 ;  /* 0x0000001fff057819 */ /* 0x000fe40000011600 */
[----:B------:R-:W-:Y:S02]  /*0c60*/  LEA.HI.SX32 R3, R2, R3, 0x1b ;  /* 0x0000000302037211 */ /* 0x000fe400078fdaff */
[----:B------:R-:W-:-:S04]  /*0c70*/  LEA.HI.SX32 R0, R0, R5, 0x1b ;  /* 0x0000000500007211 */ /* 0x000fc800078fdaff */
[----:B------:R-:W-:-:S04]  /*0c80*/  VIMNMX R11, R3, R0, PT ;  /* 0x00000000030b7248 */ /* 0x000fc80003fe0100 */
[----:B------:R-:W-:-:S13]  /*0c90*/  ISETP.GE.AND P1, PT, R11, 0x1, PT ;  /* 0x000000010b00780c */ /* 0x000fda0003f26270 */
[----:B0-----:R-:W-:Y:S05]  /*0ca0*/  @!P1 BRA `(.L_x_2164) ;  /* 0x00000000006c9947 */ /* 0x001fea0003800000 */
[-C--:B------:R-:W-:Y:S02]  /*0cb0*/  IABS R7, R4.reuse ;  /* 0x0000000400077213 */ /* 0x080fe40000000000 */
[----:B------:R-:W-:Y:S02]  /*0cc0*/  IADD3 R5, R4, -0x1, R11 ;  /* 0xffffffff04057810 */ /* 0x000fe40007ffe00b */
[----:B------:R-:W0:Y:S01]  /*0cd0*/  I2F.RP R0, R7 ;  /* 0x0000000700007306 */ /* 0x000e220000209400 */
        /* <DEDUP_REMOVED lines=24> */
.L_x_2164:
[----:B------:R-:W0:Y:S01]  /*0e60*/  S2R R0, SR_TID.X ;  /* 0x0000000000007919 */ /* 0x000e220000002100 */
[-C--:B------:R-:W-:Y:S01]  /*0e70*/  IMAD R22, R22, R213.reuse, RZ ;  /* 0x000000d516167224 */ /* 0x080fe200078e02ff */
[----:B------:R-:W-:Y:S01]  /*0e80*/  PLOP3.LUT P0, PT, PT, PT, PT, 0x80, 0x0 ;  /* 0x000000000000781c */ /* 0x000fe20003f0f070 */
[----:B------:R-:W-:Y:S01]  /*0e90*/  IMAD.MOV.U32 R2, RZ, RZ, RZ ;  /* 0x000000ffff027224 */ /* 0x000fe200078e00ff */
[----:B------:R-:W-:Y:S02]  /*0ea0*/  CS2R R150, SRZ ;  /* 0x0000000000967805 */ /* 0x000fe4000001ff00 */
[----:B------:R-:W-:Y:S02]  /*0eb0*/  CS2R R148, SRZ ;  /* 0x0000000000947805 */ /* 0x000fe4000001ff00 */
[----:B------:R-:W-:Y:S02]  /*0ec0*/  VIADDMNMX R213, R22, R213, R11, PT ;  /* 0x000000d516d57246 */ /* 0x000fe4000380010b */
[----:B------:R-:W-:-:S02]  /*0ed0*/  CS2R R146, SRZ ;  /* 0x0000000000927805 */ /* 0x000fc4000001ff00 */
[----:B------:R-:W-:Y:S02]  /*0ee0*/  CS2R R144, SRZ ;  /* 0x0000000000907805 */ /* 0x000fe4000001ff00 */
[----:B------:R-:W-:Y:S02]  /*0ef0*/  CS2R R142, SRZ ;  /* 0x00000000008e7805 */ /* 0x000fe4000001ff00 */
[----:B------:R-:W-:Y:S02]  /*0f00*/  ISETP.GT.AND P1, PT, R213, R22, PT ;  /* 0x00000016d500720c */ /* 0x000fe40003f24270 */
        /* <DEDUP_REMOVED lines=21> */
[----:B0-----:R-:W-:Y:S01]  /*1060*/  VIADD R19, R0, 0xffffff80 ;  /* 0xffffff8000137836 */ /* 0x001fe20000000000 */
[----:B------:R-:W-:Y:S01]  /*1070*/  CS2R R98, SRZ ;  /* 0x0000000000627805 */ /* 0x000fe2000001ff00 */
[----:B------:R-:W-:Y:S01]  /*1080*/  IMAD.MOV.U32 R0, RZ, RZ, RZ ;  /* 0x000000ffff007224 */ /* 0x000fe200078e00ff */
        /* <DEDUP_REMOVED lines=37> */
[----:B------:R-:W-:Y:S01]  /*12e0*/  IMAD R153, R18, R153, RZ ;  /* 0x0000009912997224 */ /* 0x000fe200078e02ff */
        /* <DEDUP_REMOVED lines=36> */
.L_x_2166:
[----:B------:R-:W2:Y:S01]  /*1530*/  LDL.LU R17, [R1+0x14] ;  /* 0x0000140001117983 */ /* 0x000ea20000300800 */
[----:B------:R-:W-:Y:S02]  /*1540*/  R2UR UR4, R16 ;  /* 0x00000000100472ca */ /* 0x000fe400000e0000 */
[----:B------:R-:W-:-:S11]  /*1550*/  SHF.L.U32 R2, RZ, 0x1f, RZ ;  /* 0x0000001fff027819 */ /* 0x000fd600000006ff */
[----:B------:R-:W0:Y:S01]  /*1560*/  SYNCS.PHASECHK.TRANS64.TRYWAIT P1, [UR4+0x38800], R2 ;  /* 0x03880002ff0075a7 */ /* 0x000e220008020144 */
[----:B--2---:R-:W-:-:S04]  /*1570*/  LOP3.LUT R0, R17, 0x1, RZ, 0xfc, !PT ;  /* 0x0000000111007812 */ /* 0x004fc800078efcff */
[----:B------:R-:W-:Y:S01]  /*1580*/  ISETP.NE.AND P0, PT, R0, 0x3, PT ;  /* 0x000000030000780c */ /* 0x000fe20003f05270 */
[----:B0-----:R-:W-:-:S12]  /*1590*/  @!P1 BRA `(.L_x_2167) ;  /* 0x0000013400ac9947 */ /* 0x001fd80003800000 */
.L_x_2295:
[----:B------:R-:W-:Y:S05]  /*15a0*/  @!P0 BRA `(.L_x_2168) ;  /* 0x0000000000048947 */ /* 0x000fea0003800000 */
[----:B------:R-:W-:Y:S01]  /*15b0*/  BPT.TRAP 0x1 ;  /* 0x000000040000795c */ /* 0x000fe20000300000 */
.L_x_2168:
[----:B------:R-:W-:-:S13]  /*15c0*/  R2UR UR4, R16 ;  /* 0x00000000100472ca */ /* 0x000fda00000e0000 */
[----:B------:R1:W2:Y:S01]  /*15d0*/  SYNCS.PHASECHK.TRANS64.TRYWAIT P2, [UR4+0x38830], R2 ;  /* 0x03883002ff0075a7 */ /* 0x0002a20008040144 */
[----:B------:R-:W-:Y:S05]  /*15e0*/  @!P0 BRA `(.L_x_2169) ;  /* 0x0000000000048947 */ /* 0x000fea0003800000 */
[----:B------:R-:W-:Y:S01]  /*15f0*/  BPT.TRAP 0x1 ;  /* 0x000000040000795c */ /* 0x000fe20000300000 */
.L_x_2169:
[----:B------:R-:W3:Y:S01]  /*1600*/  S2R R0, SR_TID.X ;  /* 0x0000000000007919 */ /* 0x000ee20000002100 */
[----:B------:R-:W-:-:S04]  /*1610*/  MOV R4, UR36 ;  /* 0x0000002400047c02 */ /* 0x000fc80008000f00 */
[----:B------:R-:W-:Y:S02]  /*1620*/  LOP3.LUT R4, R4, 0x10000, RZ, 0xfc, !PT ;  /* 0x0001000004047812 */ /* 0x000fe400078efcff */
[----:B---3--:R-:W-:-:S04]  /*1630*/  LOP3.LUT R0, R0, 0x7f, RZ, 0xc0, !PT ;  /* 0x0000007f00007812 */ /* 0x008fc800078ec0ff */
[----:B------:R-:W-:Y:S01]  /*1640*/  ISETP.NE.AND P1, PT, R0, RZ, PT ;  /* 0x000000ff0000720c */ /* 0x000fe20003f25270 */
[----:B--2---:R-:W-:-:S12]  /*1650*/  @P2 BRA `(.L_x_2170) ;  /* 0x00000000000c2947 */ /* 0x004fd80003800000 */
[----:B------:R-:W-:-:S13]  /*1660*/  R2UR UR4, R16 ;  /* 0x00000000100472ca */ /* 0x000fda00000e0000 */
[----:B------:R-:W2:Y:S02]  /*1670*/  SYNCS.PHASECHK.TRANS64.TRYWAIT P2, [UR4+0x38830], R2 ;  /* 0x03883002ff0075a7 */ /* 0x000ea40008040144 */
[----:B--2---:R-:W-:Y:S05]  /*1680*/  @!P2 BRA `(.L_x_2171) ;  /* 0x00000134008ca947 */ /* 0x004fea0003800000 */
.L_x_2170:
[----:B------:R-:W-:Y:S05]  /*1690*/  WARPSYNC.ALL ;  /* 0x0000000000007948 */ /* 0x000fea0003800000 */
        /* <DEDUP_REMOVED lines=12> */
[----:B------:R-:W-:Y:S01]  /*1760*/  IMAD.U32 R13, RZ, RZ, UR21 ;  /* 0x00000015ff0d7e24 */ /* 0x000fe2000f8e00ff */
[----:B------:R-:W-:Y:S01]  /*1770*/  R2UR UR17, R5 ;  /* 0x00000000051172ca */ /* 0x000fe200000e0000 */
[----:B------:R-:W-:Y:S01]  /*1780*/  UIADD3 UR4, UR60, 0x24400, URZ ;  /* 0x000244003c047890 */ /* 0x000fe2000fffe03f */
[----:B------:R-:W-:Y:S01]  /*1790*/  R2UR UR6, R4 ;  /* 0x00000000040672ca */ /* 0x000fe200000e0000 */
[----:B------:R-:W-:Y:S01]  /*17a0*/  UMOV UR23, 0x40000040 ;  /* 0x4000004000177882 */ /* 0x000fe20000000000 */
[----:B------:R-:W-:Y:S01]  /*17b0*/  UMOV UR25, 0x40000040 ;  /* 0x4000004000197882 */ /* 0x000fe20000000000 */
[----:B------:R-:W-:Y:S01]  /*17c0*/  USHF.R.U32.HI UR4, URZ, 0x4, UR4 ;  /* 0x000000043f047899 */ /* 0x000fe20008011604 */
[----:B01----:R-:W0:Y:S01]  /*17d0*/  LDC R2, c[0x0][0x448] ;  /* 0x00011200ff027b82 */ /* 0x003e220000000800 */
[----:B------:R-:W-:Y:S01]  /*17e0*/  UMOV UR27, 0x40000040 ;  /* 0x40000040001b7882 */ /* 0x000fe20000000000 */
[----:B------:R-:W-:Y:S01]  /*17f0*/  UMOV UR29, 0x40000040 ;  /* 0x40000040001d7882 */ /* 0x000fe20000000000 */
[----:B------:R-:W-:Y:S01]  /*1800*/  ULOP3.LUT UR4, UR4, 0x3fff, URZ, 0xc0, !UPT ;  /* 0x00003fff04047892 */ /* 0x000fe2000f8ec03f */
[----:B------:R-:W-:Y:S01]  /*1810*/  LOP3.LUT R0, R65, 0xffffff80, RZ, 0xc0, !PT ;  /* 0xffffff8041007812 */ /* 0x000fe200078ec0ff */
[----:B------:R-:W-:Y:S01]  /*1820*/  UMOV UR31, 0x40000040 ;  /* 0x40000040001f7882 */ /* 0x000fe20000000000 */
[----:B------:R-:W-:Y:S01]  /*1830*/  UMOV UR33, 0x40000040 ;  /* 0x4000004000217882 */ /* 0x000fe20000000000 */
[----:B------:R-:W-:Y:S01]  /*1840*/  ULOP3.LUT UR61, UR4, 0x10000, URZ, 0xfc, !UPT ;  /* 0x00010000043d7892 */ /* 0x000fe2000f8efc3f */
[----:B------:R-:W-:Y:S01]  /*1850*/  LEA.HI R6, R66, R66, RZ, 0x1 ;  /* 0x0000004242067211 */ /* 0x000fe200078f08ff */
[----:B------:R-:W-:Y:S01]  /*1860*/  UIADD3 UR5, UR6, 0x2, URZ ;  /* 0x0000000206057890 */ /* 0x000fe2000fffe03f */
[----:B------:R-:W-:Y:S01]  /*1870*/  IMAD.IADD R0, R19, 0x1, -R0 ;  /* 0x0000000113007824 */ /* 0x000fe200078e0a00 */
[----:B------:R-:W-:Y:S01]  /*1880*/  UIADD3 UR4, UR61, 0x80, URZ ;  /* 0x000000803d047890 */ /* 0x000fe2000fffe03f */
[----:B------:R-:W-:Y:S01]  /*1890*/  LOP3.LUT R9, R6, 0x3fffffe, RZ, 0xc0, !PT ;  /* 0x03fffffe06097812 */ /* 0x000fe200078ec0ff */
[----:B------:R-:W-:Y:S01]  /*18a0*/  UIADD3 UR7, UR6, 0x4, URZ ;  /* 0x0000000406077890 */ /* 0x000fe2000fffe03f */
[----:B------:R-:W-:Y:S01]  /*18b0*/  LEA.HI R64, R64, R19, RZ, 0x2 ;  /* 0x0000001340407211 */ /* 0x000fe200078f10ff */
        /* <DEDUP_REMOVED lines=11> */
[----:B------:R-:W-:Y:S01]  /*1970*/  SHF.R.S32.HI R3, RZ, 0x1f, R0 ;  /* 0x0000001fff037819 */ /* 0x000fe20000011400 */
[----:B------:R-:W-:Y:S01]  /*1980*/  UMOV UR10, UR4 ;  /* 0x00000004000a7c82 */ /* 0x000fe20008000000 */
[----:B------:R-:W-:Y:S01]  /*1990*/  UIADD3 UR4, UR61, 0x180, URZ ;  /* 0x000001803d047890 */ /* 0x000fe2000fffe03f */
[----:B0-----:R-:W-:Y:S01]  /*19a0*/  ISETP.NE.AND P2, PT, R2, 0x1, PT ;  /* 0x000000010200780c */ /* 0x001fe20003f45270 */
[----:B------:R-:W-:Y:S01]  /*19b0*/  UIADD3 UR24, UR6, 0x406, URZ ;  /* 0x0000040606187890 */ /* 0x000fe2000fffe03f */
[CC--:B------:R-:W-:Y:S01]  /*19c0*/  LEA.HI R2, R3.reuse, R0.reuse, RZ, 0x2 ;  /* 0x0000000003027211 */ /* 0x0c0fe200078f10ff */
[----:B------:R-:W-:Y:S01]  /*19d0*/  UIADD3 UR26, UR61, 0x286, URZ ;  /* 0x000002863d1a7890 */ /* 0x000fe2000fffe03f */
[----:B------:R-:W-:Y:S01]  /*19e0*/  LEA.HI R6, R3, R0, RZ, 0x5 ;  /* 0x0000000003067211 */ /* 0x000fe200078f28ff */
[----:B------:R-:W-:Y:S01]  /*19f0*/  UIADD3 UR28, UR6, 0x800, URZ ;  /* 0x00000800061c7890 */ /* 0x000fe2000fffe03f */
[--C-:B------:R-:W-:Y:S01]  /*1a00*/  SHF.R.S32.HI R3, RZ, 0x2, R2.reuse ;  /* 0x00000002ff037819 */ /* 0x100fe20000011402 */
[----:B------:R-:W-:Y:S01]  /*1a10*/  UIADD3 UR30, UR61, 0x500, URZ ;  /* 0x000005003d1e7890 */ /* 0x000fe2000fffe03f */
[----:B------:R-:W-:Y:S01]  /*1a20*/  SHF.R.S32.HI R8, RZ, 0x1f, R2 ;  /* 0x0000001fff087819 */ /* 0x000fe20000011402 */
[----:B------:R-:W-:Y:S01]  /*1a30*/  UIADD3 UR32, UR6, 0x802, URZ ;  /* 0x0000080206207890 */ /* 0x000fe2000fffe03f */
[----:B------:R-:W-:Y:S01]  /*1a40*/  SHF.R.S32.HI R7, RZ, 0x5, R6 ;  /* 0x00000005ff077819 */ /* 0x000fe20000011406 */
[----:B------:R-:W-:Y:S01]  /*1a50*/  UIADD3 UR34, UR61, 0x502, URZ ;  /* 0x000005023d227890 */ /* 0x000fe2000fffe03f */
[-C--:B------:R-:W-:Y:S01]  /*1a60*/  LEA.HI R8, R8, R3.reuse, RZ, 0x3 ;  /* 0x0000000308087211 */ /* 0x080fe200078f18ff */
[----:B------:R-:W-:Y:S01]  /*1a70*/  UMOV UR35, 0x40000040 ;  /* 0x4000004000237882 */ /* 0x000fe20000000000 */
[----:B------:R-:W-:Y:S01]  /*1a80*/  UIADD3 UR36, UR6, 0x804, URZ ;  /* 0x0000080406247890 */ /* 0x000fe2000fffe03f */
[----:B------:R-:W-:Y:S01]  /*1a90*/  IMAD R6, R7, 0x10, R152 ;  /* 0x0000001007067824 */ /* 0x000fe200078e0298 */
[----:B------:R-:W-:Y:S01]  /*1aa0*/  UIADD3 UR38, UR61, 0x504, URZ ;  /* 0x000005043d267890 */ /* 0x000fe2000fffe03f */
[----:B------:R-:W-:Y:S01]  /*1ab0*/  LOP3.LUT R8, R8, 0xfffffff8, RZ, 0xc0, !PT ;  /* 0xfffffff808087812 */ /* 0x000fe200078ec0ff */
[----:B------:R-:W-:Y:S01]  /*1ac0*/  UMOV UR37, 0x40000040 ;  /* 0x4000004000257882 */ /* 0x000fe20000000000 */
[----:B------:R-:W-:Y:S01]  /*1ad0*/  UMOV UR39, 0x40000040 ;  /* 0x4000004000277882 */ /* 0x000fe20000000000 */
[----:B------:R-:W-:Y:S01]  /*1ae0*/  UIADD3 UR40, UR6, 0x806, URZ ;  /* 0x0000080606287890 */ /* 0x000fe2000fffe03f */
[----:B------:R-:W-:Y:S01]  /*1af0*/  LOP3.LUT R64, R64, 0xfffffffc, RZ, 0xc0, !PT ;  /* 0xfffffffc40407812 */ /* 0x000fe200078ec0ff */
[----:B------:R-:W-:Y:S01]  /*1b00*/  UIADD3 UR42, UR61, 0x506, URZ ;  /* 0x000005063d2a7890 */ /* 0x000fe2000fffe03f */
[----:B------:R-:W-:Y:S01]  /*1b10*/  IMAD.IADD R9, R66, 0x1, -R9 ;  /* 0x0000000142097824 */ /* 0x000fe200078e0a09 */
[----:B------:R-:W-:Y:S01]  /*1b20*/  UMOV UR41, 0x40000040 ;  /* 0x4000004000297882 */ /* 0x000fe20000000000 */
[----:B------:R-:W-:Y:S01]  /*1b30*/  UMOV UR43, 0x40000040 ;  /* 0x40000040002b7882 */ /* 0x000fe20000000000 */
[----:B------:R-:W-:Y:S01]  /*1b40*/  UIADD3 UR44, UR6, 0xc00, URZ ;  /* 0x00000c00062c7890 */ /* 0x000fe2000fffe03f */
[----:B------:R-:W-:Y:S01]  /*1b50*/  IADD3 R6, R6, R3, -R8 ;  /* 0x0000000306067210 */ /* 0x000fe20007ffe808 */
[----:B------:R-:W-:Y:S01]  /*1b60*/  UIADD3 UR46, UR61, 0x780, URZ ;  /* 0x000007803d2e7890 */ /* 0x000fe2000fffe03f */
[----:B------:R-:W0:Y:S01]  /*1b70*/  @P2 LDC R8, c[0x0][0x44c] ;  /* 0x00011300ff082b82 */ /* 0x000e220000000800 */
[----:B------:R-:W-:Y:S01]  /*1b80*/  UMOV UR45, 0x40000040 ;  /* 0x40000040002d7882 */ /* 0x000fe20000000000 */
[----:B------:R-:W-:Y:S01]  /*1b90*/  UMOV UR47, 0x40000040 ;  /* 0x40000040002f7882 */ /* 0x000fe20000000000 */
[----:B------:R-:W-:Y:S01]  /*1ba0*/  UIADD3 UR48, UR6, 0xc02, URZ ;  /* 0x00000c0206307890 */ /* 0x000fe2000fffe03f */
[----:B------:R-:W-:Y:S01]  /*1bb0*/  IMAD.IADD R64, R19, 0x1, -R64 ;  /* 0x0000000113407824 */ /* 0x000fe200078e0a40 */
[----:B------:R-:W-:Y:S01]  /*1bc0*/  UIADD3 UR50, UR61, 0x782, URZ ;  /* 0x000007823d327890 */ /* 0x000fe2000fffe03f */
[----:B------:R-:W-:Y:S01]  /*1bd0*/  IMAD R6, R9, 0x40, R6 ;  /* 0x0000004009067824 */ /* 0x000fe200078e0206 */
[----:B------:R-:W-:Y:S01]  /*1be0*/  UMOV UR49, 0x40000040 ;  /* 0x4000004000317882 */ /* 0x000fe20000000000 */
[----:B------:R-:W-:Y:S01]  /*1bf0*/  UMOV UR51, 0x40000040 ;  /* 0x4000004000337882 */ /* 0x000fe20000000000 */
[----:B------:R-:W-:Y:S01]  /*1c00*/  UIADD3 UR52, UR6, 0xc04, URZ ;  /* 0x00000c0406347890 */ /* 0x000fe2000fffe03f */
[----:B------:R-:W1:Y:S01]  /*1c10*/  @P2 LDC R9, c[0x0][0x450] ;  /* 0x00011400ff092b82 */ /* 0x000e620000000800 */
[----:B------:R-:W-:-:S02]  /*1c20*/  WARPGROUP.DEPBAR.LE gsb0, 0x0 ;  /* 0x00008000000079c5 */ /* 0x000fc40000010000 */
[----:B------:R-:W-:Y:S01]  /*1c30*/  WARPGROUP.ARRIVE ;  /* 0x00000000000079c5 */ /* 0x000fe20000000000 */
[----:B------:R-:W-:Y:S01]  /*1c40*/  UIADD3 UR54, UR61, 0x784, URZ ;  /* 0x000007843d367890 */ /* 0x000fe2000fffe03f */
[----:B------:R-:W-:Y:S01]  /*1c50*/  LEA.HI R10, R64, R64, RZ, 0x1 ;  /* 0x00000040400a7211 */ /* 0x000fe200078f08ff */
        /* <DEDUP_REMOVED lines=9> */
[----:B------:R-:W-:Y:S01]  /*1cf0*/  LOP3.LUT R7, R10, 0x1ffffffe, RZ, 0xc0, !PT ;  /* 0x1ffffffe0a077812 */ /* 0x000fe200078ec0ff */
[----:B------:R-:W-:Y:S01]  /*1d00*/  UMOV UR59, 0x40000040 ;  /* 0x40000040003b7882 */ /* 0x000fe20000000000 */
[----:B------:R-:W2:Y:S01]  /*1d10*/  LDC R65, c[0x0][0x288] ;  /* 0x0000a200ff417b82 */ /* 0x000ea20000000800 */
[----:B------:R-:W-:Y:S01]  /*1d20*/  LOP3.LUT R19, R2, 0x7ffffffc, RZ, 0xc0, !PT ;  /* 0x7ffffffc02137812 */ /* 0x000fe200078ec0ff */
[----:B------:R-:W-:Y:S01]  /*1d30*/  IMAD.MOV.U32 R14, RZ, RZ, -0x50 ;  /* 0xffffffb0ff0e7424 */ /* 0x000fe200078e00ff */
[----:B------:R-:W-:Y:S01]  /*1d40*/  CS2R R150, SRZ ;  /* 0x0000000000967805 */ /* 0x000fe2000001ff00 */
[----:B------:R-:W-:Y:S01]  /*1d50*/  IMAD.IADD R7, R64, 0x1, -R7 ;  /* 0x0000000140077824 */ /* 0x000fe200078e0a07 */
[----:B------:R-:W-:Y:S01]  /*1d60*/  IADD3 R19, R0, -R19, RZ ;  /* 0x8000001300137210 */ /* 0x000fe20007ffe0ff */
[----:B------:R-:W-:Y:S01]  /*1d70*/  IMAD R0, R213, R14, 0x51 ;  /* 0x00000051d5007424 */ /* 0x000fe200078e020e */
[----:B------:R-:W-:Y:S01]  /*1d80*/  CS2R R148, SRZ ;  /* 0x0000000000947805 */ /* 0x000fe2000001ff00 */
[----:B------:R-:W-:Y:S01]  /*1d90*/  IMAD R15, R7, 0x8, R6 ;  /* 0x00000008070f7824 */ /* 0x000fe200078e0206 */
[----:B------:R-:W-:Y:S01]  /*1da0*/  CS2R R146, SRZ ;  /* 0x0000000000927805 */ /* 0x000fe2000001ff00 */
[----:B------:R-:W-:Y:S01]  /*1db0*/  IMAD R0, R19, -0x2, R0 ;  /* 0xfffffffe13007824 */ /* 0x000fe200078e0200 */
[----:B------:R-:W-:Y:S01]  /*1dc0*/  CS2R R144, SRZ ;  /* 0x0000000000907805 */ /* 0x000fe2000001ff00 */
[----:B0-----:R-:W-:Y:S01]  /*1dd0*/  @P2 IMAD.HI.U32 R6, R15, R8, RZ ;  /* 0x000000080f062227 */ /* 0x001fe200078e00ff */
[----:B------:R-:W-:-:S02]  /*1de0*/  CS2R R142, SRZ ;  /* 0x00000000008e7805 */ /* 0x000fc4000001ff00 */
[----:B------:R-:W-:Y:S02]  /*1df0*/  CS2R R140, SRZ ;  /* 0x00000000008c7805 */ /* 0x000fe4000001ff00 */
[----:B------:R-:W-:Y:S01]  /*1e00*/  CS2R R138, SRZ ;  /* 0x00000000008a7805 */ /* 0x000fe2000001ff00 */
[----:B------:R-:W-:Y:S01]  /*1e10*/  IMAD.MOV.U32 R3, RZ, RZ, R15 ;  /* 0x000000ffff037224 */ /* 0x000fe200078e000f */
[----:B-1----:R-:W-:Y:S01]  /*1e20*/  @P2 SHF.R.U32.HI R3, RZ, R9, R6 ;  /* 0x00000009ff032219 */ /* 0x002fe20000011606 */
[C-C-:B------:R-:W-:Y:S01]  /*1e30*/  IMAD R6, R213.reuse, -0x50, R153.reuse ;  /* 0xffffffb0d5067824 */ /* 0x140fe200078e0299 */
[----:B------:R-:W-:Y:S01]  /*1e40*/  CS2R R136, SRZ ;  /* 0x0000000000887805 */ /* 0x000fe2000001ff00 */
[----:B------:R-:W-:Y:S01]  /*1e50*/  VIADD R213, R213, 0xfffffffe ;  /* 0xfffffffed5d57836 */ /* 0x000fe20000000000 */
[----:B------:R-:W-:Y:S01]  /*1e60*/  CS2R R134, SRZ ;  /* 0x0000000000867805 */ /* 0x000fe2000001ff00 */
[----:B------:R-:W0:Y:S01]  /*1e70*/  SHFL.IDX PT, R8, R3, 0x1, 0x1c1f ;  /* 0x003c1f0003087f89 */ /* 0x000e2200000e0000 */
[----:B------:R-:W-:Y:S01]  /*1e80*/  VIADD R6, R6, 0x50 ;  /* 0x0000005006067836 */ /* 0x000fe20000000000 */
[----:B--2---:R-:W-:Y:S01]  /*1e90*/  IADD3 R7, R0, -R65, R153 ;  /* 0x8000004100077210 */ /* 0x004fe20007ffe099 */
[----:B------:R-:W-:Y:S01]  /*1ea0*/  IMAD.U32 R17, RZ, RZ, UR61 ;  /* 0x0000003dff117e24 */ /* 0x000fe2000f8e00ff */
[----:B------:R-:W1:Y:S01]  /*1eb0*/  SHFL.IDX PT, R0, R3, RZ, 0x1c1f ;  /* 0x001c1fff03007589 */ /* 0x000e6200000e0000 */
[----:B------:R-:W-:Y:S01]  /*1ec0*/  IMAD R6, R19, -0x2, R6 ;  /* 0xfffffffe13067824 */ /* 0x000fe200078e0206 */
        /* <DEDUP_REMOVED lines=16> */
[----:B------:R-:W-:Y:S02]  /*1fd0*/  WARPGROUP.DEPBAR.LE gsb0, 0x0 ;  /* 0x00008000000079c5 */ /* 0x000fe40000010000 */
[----:B------:R-:W-:Y:S01]  /*1fe0*/  WARPGROUP.ARRIVE ;  /* 0x00000000000079c5 */ /* 0x000fe20000000000 */
[----:B0-----:R-:W-:Y:S02]  /*1ff0*/  VIADDMNMX R8, R8, R7, R6, PT ;  /* 0x0000000708087246 */ /* 0x001fe40003800106 */
[----:B------:R-:W-:-:S02]  /*2000*/  CS2R R100, SRZ ;  /* 0x0000000000647805 */ /* 0x000fc4000001ff00 */
[----:B------:R-:W-:Y:S02]  /*2010*/  CS2R R98, SRZ ;  /* 0x0000000000627805 */ /* 0x000fe4000001ff00 */
[----:B-1----:R-:W-:Y:S02]  /*2020*/  VIADDMNMX R0, R0, R7, R6, PT ;  /* 0x0000000700007246 */ /* 0x002fe40003800106 */
[----:B------:R-:W-:Y:S01]  /*2030*/  CS2R R96, SRZ ;  /* 0x0000000000607805 */ /* 0x000fe2000001ff00 */
[----:B------:R-:W-:Y:S01]  /*2040*/  HGMMA.64x16x16.F32.BF16 R40, gdesc[UR8], RZ, !UPT, gsb0 ;  /* 0x00200000082879f0 */ /* 0x000fe2000c0018ff */
[----:B------:R-:W-:Y:S01]  /*2050*/  UIADD3 UR8, UR61, 0x200, URZ ;  /* 0x000002003d087890 */ /* 0x000fe2000fffe03f */
[C---:B------:R-:W-:Y:S01]  /*2060*/  ISETP.GT.AND P3, PT, R8.reuse, RZ, PT ;  /* 0x000000ff0800720c */ /* 0x040fe20003f64270 */
[----:B------:R-:W-:Y:S01]  /*2070*/  UIADD3 UR10, UR61, 0x2, URZ ;  /* 0x000000023d0a7890 */ /* 0x000fe2000fffe03f */
[C---:B------:R-:W-:Y:S01]  /*2080*/  ISETP.GT.AND P4, PT, R8.reuse, 0x1, PT ;  /* 0x000000010800780c */ /* 0x040fe20003f84270 */
[----:B------:R-:W-:Y:S01]  /*2090*/  UMOV UR9, UR21 ;  /* 0x0000001500097c82 */ /* 0x000fe20008000000 */
[----:B------:R-:W-:Y:S01]  /*20a0*/  UMOV UR11, 0x40000040 ;  /* 0x40000040000b7882 */ /* 0x000fe20000000000 */
[----:B------:R-:W-:Y:S01]  /*20b0*/  ISETP.GT.AND P5, PT, R8, 0x8, PT ;  /* 0x000000080800780c */ /* 0x000fe20003fa4270 */
[----:B------:R-:W-:Y:S01]  /*20c0*/  UMOV UR18, UR8 ;  /* 0x0000000800127c82 */ /* 0x000fe20008000000 */
[----:B------:R-:W-:Y:S01]  /*20d0*/  UMOV UR8, UR20 ;  /* 0x0000001400087c82 */ /* 0x000fe20008000000 */
[----:B------:R-:W-:-:S02]  /*20e0*/  ISETP.GT.AND P6, PT, R0, 0x9, PT ;  /* 0x000000090000780c */ /* 0x000fc40003fc4270 */
[----:B------:R-:W-:Y:S02]  /*20f0*/  CS2R R94, SRZ ;  /* 0x00000000005e7805 */ /* 0x000fe4000001ff00 */
[----:B------:R-:W-:Y:S01]  /*2100*/  CS2R R92, SRZ ;  /* 0x00000000005c7805 */ /* 0x000fe2000001ff00 */
[----:B------:R-:W-:Y:S02]  /*2110*/  WARPGROUP.DEPBAR.LE gsb0, 0x0 ;  /* 0x00008000000079c5 */ /* 0x000fe40000010000 */
[----:B------:R-:W-:-:S06]  /*2120*/  WARPGROUP.ARRIVE ;  /* 0x00000000000079c5 */ /* 0x000fcc0000000000 */
[----:B------:R-:W-:Y:S01]  /*2130*/  HGMMA.64x16x16.F32.BF16 R32, gdesc[UR12], RZ, !UPT, gsb0 ;  /* 0x002000000c2079f0 */ /* 0x000fe2000c0018ff */
[----:B------:R-:W-:Y:S02]  /*2140*/  UIADD3 UR12, UR61, 0x4, URZ ;  /* 0x000000043d0c7890 */ /* 0x000fe4000fffe03f */
[----:B------:R-:W-:Y:S02]  /*2150*/  UIADD3 UR13, UR61, 0x6, URZ ;  /* 0x000000063d0d7890 */ /* 0x000fe4000fffe03f */
[----:B------:R-:W-:Y:S01]  /*2160*/  UIADD3 UR14, UR61, 0x280, URZ ;  /* 0x000002803d0e7890 */ /* 0x000fe2000fffe03f */
[----:B------:R-:W-:Y:S01]  /*2170*/  UMOV UR15, 0x40000040 ;  /* 0x40000040000f7882 */ /* 0x000fe20000000000 */
[----:B------:R-:W-:Y:S02]  /*2180*/  WARPGROUP.DEPBAR.LE gsb0, 0x0 ;  /* 0x00008000000079c5 */ /* 0x000fe40000010000 */
        /* <DEDUP_REMOVED lines=375> */
[----:B------:R-:W-:Y:S01]  /*3900*/  ULDC UR6, c[0x0][0x988] ;  /* 0x0002620000067ab9 */ /* 0x000fe20000000800 */
        /* <DEDUP_REMOVED lines=12> */
[----:B------:R-:W-:Y:S02]  /*39d0*/  FSEL R58, R58, -INF , P3 ;  /* 0xff8000003a3a7808 */ /* 0x000fe40001800000 */
[----:B------:R-:W-:-:S02]  /*39e0*/  FSEL R59, R59, -INF , P4 ;  /* 0xff8000003b3b7808 */ /* 0x000fc40002000000 */
[----:B------:R-:W-:Y:S01]  /*39f0*/  ISETP.GT.AND P3, PT, R8, 0x9, PT ;  /* 0x000000090800780c */ /* 0x000fe20003f64270 */
[----:B------:R-:W-:Y:S01]  /*3a00*/  HGMMA.64x16x16.F32.BF16 R48, gdesc[UR56], R48, gsb0 ;  /* 0x00200000383079f0 */ /* 0x000fe20008001830 */
[----:B------:R-:W-:Y:S01]  /*3a10*/  UIADD3 UR58, UR61, 0x886, URZ ;  /* 0x000008863d3a7890 */ /* 0x000fe2000fffe03f */
[----:B------:R-:W-:Y:S01]  /*3a20*/  FSEL R62, R62, -INF , P5 ;  /* 0xff8000003e3e7808 */ /* 0x000fe20002800000 */
[----:B------:R-:W-:Y:S01]  /*3a30*/  UMOV UR56, UR10 ;  /* 0x0000000a00387c82 */ /* 0x000fe20008000000 */
[----:B------:R-:W-:Y:S01]  /*3a40*/  UMOV UR57, UR11 ;  /* 0x0000000b00397c82 */ /* 0x000fe20008000000 */
[----:B------:R-:W-:Y:S01]  /*3a50*/  UMOV UR59, 0x40000040 ;  /* 0x40000040003b7882 */ /* 0x000fe20000000000 */
[----:B------:R-:W-:Y:S02]  /*3a60*/  FMNMX.FTZ R9, R58, R59, !PT ;  /* 0x0000003b3a097209 */ /* 0x000fe40007810000 */
[----:B------:R-:W-:Y:S02]  /*3a70*/  ISETP.GT.AND P4, PT, R8, 0x10, PT ;  /* 0x000000100800780c */ /* 0x000fe40003f84270 */
[----:B------:R-:W-:-:S02]  /*3a80*/  FSEL R64, R63, -INF , P3 ;  /* 0xff8000003f407808 */ /* 0x000fc40001800000 */
[----:B------:R-:W-:Y:S02]  /*3a90*/  FMNMX.FTZ R9, R62, R9, !PT ;  /* 0x000000093e097209 */ /* 0x000fe40007810000 */
[----:B------:R-:W-:Y:S02]  /*3aa0*/  ISETP.GT.AND P3, PT, R8, 0x11, PT ;  /* 0x000000110800780c */ /* 0x000fe40003f64270 */
[----:B------:R-:W-:Y:S02]  /*3ab0*/  FMNMX.FTZ R9, R64, R9, !PT ;  /* 0x0000000940097209 */ /* 0x000fe40007810000 */
[----:B------:R-:W-:-:S04]  /*3ac0*/  ISETP.GT.AND P5, PT, R0, 0x8, PT ;  /* 0x000000080000780c */ /* 0x000fc80003fa4270 */
[----:B------:R-:W-:Y:S02]  /*3ad0*/  FSEL R60, R60, -INF , P5 ;  /* 0xff8000003c3c7808 */ /* 0x000fe40002800000 */
[----:B------:R-:W-:Y:S01]  /*3ae0*/  ISETP.GT.AND P5, PT, R0, 0x18, PT ;  /* 0x000000180000780c */ /* 0x000fe20003fa4270 */
[----:B------:R-:W-:Y:S02]  /*3af0*/  WARPGROUP.DEPBAR.LE gsb0, 0x0 ;  /* 0x00008000000079c5 */ /* 0x000fe40000010000 */
[----:B------:R-:W-:Y:S01]  /*3b00*/  WARPGROUP.ARRIVE ;  /* 0x00000000000079c5 */ /* 0x000fe20000000000 */
[----:B------:R-:W-:Y:S02]  /*3b10*/  FSEL R50, R50, -INF , P4 ;  /* 0xff80000032327808 */ /* 0x000fe40002000000 */
[----:B------:R-:W-:Y:S02]  /*3b20*/  ISETP.GT.AND P4, PT, R8, 0x18, PT ;  /* 0x000000180800780c */ /* 0x000fe40003f84270 */
[----:B------:R-:W-:Y:S01]  /*3b30*/  FSEL R66, R51, -INF , P3 ;  /* 0xff80000033427808 */ /* 0x000fe20001800000 */
[----:B------:R-:W-:Y:S01]  /*3b40*/  HGMMA.64x16x16.F32.BF16 R40, gdesc[UR56], R40, gsb0 ;  /* 0x00200000382879f0 */ /* 0x000fe20008001828 */
[----:B------:R-:W-:Y:S01]  /*3b50*/  UIADD3 UR58, UR61, 0x906, URZ ;  /* 0x000009063d3a7890 */ /* 0x000fe2000fffe03f */
[----:B------:R-:W-:Y:S01]  /*3b60*/  FMNMX.FTZ R9, R50, R9, !PT ;  /* 0x0000000932097209 */ /* 0x000fe20007810000 */
[----:B------:R-:W-:Y:S01]  /*3b70*/  UMOV UR56, UR10 ;  /* 0x0000000a00387c82 */ /* 0x000fe20008000000 */
[----:B------:R-:W-:Y:S01]  /*3b80*/  UMOV UR57, UR11 ;  /* 0x0000000b00397c82 */ /* 0x000fe20008000000 */
[----:B------:R-:W-:Y:S01]  /*3b90*/  UMOV UR59, 0x40000040 ;  /* 0x40000040003b7882 */ /* 0x000fe20000000000 */
[----:B------:R-:W-:-:S02]  /*3ba0*/  ISETP.GT.AND P3, PT, R8, 0x19, PT ;  /* 0x000000190800780c */ /* 0x000fc40003f64270 */
[----:B------:R-:W-:Y:S02]  /*3bb0*/  FSEL R54, R54, -INF , P4 ;  /* 0xff80000036367808 */ /* 0x000fe40002000000 */
[----:B------:R-:W-:Y:S02]  /*3bc0*/  FMNMX.FTZ R9, R66, R9, !PT ;  /* 0x0000000942097209 */ /* 0x000fe40007810000 */
[----:B------:R-:W-:Y:S02]  /*3bd0*/  ISETP.GT.AND P4, PT, R8, 0x20, PT ;  /* 0x000000200800780c */ /* 0x000fe40003f84270 */
[----:B------:R-:W-:Y:S02]  /*3be0*/  FSEL R68, R55, -INF , P3 ;  /* 0xff80000037447808 */ /* 0x000fe40001800000 */
[----:B------:R-:W-:Y:S02]  /*3bf0*/  FMNMX.FTZ R9, R54, R9, !PT ;  /* 0x0000000936097209 */ /* 0x000fe40007810000 */
[----:B------:R-:W-:-:S02]  /*3c00*/  ISETP.GT.AND P3, PT, R8, 0x21, PT ;  /* 0x000000210800780c */ /* 0x000fc40003f64270 */
[----:B------:R-:W-:Y:S02]  /*3c10*/  FMNMX.FTZ R9, R68, R9, !PT ;  /* 0x0000000944097209 */ /* 0x000fe40007810000 */
[----:B------:R-:W-:Y:S01]  /*3c20*/  FSEL R52, R52, -INF , P5 ;  /* 0xff80000034347808 */ /* 0x000fe20002800000 */
        /* <DEDUP_REMOVED lines=11> */
[----:B------:R-:W-:Y:S01]  /*3ce0*/  ISETP.GT.AND P3, PT, R8, 0x29, PT ;  /* 0x000000290800780c */ /* 0x000fe20003f64270 */
[----:B------:R-:W-:Y:S01]  /*3cf0*/  UMOV UR61, URZ ;  /* 0x0000003f003d7c82 */ /* 0x000fe20008000000 */
[----:B------:R-:W-:-:S02]  /*3d00*/  FSEL R46, R46, -INF , P4 ;  /* 0xff8000002e2e7808 */ /* 0x000fc40002000000 */
[----:B------:R-:W-:Y:S02]  /*3d10*/  FMNMX.FTZ R9, R72, R9, !PT ;  /* 0x0000000948097209 */ /* 0x000fe40007810000 */
[----:B------:R-:W-:Y:S02]  /*3d20*/  ISETP.GT.AND P4, PT, R8, 0x30, PT ;  /* 0x000000300800780c */ /* 0x000fe40003f84270 */
[----:B------:R-:W-:Y:S02]  /*3d30*/  FSEL R74, R47, -INF , P3 ;  /* 0xff8000002f4a7808 */ /* 0x000fe40001800000 */
[----:B------:R-:W-:Y:S02]  /*3d40*/  FMNMX.FTZ R9, R46, R9, !PT ;  /* 0x000000092e097209 */ /* 0x000fe40007810000 */
[----:B------:R-:W-:Y:S02]  /*3d50*/  ISETP.GT.AND P3, PT, R8, 0x31, PT ;  /* 0x000000310800780c */ /* 0x000fe40003f64270 */
[----:B------:R-:W-:Y:S01]  /*3d60*/  FMNMX.FTZ R9, R74, R9, !PT ;  /* 0x000000094a097209 */ /* 0x000fe20007810000 */
[----:B------:R-:W-:-:S02]  /*3d70*/  WARPGROUP.DEPBAR.LE gsb0, 0x0 ;  /* 0x00008000000079c5 */ /* 0x000fc40000010000 */
[----:B------:R-:W-:Y:S01]  /*3d80*/  WARPGROUP.ARRIVE ;  /* 0x00000000000079c5 */ /* 0x000fe20000000000 */
[----:B------:R-:W-:Y:S02]  /*3d90*/  FSEL R76, R34, -INF , P4 ;  /* 0xff800000224c7808 */ /* 0x000fe40002000000 */
[----:B------:R-:W-:Y:S02]  /*3da0*/  ISETP.GT.AND P4, PT, R8, 0x38, PT ;  /* 0x000000380800780c */ /* 0x000fe40003f84270 */
[----:B------:R-:W-:Y:S01]  /*3db0*/  FSEL R78, R35, -INF , P3 ;  /* 0xff800000234e7808 */ /* 0x000fe20001800000 */
[----:B------:R-:W-:Y:S01]  /*3dc0*/  HGMMA.64x16x16.F32.BF16 R24, gdesc[UR56], R24, gsb0 ;  /* 0x00200000381879f0 */ /* 0x000fe20008001818 */
[----:B------:R-:W-:Y:S02]  /*3dd0*/  FMNMX.FTZ R9, R76, R9, !PT ;  /* 0x000000094c097209 */ /* 0x000fe40007810000 */
[----:B------:R-:W-:Y:S02]  /*3de0*/  ISETP.GT.AND P3, PT, R8, 0x39, PT ;  /* 0x000000390800780c */ /* 0x000fe40003f64270 */
        /* <DEDUP_REMOVED lines=8> */
[----:B------:R-:W-:Y:S02]  /*3e70*/  FSEL R84, R26, -INF , P4 ;  /* 0xff8000001a547808 */ /* 0x000fe40002000000 */
[----:B------:R-:W-:Y:S02]  /*3e80*/  ISETP.GT.AND P4, PT, R8, 0x48, PT ;  /* 0x000000480800780c */ /* 0x000fe40003f84270 */
[----:B------:R-:W-:Y:S02]  /*3e90*/  FSEL R86, R27, -INF , P3 ;  /* 0xff8000001b567808 */ /* 0x000fe40001800000 */
[----:B------:R-:W-:Y:S02]  /*3ea0*/  FMNMX.FTZ R9, R84, R9, !PT ;  /* 0x0000000954097209 */ /* 0x000fe40007810000 */
[----:B------:R-:W-:Y:S02]  /*3eb0*/  ISETP.GT.AND P3, PT, R8, 0x49, PT ;  /* 0x000000490800780c */ /* 0x000fe40003f64270 */
[----:B------:R-:W-:-:S02]  /*3ec0*/  FSEL R88, R30, -INF , P4 ;  /* 0xff8000001e587808 */ /* 0x000fc40002000000 */
[----:B------:R-:W-:Y:S02]  /*3ed0*/  FMNMX.FTZ R9, R86, R9, !PT ;  /* 0x0000000956097209 */ /* 0x000fe40007810000 */
[----:B------:R-:W-:Y:S02]  /*3ee0*/  FSEL R90, R31, -INF , P3 ;  /* 0xff8000001f5a7808 */ /* 0x000fe40001800000 */
[----:B------:R-:W-:Y:S01]  /*3ef0*/  FMNMX.FTZ R9, R88, R9, !PT ;  /* 0x0000000958097209 */ /* 0x000fe20007810000 */
[----:B------:R-:W0:Y:S01]  /*3f00*/  @P2 LDC R31, c[0x0][0x44c] ;  /* 0x00011300ff1f2b82 */ /* 0x000e220000000800 */
[----:B------:R-:W-:Y:S02]  /*3f10*/  ISETP.GT.AND P3, PT, R0, RZ, PT ;  /* 0x000000ff0000720c */ /* 0x000fe40003f64270 */
[----:B------:R-:W-:Y:S02]  /*3f20*/  FMNMX.FTZ R9, R90, R9, !PT ;  /* 0x000000095a097209 */ /* 0x000fe40007810000 */
[----:B------:R-:W-:-:S02]  /*3f30*/  ISETP.GT.AND P4, PT, R0, 0x1, PT ;  /* 0x000000010000780c */ /* 0x000fc40003f84270 */
[----:B------:R-:W-:Y:S01]  /*3f40*/  FSEL R56, R56, -INF , P3 ;  /* 0xff80000038387808 */ /* 0x000fe20001800000 */
[----:B------:R-:W1:Y:S01]  /*3f50*/  SHFL.BFLY PT, R2, R9, 0x2, 0x1f ;  /* 0x0c401f0009027f89 */ /* 0x000e6200000e0000 */
[----:B------:R-:W-:Y:S02]  /*3f60*/  FSEL R57, R57, -INF , P4 ;  /* 0xff80000039397808 */ /* 0x000fe40002000000 */
[----:B------:R-:W-:Y:S02]  /*3f70*/  ISETP.GT.AND P3, PT, R0, 0x10, PT ;  /* 0x000000100000780c */ /* 0x000fe40003f64270 */
[----:B------:R-:W-:Y:S02]  /*3f80*/  FMNMX.FTZ R3, R56, R57, !PT ;  /* 0x0000003938037209 */ /* 0x000fe40007810000 */
[----:B------:R-:W-:Y:S02]  /*3f90*/  ISETP.GT.AND P4, PT, R0, 0x11, PT ;  /* 0x000000110000780c */ /* 0x000fe40003f84270 */
[----:B------:R-:W-:-:S02]  /*3fa0*/  FSEL R48, R48, -INF , P3 ;  /* 0xff80000030307808 */ /* 0x000fc40001800000 */
[----:B------:R-:W-:-:S04]  /*3fb0*/  ISETP.GT.AND P3, PT, R0, 0x19, PT ;  /* 0x000000190000780c */ /* 0x000fc80003f64270 */
[----:B------:R-:W-:Y:S02]  /*3fc0*/  FSEL R14, R53, -INF , P3 ;  /* 0xff800000350e7808 */ /* 0x000fe40001800000 */
[----:B------:R-:W-:-:S04]  /*3fd0*/  ISETP.GT.AND P3, PT, R0, 0x21, PT ;  /* 0x000000210000780c */ /* 0x000fc80003f64270 */
[----:B------:R-:W-:Y:S02]  /*3fe0*/  FSEL R20, R41, -INF , P3 ;  /* 0xff80000029147808 */ /* 0x000fe40001800000 */
[----:B------:R-:W-:Y:S02]  /*3ff0*/  ISETP.GT.AND P3, PT, R0, 0x29, PT ;  /* 0x000000290000780c */ /* 0x000fe40003f64270 */
[----:B-1----:R-:W-:Y:S02]  /*4000*/  FMNMX.FTZ R8, R9, R2, !PT ;  /* 0x0000000209087209 */ /* 0x002fe40007810000 */
[----:B------:R-:W-:Y:S02]  /*4010*/  FSEL R2, R61, -INF , P6 ;  /* 0xff8000003d027808 */ /* 0x000fe40003000000 */
[----:B------:R-:W-:Y:S01]  /*4020*/  FMNMX.FTZ R9, R60, R3, !PT ;  /* 0x000000033c097209 */ /* 0x000fe20007810000 */
[----:B------:R-:W1:Y:S01]  /*4030*/  SHFL.BFLY PT, R21, R8, 0x1, 0x1f ;  /* 0x0c201f0008157f89 */ /* 0x000e6200000e0000 */
[----:B------:R-:W-:Y:S01]  /*4040*/  FSEL R26, R45, -INF , P3 ;  /* 0xff8000002d1a7808 */ /* 0x000fe20001800000 */
[----:B------:R-:W-:Y:S01]  /*4050*/  IMAD.U32 R3, RZ, RZ, UR6 ;  /* 0x00000006ff037e24 */ /* 0x000fe2000f8e00ff */
[----:B------:R-:W-:-:S02]  /*4060*/  FMNMX.FTZ R9, R2, R9, !PT ;  /* 0x0000000902097209 */ /* 0x000fc40007810000 */
[----:B------:R-:W-:Y:S02]  /*4070*/  ISETP.GT.AND P3, PT, R0, 0x30, PT ;  /* 0x000000300000780c */ /* 0x000fe40003f64270 */
[----:B------:R-:W-:Y:S02]  /*4080*/  FMNMX.FTZ R9, R48, R9, !PT ;  /* 0x0000000930097209 */ /* 0x000fe40007810000 */
[----:B------:R-:W-:Y:S02]  /*4090*/  FSEL R32, R32, -INF , P3 ;  /* 0xff80000020207808 */ /* 0x000fe40001800000 */
[----:B------:R-:W-:-:S04]  /*40a0*/  ISETP.GT.AND P3, PT, R0, 0x38, PT ;  /* 0x000000380000780c */ /* 0x000fc80003f64270 */
[----:B------:R-:W-:Y:S02]  /*40b0*/  FSEL R36, R36, -INF , P3 ;  /* 0xff80000024247808 */ /* 0x000fe40001800000 */
[----:B------:R-:W-:-:S04]  /*40c0*/  ISETP.GT.AND P3, PT, R0, 0x40, PT ;  /* 0x000000400000780c */ /* 0x000fc80003f64270 */
[----:B------:R-:W-:Y:S02]  /*40d0*/  FSEL R24, R24, -INF , P3 ;  /* 0xff80000018187808 */ /* 0x000fe40001800000 */
[----:B------:R-:W-:Y:S02]  /*40e0*/  ISETP.GT.AND P3, PT, R0, 0x48, PT ;  /* 0x000000480000780c */ /* 0x000fe40003f64270 */
[----:B-1----:R-:W-:Y:S02]  /*40f0*/  FMNMX.FTZ R7, R8, R21, !PT ;  /* 0x0000001508077209 */ /* 0x002fe40007810000 */
[----:B------:R-:W-:Y:S02]  /*4100*/  FSEL R8, R49, -INF , P4 ;  /* 0xff80000031087808 */ /* 0x000fe40002000000 */
[----:B------:R-:W-:Y:S01]  /*4110*/  ISETP.GT.AND P4, PT, R0, 0x20, PT ;  /* 0x000000200000780c */ /* 0x000fe20003f84270 */
[----:B------:R-:W-:Y:S01]  /*4120*/  FMUL.FTZ R6, R7, R3 ;  /* 0x0000000307067220 */ /* 0x000fe20000410000 */
[----:B------:R-:W-:-:S02]  /*4130*/  FMNMX.FTZ R9, R8, R9, !PT ;  /* 0x0000000908097209 */ /* 0x000fc40007810000 */
[----:B------:R-:W-:Y:S02]  /*4140*/  FSEL R40, R40, -INF , P4 ;  /* 0xff80000028287808 */ /* 0x000fe40002000000 */
[----:B------:R-:W-:Y:S02]  /*4150*/  FMNMX.FTZ R9, R52, R9, !PT ;  /* 0x0000000934097209 */ /* 0x000fe40007810000 */
[----:B------:R-:W-:Y:S02]  /*4160*/  ISETP.GT.AND P4, PT, R0, 0x28, PT ;  /* 0x000000280000780c */ /* 0x000fe40003f84270 */
[----:B------:R-:W-:Y:S02]  /*4170*/  FMNMX.FTZ R9, R14, R9, !PT ;  /* 0x000000090e097209 */ /* 0x000fe40007810000 */
[----:B------:R-:W-:Y:S02]  /*4180*/  FSEL R44, R44, -INF , P4 ;  /* 0xff8000002c2c7808 */ /* 0x000fe40002000000 */
[----:B------:R-:W-:-:S02]  /*4190*/  FMNMX.FTZ R9, R40, R9, !PT ;  /* 0x0000000928097209 */ /* 0x000fc40007810000 */
[----:B------:R-:W-:Y:S02]  /*41a0*/  ISETP.GT.AND P4, PT, R0, 0x31, PT ;  /* 0x000000310000780c */ /* 0x000fe40003f84270 */
[----:B------:R-:W-:Y:S02]  /*41b0*/  FMNMX.FTZ R9, R20, R9, !PT ;  /* 0x0000000914097209 */ /* 0x000fe40007810000 */
[----:B------:R-:W-:Y:S02]  /*41c0*/  FSEL R30, R33, -INF , P4 ;  /* 0xff800000211e7808 */ /* 0x000fe40002000000 */
[----:B------:R-:W-:Y:S01]  /*41d0*/  FMNMX.FTZ R9, R44, R9, !PT ;  /* 0x000000092c097209 */ /* 0x000fe20007810000 */
[----:B------:R-:W1:Y:S01]  /*41e0*/  @P2 LDC R33, c[0x0][0x450] ;  /* 0x00011400ff212b82 */ /* 0x000e620000000800 */
[----:B------:R-:W-:Y:S02]  /*41f0*/  ISETP.GT.AND P4, PT, R0, 0x39, PT ;  /* 0x000000390000780c */ /* 0x000fe40003f84270 */
        /* <DEDUP_REMOVED lines=10> */
[----:B------:R-:W-:Y:S02]  /*42a0*/  FMNMX.FTZ R9, R24, R9, !PT ;  /* 0x0000000918097209 */ /* 0x000fe40007810000 */
[----:B------:R-:W-:Y:S02]  /*42b0*/  FSEL R42, R29, -INF , P4 ;  /* 0xff8000001d2a7808 */ /* 0x000fe40002000000 */
[----:B------:R-:W-:-:S02]  /*42c0*/  FMNMX.FTZ R9, R38, R9, !PT ;  /* 0x0000000926097209 */ /* 0x000fc40007810000 */
[----:B------:R-:W-:Y:S02]  /*42d0*/  FSETP.NEU.FTZ.AND P6, PT, R7, -INF , PT ;  /* 0xff8000000700780b */ /* 0x000fe40003fdd000 */
[----:B------:R-:W-:Y:S02]  /*42e0*/  FMNMX.FTZ R9, R28, R9, !PT ;  /* 0x000000091c097209 */ /* 0x000fe40007810000 */
[----:B------:R-:W-:Y:S02]  /*42f0*/  FSEL R21, R6, RZ, P6 ;  /* 0x000000ff06157208 */ /* 0x000fe40003000000 */
[----:B------:R-:W-:-:S03]  /*4300*/  FMNMX.FTZ R9, R42, R9, !PT ;  /* 0x000000092a097209 */ /* 0x000fc60007810000 */
[-CC-:B------:R-:W-:Y:S01]  /*4310*/  FFMA.FTZ R58, R58, R3.reuse, -R21.reuse ;  /* 0x000000033a3a7223 */ /* 0x180fe20000010815 */
[-CC-:B------:R-:W-:Y:S01]  /*4320*/  FFMA.FTZ R59, R59, R3.reuse, -R21.reuse ;  /* 0x000000033b3b7223 */ /* 0x180fe20000010815 */
[----:B------:R-:W2:Y:S01]  /*4330*/  SHFL.BFLY PT, R0, R9, 0x2, 0x1f ;  /* 0x0c401f0009007f89 */ /* 0x000ea200000e0000 */
[-CC-:B------:R-:W-:Y:S01]  /*4340*/  FFMA.FTZ R62, R62, R3.reuse, -R21.reuse ;  /* 0x000000033e3e7223 */ /* 0x180fe20000010815 */
[-CC-:B------:R-:W-:Y:S01]  /*4350*/  FFMA.FTZ R64, R64, R3.reuse, -R21.reuse ;  /* 0x0000000340407223 */ /* 0x180fe20000010815 */
[-CC-:B------:R-:W-:Y:S01]  /*4360*/  FFMA.FTZ R50, R50, R3.reuse, -R21.reuse ;  /* 0x0000000332327223 */ /* 0x180fe20000010815 */
[----:B------:R-:W-:Y:S01]  /*4370*/  MUFU.EX2 R58, R58 ;  /* 0x0000003a003a7308 */ /* 0x000fe20000000800 */
[-CC-:B------:R-:W-:Y:S01]  /*4380*/  FFMA.FTZ R66, R66, R3.reuse, -R21.reuse ;  /* 0x0000000342427223 */ /* 0x180fe20000010815 */
[-CC-:B------:R-:W-:Y:S01]  /*4390*/  FFMA.FTZ R54, R54, R3.reuse, -R21.reuse ;  /* 0x0000000336367223 */ /* 0x180fe20000010815 */
[-CC-:B------:R-:W-:Y:S01]  /*43a0*/  FFMA.FTZ R68, R68, R3.reuse, -R21.reuse ;  /* 0x0000000344447223 */ /* 0x180fe20000010815 */
[-CC-:B------:R-:W-:Y:S01]  /*43b0*/  FFMA.FTZ R70, R70, R3.reuse, -R21.reuse ;  /* 0x0000000346467223 */ /* 0x180fe20000010815 */
[-CC-:B------:R-:W-:Y:S01]  /*43c0*/  FFMA.FTZ R72, R72, R3.reuse, -R21.reuse ;  /* 0x0000000348487223 */ /* 0x180fe20000010815 */
[-CC-:B------:R-:W-:Y:S01]  /*43d0*/  FFMA.FTZ R46, R46, R3.reuse, -R21.reuse ;  /* 0x000000032e2e7223 */ /* 0x180fe20000010815 */
[-CC-:B------:R-:W-:Y:S01]  /*43e0*/  FFMA.FTZ R74, R74, R3.reuse, -R21.reuse ;  /* 0x000000034a4a7223 */ /* 0x180fe20000010815 */
[----:B------:R-:W3:Y:S01]  /*43f0*/  MUFU.EX2 R59, R59 ;  /* 0x0000003b003b7308 */ /* 0x000ee20000000800 */
[-CC-:B------:R-:W-:Y:S01]  /*4400*/  FFMA.FTZ R76, R76, R3.reuse, -R21.reuse ;  /* 0x000000034c4c7223 */ /* 0x180fe20000010815 */
[-CC-:B------:R-:W-:Y:S01]  /*4410*/  FFMA.FTZ R78, R78, R3.reuse, -R21.reuse ;  /* 0x000000034e4e7223 */ /* 0x180fe20000010815 */
[-CC-:B------:R-:W-:Y:S01]  /*4420*/  FFMA.FTZ R80, R80, R3.reuse, -R21.reuse ;  /* 0x0000000350507223 */ /* 0x180fe20000010815 */
[-CC-:B------:R-:W-:Y:S01]  /*4430*/  FFMA.FTZ R82, R82, R3.reuse, -R21.reuse ;  /* 0x0000000352527223 */ /* 0x180fe20000010815 */
[-CC-:B------:R-:W-:Y:S01]  /*4440*/  FFMA.FTZ R84, R84, R3.reuse, -R21.reuse ;  /* 0x0000000354547223 */ /* 0x180fe20000010815 */
[-CC-:B------:R-:W-:Y:S01]  /*4450*/  FFMA.FTZ R86, R86, R3.reuse, -R21.reuse ;  /* 0x0000000356567223 */ /* 0x180fe20000010815 */
[-CC-:B------:R-:W-:Y:S01]  /*4460*/  FFMA.FTZ R88, R88, R3.reuse, -R21.reuse ;  /* 0x0000000358587223 */ /* 0x180fe20000010815 */
[----:B------:R-:W-:Y:S01]  /*4470*/  MUFU.EX2 R62, R62 ;  /* 0x0000003e003e7308 */ /* 0x000fe20000000800 */
[----:B------:R-:W-:Y:S01]  /*4480*/  FFMA.FTZ R90, R90, R3, -R21 ;  /* 0x000000035a5a7223 */ /* 0x000fe20000010815 */
[----:B--2---:R-:W-:-:S06]  /*4490*/  FMNMX.FTZ R0, R9, R0, !PT ;  /* 0x0000000009007209 */ /* 0x004fcc0007810000 */
[----:B------:R-:W-:Y:S01]  /*44a0*/  MUFU.EX2 R211, R64 ;  /* 0x0000004000d37308 */ /* 0x000fe20000000800 */
[----:B------:R-:W2:Y:S01]  /*44b0*/  SHFL.BFLY PT, R9, R0, 0x1, 0x1f ;  /* 0x0c201f0000097f89 */ /* 0x000ea200000e0000 */
[----:B---3--:R-:W-:-:S06]  /*44c0*/  F2FP.BF16.F32.PACK_AB R209, R59, R58 ;  /* 0x0000003a3bd1723e */ /* 0x008fcc00000010ff */
[----:B------:R-:W-:Y:S08]  /*44d0*/  MUFU.EX2 R50, R50 ;  /* 0x0000003200327308 */ /* 0x000ff00000000800 */
[----:B------:R3:W-:Y:S08]  /*44e0*/  MUFU.EX2 R205, R66 ;  /* 0x0000004200cd7308 */ /* 0x0007f00000000800 */
[----:B------:R-:W-:Y:S01]  /*44f0*/  MUFU.EX2 R54, R54 ;  /* 0x0000003600367308 */ /* 0x000fe20000000800 */
[----:B--2---:R-:W-:-:S02]  /*4500*/  FMNMX.FTZ R6, R0, R9, !PT ;  /* 0x0000000900067209 */ /* 0x004fc40007810000 */
[----:B---3--:R-:W-:Y:S02]  /*4510*/  CS2R R66, SRZ ;  /* 0x0000000000427805 */ /* 0x008fe4000001ff00 */
[C---:B------:R-:W-:Y:S01]  /*4520*/  FSETP.NEU.FTZ.AND P3, PT, R6.reuse, -INF , PT ;  /* 0xff8000000600780b */ /* 0x040fe20003f7d000 */
[----:B------:R-:W-:Y:S02]  /*4530*/  FMUL.FTZ R0, R6, R3 ;  /* 0x0000000306007220 */ /* 0x000fe40000410000 */
[----:B------:R2:W-:Y:S03]  /*4540*/  MUFU.EX2 R207, R68 ;  /* 0x0000004400cf7308 */ /* 0x0005e60000000800 */
[----:B------:R-:W-:-:S05]  /*4550*/  FSEL R9, R0, RZ, P3 ;  /* 0x000000ff00097208 */ /* 0x000fca0001800000 */
[-CC-:B------:R-:W-:Y:S01]  /*4560*/  FFMA.FTZ R56, R56, R3.reuse, -R9.reuse ;  /* 0x0000000338387223 */ /* 0x180fe20000010809 */
[-CC-:B------:R-:W-:Y:S01]  /*4570*/  FFMA.FTZ R57, R57, R3.reuse, -R9.reuse ;  /* 0x0000000339397223 */ /* 0x180fe20000010809 */
[-CC-:B------:R-:W-:Y:S01]  /*4580*/  FFMA.FTZ R2, R2, R3.reuse, -R9.reuse ;  /* 0x0000000302027223 */ /* 0x180fe20000010809 */
        /* <DEDUP_REMOVED lines=18> */
[----:B------:R-:W-:Y:S01]  /*46b0*/  FFMA.FTZ R42, R42, R3, -R9 ;  /* 0x000000032a2a7223 */ /* 0x000fe20000010809 */
[----:B------:R0:W-:Y:S01]  /*46c0*/  MUFU.EX2 R21, R2 ;  /* 0x0000000200157308 */ /* 0x0001e20000000800 */
[----:B--2---:R-:W-:-:S07]  /*46d0*/  CS2R R68, SRZ ;  /* 0x0000000000447805 */ /* 0x004fce000001ff00 */
[----:B------:R-:W2:Y:S01]  /*46e0*/  MUFU.EX2 R60, R60 ;  /* 0x0000003c003c7308 */ /* 0x000ea20000000800 */
[----:B0-----:R-:W-:-:S04]  /*46f0*/  @P2 IMAD.HI.U32 R2, R152, R31, RZ ;  /* 0x0000001f98022227 */ /* 0x001fc800078e00ff */
[----:B------:R-:W-:Y:S01]  /*4700*/  FADD.FTZ R31, R58, R59 ;  /* 0x0000003b3a1f7221 */ /* 0x000fe20000010000 */
[----:B---3--:R-:W-:Y:S02]  /*4710*/  F2FP.BF16.F32.PACK_AB R208, R57, R56 ;  /* 0x0000003839d0723e */ /* 0x008fe400000010ff */
[----:B------:R-:W-:Y:S01]  /*4720*/  CS2R R58, SRZ ;  /* 0x00000000003a7805 */ /* 0x000fe2000001ff00 */
[----:B------:R-:W-:Y:S01]  /*4730*/  FADD.FTZ R0, R62, R31 ;  /* 0x0000001f3e007221 */ /* 0x000fe20000010000 */
[----:B-1----:R-:W-:Y:S01]  /*4740*/  @P2 SHF.R.U32.HI R152, RZ, R33, R2 ;  /* 0x00000021ff982219 */ /* 0x002fe20000011602 */
[----:B------:R-:W0:Y:S02]  /*4750*/  MUFU.EX2 R48, R48 ;  /* 0x0000003000307308 */ /* 0x000e240000000800 */
[----:B------:R-:W-:Y:S01]  /*4760*/  FADD.FTZ R33, R211, R0 ;  /* 0x00000000d3217221 */ /* 0x000fe20000010000 */
[----:B------:R-:W-:Y:S01]  /*4770*/  IMAD.U32 R0, RZ, RZ, UR60 ;  /* 0x0000003cff007e24 */ /* 0x000fe2000f8e00ff */
[----:B------:R-:W-:-:S02]  /*4780*/  IADD3 R152, R152, -R65, R153 ;  /* 0x8000004198987210 */ /* 0x000fc40007ffe099 */
[----:B------:R-:W-:Y:S01]  /*4790*/  CS2R R64, SRZ ;  /* 0x0000000000407805 */ /* 0x000fe2000001ff00 */
[----:B------:R-:W-:Y:S01]  /*47a0*/  FADD.FTZ R2, R50, R33 ;  /* 0x0000002132027221 */ /* 0x000fe20000010000 */
[----:B------:R-:W-:Y:S01]  /*47b0*/  FADD.FTZ R33, R56, R57 ;  /* 0x0000003938217221 */ /* 0x000fe20000010000 */
[----:B------:R-:W1:Y:S01]  /*47c0*/  MUFU.EX2 R70, R70 ;  /* 0x0000004600467308 */ /* 0x000e620000000800 */
[----:B------:R-:W-:Y:S02]  /*47d0*/  @!P1 VIADD R0, R0, 0x38840 ;  /* 0x0003884000009836 */ /* 0x000fe40000000000 */
[----:B------:R-:W-:Y:S01]  /*47e0*/  FADD.FTZ R35, R205, R2 ;  /* 0x00000002cd237221 */ /* 0x000fe20000010000 */
[----:B--2---:R-:W-:Y:S01]  /*47f0*/  FADD.FTZ R2, R60, R33 ;  /* 0x000000213c027221 */ /* 0x004fe20000010000 */
[----:B------:R-:W-:Y:S01]  /*4800*/  IMAD.HI R152, R152, 0x66666667, RZ ;  /* 0x6666666798987827 */ /* 0x000fe200078e02ff */
[----:B------:R-:W-:Y:S02]  /*4810*/  F2FP.BF16.F32.PACK_AB R210, R21, R60 ;  /* 0x0000003c15d2723e */ /* 0x000fe400000010ff */
[----:B------:R-:W-:-:S02]  /*4820*/  CS2R R60, SRZ ;  /* 0x00000000003c7805 */ /* 0x000fc4000001ff00 */
[----:B------:R-:W-:Y:S01]  /*4830*/  @!P1 PRMT R0, RZ, 0x654, R0 ;  /* 0x00000654ff009816 */ /* 0x000fe20000000000 */
[----:B------:R2:W3:Y:S01]  /*4840*/  MUFU.EX2 R25, R8 ;  /* 0x0000000800197308 */ /* 0x0004e20000000800 */
[----:B------:R-:W-:Y:S02]  /*4850*/  F2FP.BF16.F32.PACK_AB R211, R211, R62 ;  /* 0x0000003ed3d3723e */ /* 0x000fe400000010ff */
[----:B------:R-:W-:Y:S01]  /*4860*/  CS2R R62, SRZ ;  /* 0x00000000003e7805 */ /* 0x000fe2000001ff00 */
[----:B------:R0:W-:Y:S01]  /*4870*/  @!P1 SYNCS.ARRIVE.TRANS64.RED.A1T0 RZ, [R0+URZ], RZ ;  /* 0x000000ff00ff99a7 */ /* 0x0001e2000810043f */
[----:B------:R-:W-:Y:S02]  /*4880*/  F2FP.BF16.F32.PACK_AB R205, R205, R50 ;  /* 0x00000032cdcd723e */ /* 0x000fe400000010ff */
[----:B------:R-:W-:Y:S02]  /*4890*/  CS2R R56, SRZ ;  /* 0x0000000000387805 */ /* 0x000fe4000001ff00 */
[----:B------:R-:W-:Y:S01]  /*48a0*/  CS2R R50, SRZ ;  /* 0x0000000000327805 */ /* 0x000fe2000001ff00 */
[----:B------:R4:W5:Y:S01]  /*48b0*/  MUFU.EX2 R201, R72 ;  /* 0x0000004800c97308 */ /* 0x0009620000000800 */
[----:B--2---:R-:W-:Y:S01]  /*48c0*/  FADD.FTZ R8, R54, R35 ;  /* 0x0000002336087221 */ /* 0x004fe20000010000 */
[----:B------:R-:W-:-:S03]  /*48d0*/  FADD.FTZ R35, R21, R2 ;  /* 0x0000000215237221 */ /* 0x000fc60000010000 */
[C---:B------:R-:W-:Y:S01]  /*48e0*/  FADD.FTZ R37, R207.reuse, R8 ;  /* 0x00000008cf257221 */ /* 0x040fe20000010000 */
[----:B0-----:R-:W-:Y:S01]  /*48f0*/  FADD.FTZ R0, R48, R35 ;  /* 0x0000002330007221 */ /* 0x001fe20000010000 */
[----:B------:R-:W-:Y:S01]  /*4900*/  F2FP.BF16.F32.PACK_AB R207, R207, R54 ;  /* 0x00000036cfcf723e */ /* 0x000fe200000010ff */
[----:B------:R-:W0:Y:S01]  /*4910*/  MUFU.EX2 R52, R52 ;  /* 0x0000003400347308 */ /* 0x000e220000000800 */
[----:B-1----:R-:W-:Y:S01]  /*4920*/  FADD.FTZ R2, R70, R37 ;  /* 0x0000002546027221 */ /* 0x002fe20000010000 */
[C---:B---3--:R-:W-:Y:S01]  /*4930*/  FADD.FTZ R35, R25.reuse, R0 ;  /* 0x0000000019237221 */ /* 0x048fe20000010000 */
[----:B------:R-:W-:Y:S01]  /*4940*/  F2FP.BF16.F32.PACK_AB R204, R25, R48 ;  /* 0x0000003019cc723e */ /* 0x000fe200000010ff */
[----:B------:R-:W-:Y:S01]  /*4950*/  IMAD.MOV.U32 R8, RZ, RZ, RZ ;  /* 0x000000ffff087224 */ /* 0x000fe200078e00ff */
[----:B----4-:R-:W-:Y:S02]  /*4960*/  CS2R R72, SRZ ;  /* 0x0000000000487805 */ /* 0x010fe4000001ff00 */
[----:B------:R-:W-:-:S02]  /*4970*/  CS2R R54, SRZ ;  /* 0x0000000000367805 */ /* 0x000fc4000001ff00 */
[----:B------:R-:W-:Y:S01]  /*4980*/  CS2R R48, SRZ ;  /* 0x0000000000307805 */ /* 0x000fe2000001ff00 */
[----:B------:R-:W1:Y:S01]  /*4990*/  MUFU.EX2 R46, R46 ;  /* 0x0000002e002e7308 */ /* 0x000e620000000800 */
[C---:B-----5:R-:W-:Y:S01]  /*49a0*/  FADD.FTZ R37, R201.reuse, R2 ;  /* 0x00000002c9257221 */ /* 0x060fe20000010000 */
[----:B------:R-:W-:Y:S02]  /*49b0*/  F2FP.BF16.F32.PACK_AB R201, R201, R70 ;  /* 0x00000046c9c9723e */ /* 0x000fe400000010ff */
[----:B------:R-:W-:-:S04]  /*49c0*/  CS2R R70, SRZ ;  /* 0x0000000000467805 */ /* 0x000fc8000001ff00 */
[----:B------:R-:W2:Y:S01]  /*49d0*/  MUFU.EX2 R27, R14 ;  /* 0x0000000e001b7308 */ /* 0x000ea20000000800 */
[----:B0-----:R-:W-:-:S07]  /*49e0*/  FADD.FTZ R0, R52, R35 ;  /* 0x0000002334007221 */ /* 0x001fce0000010000 */
[----:B------:R0:W3:Y:S01]  /*49f0*/  MUFU.EX2 R203, R74 ;  /* 0x0000004a00cb7308 */ /* 0x0000e20000000800 */
[----:B-1----:R-:W-:-:S07]  /*4a00*/  FADD.FTZ R2, R46, R37 ;  /* 0x000000252e027221 */ /* 0x002fce0000010000 */
[----:B------:R-:W1:Y:S01]  /*4a10*/  MUFU.EX2 R40, R40 ;  /* 0x0000002800287308 */ /* 0x000e620000000800 */
[C---:B--2---:R-:W-:Y:S01]  /*4a20*/  FADD.FTZ R37, R27.reuse, R0 ;  /* 0x000000001b257221 */ /* 0x044fe20000010000 */
[----:B------:R-:W-:Y:S02]  /*4a30*/  F2FP.BF16.F32.PACK_AB R206, R27, R52 ;  /* 0x000000341bce723e */ /* 0x000fe400000010ff */
[----:B0-----:R-:W-:Y:S02]  /*4a40*/  CS2R R74, SRZ ;  /* 0x00000000004a7805 */ /* 0x001fe4000001ff00 */
[----:B------:R-:W-:Y:S02]  /*4a50*/  CS2R R52, SRZ ;  /* 0x0000000000347805 */ /* 0x000fe4000001ff00 */
[----:B------:R-:W0:Y:S01]  /*4a60*/  MUFU.EX2 R76, R76 ;  /* 0x0000004c004c7308 */ /* 0x000e220000000800 */
[C---:B---3--:R-:W-:Y:S01]  /*4a70*/  FADD.FTZ R39, R203.reuse, R2 ;  /* 0x00000002cb277221 */ /* 0x048fe20000010000 */
[----:B------:R-:W-:-:S02]  /*4a80*/  F2FP.BF16.F32.PACK_AB R203, R203, R46 ;  /* 0x0000002ecbcb723e */ /* 0x000fc400000010ff */
[----:B------:R-:W-:-:S04]  /*4a90*/  CS2R R46, SRZ ;  /* 0x00000000002e7805 */ /* 0x000fc8000001ff00 */
[----:B------:R-:W2:Y:S01]  /*4aa0*/  MUFU.EX2 R29, R20 ;  /* 0x00000014001d7308 */ /* 0x000ea20000000800 */
[----:B-1----:R-:W-:Y:S01]  /*4ab0*/  FADD.FTZ R0, R40, R37 ;  /* 0x0000002528007221 */ /* 0x002fe20000010000 */
[----:B------:R-:W-:-:S04]  /*4ac0*/  SHF.R.U32.HI R37, RZ, 0x1f, R152 ;  /* 0x0000001fff257819 */ /* 0x000fc80000011698 */
[----:B------:R-:W-:Y:S02]  /*4ad0*/  LEA.HI.SX32 R153, R152, R37, 0x1b ;  /* 0x0000002598997211 */ /* 0x000fe400078fdaff */
[----:B------:R1:W3:Y:S01]  /*4ae0*/  MUFU.EX2 R197, R78 ;  /* 0x0000004e00c57308 */ /* 0x0002e20000000800 */
[----:B0-----:R-:W-:Y:S01]  /*4af0*/  FADD.FTZ R2, R76, R39 ;  /* 0x000000274c027221 */ /* 0x001fe20000010000 */
[----:B------:R-:W-:-:S04]  /*4b00*/  VIMNMX R212, R22, R153, !PT ;  /* 0x0000009916d47248 */ /* 0x000fc80007fe0100 */
[----:B------:R-:W-:Y:S02]  /*4b10*/  ISETP.GE.AND P3, PT, R213, R212, PT ;  /* 0x000000d4d500720c */ /* 0x000fe40003f66270 */
[----:B------:R-:W0:Y:S01]  /*4b20*/  MUFU.EX2 R44, R44 ;  /* 0x0000002c002c7308 */ /* 0x000e220000000800 */
[C---:B--2---:R-:W-:Y:S01]  /*4b30*/  FADD.FTZ R9, R29.reuse, R0 ;  /* 0x000000001d097221 */ /* 0x044fe20000010000 */
[----:B------:R-:W-:Y:S02]  /*4b40*/  F2FP.BF16.F32.PACK_AB R200, R29, R40 ;  /* 0x000000281dc8723e */ /* 0x000fe400000010ff */
[----:B-1----:R-:W-:-:S04]  /*4b50*/  CS2R R78, SRZ ;  /* 0x00000000004e7805 */ /* 0x002fc8000001ff00 */
[----:B------:R-:W1:Y:S01]  /*4b60*/  MUFU.EX2 R80, R80 ;  /* 0x0000005000507308 */ /* 0x000e620000000800 */
[C---:B---3--:R-:W-:Y:S01]  /*4b70*/  FADD.FTZ R37, R197.reuse, R2 ;  /* 0x00000002c5257221 */ /* 0x048fe20000010000 */
[----:B------:R-:W-:Y:S02]  /*4b80*/  F2FP.BF16.F32.PACK_AB R197, R197, R76 ;  /* 0x0000004cc5c5723e */ /* 0x000fe400000010ff */
[----:B------:R-:W-:-:S04]  /*4b90*/  CS2R R76, SRZ ;  /* 0x00000000004c7805 */ /* 0x000fc8000001ff00 */
[----:B------:R2:W3:Y:S01]  /*4ba0*/  MUFU.EX2 R31, R26 ;  /* 0x0000001a001f7308 */ /* 0x0004e20000000800 */
[----:B0-----:R-:W-:-:S07]  /*4bb0*/  FADD.FTZ R0, R44, R9 ;  /* 0x000000092c007221 */ /* 0x001fce0000010000 */
[----:B------:R0:W4:Y:S01]  /*4bc0*/  MUFU.EX2 R199, R82 ;  /* 0x0000005200c77308 */ /* 0x0001220000000800 */
[----:B-1----:R-:W-:Y:S01]  /*4bd0*/  FADD.FTZ R2, R80, R37 ;  /* 0x0000002550027221 */ /* 0x002fe20000010000 */
[----:B--2---:R-:W-:-:S06]  /*4be0*/  CS2R R26, SRZ ;  /* 0x00000000001a7805 */ /* 0x004fcc000001ff00 */
[----:B------:R-:W1:Y:S01]  /*4bf0*/  MUFU.EX2 R32, R32 ;  /* 0x0000002000207308 */ /* 0x000e620000000800 */
[C---:B---3--:R-:W-:Y:S01]  /*4c00*/  FADD.FTZ R9, R31.reuse, R0 ;  /* 0x000000001f097221 */ /* 0x048fe20000010000 */
[----:B------:R-:W-:Y:S02]  /*4c10*/  F2FP.BF16.F32.PACK_AB R202, R31, R44 ;  /* 0x0000002c1fca723e */ /* 0x000fe400000010ff */
[----:B0-----:R-:W-:Y:S02]  /*4c20*/  CS2R R82, SRZ ;  /* 0x0000000000527805 */ /* 0x001fe4000001ff00 */
[----:B------:R-:W-:Y:S02]  /*4c30*/  CS2R R44, SRZ ;  /* 0x00000000002c7805 */ /* 0x000fe4000001ff00 */
[----:B------:R-:W0:Y:S01]  /*4c40*/  MUFU.EX2 R84, R84 ;  /* 0x0000005400547308 */ /* 0x000e220000000800 */
[C---:B----4-:R-:W-:Y:S01]  /*4c50*/  FADD.FTZ R39, R199.reuse, R2 ;  /* 0x00000002c7277221 */ /* 0x050fe20000010000 */
[----:B------:R-:W-:-:S02]  /*4c60*/  F2FP.BF16.F32.PACK_AB R199, R199, R80 ;  /* 0x00000050c7c7723e */ /* 0x000fc400000010ff */
[----:B------:R-:W-:-:S04]  /*4c70*/  CS2R R80, SRZ ;  /* 0x0000000000507805 */ /* 0x000fc8000001ff00 */
[----:B------:R2:W3:Y:S01]  /*4c80*/  MUFU.EX2 R33, R30 ;  /* 0x0000001e00217308 */ /* 0x0004e20000000800 */
[----:B-1----:R-:W-:-:S07]  /*4c90*/  FADD.FTZ R0, R32, R9 ;  /* 0x0000000920007221 */ /* 0x002fce0000010000 */
[----:B------:R1:W4:Y:S01]  /*4ca0*/  MUFU.EX2 R193, R86 ;  /* 0x0000005600c17308 */ /* 0x0003220000000800 */
[----:B0-----:R-:W-:Y:S01]  /*4cb0*/  FADD.FTZ R2, R84, R39 ;  /* 0x0000002754027221 */ /* 0x001fe20000010000 */
[----:B--2---:R-:W-:-:S06]  /*4cc0*/  CS2R R30, SRZ ;  /* 0x00000000001e7805 */ /* 0x004fcc000001ff00 */
[----:B------:R-:W0:Y:S01]  /*4cd0*/  MUFU.EX2 R36, R36 ;  /* 0x0000002400247308 */ /* 0x000e220000000800 */
[C---:B---3--:R-:W-:Y:S01]  /*4ce0*/  FADD.FTZ R9, R33.reuse, R0 ;  /* 0x0000000021097221 */ /* 0x048fe20000010000 */
[----:B------:R-:W-:Y:S02]  /*4cf0*/  F2FP.BF16.F32.PACK_AB R196, R33, R32 ;  /* 0x0000002021c4723e */ /* 0x000fe400000010ff */
[----:B-1----:R-:W-:Y:S02]  /*4d00*/  CS2R R86, SRZ ;  /* 0x0000000000567805 */ /* 0x002fe4000001ff00 */
[----:B------:R-:W-:Y:S02]  /*4d10*/  CS2R R32, SRZ ;  /* 0x0000000000207805 */ /* 0x000fe4000001ff00 */
[----:B------:R-:W1:Y:S01]  /*4d20*/  MUFU.EX2 R88, R88 ;  /* 0x0000005800587308 */ /* 0x000e620000000800 */
[C---:B----4-:R-:W-:Y:S01]  /*4d30*/  FADD.FTZ R39, R193.reuse, R2 ;  /* 0x00000002c1277221 */ /* 0x050fe20000010000 */
[----:B------:R-:W-:-:S02]  /*4d40*/  F2FP.BF16.F32.PACK_AB R193, R193, R84 ;  /* 0x00000054c1c1723e */ /* 0x000fc400000010ff */
[----:B------:R-:W-:-:S04]  /*4d50*/  CS2R R84, SRZ ;  /* 0x0000000000547805 */ /* 0x000fc8000001ff00 */
[----:B------:R-:W2:Y:S01]  /*4d60*/  MUFU.EX2 R35, R34 ;  /* 0x0000002200237308 */ /* 0x000ea20000000800 */
[----:B0-----:R-:W-:-:S07]  /*4d70*/  FADD.FTZ R0, R36, R9 ;  /* 0x0000000924007221 */ /* 0x001fce0000010000 */
[----:B------:R-:W0:Y:S01]  /*4d80*/  MUFU.EX2 R24, R24 ;  /* 0x0000001800187308 */ /* 0x000e220000000800 */
[----:B-1----:R-:W-:-:S07]  /*4d90*/  FADD.FTZ R2, R88, R39 ;  /* 0x0000002758027221 */ /* 0x002fce0000010000 */
[----:B------:R-:W1:Y:S01]  /*4da0*/  MUFU.EX2 R37, R38 ;  /* 0x0000002600257308 */ /* 0x000e620000000800 */
[C---:B--2---:R-:W-:Y:S01]  /*4db0*/  FADD.FTZ R41, R35.reuse, R0 ;  /* 0x0000000023297221 */ /* 0x044fe20000010000 */
[----:B------:R-:W-:Y:S02]  /*4dc0*/  F2FP.BF16.F32.PACK_AB R198, R35, R36 ;  /* 0x0000002423c6723e */ /* 0x000fe400000010ff */
[----:B------:R-:W-:-:S04]  /*4dd0*/  CS2R R34, SRZ ;  /* 0x0000000000227805 */ /* 0x000fc8000001ff00 */
[----:B------:R-:W2:Y:S01]  /*4de0*/  MUFU.EX2 R28, R28 ;  /* 0x0000001c001c7308 */ /* 0x000ea20000000800 */
[----:B0-----:R-:W-:Y:S01]  /*4df0*/  FADD.FTZ R0, R24, R41 ;  /* 0x0000002918007221 */ /* 0x001fe20000010000 */
[----:B------:R-:W-:-:S06]  /*4e00*/  CS2R R40, SRZ ;  /* 0x0000000000287805 */ /* 0x000fcc000001ff00 */
[----:B------:R0:W3:Y:S01]  /*4e10*/  MUFU.EX2 R195, R90 ;  /* 0x0000005a00c37308 */ /* 0x0000e20000000800 */
[C---:B-1----:R-:W-:Y:S01]  /*4e20*/  FADD.FTZ R21, R37.reuse, R0 ;  /* 0x0000000025157221 */ /* 0x042fe20000010000 */
[----:B------:R-:W-:Y:S01]  /*4e30*/  F2FP.BF16.F32.PACK_AB R192, R37, R24 ;  /* 0x0000001825c0723e */ /* 0x000fe200000010ff */
[----:B------:R-:W-:Y:S01]  /*4e40*/  IMAD.MOV.U32 R0, RZ, RZ, 0x3f800000 ;  /* 0x3f800000ff007424 */ /* 0x000fe200078e00ff */
[----:B------:R-:W-:Y:S02]  /*4e50*/  CS2R R36, SRZ ;  /* 0x0000000000247805 */ /* 0x000fe4000001ff00 */
[----:B------:R-:W-:Y:S02]  /*4e60*/  CS2R R24, SRZ ;  /* 0x0000000000187805 */ /* 0x000fe4000001ff00 */
[----:B------:R1:W4:Y:S01]  /*4e70*/  MUFU.EX2 R39, R42 ;  /* 0x0000002a00277308 */ /* 0x0003220000000800 */
[----:B--2---:R-:W-:Y:S01]  /*4e80*/  FADD.FTZ R14, R28, R21 ;  /* 0x000000151c0e7221 */ /* 0x004fe20000010000 */
[----:B0-----:R-:W-:Y:S01]  /*4e90*/  CS2R R90, SRZ ;  /* 0x00000000005a7805 */ /* 0x001fe2000001ff00 */
[C---:B---3--:R-:W-:Y:S01]  /*4ea0*/  FADD.FTZ R9, R195.reuse, R2 ;  /* 0x00000002c3097221 */ /* 0x048fe20000010000 */
[----:B------:R-:W-:Y:S01]  /*4eb0*/  F2FP.BF16.F32.PACK_AB R195, R195, R88 ;  /* 0x00000058c3c3723e */ /* 0x000fe200000010ff */
[----:B------:R-:W-:Y:S01]  /*4ec0*/  IMAD.MOV.U32 R2, RZ, RZ, 0x3f800000 ;  /* 0x3f800000ff027424 */ /* 0x000fe200078e00ff */
[----:B------:R-:W-:-:S02]  /*4ed0*/  CS2R R88, SRZ ;  /* 0x0000000000587805 */ /* 0x000fc4000001ff00 */
[----:B-1----:R-:W-:Y:S01]  /*4ee0*/  CS2R R42, SRZ ;  /* 0x00000000002a7805 */ /* 0x002fe2000001ff00 */
[C---:B----4-:R-:W-:Y:S01]  /*4ef0*/  FADD.FTZ R14, R39.reuse, R14 ;  /* 0x0000000e270e7221 */ /* 0x050fe20000010000 */
[----:B------:R-:W-:Y:S02]  /*4f00*/  F2FP.BF16.F32.PACK_AB R194, R39, R28 ;  /* 0x0000001c27c2723e */ /* 0x000fe400000010ff */
[----:B------:R-:W-:Y:S02]  /*4f10*/  CS2R R38, SRZ ;  /* 0x0000000000267805 */ /* 0x000fe4000001ff00 */
[----:B------:R-:W-:Y:S01]  /*4f20*/  CS2R R28, SRZ ;  /* 0x00000000001c7805 */ /* 0x000fe2000001ff00 */
[----:B------:R-:W-:Y:S06]  /*4f30*/  @!P3 BRA `(.L_x_2172) ;  /* 0x00000040002cb947 */ /* 0x000fec0003800000 */
[----:B------:R-:W-:Y:S01]  /*4f40*/  UMOV UR6, URZ ;  /* 0x0000003f00067c82 */ /* 0x000fe20008000000 */
[----:B------:R-:W-:Y:S02]  /*4f50*/  IMAD.MOV.U32 R20, RZ, RZ, R7 ;  /* 0x000000ffff147224 */ /* 0x000fe400078e0007 */
[----:B------:R-:W-:Y:S02]  /*4f60*/  IMAD.MOV.U32 R21, RZ, RZ, R6 ;  /* 0x000000ffff157224 */ /* 0x000fe400078e0006 */
[----:B------:R-:W-:Y:S02]  /*4f70*/  IMAD.MOV.U32 R214, RZ, RZ, RZ ;  /* 0x000000ffffd67224 */ /* 0x000fe400078e00ff */
[----:B------:R-:W-:Y:S02]  /*4f80*/  IMAD.MOV.U32 R2, RZ, RZ, 0x3f800000 ;  /* 0x3f800000ff027424 */ /* 0x000fe400078e00ff */
[----:B------:R-:W-:Y:S02]  /*4f90*/  IMAD.U32 R218, RZ, RZ, UR6 ;  /* 0x00000006ffda7e24 */ /* 0x000fe4000f8e00ff */
[----:B------:R-:W-:-:S02]  /*4fa0*/  IMAD.MOV.U32 R0, RZ, RZ, 0x3f800000 ;  /* 0x3f800000ff007424 */ /* 0x000fc400078e00ff */
[----:B------:R-:W-:-:S07]  /*4fb0*/  IMAD.MOV.U32 R151, RZ, RZ, RZ ;  /* 0x000000ffff977224 */ /* 0x000fce00078e00ff */
.L_x_2181:
[----:B------:R-:W-:-:S13]  /*4fc0*/  R2UR UR6, R218 ;  /* 0x00000000da0672ca */ /* 0x000fda00000e0000 */
[----:B------:R-:W-:-:S04]  /*4fd0*/  UIADD3 UR6, UR6, 0x1, URZ ;  /* 0x0000000106067890 */ /* 0x000fc8000fffe03f */
[----:B------:R-:W-:-:S04]  /*4fe0*/  UISETP.NE.AND UP0, UPT, UR6, 0x2, UPT ;  /* 0x000000020600788c */ /* 0x000fc8000bf05270 */
[----:B------:R-:W-:Y:S02]  /*4ff0*/  USEL UR7, URZ, 0x1, UP0 ;  /* 0x000000013f077887 */ /* 0x000fe40008000000 */
[----:B------:R-:W-:-:S04]  /*5000*/  USEL UR61, UR6, URZ, UP0 ;  /* 0x0000003f063d7287 */ /* 0x000fc80008000000 */
[----:B------:R-:W-:Y:S01]  /*5010*/  LOP3.LUT R8, R214, UR7, RZ, 0x3c, !PT ;  /* 0x00000007d6087c12 */ /* 0x000fe2000f8e3cff */
[----:B------:R-:W-:Y:S07]  /*5020*/  @!P0 BRA `(.L_x_2173) ;  /* 0x0000000000048947 */ /* 0x000fee0003800000 */
[----:B------:R-:W-:Y:S01]  /*5030*/  BPT.TRAP 0x1 ;  /* 0x000000040000795c */ /* 0x000fe20000300000 */
.L_x_2173:
[----:B------:R-:W-:Y:S02]  /*5040*/  R2UR UR6, R16 ;  /* 0x00000000100672ca */ /* 0x000fe400000e0000 */
[----:B------:R-:W-:-:S11]  /*5050*/  SHF.L.U32 R3, R8, 0x1f, RZ ;  /* 0x0000001f08037819 */ /* 0x000fd600000006ff */
[----:B------:R-:W-:-:S06]  /*5060*/  ULEA UR6, UR61, UR6, 0x3 ;  /* 0x000000063d067291 */ /* 0x000fcc000f8e183f */
[----:B------:R-:W-:-:S03]  /*5070*/  MOV R215, UR6 ;  /* 0x0000000600d77c02 */ /* 0x000fc60008000f00 */
[----:B------:R0:W1:Y:S01]  /*5080*/  SYNCS.PHASECHK.TRANS64.TRYWAIT P3, [UR6+0x38830], R3 ;  /* 0x03883003ff0075a7 */ /* 0x0000620008060146 */
[----:B------:R-:W-:Y:S05]  /*5090*/  @!P0 BRA `(.L_x_2174) ;  /* 0x0000000000048947 */ /* 0x000fea0003800000 */
[----:B------:R-:W-:Y:S01]  /*50a0*/  BPT.TRAP 0x1 ;  /* 0x000000040000795c */ /* 0x000fe20000300000 */
.L_x_2174:
[----:B-1----:R-:W-:Y:S05]  /*50b0*/  @P3 BRA `(.L_x_2175) ;  /* 0x00000000000c3947 */ /* 0x002fea0003800000 */
[----:B------:R-:W-:-:S13]  /*50c0*/  R2UR UR6, R215 ;  /* 0x00000000d70672ca */ /* 0x000fda00000e0000 */
[----:B------:R-:W1:Y:S02]  /*50d0*/  SYNCS.PHASECHK.TRANS64.TRYWAIT P3, [UR6+0x38830], R3 ;  /* 0x03883003ff0075a7 */ /* 0x000e640008060146 */
[----:B-1----:R-:W-:Y:S05]  /*50e0*/  @!P3 BRA `(.L_x_2176) ;  /* 0x000000fc0010b947 */ /* 0x002fea0003800000 */
.L_x_2175:
        /* <DEDUP_REMOVED lines=649> */
.L_x_2177:
[----:B------:R-:W-:Y:S02]  /*7980*/  R2UR UR7, R16 ;  /* 0x00000000100772ca */ /* 0x000fe400000e0000 */
[----:B------:R-:W-:Y:S02]  /*7990*/  R2UR UR6, R218 ;  /* 0x00000000da0672ca */ /* 0x000fe400000e0000 */
[----:B------:R-:W-:-:S11]  /*79a0*/  SHF.L.U32 R0, R214, 0x1f, RZ ;  /* 0x0000001fd6007819 */ /* 0x000fd600000006ff */
[----:B------:R-:W-:-:S09]  /*79b0*/  ULEA UR7, UR6, UR7, 0x3 ;  /* 0x0000000706077291 */ /* 0x000fd2000f8e183f */
[----:B------:R0:W1:Y:S01]  /*79c0*/  SYNCS.PHASECHK.TRANS64.TRYWAIT P3, [UR7+0x38850], R0 ;  /* 0x03885000ff0075a7 */ /* 0x0000620008060147 */
[----:B------:R-:W-:Y:S05]  /*79d0*/  @!P0 BRA `(.L_x_2178) ;  /* 0x0000000000048947 */ /* 0x000fea0003800000 */
[----:B------:R-:W-:Y:S01]  /*79e0*/  BPT.TRAP 0x1 ;  /* 0x000000040000795c */ /* 0x000fe20000300000 */
.L_x_2178:
[----:B-1----:R-:W-:Y:S05]  /*79f0*/  @P3 BRA `(.L_x_2179) ;  /* 0x0000000000083947 */ /* 0x002fea0003800000 */
[----:B------:R-:W1:Y:S02]  /*7a00*/  SYNCS.PHASECHK.TRANS64.TRYWAIT P3, [UR7+0x38850], R0 ;  /* 0x03885000ff0075a7 */ /* 0x000e640008060147 */
[----:B-1----:R-:W-:Y:S05]  /*7a10*/  @!P3 BRA `(.L_x_2180) ;  /* 0x000000d000e0b947 */ /* 0x002fea0003800000 */
.L_x_2179:
[----:B------:R-:W-:Y:S01]  /*7a20*/  R2UR UR6, R16 ;  /* 0x00000000100672ca */ /* 0x000fe200000e0000 */
[----:B------:R-:W-:Y:S01]  /*7a30*/  WARPGROUP.ARRIVE ;  /* 0x00000000000079c5 */ /* 0x000fe20000000000 */
[----:B------:R-:W-:Y:S01]  /*7a40*/  R2UR UR10, R218 ;  /* 0x00000000da0a72ca */ /* 0x000fe200000e0000 */
[----:B------:R-:W-:Y:S01]  /*7a50*/  UMOV UR11, 0x40000040 ;  /* 0x40000040000b7882 */ /* 0x000fe20000000000 */
[----:B01----:R-:W0:Y:S01]  /*7a60*/  @P2 LDC R0, c[0x0][0x44c] ;  /* 0x00011300ff002b82 */ /* 0x003e220000000800 */
[----:B------:R-:W-:Y:S01]  /*7a70*/  IMAD.MOV.U32 R3, RZ, RZ, R15 ;  /* 0x000000ffff037224 */ /* 0x000fe200078e000f */
[----:B------:R-:W-:Y:S01]  /*7a80*/  ULDC UR15, c[0x0][0x2f0] ;  /* 0x0000bc00000f7ab9 */ /* 0x000fe20000000800 */
[----:B------:R-:W-:-:S05]  /*7a90*/  ULDC UR14, c[0x0][0x288] ;  /* 0x0000a200000e7ab9 */ /* 0x000fca0000000800 */
[----:B------:R-:W1:Y:S01]  /*7aa0*/  @P2 LDC R7, c[0x0][0x450] ;  /* 0x00011400ff072b82 */ /* 0x000e620000000800 */
[----:B------:R-:W-:-:S04]  /*7ab0*/  UIADD3 UR6, UR6, 0x400, URZ ;  /* 0x0000040006067890 */ /* 0x000fc8000fffe03f */
[----:B------:R-:W-:-:S04]  /*7ac0*/  USHF.R.U32.HI UR6, URZ, 0x4, UR6 ;  /* 0x000000043f067899 */ /* 0x000fc80008011606 */
[----:B------:R-:W-:-:S04]  /*7ad0*/  ULOP3.LUT UR6, UR6, 0x3fff, URZ, 0xc0, !UPT ;  /* 0x00003fff06067892 */ /* 0x000fc8000f8ec03f */
[----:B------:R-:W-:Y:S01]  /*7ae0*/  ULOP3.LUT UR6, UR6, 0x2800000, URZ, 0xfc, !UPT ;  /* 0x0280000006067892 */ /* 0x000fe2000f8efc3f */
[----:B0-----:R-:W-:-:S03]  /*7af0*/  @P2 IMAD.HI.U32 R0, R15, R0, RZ ;  /* 0x000000000f002227 */ /* 0x001fc600078e00ff */
[----:B------:R-:W-:-:S07]  /*7b00*/  UIMAD UR6, UR10, 0xa00, UR6 ;  /* 0x00000a000a0678a4 */ /* 0x000fce000f8e0206 */
[----:B------:R-:W-:Y:S01]  /*7b10*/  UMOV UR10, UR6 ;  /* 0x00000006000a7c82 */ /* 0x000fe20008000000 */
[----:B-1----:R-:W-:Y:S01]  /*7b20*/  @P2 SHF.R.U32.HI R3, RZ, R7, R0 ;  /* 0x00000007ff032219 */ /* 0x002fe20000011600 */
[----:B------:R-:W-:Y:S01]  /*7b30*/  HGMMA.64x256x16.F32.BF16 R24, R208, gdesc[UR8].tnspB, R24, gsb0 ;  /* 0x43e00008d0187df0 */ /* 0x000fe20008001818 */
[----:B------:R-:W-:Y:S01]  /*7b40*/  UIADD3 UR10, UR6, 0x80, URZ ;  /* 0x00000080060a7890 */ /* 0x000fe2000fffe03f */
[----:B------:R-:W-:Y:S01]  /*7b50*/  IMAD.MOV.U32 R0, RZ, RZ, -0x50 ;  /* 0xffffffb0ff007424 */ /* 0x000fe200078e00ff */
[----:B------:R-:W-:Y:S01]  /*7b60*/  UMOV UR11, 0x40000040 ;  /* 0x40000040000b7882 */ /* 0x000fe20000000000 */
[----:B------:R-:W0:Y:S02]  /*7b70*/  SHFL.IDX PT, R2, R3, 0x1, 0x1c1f ;  /* 0x003c1f0003027f89 */ /* 0x000e2400000e0000 */
[----:B------:R-:W-:-:S04]  /*7b80*/  IMAD R0, R213, R0, 0x1 ;  /* 0x00000001d5007424 */ /* 0x000fc800078e0200 */
[----:B------:R-:W-:-:S04]  /*7b90*/  IMAD R7, R19, -0x2, R0 ;  /* 0xfffffffe13077824 */ /* 0x000fc800078e0200 */
[----:B------:R-:W-:Y:S01]  /*7ba0*/  IMAD R7, R18, UR15, R7 ;  /* 0x0000000f12077c24 */ /* 0x000fe2000f8e0207 */
[----:B------:R-:W-:Y:S02]  /*7bb0*/  WARPGROUP.DEPBAR.LE gsb0, 0x0 ;  /* 0x00008000000079c5 */ /* 0x000fe40000010000 */
[----:B------:R-:W-:Y:S01]  /*7bc0*/  WARPGROUP.ARRIVE ;  /* 0x00000000000079c5 */ /* 0x000fe20000000000 */
[----:B------:R-:W1:Y:S10]  /*7bd0*/  SHFL.IDX PT, R208, R3, RZ, 0x1c1f ;  /* 0x001c1fff03d07589 */ /* 0x000e7400000e0000 */
[----:B------:R-:W-:Y:S01]  /*7be0*/  HGMMA.64x256x16.F32.BF16 R24, R204, gdesc[UR8].tnspB, R24, gsb0 ;  /* 0x43e00008cc187df0 */ /* 0x000fe20008001818 */
[----:B------:R-:W-:Y:S01]  /*7bf0*/  UIADD3 UR10, UR6, 0x100, URZ ;  /* 0x00000100060a7890 */ /* 0x000fe2000fffe03f */
[----:B------:R-:W-:Y:S01]  /*7c00*/  UMOV UR11, 0x40000040 ;  /* 0x40000040000b7882 */ /* 0x000fe20000000000 */
[----:B------:R-:W-:-:S02]  /*7c10*/  WARPGROUP.DEPBAR.LE gsb0, 0x0 ;  /* 0x00008000000079c5 */ /* 0x000fc40000010000 */
[----:B------:R-:W-:-:S15]  /*7c20*/  WARPGROUP.ARRIVE ;  /* 0x00000000000079c5 */ /* 0x000fde0000000000 */
[----:B------:R-:W-:-:S08]  /*7c30*/  NOP ;  /* 0x0000000000007918 */ /* 0x000fd00000000000 */
[----:B------:R-:W-:Y:S01]  /*7c40*/  HGMMA.64x256x16.F32.BF16 R24, R200, gdesc[UR8].tnspB, R24, gsb0 ;  /* 0x43e00008c8187df0 */ /* 0x000fe20008001818 */
[----:B------:R-:W-:Y:S01]  /*7c50*/  UIADD3 UR10, UR6, 0x180, URZ ;  /* 0x00000180060a7890 */ /* 0x000fe2000fffe03f */
[----:B------:R-:W-:Y:S01]  /*7c60*/  UMOV UR11, 0x40000040 ;  /* 0x40000040000b7882 */ /* 0x000fe20000000000 */
[----:B------:R-:W-:Y:S01]  /*7c70*/  UIADD3 UR6, UR6, 0x200, URZ ;  /* 0x0000020006067890 */ /* 0x000fe2000fffe03f */
[----:B------:R-:W-:Y:S02]  /*7c80*/  WARPGROUP.DEPBAR.LE gsb0, 0x0 ;  /* 0x00008000000079c5 */ /* 0x000fe40000010000 */
[----:B------:R-:W-:Y:S01]  /*7c90*/  WARPGROUP.ARRIVE ;  /* 0x00000000000079c5 */ /* 0x000fe20000000000 */
[----:B0-----:R-:W-:-:S04]  /*7ca0*/  IADD3 R201, R2, -UR14, R7 ;  /* 0x8000000e02c97c10 */ /* 0x001fc8000fffe007 */
[----:B------:R-:W-:-:S15]  /*7cb0*/  ISETP.GT.AND P3, PT, R201, RZ, PT ;  /* 0x000000ffc900720c */ /* 0x000fde0003f64270 */
[----:B------:R-:W-:-:S02]  /*7cc0*/  NOP ;  /* 0x0000000000007918 */ /* 0x000fc40000000000 */
[----:B------:R-:W-:Y:S01]  /*7cd0*/  HGMMA.64x256x16.F32.BF16 R24, R196, gdesc[UR8].tnspB, R24, gsb0 ;  /* 0x43e00008c4187df0 */ /* 0x000fe20008001818 */
[----:B------:R-:W-:Y:S01]  /*7ce0*/  ISETP.GT.AND P4, PT, R201, 0x1, PT ;  /* 0x00000001c900780c */ /* 0x000fe20003f84270 */
[----:B------:R-:W-:Y:S01]  /*7cf0*/  UMOV UR10, UR6 ;  /* 0x00000006000a7c82 */ /* 0x000fe20008000000 */
[----:B------:R-:W-:Y:S01]  /*7d00*/  FSEL R216, R186, -INF , P3 ;  /* 0xff800000bad87808 */ /* 0x000fe20001800000 */
[----:B------:R-:W-:Y:S01]  /*7d10*/  UMOV UR11, 0x40000040 ;  /* 0x40000040000b7882 */ /* 0x000fe20000000000 */
[----:B------:R-:W-:Y:S02]  /*7d20*/  FSEL R214, R187, -INF , P4 ;  /* 0xff800000bbd67808 */ /* 0x000fe40002000000 */
[C---:B------:R-:W-:Y:S02]  /*7d30*/  ISETP.GT.AND P3, PT, R201.reuse, 0x8, PT ;  /* 0x00000008c900780c */ /* 0x040fe40003f64270 */
[----:B------:R-:W-:Y:S02]  /*7d40*/  FMNMX.FTZ R187, R216, R20, !PT ;  /* 0x00000014d8bb7209 */ /* 0x000fe40007810000 */
[----:B------:R-:W-:-:S02]  /*7d50*/  ISETP.GT.AND P4, PT, R201, 0x9, PT ;  /* 0x00000009c900780c */ /* 0x000fc40003f84270 */
[----:B------:R-:W-:Y:S02]  /*7d60*/  FSEL R210, R190, -INF , P3 ;  /* 0xff800000bed27808 */ /* 0x000fe40001800000 */
[----:B------:R-:W-:Y:S02]  /*7d70*/  FMNMX.FTZ R187, R214, R187, !PT ;  /* 0x000000bbd6bb7209 */ /* 0x000fe40007810000 */
[----:B------:R-:W-:Y:S02]  /*7d80*/  ISETP.GT.AND P3, PT, R201, 0x10, PT ;  /* 0x00000010c900780c */ /* 0x000fe40003f64270 */
[----:B------:R-:W-:Y:S02]  /*7d90*/  FSEL R0, R191, -INF , P4 ;  /* 0xff800000bf007808 */ /* 0x000fe40002000000 */
        /* <DEDUP_REMOVED lines=46> */
[----:B------:R-:W-:Y:S02]  /*8080*/  FSEL R158, R159, -INF , P4 ;  /* 0xff8000009f9e7808 */ /* 0x000fe40002000000 */
[----:B------:R-:W-:Y:S02]  /*8090*/  FMNMX.FTZ R187, R206, R187, !PT ;  /* 0x000000bbcebb7209 */ /* 0x000fe40007810000 */
[----:B-1----:R-:W-:Y:S02]  /*80a0*/  IADD3 R159, R208, -UR14, R7 ;  /* 0x8000000ed09f7c10 */ /* 0x002fe4000fffe007 */
[----:B------:R-:W-:-:S02]  /*80b0*/  FMNMX.FTZ R187, R158, R187, !PT ;  /* 0x000000bb9ebb7209 */ /* 0x000fc40007810000 */
[C---:B------:R-:W-:Y:S02]  /*80c0*/  ISETP.GT.AND P3, PT, R159.reuse, RZ, PT ;  /* 0x000000ff9f00720c */ /* 0x040fe40003f64270 */
[C---:B------:R-:W-:Y:S01]  /*80d0*/  ISETP.GT.AND P4, PT, R159.reuse, 0x1, PT ;  /* 0x000000019f00780c */ /* 0x040fe20003f84270 */
[----:B------:R-:W0:Y:S01]  /*80e0*/  SHFL.BFLY PT, R218, R187, 0x2, 0x1f ;  /* 0x0c401f00bbda7f89 */ /* 0x000e2200000e0000 */
[----:B------:R-:W-:Y:S02]  /*80f0*/  FSEL R184, R184, -INF , P3 ;  /* 0xff800000b8b87808 */ /* 0x000fe40001800000 */
[----:B------:R-:W-:Y:S02]  /*8100*/  ISETP.GT.AND P5, PT, R159, 0x8, PT ;  /* 0x000000089f00780c */ /* 0x000fe40003fa4270 */
[----:B------:R-:W-:Y:S02]  /*8110*/  FSEL R208, R185, -INF , P4 ;  /* 0xff800000b9d07808 */ /* 0x000fe40002000000 */
[----:B------:R-:W-:-:S02]  /*8120*/  FMNMX.FTZ R3, R184, R21, !PT ;  /* 0x00000015b8037209 */ /* 0x000fc40007810000 */
[C---:B------:R-:W-:Y:S02]  /*8130*/  ISETP.GT.AND P3, PT, R159.reuse, 0x9, PT ;  /* 0x000000099f00780c */ /* 0x040fe40003f64270 */
[----:B------:R-:W-:Y:S02]  /*8140*/  FSEL R188, R188, -INF , P5 ;  /* 0xff800000bcbc7808 */ /* 0x000fe40002800000 */
[----:B------:R-:W-:Y:S02]  /*8150*/  FMNMX.FTZ R7, R208, R3, !PT ;  /* 0x00000003d0077209 */ /* 0x000fe40007810000 */
[C---:B------:R-:W-:Y:S01]  /*8160*/  ISETP.GT.AND P4, PT, R159.reuse, 0x11, PT ;  /* 0x000000119f00780c */ /* 0x040fe20003f84270 */
[----:B------:R-:W1:Y:S01]  /*8170*/  LDC R3, c[0x0][0x988] ;  /* 0x00026200ff037b82 */ /* 0x000e620000000800 */
[----:B------:R-:W-:Y:S02]  /*8180*/  FMNMX.FTZ R7, R188, R7, !PT ;  /* 0x00000007bc077209 */ /* 0x000fe40007810000 */
[----:B------:R-:W-:-:S02]  /*8190*/  ISETP.GT.AND P5, PT, R159, 0x21, PT ;  /* 0x000000219f00780c */ /* 0x000fc40003fa4270 */
[----:B------:R-:W-:Y:S02]  /*81a0*/  R2UR UR14, R215 ;  /* 0x00000000d70e72ca */ /* 0x000fe400000e0000 */
[----:B------:R-:W-:Y:S02]  /*81b0*/  FSEL R226, R169, -INF , P5 ;  /* 0xff800000a9e27808 */ /* 0x000fe40002800000 */
[----:B0-----:R-:W-:Y:S02]  /*81c0*/  FMNMX.FTZ R163, R187, R218, !PT ;  /* 0x000000dabba37209 */ /* 0x001fe40007810000 */
[----:B------:R-:W-:Y:S02]  /*81d0*/  FSEL R218, R177, -INF , P4 ;  /* 0xff800000b1da7808 */ /* 0x000fe40002000000 */
[C---:B------:R-:W-:Y:S01]  /*81e0*/  ISETP.GT.AND P4, PT, R159.reuse, 0x19, PT ;  /* 0x000000199f00780c */ /* 0x040fe20003f84270 */
[----:B------:R-:W0:Y:S01]  /*81f0*/  SHFL.BFLY PT, R224, R163, 0x1, 0x1f ;  /* 0x0c201f00a3e07f89 */ /* 0x000e2200000e0000 */
[----:B------:R-:W-:-:S02]  /*8200*/  ISETP.GT.AND P5, PT, R159, 0x29, PT ;  /* 0x000000299f00780c */ /* 0x000fc40003fa4270 */
[----:B------:R-:W-:Y:S02]  /*8210*/  FSEL R222, R181, -INF , P4 ;  /* 0xff800000b5de7808 */ /* 0x000fe40002000000 */
[----:B------:R-:W-:Y:S01]  /*8220*/  ISETP.GT.AND P4, PT, R159, 0x20, PT ;  /* 0x000000209f00780c */ /* 0x000fe20003f84270 */
[----:B------:R-:W-:Y:S02]  /*8230*/  WARPGROUP.DEPBAR.LE gsb0, 0x0 ;  /* 0x00008000000079c5 */ /* 0x000fe40000010000 */
[----:B------:R-:W-:Y:S01]  /*8240*/  FSEL R196, R189, -INF , P3 ;  /* 0xff800000bdc47808 */ /* 0x000fe20001800000 */
[----:B------:R-:W-:Y:S01]  /*8250*/  WARPGROUP.ARRIVE ;  /* 0x00000000000079c5 */ /* 0x000fe20000000000 */
[C---:B------:R-:W-:Y:S02]  /*8260*/  ISETP.GT.AND P3, PT, R159.reuse, 0x10, PT ;  /* 0x000000109f00780c */ /* 0x040fe40003f64270 */
[----:B------:R-:W-:Y:S02]  /*8270*/  FMNMX.FTZ R7, R196, R7, !PT ;  /* 0x00000007c4077209 */ /* 0x000fe40007810000 */
[----:B------:R-:W-:Y:S01]  /*8280*/  FSEL R198, R176, -INF , P3 ;  /* 0xff800000b0c67808 */ /* 0x000fe20001800000 */
[----:B------:R-:W-:Y:S01]  /*8290*/  HGMMA.64x256x16.F32.BF16 R24, R192, gdesc[UR8].tnspB, R24, gsb0 ;  /* 0x43e00008c0187df0 */ /* 0x000fe20008001818 */
[----:B------:R-:W-:-:S02]  /*82a0*/  ISETP.GT.AND P3, PT, R159, 0x18, PT ;  /* 0x000000189f00780c */ /* 0x000fc40003f64270 */
[----:B------:R-:W-:Y:S02]  /*82b0*/  FMNMX.FTZ R7, R198, R7, !PT ;  /* 0x00000007c6077209 */ /* 0x000fe40007810000 */
[----:B------:R-:W-:Y:S02]  /*82c0*/  FSEL R220, R180, -INF , P3 ;  /* 0xff800000b4dc7808 */ /* 0x000fe40001800000 */
[----:B------:R-:W-:Y:S02]  /*82d0*/  FMNMX.FTZ R155, R218, R7, !PT ;  /* 0x00000007da9b7209 */ /* 0x000fe40007810000 */
[----:B0-----:R-:W-:Y:S02]  /*82e0*/  FMNMX.FTZ R7, R163, R224, !PT ;  /* 0x000000e0a3077209 */ /* 0x001fe40007810000 */
[----:B------:R-:W-:Y:S02]  /*82f0*/  FMNMX.FTZ R155, R220, R155, !PT ;  /* 0x0000009bdc9b7209 */ /* 0x000fe40007810000 */
[----:B------:R-:W-:Y:S01]  /*8300*/  FSEL R224, R168, -INF , P4 ;  /* 0xff800000a8e07808 */ /* 0x000fe20002000000 */
[----:B-1----:R-:W-:Y:S01]  /*8310*/  FMUL.FTZ R167, R7, R3 ;  /* 0x0000000307a77220 */ /* 0x002fe20000410000 */
[----:B------:R-:W-:-:S02]  /*8320*/  FMNMX.FTZ R155, R222, R155, !PT ;  /* 0x0000009bde9b7209 */ /* 0x000fc40007810000 */
[----:B------:R-:W-:Y:S02]  /*8330*/  ISETP.GT.AND P3, PT, R159, 0x28, PT ;  /* 0x000000289f00780c */ /* 0x000fe40003f64270 */
[----:B------:R-:W-:Y:S02]  /*8340*/  FMNMX.FTZ R163, R224, R155, !PT ;  /* 0x0000009be0a37209 */ /* 0x000fe40007810000 */
[----:B------:R-:W-:Y:S02]  /*8350*/  FSEL R228, R172, -INF , P3 ;  /* 0xff800000ace47808 */ /* 0x000fe40001800000 */
[----:B------:R-:W-:Y:S02]  /*8360*/  FMNMX.FTZ R163, R226, R163, !PT ;  /* 0x000000a3e2a37209 */ /* 0x000fe40007810000 */
[----:B------:R-:W-:Y:S02]  /*8370*/  FSEL R168, R173, -INF , P5 ;  /* 0xff800000ada87808 */ /* 0x000fe40002800000 */
[----:B------:R-:W-:-:S02]  /*8380*/  ISETP.GT.AND P3, PT, R159, 0x30, PT ;  /* 0x000000309f00780c */ /* 0x000fc40003f64270 */
[----:B------:R-:W-:Y:S02]  /*8390*/  FMNMX.FTZ R163, R228, R163, !PT ;  /* 0x000000a3e4a37209 */ /* 0x000fe40007810000 */
[C---:B------:R-:W-:Y:S02]  /*83a0*/  ISETP.GT.AND P5, PT, R159.reuse, 0x31, PT ;  /* 0x000000319f00780c */ /* 0x040fe40003fa4270 */
[----:B------:R-:W-:Y:S02]  /*83b0*/  FSEL R176, R160, -INF , P3 ;  /* 0xff800000a0b07808 */ /* 0x000fe40001800000 */
[----:B------:R-:W-:Y:S02]  /*83c0*/  FMNMX.FTZ R163, R168, R163, !PT ;  /* 0x000000a3a8a37209 */ /* 0x000fe40007810000 */
[----:B------:R-:W-:Y:S02]  /*83d0*/  ISETP.GT.AND P3, PT, R159, 0x38, PT ;  /* 0x000000389f00780c */ /* 0x000fe40003f64270 */
[----:B------:R-:W-:-:S02]  /*83e0*/  FSEL R172, R161, -INF , P5 ;  /* 0xff800000a1ac7808 */ /* 0x000fc40002800000 */
[----:B------:R-:W-:Y:S02]  /*83f0*/  FMNMX.FTZ R163, R176, R163, !PT ;  /* 0x000000a3b0a37209 */ /* 0x000fe40007810000 */
[----:B------:R-:W-:Y:S02]  /*8400*/  ISETP.GT.AND P5, PT, R159, 0x39, PT ;  /* 0x000000399f00780c */ /* 0x000fe40003fa4270 */
[----:B------:R-:W-:Y:S02]  /*8410*/  FSEL R180, R164, -INF , P3 ;  /* 0xff800000a4b47808 */ /* 0x000fe40001800000 */
[----:B------:R-:W-:Y:S02]  /*8420*/  FMNMX.FTZ R163, R172, R163, !PT ;  /* 0x000000a3aca37209 */ /* 0x000fe40007810000 */
[----:B------:R-:W-:Y:S02]  /*8430*/  FSETP.NEU.FTZ.AND P4, PT, R7, -INF , PT ;  /* 0xff8000000700780b */ /* 0x000fe40003f9d000 */
[----:B------:R-:W-:-:S02]  /*8440*/  FSEL R164, R165, -INF , P5 ;  /* 0xff800000a5a47808 */ /* 0x000fc40002800000 */
[----:B------:R-:W-:Y:S02]  /*8450*/  ISETP.GT.AND P3, PT, R159, 0x40, PT ;  /* 0x000000409f00780c */ /* 0x000fe40003f64270 */
[----:B------:R-:W-:Y:S02]  /*8460*/  FMNMX.FTZ R163, R180, R163, !PT ;  /* 0x000000a3b4a37209 */ /* 0x000fe40007810000 */
[----:B------:R-:W-:Y:S02]  /*8470*/  FSEL R155, R167, RZ, P4 ;  /* 0x000000ffa79b7208 */ /* 0x000fe40002000000 */
[C---:B------:R-:W-:Y:S02]  /*8480*/  ISETP.GT.AND P5, PT, R159.reuse, 0x41, PT ;  /* 0x000000419f00780c */ /* 0x040fe40003fa4270 */
[----:B------:R-:W-:Y:S01]  /*8490*/  FSEL R152, R152, -INF , P3 ;  /* 0xff80000098987808 */ /* 0x000fe20001800000 */
[--C-:B------:R-:W-:Y:S01]  /*84a0*/  FFMA.FTZ R211, R210, R3, -R155.reuse ;  /* 0x00000003d2d37223 */ /* 0x100fe2000001089b */
[----:B------:R-:W-:Y:S01]  /*84b0*/  FMNMX.FTZ R163, R164, R163, !PT ;  /* 0x000000a3a4a37209 */ /* 0x000fe20007810000 */
[-CC-:B------:R-:W-:Y:S01]  /*84c0*/  FFMA.FTZ R160, R214, R3.reuse, -R155.reuse ;  /* 0x00000003d6a07223 */ /* 0x180fe2000001089b */
[----:B------:R-:W-:Y:S01]  /*84d0*/  ISETP.GT.AND P3, PT, R159, 0x48, PT ;  /* 0x000000489f00780c */ /* 0x000fe20003f64270 */
[-CC-:B------:R-:W-:Y:S01]  /*84e0*/  FFMA.FTZ R209, R216, R3.reuse, -R155.reuse ;  /* 0x00000003d8d17223 */ /* 0x180fe2000001089b */
        /* <DEDUP_REMOVED lines=9> */
[----:B------:R0:W-:Y:S01]  /*8580*/  MUFU.EX2 R156, R153 ;  /* 0x00000099009c7308 */ /* 0x0001e20000000800 */
[----:B------:R-:W-:Y:S01]  /*8590*/  FSEL R216, R157, -INF , P5 ;  /* 0xff8000009dd87808 */ /* 0x000fe20002800000 */
[--C-:B------:R-:W-:Y:S01]  /*85a0*/  FFMA.FTZ R207, R182, R3, -R155.reuse ;  /* 0x00000003b6cf7223 */ /* 0x100fe2000001089b */
[----:B------:R-:W-:Y:S01]  /*85b0*/  FMNMX.FTZ R163, R214, R163, !PT ;  /* 0x000000a3d6a37209 */ /* 0x000fe20007810000 */
[-CC-:B------:R-:W-:Y:S01]  /*85c0*/  FFMA.FTZ R157, R206, R3.reuse, -R155.reuse ;  /* 0x00000003ce9d7223 */ /* 0x180fe2000001089b */
[----:B------:R-:W-:Y:S01]  /*85d0*/  FSEL R171, R7, RZ, P4 ;  /* 0x000000ff07ab7208 */ /* 0x000fe20002000000 */
[--C-:B------:R-:W-:Y:S01]  /*85e0*/  FFMA.FTZ R197, R162, R3, -R155.reuse ;  /* 0x00000003a2c57223 */ /* 0x100fe2000001089b */
[----:B------:R-:W-:Y:S01]  /*85f0*/  FMNMX.FTZ R163, R216, R163, !PT ;  /* 0x000000a3d8a37209 */ /* 0x000fe20007810000 */
[----:B------:R-:W-:Y:S01]  /*8600*/  MUFU.EX2 R209, R209 ;  /* 0x000000d100d17308 */ /* 0x000fe20000000800 */
[-CC-:B------:R-:W-:Y:S01]  /*8610*/  FFMA.FTZ R162, R200, R3.reuse, -R155.reuse ;  /* 0x00000003c8a27223 */ /* 0x180fe2000001089b */
[----:B------:R-:W-:Y:S01]  /*8620*/  FADD.FTZ R2, -R171, R20 ;  /* 0x00000014ab027221 */ /* 0x000fe20000010100 */
[----:B------:R-:W-:Y:S01]  /*8630*/  IMAD.U32 R20, RZ, RZ, UR14 ;  /* 0x0000000eff147e24 */ /* 0x000fe2000f8e00ff */
[----:B------:R-:W1:Y:S01]  /*8640*/  SHFL.BFLY PT, R0, R163, 0x2, 0x1f ;  /* 0x0c401f00a3007f89 */ /* 0x000e6200000e0000 */
[-CC-:B------:R-:W-:Y:S01]  /*8650*/  FFMA.FTZ R201, R186, R3.reuse, -R155.reuse ;  /* 0x00000003bac97223 */ /* 0x180fe2000001089b */
[-C--:B------:R-:W-:Y:S01]  /*8660*/  FMUL.FTZ R2, R2, R3.reuse ;  /* 0x0000000302027220 */ /* 0x080fe20000410000 */
[----:B------:R-:W-:Y:S01]  /*8670*/  @!P1 VIADD R20, R20, 0x38840 ;  /* 0x0003884014149836 */ /* 0x000fe20000000000 */
[----:B------:R-:W-:Y:S01]  /*8680*/  MUFU.EX2 R160, R160 ;  /* 0x000000a000a07308 */ /* 0x000fe20000000800 */
[-CC-:B------:R-:W-:Y:S01]  /*8690*/  FFMA.FTZ R170, R170, R3.reuse, -R155.reuse ;  /* 0x00000003aaaa7223 */ /* 0x180fe2000001089b */
[-CC-:B------:R-:W-:Y:S01]  /*86a0*/  FFMA.FTZ R199, R166, R3.reuse, -R155.reuse ;  /* 0x00000003a6c77223 */ /* 0x180fe2000001089b */
[-CC-:B------:R-:W-:Y:S01]  /*86b0*/  FFMA.FTZ R166, R202, R3.reuse, -R155.reuse ;  /* 0x00000003caa67223 */ /* 0x180fe2000001089b */
[----:B------:R-:W-:Y:S01]  /*86c0*/  @!P1 PRMT R20, RZ, 0x654, R20 ;  /* 0x00000654ff149816 */ /* 0x000fe20000000014 */
[-CC-:B------:R-:W-:Y:S01]  /*86d0*/  FFMA.FTZ R203, R174, R3.reuse, -R155.reuse ;  /* 0x00000003aecb7223 */ /* 0x180fe2000001089b */
[-CC-:B------:R-:W-:Y:S01]  /*86e0*/  FFMA.FTZ R174, R190, R3.reuse, -R155.reuse ;  /* 0x00000003beae7223 */ /* 0x180fe2000001089b */
[----:B------:R-:W-:Y:S01]  /*86f0*/  FFMA.FTZ R158, R158, R3, -R155 ;  /* 0x000000039e9e7223 */ /* 0x000fe2000001089b */
[----:B------:R-:W2:Y:S08]  /*8700*/  MUFU.EX2 R2, R2 ;  /* 0x0000000200027308 */ /* 0x000eb00000000800 */
[----:B------:R-:W-:Y:S01]  /*8710*/  MUFU.EX2 R211, R211 ;  /* 0x000000d300d37308 */ /* 0x000fe20000000800 */
[----:B-1----:R-:W-:-:S07]  /*8720*/  FMNMX.FTZ R0, R163, R0, !PT ;  /* 0x00000000a3007209 */ /* 0x002fce0007810000 */
[----:B------:R-:W-:Y:S01]  /*8730*/  MUFU.EX2 R205, R205 ;  /* 0x000000cd00cd7308 */ /* 0x000fe20000000800 */
[----:B0-----:R-:W0:Y:S01]  /*8740*/  SHFL.BFLY PT, R153, R0, 0x1, 0x1f ;  /* 0x0c201f0000997f89 */ /* 0x001e2200000e0000 */
[----:B--2---:R-:W-:Y:S01]  /*8750*/  FFMA.FTZ R173, R2, R9, R209 ;  /* 0x0000000902ad7223 */ /* 0x004fe200000100d1 */
[----:B------:R-:W-:-:S05]  /*8760*/  F2FP.BF16.F32.PACK_AB R209, R160, R209 ;  /* 0x000000d1a0d1723e */ /* 0x000fca00000010ff */
[----:B------:R-:W-:Y:S08]  /*8770*/  MUFU.EX2 R230, R230 ;  /* 0x000000e600e67308 */ /* 0x000ff00000000800 */
[----:B------:R-:W-:Y:S08]  /*8780*/  MUFU.EX2 R207, R207 ;  /* 0x000000cf00cf7308 */ /* 0x000ff00000000800 */
[----:B------:R-:W-:Y:S01]  /*8790*/  MUFU.EX2 R178, R178 ;  /* 0x000000b200b27308 */ /* 0x000fe20000000800 */
[----:B0-----:R-:W-:Y:S01]  /*87a0*/  FMNMX.FTZ R6, R0, R153, !PT ;  /* 0x0000009900067209 */ /* 0x001fe20007810000 */
[-CC-:B------:R-:W-:Y:S01]  /*87b0*/  FFMA.FTZ R153, R154, R3.reuse, -R155.reuse ;  /* 0x000000039a997223 */ /* 0x180fe2000001089b */
[----:B------:R-:W-:-:S02]  /*87c0*/  FFMA.FTZ R154, R204, R3, -R155 ;  /* 0x00000003cc9a7223 */ /* 0x000fc4000001089b */
[C---:B------:R-:W-:Y:S01]  /*87d0*/  FSETP.NEU.FTZ.AND P3, PT, R6.reuse, -INF , PT ;  /* 0xff8000000600780b */ /* 0x040fe20003f7d000 */
[C---:B------:R-:W-:Y:S02]  /*87e0*/  FMUL.FTZ R159, R6.reuse, R3 ;  /* 0x00000003069f7220 */ /* 0x040fe40000410000 */
[----:B------:R-:W-:Y:S01]  /*87f0*/  MUFU.EX2 R201, R201 ;  /* 0x000000c900c97308 */ /* 0x000fe20000000800 */
[----:B------:R-:W-:Y:S02]  /*8800*/  FSEL R0, R6, RZ, P3 ;  /* 0x000000ff06007208 */ /* 0x000fe40001800000 */
[----:B------:R-:W-:Y:S02]  /*8810*/  FSEL R159, R159, RZ, P3 ;  /* 0x000000ff9f9f7208 */ /* 0x000fe40001800000 */
[C---:B------:R-:W-:Y:S01]  /*8820*/  ISETP.GT.AND P3, PT, R213.reuse, R212, PT ;  /* 0x000000d4d500720c */ /* 0x040fe20003f64270 */
[----:B------:R-:W-:Y:S01]  /*8830*/  FADD.FTZ R0, -R0, R21 ;  /* 0x0000001500007221 */ /* 0x000fe20000010100 */
[----:B------:R-:W-:-:S02]  /*8840*/  VIADD R213, R213, 0xffffffff ;  /* 0xffffffffd5d57836 */ /* 0x000fc40000000000 */
[-CC-:B------:R-:W-:Y:S01]  /*8850*/  FFMA.FTZ R161, R184, R3.reuse, -R159.reuse ;  /* 0x00000003b8a17223 */ /* 0x180fe2000001089f */
[-CC-:B------:R-:W-:Y:S01]  /*8860*/  FFMA.FTZ R208, R208, R3.reuse, -R159.reuse ;  /* 0x00000003d0d07223 */ /* 0x180fe2000001089f */
[-C--:B------:R-:W-:Y:S01]  /*8870*/  FMUL.FTZ R0, R0, R3.reuse ;  /* 0x0000000300007220 */ /* 0x080fe20000410000 */
        /* <DEDUP_REMOVED lines=11> */
[----:B------:R-:W0:Y:S01]  /*8930*/  MUFU.EX2 R0, R0 ;  /* 0x0000000000007308 */ /* 0x000e220000000800 */
[-CC-:B------:R-:W-:Y:S01]  /*8940*/  FFMA.FTZ R155, R164, R3.reuse, -R159.reuse ;  /* 0x00000003a49b7223 */ /* 0x180fe2000001089f */
[-CC-:B------:R-:W-:Y:S01]  /*8950*/  FFMA.FTZ R196, R176, R3.reuse, -R159.reuse ;  /* 0x00000003b0c47223 */ /* 0x180fe2000001089f */
[-CC-:B------:R-:W-:Y:S01]  /*8960*/  FFMA.FTZ R172, R172, R3.reuse, -R159.reuse ;  /* 0x00000003acac7223 */ /* 0x180fe2000001089f */
[-CC-:B------:R-:W-:Y:S01]  /*8970*/  FFMA.FTZ R198, R180, R3.reuse, -R159.reuse ;  /* 0x00000003b4c67223 */ /* 0x180fe2000001089f */
[-CC-:B------:R-:W-:Y:S01]  /*8980*/  FFMA.FTZ R152, R152, R3.reuse, -R159.reuse ;  /* 0x0000000398987223 */ /* 0x180fe2000001089f */
[----:B------:R-:W-:Y:S01]  /*8990*/  FFMA.FTZ R214, R214, R3, -R159 ;  /* 0x00000003d6d67223 */ /* 0x000fe2000001089f */
[----:B------:R-:W-:Y:S01]  /*89a0*/  IMAD.U32 R168, RZ, RZ, UR7 ;  /* 0x00000007ffa87e24 */ /* 0x000fe2000f8e00ff */
[----:B------:R-:W1:Y:S01]  /*89b0*/  MUFU.EX2 R208, R208 ;  /* 0x000000d000d07308 */ /* 0x000e620000000800 */
[----:B------:R-:W-:-:S02]  /*89c0*/  IMAD.U32 R218, RZ, RZ, UR61 ;  /* 0x0000003dffda7e24 */ /* 0x000fc4000f8e00ff */
[----:B------:R-:W-:-:S05]  /*89d0*/  @!P1 VIADD R168, R168, 0x38860 ;  /* 0x00038860a8a89836 */ /* 0x000fca0000000000 */
[----:B------:R-:W2:Y:S01]  /*89e0*/  MUFU.EX2 R163, R163 ;  /* 0x000000a300a37308 */ /* 0x000ea20000000800 */
[----:B0-----:R-:W-:Y:S01]  /*89f0*/  FFMA.FTZ R171, R0, R14, R161 ;  /* 0x0000000e00ab7223 */ /* 0x001fe200000100a1 */
[----:B------:R-:W-:-:S06]  /*8a00*/  @!P1 PRMT R168, RZ, 0x654, R168 ;  /* 0x00000654ffa89816 */ /* 0x000fcc00000000a8 */
[----:B------:R-:W0:Y:S01]  /*8a10*/  MUFU.EX2 R182, R182 ;  /* 0x000000b600b67308 */ /* 0x000e220000000800 */
[C---:B-1----:R-:W-:Y:S01]  /*8a20*/  FADD.FTZ R14, R208.reuse, R171 ;  /* 0x000000abd00e7221 */ /* 0x042fe20000010000 */
[----:B------:R-:W-:-:S06]  /*8a30*/  F2FP.BF16.F32.PACK_AB R208, R208, R161 ;  /* 0x000000a1d0d0723e */ /* 0x000fcc00000010ff */
[----:B------:R-:W1:Y:S01]  /*8a40*/  MUFU.EX2 R204, R204 ;  /* 0x000000cc00cc7308 */ /* 0x000e620000000800 */
[----:B--2---:R-:W-:-:S07]  /*8a50*/  FADD.FTZ R171, R163, R14 ;  /* 0x0000000ea3ab7221 */ /* 0x004fce0000010000 */
[----:B------:R-:W2:Y:S01]  /*8a60*/  MUFU.EX2 R165, R165 ;  /* 0x000000a500a57308 */ /* 0x000ea20000000800 */
[----:B0-----:R-:W-:-:S07]  /*8a70*/  FADD.FTZ R171, R182, R171 ;  /* 0x000000abb6ab7221 */ /* 0x001fce0000010000 */
[----:B------:R-:W0:Y:S08]  /*8a80*/  MUFU.EX2 R206, R206 ;  /* 0x000000ce00ce7308 */ /* 0x000e300000000800 */
[----:B------:R-:W3:Y:S08]  /*8a90*/  MUFU.EX2 R167, R167 ;  /* 0x000000a700a77308 */ /* 0x000ef00000000800 */
[----:B------:R-:W4:Y:S08]  /*8aa0*/  MUFU.EX2 R200, R200 ;  /* 0x000000c800c87308 */ /* 0x000f300000000800 */
[----:B------:R-:W5:Y:S08]  /*8ab0*/  MUFU.EX2 R169, R169 ;  /* 0x000000a900a97308 */ /* 0x000f700000000800 */
[----:B------:R-:W-:Y:S08]  /*8ac0*/  MUFU.EX2 R170, R170 ;  /* 0x000000aa00aa7308 */ /* 0x000ff00000000800 */
[----:B------:R-:W5:Y:S08]  /*8ad0*/  MUFU.EX2 R202, R202 ;  /* 0x000000ca00ca7308 */ /* 0x000f700000000800 */
[----:B------:R-:W-:Y:S01]  /*8ae0*/  MUFU.EX2 R203, R203 ;  /* 0x000000cb00cb7308 */ /* 0x000fe20000000800 */
[----:B------:R-:W-:-:S02]  /*8af0*/  WARPGROUP.DEPBAR.LE gsb0, 0x0 ;  /* 0x00008000000079c5 */ /* 0x000fc40000010000 */
[----:B------:R1:W-:Y:S05]  /*8b00*/  @!P1 SYNCS.ARRIVE.TRANS64.RED.A1T0 RZ, [R20+URZ], RZ ;  /* 0x000000ff14ff99a7 */ /* 0x0003ea000810043f */
[----:B------:R-:W5:Y:S01]  /*8b10*/  MUFU.EX2 R21, R21 ;  /* 0x0000001500157308 */ /* 0x000f620000000800 */
[----:B-1----:R-:W-:Y:S01]  /*8b20*/  FADD.FTZ R20, R160, R173 ;  /* 0x000000ada0147221 */ /* 0x002fe20000010000 */
[----:B------:R1:W-:Y:S06]  /*8b30*/  @!P1 SYNCS.ARRIVE.TRANS64.RED.A1T0 RZ, [R168+URZ], RZ ;  /* 0x000000ffa8ff99a7 */ /* 0x0003ec000810043f */
[----:B------:R-:W1:Y:S01]  /*8b40*/  MUFU.EX2 R174, R174 ;  /* 0x000000ae00ae7308 */ /* 0x000e620000000800 */
[----:B------:R-:W-:Y:S01]  /*8b50*/  FADD.FTZ R173, R211, R20 ;  /* 0x00000014d3ad7221 */ /* 0x000fe20000010000 */
[----:B------:R-:W-:Y:S01]  /*8b60*/  FADD.FTZ R20, R204, R171 ;  /* 0x000000abcc147221 */ /* 0x000fe20000010000 */
[----:B------:R-:W-:-:S02]  /*8b70*/  F2FP.BF16.F32.PACK_AB R211, R156, R211 ;  /* 0x000000d39cd3723e */ /* 0x000fc400000010ff */
[----:B------:R-:W-:Y:S01]  /*8b80*/  FADD.FTZ R14, R156, R173 ;  /* 0x000000ad9c0e7221 */ /* 0x000fe20000010000 */
[C---:B--2---:R-:W-:Y:S02]  /*8b90*/  FADD.FTZ R173, R165.reuse, R20 ;  /* 0x00000014a5ad7221 */ /* 0x044fe40000010000 */
[----:B------:R-:W-:Y:S01]  /*8ba0*/  MUFU.EX2 R196, R196 ;  /* 0x000000c400c47308 */ /* 0x000fe20000000800 */
[----:B------:R-:W-:Y:S01]  /*8bb0*/  F2FP.BF16.F32.PACK_AB R204, R165, R204 ;  /* 0x000000cca5cc723e */ /* 0x000fe200000010ff */
[----:B------:R-:W-:Y:S01]  /*8bc0*/  FADD.FTZ R171, R205, R14 ;  /* 0x0000000ecdab7221 */ /* 0x000fe20000010000 */
[----:B0-----:R-:W-:Y:S01]  /*8bd0*/  FADD.FTZ R164, R206, R173 ;  /* 0x000000adcea47221 */ /* 0x001fe20000010000 */
[----:B------:R-:W-:Y:S01]  /*8be0*/  FFMA.FTZ R14, R210, R3, -R159 ;  /* 0x00000003d20e7223 */ /* 0x000fe2000001089f */
[----:B------:R-:W-:Y:S01]  /*8bf0*/  F2FP.BF16.F32.PACK_AB R210, R182, R163 ;  /* 0x000000a3b6d2723e */ /* 0x000fe200000010ff */
[----:B------:R-:W-:Y:S01]  /*8c00*/  FADD.FTZ R20, R230, R171 ;  /* 0x000000abe6147221 */ /* 0x000fe20000010000 */
[----:B---3--:R-:W-:Y:S01]  /*8c10*/  FADD.FTZ R173, R167, R164 ;  /* 0x000000a4a7ad7221 */ /* 0x008fe20000010000 */
[----:B------:R-:W0:Y:S01]  /*8c20*/  MUFU.EX2 R197, R197 ;  /* 0x000000c500c57308 */ /* 0x000e220000000800 */
[----:B------:R-:W-:Y:S01]  /*8c30*/  FFMA.FTZ R159, R216, R3, -R159 ;  /* 0x00000003d89f7223 */ /* 0x000fe2000001089f */
[----:B------:R-:W-:Y:S01]  /*8c40*/  FADD.FTZ R171, R207, R20 ;  /* 0x00000014cfab7221 */ /* 0x000fe20000010000 */
[----:B----4-:R-:W-:Y:S01]  /*8c50*/  FADD.FTZ R164, R200, R173 ;  /* 0x000000adc8a47221 */ /* 0x010fe20000010000 */
[----:B------:R-:W-:-:S02]  /*8c60*/  F2FP.BF16.F32.PACK_AB R205, R230, R205 ;  /* 0x000000cde6cd723e */ /* 0x000fc400000010ff */
[----:B------:R-:W-:Y:S01]  /*8c70*/  FADD.FTZ R20, R178, R171 ;  /* 0x000000abb2147221 */ /* 0x000fe20000010000 */
[----:B-----5:R-:W-:Y:S01]  /*8c80*/  FADD.FTZ R173, R169, R164 ;  /* 0x000000a4a9ad7221 */ /* 0x020fe20000010000 */
[----:B------:R-:W-:Y:S01]  /*8c90*/  MUFU.EX2 R9, R172 ;  /* 0x000000ac00097308 */ /* 0x000fe20000000800 */
[----:B------:R-:W-:Y:S01]  /*8ca0*/  F2FP.BF16.F32.PACK_AB R206, R167, R206 ;  /* 0x000000cea7ce723e */ /* 0x000fe200000010ff */
[----:B------:R-:W-:Y:S01]  /*8cb0*/  FADD.FTZ R171, R201, R20 ;  /* 0x00000014c9ab7221 */ /* 0x000fe20000010000 */
[----:B------:R-:W-:Y:S01]  /*8cc0*/  FADD.FTZ R156, R202, R173 ;  /* 0x000000adca9c7221 */ /* 0x000fe20000010000 */
[C---:B------:R-:W-:Y:S02]  /*8cd0*/  F2FP.BF16.F32.PACK_AB R202, R21.reuse, R202 ;  /* 0x000000ca15ca723e */ /* 0x040fe400000010ff */
[----:B------:R-:W-:Y:S01]  /*8ce0*/  FADD.FTZ R20, R170, R171 ;  /* 0x000000abaa147221 */ /* 0x000fe20000010000 */
[----:B------:R-:W-:Y:S01]  /*8cf0*/  FADD.FTZ R163, R21, R156 ;  /* 0x0000009c15a37221 */ /* 0x000fe20000010000 */
[----:B------:R-:W2:Y:S01]  /*8d00*/  MUFU.EX2 R162, R162 ;  /* 0x000000a200a27308 */ /* 0x000ea20000000800 */
[----:B------:R-:W-:Y:S01]  /*8d10*/  F2FP.BF16.F32.PACK_AB R207, R178, R207 ;  /* 0x000000cfb2cf723e */ /* 0x000fe200000010ff */
[----:B------:R-:W-:Y:S01]  /*8d20*/  FADD.FTZ R161, R203, R20 ;  /* 0x00000014cba17221 */ /* 0x000fe20000010000 */
[----:B------:R-:W-:-:S02]  /*8d30*/  F2FP.BF16.F32.PACK_AB R200, R169, R200 ;  /* 0x000000c8a9c8723e */ /* 0x000fc400000010ff */
[----:B------:R-:W-:Y:S01]  /*8d40*/  F2FP.BF16.F32.PACK_AB R201, R170, R201 ;  /* 0x000000c9aac9723e */ /* 0x000fe200000010ff */
[C---:B-1----:R-:W-:Y:S01]  /*8d50*/  FADD.FTZ R20, R174.reuse, R161 ;  /* 0x000000a1ae147221 */ /* 0x042fe20000010000 */
[----:B------:R-:W-:Y:S01]  /*8d60*/  F2FP.BF16.F32.PACK_AB R203, R174, R203 ;  /* 0x000000cbaecb723e */ /* 0x000fe200000010ff */
[----:B------:R-:W1:Y:S02]  /*8d70*/  MUFU.EX2 R198, R198 ;  /* 0x000000c600c67308 */ /* 0x000e640000000800 */
[----:B0-----:R-:W-:-:S06]  /*8d80*/  FADD.FTZ R161, R197, R20 ;  /* 0x00000014c5a17221 */ /* 0x001fcc0000010000 */
[----:B------:R-:W-:Y:S01]  /*8d90*/  MUFU.EX2 R199, R199 ;  /* 0x000000c700c77308 */ /* 0x000fe20000000800 */
[----:B--2---:R-:W-:-:S07]  /*8da0*/  F2FP.BF16.F32.PACK_AB R197, R162, R197 ;  /* 0x000000c5a2c5723e */ /* 0x004fce00000010ff */
[----:B------:R-:W0:Y:S08]  /*8db0*/  MUFU.EX2 R155, R155 ;  /* 0x0000009b009b7308 */ /* 0x000e300000000800 */
[----:B------:R-:W-:Y:S08]  /*8dc0*/  MUFU.EX2 R166, R166 ;  /* 0x000000a600a67308 */ /* 0x000ff00000000800 */
[----:B------:R2:W3:Y:S08]  /*8dd0*/  MUFU.EX2 R175, R152 ;  /* 0x0000009800af7308 */ /* 0x0004f00000000800 */
[----:B------:R-:W-:Y:S01]  /*8de0*/  MUFU.EX2 R153, R153 ;  /* 0x0000009900997308 */ /* 0x000fe20000000800 */
[----:B--2---:R-:W-:Y:S01]  /*8df0*/  FADD.FTZ R152, R196, R163 ;  /* 0x000000a3c4987221 */ /* 0x004fe20000010000 */
[----:B------:R-:W-:-:S03]  /*8e00*/  F2FP.BF16.F32.PACK_AB R196, R9, R196 ;  /* 0x000000c409c4723e */ /* 0x000fc600000010ff */
[----:B------:R-:W-:-:S03]  /*8e10*/  FADD.FTZ R163, R9, R152 ;  /* 0x0000009809a37221 */ /* 0x000fc60000010000 */
[----:B------:R2:W4:Y:S01]  /*8e20*/  MUFU.EX2 R192, R14 ;  /* 0x0000000e00c07308 */ /* 0x0005220000000800 */
[----:B-1----:R-:W-:Y:S01]  /*8e30*/  FADD.FTZ R20, R198, R163 ;  /* 0x000000a3c6147221 */ /* 0x002fe20000010000 */
[----:B0-----:R-:W-:-:S03]  /*8e40*/  F2FP.BF16.F32.PACK_AB R198, R155, R198 ;  /* 0x000000c69bc6723e */ /* 0x001fc600000010ff */
[----:B------:R-:W-:-:S03]  /*8e50*/  FADD.FTZ R20, R155, R20 ;  /* 0x000000149b147221 */ /* 0x000fc60000010000 */
[----:B------:R-:W0:Y:S01]  /*8e60*/  MUFU.EX2 R154, R154 ;  /* 0x0000009a009a7308 */ /* 0x000e220000000800 */
[----:B--2---:R-:W-:Y:S01]  /*8e70*/  FADD.FTZ R14, R162, R161 ;  /* 0x000000a1a20e7221 */ /* 0x004fe20000010000 */
[----:B---3--:R-:W-:-:S03]  /*8e80*/  FADD.FTZ R20, R175, R20 ;  /* 0x00000014af147221 */ /* 0x008fc60000010000 */
[----:B------:R-:W-:Y:S01]  /*8e90*/  FADD.FTZ R21, R199, R14 ;  /* 0x0000000ec7157221 */ /* 0x000fe20000010000 */
[C---:B------:R-:W-:Y:S02]  /*8ea0*/  F2FP.BF16.F32.PACK_AB R199, R166.reuse, R199 ;  /* 0x000000c7a6c7723e */ /* 0x040fe400000010ff */
[----:B------:R1:W2:Y:S01]  /*8eb0*/  MUFU.EX2 R165, R214 ;  /* 0x000000d600a57308 */ /* 0x0002a20000000800 */
[----:B------:R-:W-:Y:S01]  /*8ec0*/  FADD.FTZ R14, R166, R21 ;  /* 0x00000015a60e7221 */ /* 0x000fe20000010000 */
[C---:B----4-:R-:W-:Y:S01]  /*8ed0*/  FADD.FTZ R20, R192.reuse, R20 ;  /* 0x00000014c0147221 */ /* 0x050fe20000010000 */
[----:B------:R-:W-:Y:S01]  /*8ee0*/  F2FP.BF16.F32.PACK_AB R192, R192, R175 ;  /* 0x000000afc0c0723e */ /* 0x000fe200000010ff */
[----:B------:R-:W-:Y:S02]  /*8ef0*/  IMAD.MOV.U32 R21, RZ, RZ, R6 ;  /* 0x000000ffff157224 */ /* 0x000fe400078e0006 */
[----:B------:R-:W-:Y:S02]  /*8f00*/  FADD.FTZ R9, R153, R14 ;  /* 0x0000000e99097221 */ /* 0x000fe40000010000 */
[----:B------:R-:W3:Y:S02]  /*8f10*/  MUFU.EX2 R157, R157 ;  /* 0x0000009d009d7308 */ /* 0x000ee40000000800 */
[C---:B0-----:R-:W-:Y:S01]  /*8f20*/  FADD.FTZ R14, R154.reuse, R9 ;  /* 0x000000099a0e7221 */ /* 0x041fe20000010000 */
[----:B------:R-:W-:Y:S01]  /*8f30*/  F2FP.BF16.F32.PACK_AB R193, R154, R153 ;  /* 0x000000999ac1723e */ /* 0x000fe200000010ff */
[----:B-1----:R-:W-:-:S04]  /*8f40*/  IMAD.MOV.U32 R214, RZ, RZ, R8 ;  /* 0x000000ffffd67224 */ /* 0x002fc800078e0008 */
[----:B------:R-:W0:Y:S01]  /*8f50*/  MUFU.EX2 R159, R159 ;  /* 0x0000009f009f7308 */ /* 0x000e220000000800 */
[----:B--2---:R-:W-:-:S07]  /*8f60*/  FADD.FTZ R20, R165, R20 ;  /* 0x00000014a5147221 */ /* 0x004fce0000010000 */
[----:B------:R-:W1:Y:S01]  /*8f70*/  MUFU.EX2 R158, R158 ;  /* 0x0000009e009e7308 */ /* 0x000e620000000800 */
[----:B---3--:R-:W-:Y:S01]  /*8f80*/  FADD.FTZ R9, R157, R14 ;  /* 0x0000000e9d097221 */ /* 0x008fe20000010000 */
[C---:B0-----:R-:W-:Y:S01]  /*8f90*/  FADD.FTZ R14, R159.reuse, R20 ;  /* 0x000000149f0e7221 */ /* 0x041fe20000010000 */
[----:B------:R-:W-:Y:S01]  /*8fa0*/  F2FP.BF16.F32.PACK_AB R194, R159, R165 ;  /* 0x000000a59fc2723e */ /* 0x000fe200000010ff */
[----:B------:R-:W-:Y:S02]  /*8fb0*/  IMAD.MOV.U32 R20, RZ, RZ, R7 ;  /* 0x000000ffff147224 */ /* 0x000fe400078e0007 */
[C---:B-1----:R-:W-:Y:S01]  /*8fc0*/  FADD.FTZ R9, R158.reuse, R9 ;  /* 0x000000099e097221 */ /* 0x042fe20000010000 */
[----:B------:R-:W-:Y:S01]  /*8fd0*/  F2FP.BF16.F32.PACK_AB R195, R158, R157 ;  /* 0x0000009d9ec3723e */ /* 0x000fe200000010ff */
[----:B------:R-:W-:Y:S06]  /*8fe0*/  @P3 BRA `(.L_x_2181) ;  /* 0xffffffbc00f43947 */ /* 0x000fec000383ffff */
.L_x_2172:
[----:B------:R-:W-:-:S13]  /*8ff0*/  ISETP.GE.AND P2, PT, R213, R22, PT ;  /* 0x00000016d500720c */ /* 0x000fda0003f46270 */
[----:B------:R-:W-:Y:S05]  /*9000*/  @!P2 BRA `(.L_x_2182) ;  /* 0x000000380074a947 */ /* 0x000fea0003800000 */
[----:B------:R-:W-:Y:S01]  /*9010*/  IMAD.MOV.U32 R15, RZ, RZ, R7 ;  /* 0x000000ffff0f7224 */ /* 0x000fe200078e0007 */
[----:B------:R-:W-:Y:S01]  /*9020*/  UMOV UR7, UR61 ;  /* 0x0000003d00077c82 */ /* 0x000fe20008000000 */
[----:B------:R-:W-:Y:S02]  /*9030*/  IMAD.MOV.U32 R19, RZ, RZ, R6 ;  /* 0x000000ffff137224 */ /* 0x000fe400078e0006 */
[----:B------:R-:W-:-:S07]  /*9040*/  IMAD.MOV.U32 R18, RZ, RZ, R8 ;  /* 0x000000ffff127224 */ /* 0x000fce00078e0008 */
.L_x_2191:
[----:B------:R-:W-:-:S04]  /*9050*/  UIADD3 UR61, UR7, 0x1, URZ ;  /* 0x00000001073d7890 */ /* 0x000fc8000fffe03f */
[----:B------:R-:W-:-:S04]  /*9060*/  UISETP.NE.AND UP0, UPT, UR61, 0x2, UPT ;  /* 0x000000023d00788c */ /* 0x000fc8000bf05270 */
[----:B------:R-:W-:Y:S02]  /*9070*/  USEL UR6, URZ, 0x1, UP0 ;  /* 0x000000013f067887 */ /* 0x000fe40008000000 */
[----:B------:R-:W-:-:S04]  /*9080*/  USEL UR61, UR61, URZ, UP0 ;  /* 0x0000003f3d3d7287 */ /* 0x000fc80008000000 */
[----:B------:R-:W-:Y:S01]  /*9090*/  LOP3.LUT R8, R18, UR6, RZ, 0x3c, !PT ;  /* 0x0000000612087c12 */ /* 0x000fe2000f8e3cff */
[----:B------:R-:W-:Y:S07]  /*90a0*/  @!P0 BRA `(.L_x_2183) ;  /* 0x0000000000048947 */ /* 0x000fee0003800000 */
[----:B------:R-:W-:Y:S01]  /*90b0*/  BPT.TRAP 0x1 ;  /* 0x000000040000795c */ /* 0x000fe20000300000 */
.L_x_2183:
[----:B------:R-:W-:Y:S02]  /*90c0*/  R2UR UR6, R16 ;  /* 0x00000000100672ca */ /* 0x000fe400000e0000 */
[----:B------:R-:W-:-:S11]  /*90d0*/  SHF.L.U32 R3, R8, 0x1f, RZ ;  /* 0x0000001f08037819 */ /* 0x000fd600000006ff */
[----:B------:R-:W-:-:S09]  /*90e0*/  ULEA UR60, UR61, UR6, 0x3 ;  /* 0x000000063d3c7291 */ /* 0x000fd2000f8e183f */
[----:B------:R0:W1:Y:S01]  /*90f0*/  SYNCS.PHASECHK.TRANS64.TRYWAIT P2, [UR60+0x38830], R3 ;  /* 0x03883003ff0075a7 */ /* 0x000062000804017c */
[----:B------:R-:W-:Y:S05]  /*9100*/  @!P0 BRA `(.L_x_2184) ;  /* 0x0000000000048947 */ /* 0x000fea0003800000 */
[----:B------:R-:W-:Y:S01]  /*9110*/  BPT.TRAP 0x1 ;  /* 0x000000040000795c */ /* 0x000fe20000300000 */
.L_x_2184:
[----:B-1----:R-:W-:Y:S05]  /*9120*/  @P2 BRA `(.L_x_2185) ;  /* 0x0000000000082947 */ /* 0x002fea0003800000 */
[----:B------:R-:W1:Y:S02]  /*9130*/  SYNCS.PHASECHK.TRANS64.TRYWAIT P2, [UR60+0x38830], R3 ;  /* 0x03883003ff0075a7 */ /* 0x000e64000804017c */
[----:B-1----:R-:W-:Y:S05]  /*9140*/  @!P2 BRA `(.L_x_2186) ;  /* 0x000000bc002ca947 */ /* 0x002fea0003800000 */
.L_x_2185:
        /* <DEDUP_REMOVED lines=35> */
[----:B------:R-:W-:Y:S01]  /*9380*/  R2UR UR14, R12 ;  /* 0x000000000c0e72ca */ /* 0x000fe200000e0000 */
[----:B------:R-:W-:Y:S01]  /*9390*/  UMOV UR54, UR10 ;  /* 0x0000000a00367c82 */ /* 0x000fe20008000000 */
[----:B------:R-:W-:Y:S01]  /*93a0*/  R2UR UR15, R13 ;  /* 0x000000000d0f72ca */ /* 0x000fe200000e0000 */
        /* <DEDUP_REMOVED lines=158> */
[----:B------:R-:W-:Y:S01]  /*9d90*/  R2UR UR52, R152 ;  /* 0x00000000983472ca */ /* 0x000fe200000e0000 */
[----:B------:R-:W-:Y:S01]  /*9da0*/  UIADD3 UR54, UR6, 0x784, URZ ;  /* 0x0000078406367890 */ /* 0x000fe2000fffe03f */
[----:B------:R-:W-:Y:S01]  /*9db0*/  R2UR UR53, R21 ;  /* 0x00000000153572ca */ /* 0x000fe200000e0000 */
[----:B------:R-:W-:Y:S01]  /*9dc0*/  UMOV UR55, 0x40000040 ;  /* 0x4000004000377882 */ /* 0x000fe20000000000 */
        /* <DEDUP_REMOVED lines=141> */
[----:B------:R-:W-:Y:S02]  /*a6a0*/  R2UR UR14, R10 ;  /* 0x000000000a0e72ca */ /* 0x000fe400000e0000 */
[----:B------:R-:W-:-:S11]  /*a6b0*/  R2UR UR15, R11 ;  /* 0x000000000b0f72ca */ /* 0x000fd600000e0000 */
[----:B------:R-:W-:Y:S02]  /*a6c0*/  UMOV UR56, UR14 ;  /* 0x0000000e00387c82 */ /* 0x000fe40008000000 */
[----:B------:R-:W-:Y:S01]  /*a6d0*/  UMOV UR57, UR15 ;  /* 0x0000000f00397c82 */ /* 0x000fe20008000000 */
        /* <DEDUP_REMOVED lines=306> */
.L_x_2187:
[----:B------:R-:W-:Y:S02]  /*ba00*/  R2UR UR6, R16 ;  /* 0x00000000100672ca */ /* 0x000fe400000e0000 */
[----:B------:R-:W-:-:S11]  /*ba10*/  SHF.L.U32 R0, R18, 0x1f, RZ ;  /* 0x0000001f12007819 */ /* 0x000fd600000006ff */
[----:B------:R-:W-:-:S09]  /*ba20*/  ULEA UR11, UR7, UR6, 0x3 ;  /* 0x00000006070b7291 */ /* 0x000fd2000f8e183f */
[----:B------:R0:W1:Y:S01]  /*ba30*/  SYNCS.PHASECHK.TRANS64.TRYWAIT P2, [UR11+0x38850], R0 ;  /* 0x03885000ff0075a7 */ /* 0x000062000804014b */
[----:B------:R-:W-:Y:S05]  /*ba40*/  @!P0 BRA `(.L_x_2188) ;  /* 0x0000000000048947 */ /* 0x000fea0003800000 */
[----:B------:R-:W-:Y:S01]  /*ba50*/  BPT.TRAP 0x1 ;  /* 0x000000040000795c */ /* 0x000fe20000300000 */
.L_x_2188:
[----:B-1----:R-:W-:Y:S05]  /*ba60*/  @P2 BRA `(.L_x_2189) ;  /* 0x0000000000082947 */ /* 0x002fea0003800000 */
[----:B------:R-:W1:Y:S02]  /*ba70*/  SYNCS.PHASECHK.TRANS64.TRYWAIT P2, [UR11+0x38850], R0 ;  /* 0x03885000ff0075a7 */ /* 0x000e64000804014b */
[----:B-1----:R-:W-:Y:S05]  /*ba80*/  @!P2 BRA `(.L_x_2190) ;  /* 0x0000009000f4a947 */ /* 0x002fea0003800000 */
.L_x_2189:
[----:B------:R-:W-:Y:S01]  /*ba90*/  R2UR UR6, R16 ;  /* 0x00000000100672ca */ /* 0x000fe200000e0000 */
[----:B------:R-:W-:Y:S01]  /*baa0*/  WARPGROUP.ARRIVE ;  /* 0x00000000000079c5 */ /* 0x000fe20000000000 */
[----:B------:R-:W-:Y:S01]  /*bab0*/  UMOV UR15, 0x40000040 ;  /* 0x40000040000f7882 */ /* 0x000fe20000000000 */
[----:B01----:R-:W-:Y:S02]  /*bac0*/  FMNMX.FTZ R0, R184, R19, !PT ;  /* 0x00000013b8007209 */ /* 0x003fe40007810000 */
[C---:B------:R-:W-:Y:S01]  /*bad0*/  ISETP.GT.AND P2, PT, R213.reuse, R22, PT ;  /* 0x00000016d500720c */ /* 0x040fe20003f44270 */
[----:B------:R-:W-:Y:S01]  /*bae0*/  VIADD R213, R213, 0xffffffff ;  /* 0xffffffffd5d57836 */ /* 0x000fe20000000000 */
[----:B------:R-:W-:-:S04]  /*baf0*/  FMNMX.FTZ R3, R185, R0, !PT ;  /* 0x00000000b9037209 */ /* 0x000fc80007810000 */
        /* <DEDUP_REMOVED lines=9> */
[----:B------:R-:W-:Y:S02]  /*bb90*/  UIMAD UR6, UR7, 0xa00, UR6 ;  /* 0x00000a00070678a4 */ /* 0x000fe4000f8e0206 */
[----:B------:R-:W-:Y:S01]  /*bba0*/  FMNMX.FTZ R3, R181, R0, !PT ;  /* 0x00000000b5037209 */ /* 0x000fe20007810000 */
[----:B------:R-:W-:Y:S01]  /*bbb0*/  UMOV UR7, 0x40000040 ;  /* 0x4000004000077882 */ /* 0x000fe20000000000 */
[----:B------:R-:W-:-:S02]  /*bbc0*/  UIADD3 UR10, UR6, 0x80, URZ ;  /* 0x00000080060a7890 */ /* 0x000fc4000fffe03f */
[----:B------:R-:W-:-:S03]  /*bbd0*/  FMNMX.FTZ R0, R168, R3, !PT ;  /* 0x00000003a8007209 */ /* 0x000fc60007810000 */
[----:B------:R-:W-:Y:S01]  /*bbe0*/  HGMMA.64x256x16.F32.BF16 R24, R208, gdesc[UR4].tnspB, R24, gsb0 ;  /* 0x43e00004d0187df0 */ /* 0x000fe20008001818 */
[----:B------:R-:W-:Y:S01]  /*bbf0*/  FMNMX.FTZ R3, R169, R0, !PT ;  /* 0x00000000a9037209 */ /* 0x000fe20007810000 */
[----:B------:R-:W-:Y:S01]  /*bc00*/  UMOV UR14, UR10 ;  /* 0x0000000a000e7c82 */ /* 0x000fe20008000000 */
[----:B------:R-:W-:Y:S02]  /*bc10*/  UIADD3 UR10, UR6, 0x100, URZ ;  /* 0x00000100060a7890 */ /* 0x000fe4000fffe03f */
        /* <DEDUP_REMOVED lines=12> */
[----:B------:R-:W0:Y:S02]  /*bce0*/  SHFL.BFLY PT, R3, R2, 0x2, 0x1f ;  /* 0x0c401f0002037f89 */ /* 0x000e2400000e0000 */
[----:B0-----:R-:W-:Y:S02]  /*bcf0*/  FMNMX.FTZ R20, R2, R3, !PT ;  /* 0x0000000302147209 */ /* 0x001fe40007810000 */
[----:B------:R-:W0:Y:S03]  /*bd00*/  LDC R3, c[0x0][0x988] ;  /* 0x00026200ff037b82 */ /* 0x000e260000000800 */
[----:B------:R-:W1:Y:S02]  /*bd10*/  SHFL.BFLY PT, R7, R20, 0x1, 0x1f ;  /* 0x0c201f0014077f89 */ /* 0x000e6400000e0000 */
[----:B-1----:R-:W-:Y:S02]  /*bd20*/  FMNMX.FTZ R6, R20, R7, !PT ;  /* 0x0000000714067209 */ /* 0x002fe40007810000 */
[----:B------:R-:W-:-:S03]  /*bd30*/  FMNMX.FTZ R7, R187, R0, !PT ;  /* 0x00000000bb077209 */ /* 0x000fc60007810000 */
[C---:B------:R-:W-:Y:S01]  /*bd40*/  FADD.FTZ R18, -R6.reuse, R19 ;  /* 0x0000001306127221 */ /* 0x040fe20000010100 */
[----:B0-----:R-:W-:-:S03]  /*bd50*/  FMUL.FTZ R2, R6, R3 ;  /* 0x0000000306027220 */ /* 0x001fc60000410000 */
[----:B------:R-:W-:Y:S01]  /*bd60*/  FMUL.FTZ R0, R18, R3 ;  /* 0x0000000312007220 */ /* 0x000fe20000410000 */
        /* <DEDUP_REMOVED lines=14> */
[----:B------:R-:W-:Y:S01]  /*be50*/  FFMA.FTZ R157, R157, R3, -R2 ;  /* 0x000000039d9d7223 */ /* 0x000fe20000010802 */
[----:B------:R-:W-:Y:S01]  /*be60*/  MUFU.EX2 R0, R0 ;  /* 0x0000000000007308 */ /* 0x000fe20000000800 */
[----:B------:R-:W-:-:S04]  /*be70*/  FMNMX.FTZ R18, R182, R7, !PT ;  /* 0x00000007b6127209 */ /* 0x000fc80007810000 */
[----:B------:R-:W-:-:S03]  /*be80*/  FMNMX.FTZ R7, R183, R18, !PT ;  /* 0x00000012b7077209 */ /* 0x000fc60007810000 */
        /* <DEDUP_REMOVED lines=18> */
[----:B------:R-:W-:Y:S02]  /*bfb0*/  MUFU.EX2 R161, R161 ;  /* 0x000000a100a17308 */ /* 0x000fe40000000800 */
[----:B------:R-:W0:Y:S06]  /*bfc0*/  SHFL.BFLY PT, R7, R18, 0x2, 0x1f ;  /* 0x0c401f0012077f89 */ /* 0x000e2c00000e0000 */
[----:B------:R-:W-:Y:S08]  /*bfd0*/  MUFU.EX2 R165, R165 ;  /* 0x000000a500a57308 */ /* 0x000ff00000000800 */
[----:B------:R-:W-:Y:S08]  /*bfe0*/  MUFU.EX2 R153, R153 ;  /* 0x0000009900997308 */ /* 0x000ff00000000800 */
[----:B------:R-:W-:Y:S01]  /*bff0*/  MUFU.EX2 R20, R20 ;  /* 0x0000001400147308 */ /* 0x000fe20000000800 */
[----:B------:R-:W-:-:S02]  /*c000*/  WARPGROUP.DEPBAR.LE gsb0, 0x0 ;  /* 0x00008000000079c5 */ /* 0x000fc40000010000 */
[----:B------:R-:W-:Y:S01]  /*c010*/  WARPGROUP.ARRIVE ;  /* 0x00000000000079c5 */ /* 0x000fe20000000000 */
[-CC-:B------:R-:W-:Y:S01]  /*c020*/  FFMA.FTZ R208, R185, R3.reuse, -R2.reuse ;  /* 0x00000003b9d07223 */ /* 0x180fe20000010802 */
[----:B------:R-:W-:-:S04]  /*c030*/  FFMA.FTZ R210, R188, R3, -R2 ;  /* 0x00000003bcd27223 */ /* 0x000fc80000010802 */
[----:B------:R-:W-:Y:S01]  /*c040*/  HGMMA.64x256x16.F32.BF16 R24, R204, gdesc[UR12].tnspB, R24, gsb0 ;  /* 0x43e0000ccc187df0 */ /* 0x000fe20008001818 */
[----:B------:R-:W-:Y:S01]  /*c050*/  UMOV UR14, UR10 ;  /* 0x0000000a000e7c82 */ /* 0x000fe20008000000 */
[----:B------:R-:W-:Y:S01]  /*c060*/  UMOV UR15, 0x40000040 ;  /* 0x40000040000f7882 */ /* 0x000fe20000000000 */
[----:B------:R-:W-:Y:S01]  /*c070*/  UIADD3 UR10, UR6, 0x180, URZ ;  /* 0x00000180060a7890 */ /* 0x000fe2000fffe03f */
[----:B------:R-:W-:Y:S01]  /*c080*/  MUFU.EX2 R208, R208 ;  /* 0x000000d000d07308 */ /* 0x000fe20000000800 */
[----:B------:R-:W-:-:S07]  /*c090*/  UIADD3 UR6, UR6, 0x200, URZ ;  /* 0x0000020006067890 */ /* 0x000fce000fffe03f */
[----:B------:R-:W-:Y:S01]  /*c0a0*/  MUFU.EX2 R210, R210 ;  /* 0x000000d200d27308 */ /* 0x000fe20000000800 */
[----:B------:R-:W-:Y:S02]  /*c0b0*/  WARPGROUP.DEPBAR.LE gsb0, 0x0 ;  /* 0x00008000000079c5 */ /* 0x000fe40000010000 */
[----:B------:R-:W-:Y:S01]  /*c0c0*/  WARPGROUP.ARRIVE ;  /* 0x00000000000079c5 */ /* 0x000fe20000000000 */
[-CC-:B------:R-:W-:Y:S01]  /*c0d0*/  FFMA.FTZ R204, R176, R3.reuse, -R2.reuse ;  /* 0x00000003b0cc7223 */ /* 0x180fe20000010802 */
[----:B------:R-:W-:-:S11]  /*c0e0*/  FFMA.FTZ R206, R180, R3, -R2 ;  /* 0x00000003b4ce7223 */ /* 0x000fd60000010802 */
[----:B------:R-:W-:Y:S01]  /*c0f0*/  HGMMA.64x256x16.F32.BF16 R24, R200, gdesc[UR12].tnspB, R24, gsb0 ;  /* 0x43e0000cc8187df0 */ /* 0x000fe20008001818 */
[----:B------:R-:W-:Y:S01]  /*c100*/  UMOV UR14, UR10 ;  /* 0x0000000a000e7c82 */ /* 0x000fe20008000000 */
[----:B------:R-:W-:Y:S01]  /*c110*/  UMOV UR15, 0x40000040 ;  /* 0x40000040000f7882 */ /* 0x000fe20000000000 */
[----:B------:R-:W-:Y:S08]  /*c120*/  MUFU.EX2 R204, R204 ;  /* 0x000000cc00cc7308 */ /* 0x000ff00000000800 */
[----:B------:R-:W-:Y:S01]  /*c130*/  MUFU.EX2 R206, R206 ;  /* 0x000000ce00ce7308 */ /* 0x000fe20000000800 */
[----:B------:R-:W-:-:S02]  /*c140*/  WARPGROUP.DEPBAR.LE gsb0, 0x0 ;  /* 0x00008000000079c5 */ /* 0x000fc40000010000 */
[----:B------:R-:W-:Y:S01]  /*c150*/  WARPGROUP.ARRIVE ;  /* 0x00000000000079c5 */ /* 0x000fe20000000000 */
[-CC-:B------:R-:W-:Y:S01]  /*c160*/  FFMA.FTZ R200, R168, R3.reuse, -R2.reuse ;  /* 0x00000003a8c87223 */ /* 0x180fe20000010802 */
[----:B------:R-:W-:-:S12]  /*c170*/  FFMA.FTZ R202, R172, R3, -R2 ;  /* 0x00000003acca7223 */ /* 0x000fd80000010802 */
[----:B------:R-:W-:Y:S01]  /*c180*/  HGMMA.64x256x16.F32.BF16 R24, R196, gdesc[UR12].tnspB, R24, gsb0 ;  /* 0x43e0000cc4187df0 */ /* 0x000fe20008001818 */
[----:B------:R-:W-:Y:S08]  /*c190*/  MUFU.EX2 R200, R200 ;  /* 0x000000c800c87308 */ /* 0x000ff00000000800 */
[----:B------:R-:W-:Y:S01]  /*c1a0*/  MUFU.EX2 R202, R202 ;  /* 0x000000ca00ca7308 */ /* 0x000fe20000000800 */
[----:B------:R-:W-:-:S02]  /*c1b0*/  WARPGROUP.DEPBAR.LE gsb0, 0x0 ;  /* 0x00008000000079c5 */ /* 0x000fc40000010000 */
[----:B------:R-:W-:Y:S01]  /*c1c0*/  WARPGROUP.ARRIVE ;  /* 0x00000000000079c5 */ /* 0x000fe20000000000 */
[--C-:B------:R-:W-:Y:S01]  /*c1d0*/  FFMA.FTZ R196, R160, R3, -R2.reuse ;  /* 0x00000003a0c47223 */ /* 0x100fe20000010802 */
[----:B0-----:R-:W-:Y:S01]  /*c1e0*/  FMNMX.FTZ R160, R18, R7, !PT ;  /* 0x0000000712a07209 */ /* 0x001fe20007810000 */
[-CC-:B------:R-:W-:Y:S01]  /*c1f0*/  FFMA.FTZ R198, R164, R3.reuse, -R2.reuse ;  /* 0x00000003a4c67223 */ /* 0x180fe20000010802 */
[----:B------:R-:W-:-:S12]  /*c200*/  FFMA.FTZ R18, R152, R3, -R2 ;  /* 0x0000000398127223 */ /* 0x000fd80000010802 */
[----:B------:R-:W-:Y:S01]  /*c210*/  HGMMA.64x256x16.F32.BF16 R24, R192, gdesc[UR4].tnspB, R24, gsb0 ;  /* 0x43e00004c0187df0 */ /* 0x000fe20008001818 */
[----:B------:R-:W0:Y:S01]  /*c220*/  SHFL.BFLY PT, R7, R160, 0x1, 0x1f ;  /* 0x0c201f00a0077f89 */ /* 0x000e2200000e0000 */
[----:B------:R-:W-:Y:S01]  /*c230*/  MUFU.EX2 R196, R196 ;  /* 0x000000c400c47308 */ /* 0x000fe20000000800 */
[----:B------:R-:W-:-:S07]  /*c240*/  UMOV UR7, UR61 ;  /* 0x0000003d00077c82 */ /* 0x000fce0008000000 */
[----:B------:R-:W-:Y:S08]  /*c250*/  MUFU.EX2 R198, R198 ;  /* 0x000000c600c67308 */ /* 0x000ff00000000800 */
[----:B------:R-:W-:Y:S01]  /*c260*/  MUFU.EX2 R18, R18 ;  /* 0x0000001200127308 */ /* 0x000fe20000000800 */
[----:B0-----:R-:W-:-:S05]  /*c270*/  FMNMX.FTZ R7, R160, R7, !PT ;  /* 0x00000007a0077209 */ /* 0x001fca0007810000 */
[C---:B------:R-:W-:Y:S01]  /*c280*/  FADD.FTZ R2, -R7.reuse, R15 ;  /* 0x0000000f07027221 */ /* 0x040fe20000010100 */
[-C--:B------:R-:W-:Y:S01]  /*c290*/  FMUL.FTZ R152, R7, R3.reuse ;  /* 0x0000000307987220 */ /* 0x080fe20000410000 */
[----:B------:R0:W-:Y:S02]  /*c2a0*/  MUFU.EX2 R15, R157 ;  /* 0x0000009d000f7308 */ /* 0x0001e40000000800 */
[-C--:B------:R-:W-:Y:S01]  /*c2b0*/  FMUL.FTZ R2, R2, R3.reuse ;  /* 0x0000000302027220 */ /* 0x080fe20000410000 */
[-CC-:B------:R-:W-:Y:S01]  /*c2c0*/  FFMA.FTZ R209, R186, R3.reuse, -R152.reuse ;  /* 0x00000003bad17223 */ /* 0x180fe20000010898 */
[-CC-:B------:R-:W-:Y:S01]  /*c2d0*/  FFMA.FTZ R156, R187, R3.reuse, -R152.reuse ;  /* 0x00000003bb9c7223 */ /* 0x180fe20000010898 */
[-CC-:B------:R-:W-:Y:S01]  /*c2e0*/  FFMA.FTZ R211, R190, R3.reuse, -R152.reuse ;  /* 0x00000003bed37223 */ /* 0x180fe20000010898 */
[-CC-:B------:R-:W-:Y:S01]  /*c2f0*/  FFMA.FTZ R160, R191, R3.reuse, -R152.reuse ;  /* 0x00000003bfa07223 */ /* 0x180fe20000010898 */
[----:B------:R-:W-:Y:S01]  /*c300*/  FFMA.FTZ R205, R178, R3, -R152 ;  /* 0x00000003b2cd7223 */ /* 0x000fe20000010898 */
[----:B------:R-:W-:Y:S01]  /*c310*/  MUFU.EX2 R2, R2 ;  /* 0x0000000200027308 */ /* 0x000fe20000000800 */
[----:B0-----:R-:W-:-:S02]  /*c320*/  IMAD.U32 R157, RZ, RZ, UR60 ;  /* 0x0000003cff9d7e24 */ /* 0x001fc4000f8e00ff */
[-CC-:B------:R-:W-:Y:S01]  /*c330*/  FFMA.FTZ R164, R179, R3.reuse, -R152.reuse ;  /* 0x00000003b3a47223 */ /* 0x180fe20000010898 */
[-CC-:B------:R-:W-:Y:S01]  /*c340*/  FFMA.FTZ R207, R182, R3.reuse, -R152.reuse ;  /* 0x00000003b6cf7223 */ /* 0x180fe20000010898 */
[-CC-:B------:R-:W-:Y:S01]  /*c350*/  FFMA.FTZ R197, R162, R3.reuse, -R152.reuse ;  /* 0x00000003a2c57223 */ /* 0x180fe20000010898 */
[-CC-:B------:R-:W-:Y:S01]  /*c360*/  FFMA.FTZ R168, R183, R3.reuse, -R152.reuse ;  /* 0x00000003b7a87223 */ /* 0x180fe20000010898 */
[----:B------:R-:W-:Y:S01]  /*c370*/  @!P1 IADD3 R157, R157, 0x38840, RZ ;  /* 0x000388409d9d9810 */ /* 0x000fe20007ffe0ff */
[-CC-:B------:R-:W-:Y:S01]  /*c380*/  FFMA.FTZ R203, R174, R3.reuse, -R152.reuse ;  /* 0x00000003aecb7223 */ /* 0x180fe20000010898 */
[----:B------:R-:W0:Y:S01]  /*c390*/  MUFU.EX2 R209, R209 ;  /* 0x000000d100d17308 */ /* 0x000e220000000800 */
[-CC-:B------:R-:W-:Y:S01]  /*c3a0*/  FFMA.FTZ R201, R170, R3.reuse, -R152.reuse ;  /* 0x00000003aac97223 */ /* 0x180fe20000010898 */
[----:B------:R-:W-:Y:S01]  /*c3b0*/  @!P1 PRMT R157, RZ, 0x654, R157 ;  /* 0x00000654ff9d9816 */ /* 0x000fe2000000009d */
[-CC-:B------:R-:W-:Y:S01]  /*c3c0*/  FFMA.FTZ R170, R171, R3.reuse, -R152.reuse ;  /* 0x00000003abaa7223 */ /* 0x180fe20000010898 */
[-CC-:B------:R-:W-:Y:S01]  /*c3d0*/  FFMA.FTZ R172, R175, R3.reuse, -R152.reuse ;  /* 0x00000003afac7223 */ /* 0x180fe20000010898 */
[-CC-:B------:R-:W-:Y:S01]  /*c3e0*/  FFMA.FTZ R166, R166, R3.reuse, -R152.reuse ;  /* 0x00000003a6a67223 */ /* 0x180fe20000010898 */
[-CC-:B------:R-:W-:Y:S01]  /*c3f0*/  FFMA.FTZ R167, R167, R3.reuse, -R152.reuse ;  /* 0x00000003a7a77223 */ /* 0x180fe20000010898 */
[-CC-:B------:R-:W-:Y:S01]  /*c400*/  FFMA.FTZ R154, R154, R3.reuse, -R152.reuse ;  /* 0x000000039a9a7223 */ /* 0x180fe20000010898 */
[----:B------:R-:W1:Y:S01]  /*c410*/  MUFU.EX2 R156, R156 ;  /* 0x0000009c009c7308 */ /* 0x000e620000000800 */
[-CC-:B------:R-:W-:Y:S01]  /*c420*/  FFMA.FTZ R155, R155, R3.reuse, -R152.reuse ;  /* 0x000000039b9b7223 */ /* 0x180fe20000010898 */
[----:B------:R-:W-:-:S06]  /*c430*/  FFMA.FTZ R158, R158, R3, -R152 ;  /* 0x000000039e9e7223 */ /* 0x000fcc0000010898 */
[----:B------:R-:W2:Y:S01]  /*c440*/  MUFU.EX2 R211, R211 ;  /* 0x000000d300d37308 */ /* 0x000ea20000000800 */
[----:B0-----:R-:W-:-:S07]  /*c450*/  FFMA.FTZ R9, R2, R9, R209 ;  /* 0x0000000902097223 */ /* 0x001fce00000100d1 */
        /* <DEDUP_REMOVED lines=25> */
[----:B------:R-:W-:Y:S01]  /*c5f0*/  MUFU.EX2 R176, R166 ;  /* 0x000000a600b07308 */ /* 0x000fe20000000800 */
[C---:B--2---:R-:W-:Y:S01]  /*c600*/  FADD.FTZ R156, R172.reuse, R9 ;  /* 0x00000009ac9c7221 */ /* 0x044fe20000010000 */
[----:B------:R-:W-:-:S06]  /*c610*/  F2FP.BF16.F32.PACK_AB R203, R172, R203 ;  /* 0x000000cbaccb723e */ /* 0x000fcc00000010ff */
[----:B------:R-:W1:Y:S01]  /*c620*/  MUFU.EX2 R167, R167 ;  /* 0x000000a700a77308 */ /* 0x000e620000000800 */
[----:B0-----:R-:W-:-:S07]  /*c630*/  FADD.FTZ R9, R197, R156 ;  /* 0x0000009cc5097221 */ /* 0x001fce0000010000 */
[----:B------:R-:W-:Y:S08]  /*c640*/  MUFU.EX2 R155, R155 ;  /* 0x0000009b009b7308 */ /* 0x000ff00000000800 */
[----:B------:R-:W-:Y:S01]  /*c650*/  MUFU.EX2 R158, R158 ;  /* 0x0000009e009e7308 */ /* 0x000fe20000000800 */
[----:B-1----:R-:W-:Y:S01]  /*c660*/  F2FP.BF16.F32.PACK_AB R199, R167, R176 ;  /* 0x000000b0a7c7723e */ /* 0x002fe200000010ff */
[----:B------:R-:W-:-:S02]  /*c670*/  WARPGROUP.DEPBAR.LE gsb0, 0x0 ;  /* 0x00008000000079c5 */ /* 0x000fc40000010000 */
[----:B------:R0:W-:Y:S01]  /*c680*/  @!P1 SYNCS.ARRIVE.TRANS64.RED.A1T0 RZ, [R157+URZ], RZ ;  /* 0x000000ff9dff99a7 */ /* 0x0001e2000810043f */
[----:B------:R-:W-:Y:S02]  /*c690*/  F2FP.BF16.F32.PACK_AB R192, R153, R18 ;  /* 0x0000001299c0723e */ /* 0x000fe400000010ff */
[----:B------:R-:W-:Y:S01]  /*c6a0*/  F2FP.BF16.F32.PACK_AB R194, R15, R20 ;  /* 0x000000140fc2723e */ /* 0x000fe200000010ff */
[----:B0-----:R-:W-:Y:S01]  /*c6b0*/  FFMA.FTZ R157, R0, R14, R19 ;  /* 0x0000000e009d7223 */ /* 0x001fe20000010013 */
[----:B------:R-:W-:-:S03]  /*c6c0*/  IMAD.U32 R14, RZ, RZ, UR11 ;  /* 0x0000000bff0e7e24 */ /* 0x000fc6000f8e00ff */
[----:B------:R-:W-:Y:S01]  /*c6d0*/  FADD.FTZ R157, R208, R157 ;  /* 0x0000009dd09d7221 */ /* 0x000fe20000010000 */
[----:B------:R-:W-:Y:S01]  /*c6e0*/  @!P1 VIADD R14, R14, 0x38860 ;  /* 0x000388600e0e9836 */ /* 0x000fe20000000000 */
[----:B------:R-:W-:Y:S02]  /*c6f0*/  F2FP.BF16.F32.PACK_AB R208, R208, R19 ;  /* 0x00000013d0d0723e */ /* 0x000fe400000010ff */
[----:B------:R-:W-:Y:S01]  /*c700*/  FADD.FTZ R174, R210, R157 ;  /* 0x0000009dd2ae7221 */ /* 0x000fe20000010000 */
[C---:B------:R-:W-:Y:S02]  /*c710*/  F2FP.BF16.F32.PACK_AB R210, R21.reuse, R210 ;  /* 0x000000d215d2723e */ /* 0x040fe400000010ff */
[----:B------:R-:W-:Y:S01]  /*c720*/  @!P1 PRMT R171, RZ, 0x654, R14 ;  /* 0x00000654ffab9816 */ /* 0x000fe2000000000e */
[----:B------:R-:W-:Y:S01]  /*c730*/  FADD.FTZ R157, R21, R174 ;  /* 0x000000ae159d7221 */ /* 0x000fe20000010000 */
[-CC-:B------:R-:W-:Y:S01]  /*c740*/  FFMA.FTZ R14, R163, R3.reuse, -R152.reuse ;  /* 0x00000003a30e7223 */ /* 0x180fe20000010898 */
[----:B------:R-:W-:Y:S01]  /*c750*/  FFMA.FTZ R152, R159, R3, -R152 ;  /* 0x000000039f987223 */ /* 0x000fe20000010898 */
[----:B------:R0:W-:Y:S01]  /*c760*/  @!P1 SYNCS.ARRIVE.TRANS64.RED.A1T0 RZ, [R171+URZ], RZ ;  /* 0x000000ffabff99a7 */ /* 0x0001e2000810043f */
[----:B------:R-:W-:Y:S01]  /*c770*/  FADD.FTZ R174, R204, R157 ;  /* 0x0000009dccae7221 */ /* 0x000fe20000010000 */
[----:B------:R-:W-:-:S02]  /*c780*/  F2FP.BF16.F32.PACK_AB R204, R177, R204 ;  /* 0x000000ccb1cc723e */ /* 0x000fc400000010ff */
[----:B------:R-:W1:Y:S01]  /*c790*/  MUFU.EX2 R14, R14 ;  /* 0x0000000e000e7308 */ /* 0x000e620000000800 */
[----:B------:R-:W-:-:S04]  /*c7a0*/  FADD.FTZ R157, R177, R174 ;  /* 0x000000aeb19d7221 */ /* 0x000fc80000010000 */
[----:B------:R-:W-:Y:S01]  /*c7b0*/  FADD.FTZ R174, R206, R157 ;  /* 0x0000009dceae7221 */ /* 0x000fe20000010000 */
[C---:B------:R-:W-:Y:S02]  /*c7c0*/  F2FP.BF16.F32.PACK_AB R206, R181.reuse, R206 ;  /* 0x000000ceb5ce723e */ /* 0x040fe400000010ff */
[----:B------:R-:W2:Y:S01]  /*c7d0*/  MUFU.EX2 R152, R152 ;  /* 0x0000009800987308 */ /* 0x000ea20000000800 */
[----:B------:R-:W-:-:S04]  /*c7e0*/  FADD.FTZ R157, R181, R174 ;  /* 0x000000aeb59d7221 */ /* 0x000fc80000010000 */
[----:B------:R-:W-:Y:S01]  /*c7f0*/  FADD.FTZ R174, R200, R157 ;  /* 0x0000009dc8ae7221 */ /* 0x000fe20000010000 */
[----:B------:R-:W-:-:S03]  /*c800*/  F2FP.BF16.F32.PACK_AB R200, R169, R200 ;  /* 0x000000c8a9c8723e */ /* 0x000fc600000010ff */
[----:B------:R-:W-:Y:S01]  /*c810*/  FADD.FTZ R19, R169, R174 ;  /* 0x000000aea9137221 */ /* 0x000fe20000010000 */
[C---:B-1----:R-:W-:Y:S01]  /*c820*/  FADD.FTZ R9, R14.reuse, R9 ;  /* 0x000000090e097221 */ /* 0x042fe20000010000 */
[----:B------:R-:W1:Y:S01]  /*c830*/  MUFU.EX2 R174, R154 ;  /* 0x0000009a00ae7308 */ /* 0x000e620000000800 */
[----:B------:R-:W-:Y:S01]  /*c840*/  F2FP.BF16.F32.PACK_AB R197, R14, R197 ;  /* 0x000000c50ec5723e */ /* 0x000fe200000010ff */
[----:B------:R-:W-:Y:S01]  /*c850*/  FADD.FTZ R166, R202, R19 ;  /* 0x00000013caa67221 */ /* 0x000fe20000010000 */
[----:B------:R-:W-:Y:S01]  /*c860*/  FADD.FTZ R9, R176, R9 ;  /* 0x00000009b0097221 */ /* 0x000fe20000010000 */
[C---:B------:R-:W-:Y:S02]  /*c870*/  F2FP.BF16.F32.PACK_AB R202, R173.reuse, R202 ;  /* 0x000000caadca723e */ /* 0x040fe400000010ff */
[----:B------:R-:W-:Y:S01]  /*c880*/  FADD.FTZ R19, R173, R166 ;  /* 0x000000a6ad137221 */ /* 0x000fe20000010000 */
[----:B------:R-:W-:Y:S01]  /*c890*/  FADD.FTZ R9, R167, R9 ;  /* 0x00000009a7097221 */ /* 0x000fe20000010000 */
[----:B--2---:R-:W-:-:S02]  /*c8a0*/  F2FP.BF16.F32.PACK_AB R195, R152, R158 ;  /* 0x0000009e98c3723e */ /* 0x004fc400000010ff */
[----:B------:R-:W-:Y:S01]  /*c8b0*/  FADD.FTZ R160, R196, R19 ;  /* 0x00000013c4a07221 */ /* 0x000fe20000010000 */
[----:B------:R-:W-:-:S03]  /*c8c0*/  F2FP.BF16.F32.PACK_AB R196, R161, R196 ;  /* 0x000000c4a1c4723e */ /* 0x000fc600000010ff */
[----:B------:R-:W-:Y:S01]  /*c8d0*/  FADD.FTZ R19, R161, R160 ;  /* 0x000000a0a1137221 */ /* 0x000fe20000010000 */
[----:B-1----:R-:W-:-:S03]  /*c8e0*/  FADD.FTZ R9, R174, R9 ;  /* 0x00000009ae097221 */ /* 0x002fc60000010000 */
[----:B------:R-:W-:Y:S01]  /*c8f0*/  FADD.FTZ R154, R198, R19 ;  /* 0x00000013c69a7221 */ /* 0x000fe20000010000 */
[----:B------:R-:W-:Y:S01]  /*c900*/  F2FP.BF16.F32.PACK_AB R198, R165, R198 ;  /* 0x000000c6a5c6723e */ /* 0x000fe200000010ff */
[----:B------:R-:W-:Y:S02]  /*c910*/  FADD.FTZ R9, R155, R9 ;  /* 0x000000099b097221 */ /* 0x000fe40000010000 */
[----:B------:R-:W-:Y:S01]  /*c920*/  FADD.FTZ R19, R165, R154 ;  /* 0x0000009aa5137221 */ /* 0x000fe20000010000 */
[----:B------:R-:W-:Y:S01]  /*c930*/  F2FP.BF16.F32.PACK_AB R193, R155, R174 ;  /* 0x000000ae9bc1723e */ /* 0x000fe200000010ff */
[----:B------:R-:W-:Y:S02]  /*c940*/  FADD.FTZ R9, R158, R9 ;  /* 0x000000099e097221 */ /* 0x000fe40000010000 */
[----:B------:R-:W-:Y:S01]  /*c950*/  FADD.FTZ R154, R18, R19 ;  /* 0x00000013129a7221 */ /* 0x000fe20000010000 */
[----:B------:R-:W-:Y:S02]  /*c960*/  IMAD.MOV.U32 R18, RZ, RZ, R8 ;  /* 0x000000ffff127224 */ /* 0x000fe400078e0008 */
[----:B------:R-:W-:Y:S01]  /*c970*/  FADD.FTZ R9, R152, R9 ;  /* 0x0000000998097221 */ /* 0x000fe20000010000 */
[----:B------:R-:W-:-:S04]  /*c980*/  FADD.FTZ R19, R153, R154 ;  /* 0x0000009a99137221 */ /* 0x000fc80000010000 */
[----:B------:R-:W-:Y:S01]  /*c990*/  FADD.FTZ R14, R20, R19 ;  /* 0x00000013140e7221 */ /* 0x000fe20000010000 */
[----:B------:R-:W-:-:S03]  /*c9a0*/  IMAD.MOV.U32 R19, RZ, RZ, R6 ;  /* 0x000000ffff137224 */ /* 0x000fc600078e0006 */
[----:B------:R-:W-:Y:S01]  /*c9b0*/  FADD.FTZ R14, R15, R14 ;  /* 0x0000000e0f0e7221 */ /* 0x000fe20000010000 */
[----:B------:R-:W-:Y:S01]  /*c9c0*/  IMAD.MOV.U32 R15, RZ, RZ, R7 ;  /* 0x000000ffff0f7224 */ /* 0x000fe200078e0007 */
[----:B0-----:R-:W-:Y:S06]  /*c9d0*/  @P2 BRA `(.L_x_2191) ;  /* 0xffffffc4009c2947 */ /* 0x001fec000383ffff */
.L_x_2182:
        /* <DEDUP_REMOVED lines=131> */
.L_x_2192:
[----:B------:R-:W-:Y:S02]  /*d210*/  R2UR UR4, R16 ;  /* 0x00000000100472ca */ /* 0x000fe400000e0000 */
[----:B------:R-:W-:-:S11]  /*d220*/  SHF.L.U32 R8, R8, 0x1f, RZ ;  /* 0x0000001f08087819 */ /* 0x000fd600000006ff */
[----:B------:R-:W-:-:S09]  /*d230*/  ULEA UR5, UR61, UR4, 0x3 ;  /* 0x000000043d057291 */ /* 0x000fd2000f8e183f */
[----:B------:R0:W1:Y:S01]  /*d240*/  SYNCS.PHASECHK.TRANS64.TRYWAIT P2, [UR5+0x38850], R8 ;  /* 0x03885008ff0075a7 */ /* 0x0000620008040145 */
[----:B------:R-:W-:Y:S05]  /*d250*/  @!P0 BRA `(.L_x_2193) ;  /* 0x0000000000048947 */ /* 0x000fea0003800000 */
[----:B------:R-:W-:Y:S01]  /*d260*/  BPT.TRAP 0x1 ;  /* 0x000000040000795c */ /* 0x000fe20000300000 */
.L_x_2193:
[----:B-1----:R-:W-:Y:S05]  /*d270*/  @P2 BRA `(.L_x_2194) ;  /* 0x0000000000082947 */ /* 0x002fea0003800000 */
[----:B------:R-:W1:Y:S02]  /*d280*/  SYNCS.PHASECHK.TRANS64.TRYWAIT P0, [UR5+0x38850], R8 ;  /* 0x03885008ff0075a7 */ /* 0x000e640008000145 */
[----:B-1----:R-:W-:Y:S05]  /*d290*/  @!P0 BRA `(.L_x_2195) ;  /* 0x0000007c00088947 */ /* 0x002fea0003800000 */
.L_x_2194:
[----:B------:R-:W-:Y:S01]  /*d2a0*/  R2UR UR4, R16 ;  /* 0x00000000100472ca */ /* 0x000fe200000e0000 */
[----:B------:R-:W-:Y:S01]  /*d2b0*/  WARPGROUP.ARRIVE ;  /* 0x00000000000079c5 */ /* 0x000fe20000000000 */
[----:B------:R-:W-:Y:S01]  /*d2c0*/  UMOV UR7, 0x40000040 ;  /* 0x4000004000077882 */ /* 0x000fe20000000000 */
[----:B-1----:R-:W1:Y:S01]  /*d2d0*/  SHFL.BFLY PT, R5, R14, 0x2, 0x1f ;  /* 0x0c401f000e057f89 */ /* 0x002e6200000e0000 */
[----:B0-----:R-:W-:Y:S02]  /*d2e0*/  IMAD.MOV.U32 R8, RZ, RZ, RZ ;  /* 0x000000ffff087224 */ /* 0x001fe400078e00ff */
[----:B------:R-:W-:Y:S01]  /*d2f0*/  IMAD.MOV.U32 R4, RZ, RZ, RZ ;  /* 0x000000ffff047224 */ /* 0x000fe200078e00ff */
[----:B------:R-:W0:Y:S06]  /*d300*/  SHFL.BFLY PT, R0, R9, 0x2, 0x1f ;  /* 0x0c401f0009007f89 */ /* 0x000e2c00000e0000 */
[----:B------:R-:W-:-:S04]  /*d310*/  UIADD3 UR4, UR4, 0x400, URZ ;  /* 0x0000040004047890 */ /* 0x000fc8000fffe03f */
[----:B------:R-:W-:-:S04]  /*d320*/  USHF.R.U32.HI UR4, URZ, 0x4, UR4 ;  /* 0x000000043f047899 */ /* 0x000fc80008011604 */
[----:B------:R-:W-:-:S04]  /*d330*/  ULOP3.LUT UR4, UR4, 0x3fff, URZ, 0xc0, !UPT ;  /* 0x00003fff04047892 */ /* 0x000fc8000f8ec03f */
[----:B------:R-:W-:Y:S01]  /*d340*/  ULOP3.LUT UR4, UR4, 0x2800000, URZ, 0xfc, !UPT ;  /* 0x0280000004047892 */ /* 0x000fe2000f8efc3f */
[----:B-1----:R-:W-:-:S03]  /*d350*/  FADD.FTZ R5, R5, R14 ;  /* 0x0000000e05057221 */ /* 0x002fc60000010000 */
[----:B------:R-:W-:Y:S01]  /*d360*/  UIMAD UR4, UR61, 0xa00, UR4 ;  /* 0x00000a003d0478a4 */ /* 0x000fe2000f8e0204 */
[----:B0-----:R-:W-:Y:S01]  /*d370*/  FADD.FTZ R2, R0, R9 ;  /* 0x0000000900027221 */ /* 0x001fe20000010000 */
[----:B------:R-:W-:Y:S01]  /*d380*/  IMAD.U32 R9, RZ, RZ, UR5 ;  /* 0x00000005ff097e24 */ /* 0x000fe2000f8e00ff */
[----:B------:R-:W0:Y:S04]  /*d390*/  SHFL.BFLY PT, R0, R5, 0x1, 0x1f ;  /* 0x0c201f0005007f89 */ /* 0x000e2800000e0000 */
[----:B------:R-:W-:Y:S01]  /*d3a0*/  UMOV UR6, UR4 ;  /* 0x0000000400067c82 */ /* 0x000fe20008000000 */
[----:B------:R-:W1:Y:S01]  /*d3b0*/  SHFL.BFLY PT, R11, R2, 0x1, 0x1f ;  /* 0x0c201f00020b7f89 */ /* 0x000e6200000e0000 */
[----:B------:R-:W-:Y:S01]  /*d3c0*/  HGMMA.64x256x16.F32.BF16 R24, R208, gdesc[UR4].tnspB, R24, gsb0 ;  /* 0x43e00004d0187df0 */ /* 0x000fe20008001818 */
[----:B------:R-:W-:Y:S01]  /*d3d0*/  UIADD3 UR6, UR4, 0x80, URZ ;  /* 0x0000008004067890 */ /* 0x000fe2000fffe03f */
[----:B------:R-:W-:Y:S01]  /*d3e0*/  @!P1 VIADD R9, R9, 0x38860 ;  /* 0x0003886009099836 */ /* 0x000fe20000000000 */
[----:B------:R-:W-:-:S04]  /*d3f0*/  UMOV UR7, 0x40000040 ;  /* 0x4000004000077882 */ /* 0x000fc80000000000 */
[----:B------:R-:W-:Y:S01]  /*d400*/  @!P1 PRMT R9, RZ, 0x654, R9 ;  /* 0x00000654ff099816 */ /* 0x000fe20000000009 */
[----:B0-----:R-:W-:Y:S01]  /*d410*/  FADD.FTZ R13, R5, R0 ;  /* 0x00000000050d7221 */ /* 0x001fe20000010000 */
[----:B------:R-:W-:Y:S02]  /*d420*/  IMAD.MOV.U32 R0, RZ, RZ, -0x800000 ;  /* 0xff800000ff007424 */ /* 0x000fe400078e00ff */
[----:B-1----:R-:W-:Y:S02]  /*d430*/  FADD.FTZ R15, R2, R11 ;  /* 0x0000000b020f7221 */ /* 0x002fe40000010000 */
[----:B------:R-:W-:Y:S01]  /*d440*/  FSETP.NE.FTZ.AND P0, PT, R13, RZ, PT ;  /* 0x000000ff0d00720b */ /* 0x000fe20003f15000 */
[----:B------:R-:W-:Y:S02]  /*d450*/  IMAD.MOV.U32 R2, RZ, RZ, -0x800000 ;  /* 0xff800000ff027424 */ /* 0x000fe400078e00ff */
[----:B------:R-:W-:-:S10]  /*d460*/  FSETP.NE.FTZ.AND P2, PT, R15, RZ, PT ;  /* 0x000000ff0f00720b */ /* 0x000fd40003f55000 */
[----:B------:R-:W0:Y:S01]  /*d470*/  @P0 MUFU.LG2 R10, R13 ;  /* 0x0000000d000a0308 */ /* 0x000e220000000c00 */
[C---:B------:R-:W-:Y:S02]  /*d480*/  @P0 FMUL.FTZ R5, R3.reuse, 0.69314718246459960938 ;  /* 0x3f31721803050820 */ /* 0x040fe40000410000 */
[----:B------:R-:W-:-:S05]  /*d490*/  @P2 FMUL.FTZ R3, R3, 0.69314718246459960938 ;  /* 0x3f31721803032820 */ /* 0x000fca0000410000 */
[----:B------:R-:W1:Y:S08]  /*d4a0*/  @P2 MUFU.LG2 R11, R15 ;  /* 0x0000000f000b2308 */ /* 0x000e700000000c00 */
[----:B------:R-:W2:Y:S01]  /*d4b0*/  @P0 MUFU.RCP R8, R13 ;  /* 0x0000000d00080308 */ /* 0x000ea20000001000 */
        /* <DEDUP_REMOVED lines=158> */
.L_x_2165:
[----:B------:R-:W-:Y:S05]  /*dea0*/  @P0 BRA `(.L_x_2196) ;  /* 0x0000002000440947 */ /* 0x000fea0003800000 */
[----:B------:R-:W0:Y:S01]  /*deb0*/  S2R R3, SR_TID.X ;  /* 0x0000000000037919 */ /* 0x000e220000002100 */
[----:B------:R-:W1:Y:S01]  /*dec0*/  LDC R8, c[0x0][0xbe8] ;  /* 0x0002fa00ff087b82 */ /* 0x000e620000000800 */
[----:B------:R-:W-:Y:S01]  /*ded0*/  ULDC.64 UR4, c[0x0][0xbd0] ;  /* 0x0002f40000047ab9 */ /* 0x000fe20000000a00 */
[----:B------:R-:W-:Y:S01]  /*dee0*/  ULDC.64 UR6, c[0x0][0xb38] ;  /* 0x0002ce0000067ab9 */ /* 0x000fe20000000a00 */
[----:B------:R-:W-:Y:S01]  /*def0*/  ULDC.64 UR10, c[0x0][0x208] ;  /* 0x00008200000a7ab9 */ /* 0x000fe20000000a00 */
[----:B------:R-:W-:Y:S04]  /*df00*/  BSSY B0, `(.L_x_2197) ;  /* 0x0000145000007945 */ /* 0x000fe80003800000 */
[----:B------:R-:W2:Y:S08]  /*df10*/  S2UR UR9, SR_CTAID.Z ;  /* 0x00000000000979c3 */ /* 0x000eb00000002700 */
[----:B------:R-:W3:Y:S08]  /*df20*/  LDC.64 R20, c[0x0][0xbd8] ;  /* 0x0002f600ff147b82 */ /* 0x000ef00000000a00 */
[----:B------:R-:W-:Y:S01]  /*df30*/  BAR.SYNC.DEFER_BLOCKING 0x1, 0x100 ;  /* 0x0044000000007b1d */ /* 0x000fe20000010000 */
[----:B-1----:R-:W-:-:S07]  /*df40*/  ISETP.NE.AND P0, PT, R8, 0x1, PT ;  /* 0x000000010800780c */ /* 0x002fce0003f05270 */
[----:B------:R-:W1:Y:S01]  /*df50*/  S2UR UR8, SR_CTAID.Y ;  /* 0x00000000000879c3 */ /* 0x000e620000002600 */
[----:B0-----:R-:W-:-:S07]  /*df60*/  VIADD R4, R3, 0xffffff80 ;  /* 0xffffff8003047836 */ /* 0x001fce0000000000 */
[----:B------:R-:W1:Y:S01]  /*df70*/  LDC R22, c[0x0][0xc50] ;  /* 0x00031400ff167b82 */ /* 0x000e620000000800 */
[----:B------:R-:W-:-:S04]  /*df80*/  SHF.R.S32.HI R5, RZ, 0x1f, R4 ;  /* 0x0000001fff057819 */ /* 0x000fc80000011404 */
[----:B------:R-:W-:-:S03]  /*df90*/  LEA.HI R6, R5, R4, RZ, 0x7 ;  /* 0x0000000405067211 */ /* 0x000fc600078f38ff */
[----:B------:R-:W0:Y:S01]  /*dfa0*/  @P0 LDC R18, c[0x0][0xbec] ;  /* 0x0002fb00ff120b82 */ /* 0x000e220000000800 */
[----:B------:R-:W-:Y:S02]  /*dfb0*/  LEA.HI R5, R5, R4, RZ, 0x2 ;  /* 0x0000000405057211 */ /* 0x000fe400078f10ff */
[----:B------:R-:W-:Y:S02]  /*dfc0*/  LOP3.LUT R3, R6, 0xffffff80, RZ, 0xc0, !PT ;  /* 0xffffff8006037812 */ /* 0x000fe400078ec0ff */
[----:B------:R-:W-:Y:S02]  /*dfd0*/  LOP3.LUT R5, R5, 0xfffffffc, RZ, 0xc0, !PT ;  /* 0xfffffffc05057812 */ /* 0x000fe400078ec0ff */
[----:B------:R-:W-:Y:S01]  /*dfe0*/  SHF.R.S32.HI R7, RZ, 0x7, R6 ;  /* 0x00000007ff077819 */ /* 0x000fe20000011406 */
[C---:B------:R-:W-:Y:S01]  /*dff0*/  IMAD.IADD R3, R4.reuse, 0x1, -R3 ;  /* 0x0000000104037824 */ /* 0x040fe200078e0a03 */
[----:B------:R-:W4:Y:S01]  /*e000*/  LDC.64 R152, c[0x0][0xb40] ;  /* 0x0002d000ff987b82 */ /* 0x000f220000000a00 */
[----:B------:R-:W-:Y:S01]  /*e010*/  IMAD.IADD R11, R4, 0x1, -R5 ;  /* 0x00000001040b7824 */ /* 0x000fe200078e0a05 */
[----:B------:R-:W-:-:S02]  /*e020*/  LEA.HI R4, R6, R7, RZ, 0x1 ;  /* 0x0000000706047211 */ /* 0x000fc400078f08ff */
[----:B------:R-:W-:Y:S02]  /*e030*/  SHF.R.S32.HI R12, RZ, 0x1f, R3 ;  /* 0x0000001fff0c7819 */ /* 0x000fe40000011403 */
[----:B------:R-:W-:Y:S02]  /*e040*/  LEA.HI R6, R11, R11, RZ, 0x1 ;  /* 0x0000000b0b067211 */ /* 0x000fe400078f08ff */
[CC--:B------:R-:W-:Y:S01]  /*e050*/  LEA.HI R10, R12.reuse, R3.reuse, RZ, 0x2 ;  /* 0x000000030c0a7211 */ /* 0x0c0fe200078f10ff */
[----:B------:R-:W5:Y:S01]  /*e060*/  @P0 LDC R17, c[0x0][0xbf0] ;  /* 0x0002fc00ff110b82 */ /* 0x000f620000000800 */
[----:B------:R-:W-:Y:S02]  /*e070*/  LEA.HI R12, R12, R3, RZ, 0x5 ;  /* 0x000000030c0c7211 */ /* 0x000fe400078f28ff */
[--C-:B------:R-:W-:Y:S02]  /*e080*/  SHF.R.S32.HI R9, RZ, 0x2, R10.reuse ;  /* 0x00000002ff097819 */ /* 0x100fe4000001140a */
[----:B------:R-:W-:-:S02]  /*e090*/  SHF.R.S32.HI R14, RZ, 0x1f, R10 ;  /* 0x0000001fff0e7819 */ /* 0x000fc4000001140a */
[----:B------:R-:W-:Y:S01]  /*e0a0*/  SHF.R.S32.HI R12, RZ, 0x5, R12 ;  /* 0x00000005ff0c7819 */ /* 0x000fe2000001140c */
[----:B------:R-:W5:Y:S01]  /*e0b0*/  @P0 LDC R154, c[0x0][0xbec] ;  /* 0x0002fb00ff9a0b82 */ /* 0x000f620000000800 */
[----:B------:R-:W-:Y:S02]  /*e0c0*/  LEA.HI R14, R14, R9, RZ, 0x3 ;  /* 0x000000090e0e7211 */ /* 0x000fe400078f18ff */
[----:B------:R-:W-:Y:S02]  /*e0d0*/  LOP3.LUT R4, R4, 0x3fffffe, RZ, 0xc0, !PT ;  /* 0x03fffffe04047812 */ /* 0x000fe400078ec0ff */
[----:B------:R-:W-:Y:S02]  /*e0e0*/  LOP3.LUT R14, R14, 0xfffffff8, RZ, 0xc0, !PT ;  /* 0xfffffff80e0e7812 */ /* 0x000fe400078ec0ff */
[----:B------:R-:W-:Y:S01]  /*e0f0*/  LOP3.LUT R6, R6, 0x1ffffffe, RZ, 0xc0, !PT ;  /* 0x1ffffffe06067812 */ /* 0x000fe200078ec0ff */
[----:B------:R-:W-:Y:S01]  /*e100*/  IMAD.IADD R4, R7, 0x1, -R4 ;  /* 0x0000000107047824 */ /* 0x000fe200078e0a04 */
[----:B------:R-:W-:Y:S01]  /*e110*/  IADD3 R5, R9, -R14, RZ ;  /* 0x8000000e09057210 */ /* 0x000fe20007ffe0ff */
[----:B------:R-:W5:Y:S01]  /*e120*/  @P0 LDC R19, c[0x0][0xbf0] ;  /* 0x0002fc00ff130b82 */ /* 0x000f620000000800 */
[----:B------:R-:W1:Y:S01]  /*e130*/  S2R R9, SR_CTAID.X ;  /* 0x0000000000097919 */ /* 0x000e620000002500 */
[----:B------:R-:W-:Y:S01]  /*e140*/  IMAD.IADD R15, R11, 0x1, -R6 ;  /* 0x000000010b0f7824 */ /* 0x000fe200078e0a06 */
[----:B------:R-:W-:Y:S01]  /*e150*/  LOP3.LUT R10, R10, 0x7ffffffc, RZ, 0xc0, !PT ;  /* 0x7ffffffc0a0a7812 */ /* 0x000fe200078ec0ff */
[----:B------:R-:W-:Y:S01]  /*e160*/  IMAD R5, R12, 0x10, R5 ;  /* 0x000000100c057824 */ /* 0x000fe200078e0205 */
[----:B------:R-:W-:-:S03]  /*e170*/  SHF.R.S32.HI R12, RZ, 0x1f, R23 ;  /* 0x0000001fff0c7819 */ /* 0x000fc60000011417 */
[----:B------:R-:W-:Y:S02]  /*e180*/  IMAD R16, R4, 0x40, R5 ;  /* 0x0000004004107824 */ /* 0x000fe400078e0205 */
[C---:B------:R-:W-:Y:S02]  /*e190*/  IMAD R6, R12.reuse, UR4, RZ ;  /* 0x000000040c067c24 */ /* 0x040fe4000f8e02ff */
[----:B------:R-:W-:Y:S02]  /*e1a0*/  IMAD R12, R12, UR6, RZ ;  /* 0x000000060c0c7c24 */ /* 0x000fe4000f8e02ff */
[----:B------:R-:W-:Y:S01]  /*e1b0*/  IMAD.WIDE.U32 R4, R23, UR4, RZ ;  /* 0x0000000417047c25 */ /* 0x000fe2000f8e00ff */
[----:B--2---:R-:W-:-:S03]  /*e1c0*/  USHF.R.S32.HI UR4, URZ, 0x1f, UR9 ;  /* 0x0000001f3f047899 */ /* 0x004fc60008011409 */
[C---:B------:R-:W-:Y:S02]  /*e1d0*/  IMAD R11, R23.reuse, UR5, R6 ;  /* 0x00000005170b7c24 */ /* 0x040fe4000f8e0206 */
[----:B------:R-:W-:Y:S02]  /*e1e0*/  IMAD R13, R23, UR7, R12 ;  /* 0x00000007170d7c24 */ /* 0x000fe4000f8e020c */
[----:B------:R-:W-:Y:S02]  /*e1f0*/  IMAD R12, R15, 0x8, R16 ;  /* 0x000000080f0c7824 */ /* 0x000fe400078e0210 */
[----:B------:R-:W-:Y:S02]  /*e200*/  IMAD.IADD R5, R5, 0x1, R11 ;  /* 0x0000000105057824 */ /* 0x000fe400078e020b */
[----:B------:R-:W-:Y:S01]  /*e210*/  IMAD.WIDE.U32 R6, R23, UR6, RZ ;  /* 0x0000000617067c25 */ /* 0x000fe2000f8e00ff */
[----:B------:R-:W-:-:S03]  /*e220*/  ULDC.64 UR6, c[0x0][0xb48] ;  /* 0x0002d20000067ab9 */ /* 0x000fc60000000a00 */
[----:B---3--:R-:W-:Y:S02]  /*e230*/  IMAD R14, R20, UR4, RZ ;  /* 0x00000004140e7c24 */ /* 0x008fe4000f8e02ff */
[----:B------:R-:W-:Y:S02]  /*e240*/  IMAD.MOV R23, RZ, RZ, -R23 ;  /* 0x000000ffff177224 */ /* 0x000fe400078e0a17 */
[----:B-1----:R-:W-:Y:S02]  /*e250*/  IMAD R11, R9, 0x80, R12 ;  /* 0x00000080090b7824 */ /* 0x002fe400078e020c */
[----:B------:R-:W-:Y:S02]  /*e260*/  IMAD R15, R21, UR9, R14 ;  /* 0x00000009150f7c24 */ /* 0x000fe4000f8e020e */
[----:B0-----:R-:W-:-:S04]  /*e270*/  @P0 IMAD.HI.U32 R12, R11, R18, RZ ;  /* 0x000000120b0c0227 */ /* 0x001fc800078e00ff */
[----:B----4-:R-:W-:Y:S01]  /*e280*/  IMAD R14, R152, UR4, RZ ;  /* 0x00000004980e7c24 */ /* 0x010fe2000f8e02ff */
[----:B------:R-:W-:Y:S01]  /*e290*/  ULDC.64 UR4, c[0x0][0xbe0] ;  /* 0x0002f80000047ab9 */ /* 0x000fe20000000a00 */
[----:B------:R-:W-:Y:S02]  /*e2a0*/  IMAD R23, R22, R23, UR8 ;  /* 0x0000000816177e24 */ /* 0x000fe4000f8e0217 */
[----:B------:R-:W-:Y:S02]  /*e2b0*/  IMAD.IADD R7, R7, 0x1, R13 ;  /* 0x0000000107077824 */ /* 0x000fe400078e020d */
[----:B------:R-:W-:-:S04]  /*e2c0*/  IMAD.WIDE.U32 R4, R20, UR9, R4 ;  /* 0x0000000914047c25 */ /* 0x000fc8000f8e0004 */
[----:B------:R-:W-:Y:S01]  /*e2d0*/  IMAD.MOV.U32 R13, RZ, RZ, R11 ;  /* 0x000000ffff0d7224 */ /* 0x000fe200078e000b */
[----:B-----5:R-:W-:Y:S01]  /*e2e0*/  @P0 SHF.R.U32.HI R13, RZ, R17, R12 ;  /* 0x00000011ff0d0219 */ /* 0x020fe2000001160c */
[----:B------:R-:W-:Y:S01]  /*e2f0*/  IMAD R17, R153, UR9, R14 ;  /* 0x0000000999117c24 */ /* 0x000fe2000f8e020e */
[----:B------:R-:W-:Y:S01]  /*e300*/  SHF.R.S32.HI R14, RZ, 0x1f, R23 ;  /* 0x0000001fff0e7819 */ /* 0x000fe20000011417 */
[----:B------:R-:W-:Y:S01]  /*e310*/  IMAD.WIDE.U32 R6, R152, UR9, R6 ;  /* 0x0000000998067c25 */ /* 0x000fe2000f8e0006 */
[----:B------:R-:W-:-:S03]  /*e320*/  ULDC.64 UR8, c[0x0][0xb28] ;  /* 0x0002ca0000087ab9 */ /* 0x000fc60000000a00 */
[----:B------:R-:W-:Y:S02]  /*e330*/  IMAD.IADD R5, R5, 0x1, R15 ;  /* 0x0000000105057824 */ /* 0x000fe400078e020f */
        /* <DEDUP_REMOVED lines=9> */
[C---:B------:R-:W-:Y:S01]  /*e3d0*/  IMAD R19, R23.reuse, UR7, R17 ;  /* 0x0000000717137c24 */ /* 0x040fe2000f8e0211 */
[--C-:B------:R-:W-:Y:S01]  /*e3e0*/  SHF.R.S32.HI R17, RZ, 0x1f, R13.reuse ;  /* 0x0000001fff117819 */ /* 0x100fe2000001140d */
[----:B------:R-:W-:Y:S01]  /*e3f0*/  IMAD.MOV R13, RZ, RZ, -R13 ;  /* 0x000000ffff0d7224 */ /* 0x000fe200078e0a0d */
[----:B------:R-:W-:Y:S01]  /*e400*/  SHF.R.S32.HI R12, RZ, 0x1f, R15 ;  /* 0x0000001fff0c7819 */ /* 0x000fe2000001140f */
[----:B------:R-:W-:Y:S01]  /*e410*/  ULDC.64 UR4, c[0x0][0xb30] ;  /* 0x0002cc0000047ab9 */ /* 0x000fe20000000a00 */
[----:B------:R-:W-:Y:S01]  /*e420*/  IMAD.WIDE.U32 R6, R23, UR6, R6 ;  /* 0x0000000617067c25 */ /* 0x000fe2000f8e0006 */
[----:B------:R-:W-:Y:S01]  /*e430*/  IADD3.X R5, R17, R5, R14, P0, !PT ;  /* 0x0000000511057210 */ /* 0x000fe200007fe40e */
[----:B------:R-:W-:Y:S02]  /*e440*/  ULDC.64 UR6, c[0x0][0xbc8] ;  /* 0x0002f20000067ab9 */ /* 0x000fe40000000a00 */
[----:B------:R-:W-:Y:S01]  /*e450*/  IMAD.MOV R18, RZ, RZ, -R15 ;  /* 0x000000ffff127224 */ /* 0x000fe200078e0a0f */
[----:B------:R-:W-:Y:S01]  /*e460*/  IADD3 R7, R7, R19, RZ ;  /* 0x0000001307077210 */ /* 0x000fe20007ffe0ff */
[----:B------:R-:W-:-:S02]  /*e470*/  IMAD R12, R12, UR4, RZ ;  /* 0x000000040c0c7c24 */ /* 0x000fc4000f8e02ff */
[C-C-:B------:R-:W-:Y:S02]  /*e480*/  IMAD R13, R8.reuse, R13, R11.reuse ;  /* 0x0000000d080d7224 */ /* 0x140fe400078e020b */
[----:B------:R-:W-:Y:S02]  /*e490*/  IMAD R11, R8, R18, R11 ;  /* 0x00000012080b7224 */ /* 0x000fe400078e020b */
[C---:B------:R-:W-:Y:S01]  /*e4a0*/  IMAD R17, R15.reuse, UR5, R12 ;  /* 0x000000050f117c24 */ /* 0x040fe2000f8e020c */
[----:B------:R-:W-:Y:S01]  /*e4b0*/  SHF.R.S32.HI R12, RZ, 0x1f, R13 ;  /* 0x0000001fff0c7819 */ /* 0x000fe2000001140d */
[----:B------:R-:W-:Y:S01]  /*e4c0*/  IMAD.WIDE.U32 R6, R15, UR4, R6 ;  /* 0x000000040f067c25 */ /* 0x000fe2000f8e0006 */
[----:B------:R-:W-:Y:S01]  /*e4d0*/  SHF.R.S32.HI R14, RZ, 0x1f, R11 ;  /* 0x0000001fff0e7819 */ /* 0x000fe2000001140b */
[----:B------:R-:W0:Y:S01]  /*e4e0*/  S2UR UR5, SR_CgaCtaId ;  /* 0x00000000000579c3 */ /* 0x000e220000008800 */
[----:B------:R-:W-:Y:S01]  /*e4f0*/  UMOV UR4, 0x400 ;  /* 0x0000040000047882 */ /* 0x000fe20000000000 */
[----:B------:R-:W-:-:S02]  /*e500*/  IMAD R12, R12, UR6, RZ ;  /* 0x000000060c0c7c24 */ /* 0x000fc4000f8e02ff */
[----:B------:R-:W-:Y:S02]  /*e510*/  IMAD.IADD R7, R7, 0x1, R17 ;  /* 0x0000000107077824 */ /* 0x000fe400078e0211 */
[----:B------:R-:W-:Y:S02]  /*e520*/  IMAD R14, R14, UR8, RZ ;  /* 0x000000080e0e7c24 */ /* 0x000fe4000f8e02ff */
[C---:B------:R-:W-:Y:S02]  /*e530*/  IMAD R15, R13.reuse, UR7, R12 ;  /* 0x000000070d0f7c24 */ /* 0x040fe4000f8e020c */
[----:B------:R-:W-:Y:S01]  /*e540*/  IMAD.WIDE.U32 R4, R13, UR6, R4 ;  /* 0x000000060d047c25 */ /* 0x000fe2000f8e0004 */
[----:B------:R-:W-:-:S03]  /*e550*/  ULDC.64 UR6, c[0x0][0xba8] ;  /* 0x0002ea0000067ab9 */ /* 0x000fc60000000a00 */
[C---:B------:R-:W-:Y:S01]  /*e560*/  IMAD R17, R11.reuse, UR9, R14 ;  /* 0x000000090b117c24 */ /* 0x040fe2000f8e020e */
[----:B------:R-:W-:Y:S01]  /*e570*/  LEA R18, P0, R4, UR6, 0x2 ;  /* 0x0000000604127c11 */ /* 0x000fe2000f8010ff */
[----:B------:R-:W-:Y:S01]  /*e580*/  IMAD.WIDE.U32 R12, R11, UR8, R6 ;  /* 0x000000080b0c7c25 */ /* 0x000fe2000f8e0006 */
[----:B------:R-:W-:Y:S01]  /*e590*/  ULDC.64 UR8, c[0x0][0xb00] ;  /* 0x0002c00000087ab9 */ /* 0x000fe20000000a00 */
[----:B------:R-:W-:Y:S02]  /*e5a0*/  ULDC UR6, c[0x0][0xa88] ;  /* 0x0002a20000067ab9 */ /* 0x000fe40000000800 */
[----:B------:R-:W-:Y:S01]  /*e5b0*/  IMAD.IADD R5, R5, 0x1, R15 ;  /* 0x0000000105057824 */ /* 0x000fe200078e020f */
[----:B------:R-:W-:Y:S01]  /*e5c0*/  LEA R6, P1, R12, UR8, 0x2 ;  /* 0x000000080c067c11 */ /* 0x000fe2000f8210ff */
[----:B------:R-:W-:Y:S01]  /*e5d0*/  IMAD.IADD R7, R13, 0x1, R17 ;  /* 0x000000010d077824 */ /* 0x000fe200078e0211 */
[----:B------:R-:W-:Y:S01]  /*e5e0*/  SHFL.IDX PT, R14, R18, 0x1, 0x1c1f ;  /* 0x003c1f00120e7f89 */ /* 0x000fe200000e0000 */
[----:B------:R-:W-:Y:S01]  /*e5f0*/  IMAD R11, R9, 0x80, R16 ;  /* 0x00000080090b7824 */ /* 0x000fe200078e0210 */
[----:B------:R-:W-:Y:S01]  /*e600*/  LEA.HI.X R17, R4, UR7, R5, 0x2, P0 ;  /* 0x0000000704117c11 */ /* 0x000fe200080f1405 */
[----:B0-----:R-:W-:Y:S01]  /*e610*/  ULEA UR4, UR5, UR4, 0x18 ;  /* 0x0000000405047291 */ /* 0x001fe2000f8ec03f */
[----:B------:R-:W-:Y:S01]  /*e620*/  LEA.HI.X R7, R12, UR9, R7, 0x2, P1 ;  /* 0x000000090c077c11 */ /* 0x000fe200088f1407 */
[----:B------:R-:W-:Y:S01]  /*e630*/  IMAD R8, R8, UR6, RZ ;  /* 0x0000000608087c24 */ /* 0x000fe2000f8e02ff */
[----:B------:R-:W-:Y:S01]  /*e640*/  SHFL.IDX PT, R12, R18, RZ, 0x1c1f ;  /* 0x001c1fff120c7589 */ /* 0x000fe200000e0000 */
[----:B------:R-:W-:Y:S01]  /*e650*/  LOP3.LUT P0, RZ, R3, 0x3, RZ, 0xc0, !PT ;  /* 0x0000000303ff7812 */ /* 0x000fe2000780c0ff */
[C---:B------:R-:W-:Y:S01]  /*e660*/  VIADD R9, R11.reuse, 0x8 ;  /* 0x000000080b097836 */ /* 0x040fe20000000000 */
[----:B------:R-:W-:Y:S01]  /*e670*/  UIADD3 UR4, UR4, 0x38820, URZ ;  /* 0x0003882004047890 */ /* 0x000fe2000fffe03f */
[----:B------:R-:W0:Y:S01]  /*e680*/  SHFL.IDX PT, R13, R17, RZ, 0x1c1f ;  /* 0x001c1fff110d7589 */ /* 0x000e2200000e0000 */
[-C--:B------:R-:W-:Y:S01]  /*e690*/  ISETP.GE.OR P1, PT, R11, R8.reuse, P0 ;  /* 0x000000080b00720c */ /* 0x080fe20000726670 */
[----:B------:R-:W-:Y:S01]  /*e6a0*/  IMAD.IADD R3, R3, 0x1, -R10 ;  /* 0x0000000103037824 */ /* 0x000fe200078e0a0a */
[-C--:B------:R-:W-:Y:S01]  /*e6b0*/  ISETP.GE.OR P0, PT, R9, R8.reuse, P0 ;  /* 0x000000080900720c */ /* 0x080fe20000706670 */
[----:B------:R-:W1:Y:S01]  /*e6c0*/  SHFL.IDX PT, R15, R17, 0x1, 0x1c1f ;  /* 0x003c1f00110f7f89 */ /* 0x000e6200000e0000 */
[----:B------:R-:W-:Y:S01]  /*e6d0*/  ISETP.GE.AND P2, PT, R11, R8, PT ;  /* 0x000000080b00720c */ /* 0x000fe20003f46270 */
[----:B------:R-:W-:Y:S01]  /*e6e0*/  UPRMT UR4, URZ, 0x654, UR4 ;  /* 0x000006543f047896 */ /* 0x000fe20008000004 */
[----:B------:R-:W-:Y:S01]  /*e6f0*/  IMAD.SHL.U32 R3, R3, 0x2, RZ ;  /* 0x0000000203037824 */ /* 0x000fe200078e00ff */
[----:B------:R2:W3:Y:S04]  /*e700*/  SHFL.IDX PT, R4, R6, RZ, 0x1c1f ;  /* 0x001c1fff06047589 */ /* 0x0004e800000e0000 */
        /* <DEDUP_REMOVED lines=19> */
[C---:B------:R-:W-:Y:S01]  /*e840*/  VIADD R22, R3.reuse, 0x50 ;  /* 0x0000005003167836 */ /* 0x040fe20000000000 */
[----:B------:R-:W-:-:S03]  /*e850*/  IADD3 R21, R3, 0x48, RZ ;  /* 0x0000004803157810 */ /* 0x000fc60007ffe0ff */
        /* <DEDUP_REMOVED lines=74> */
[----:B------:R-:W-:Y:S01]  /*ed00*/  @!P3 LEA.HI R22, R22, R22, RZ, 0x1 ;  /* 0x000000161616b211 */ /* 0x000fe200078f08ff */
[----:B------:R0:W-:Y:S01]  /*ed10*/  @!P1 ST.E.64 desc[UR6][R10.64], R68 ;  /* 0x000000440a009985 */ /* 0x0001e2000c101b06 */
[----:B------:R-:W-:-:S02]  /*ed20*/  @!P4 LEA.HI R21, R21, R21, RZ, 0x1 ;  /* 0x000000151515c211 */ /* 0x000fc400078f08ff */
        /* <DEDUP_REMOVED lines=36> */
[----:B------:R-:W-:Y:S01]  /*ef70*/  @!P1 IMAD.WIDE R12, R13, 0x4, R4 ;  /* 0x000000040d0c9825 */ /* 0x000fe200078e0204 */
[----:B--2---:R-:W-:Y:S01]  /*ef80*/  @!P2 LOP3.LUT R15, R0, 0xfffffffe, RZ, 0xc0, !PT ;  /* 0xfffffffe000fa812 */ /* 0x004fe200078ec0ff */
[----:B------:R0:W-:Y:S01]  /*ef90*/  @!P0 ST.E.64 desc[UR6][R10.64], R96 ;  /* 0x000000600a008985 */ /* 0x0001e2000c101b06 */
[----:B------:R-:W-:-:S02]  /*efa0*/  @!P5 LEA.HI R21, R21, R21, RZ, 0x1 ;  /* 0x000000151515d211 */ /* 0x000fc400078f08ff */
        /* <DEDUP_REMOVED lines=9> */
[C---:B------:R-:W-:Y:S01]  /*f040*/  VIADD R20, R3.reuse, 0xd8 ;  /* 0x000000d803147836 */ /* 0x040fe20000000000 */
[----:B------:R-:W-:Y:S01]  /*f050*/  IADD3 R0, R3, 0xc8, RZ ;  /* 0x000000c803007810 */ /* 0x000fe20007ffe0ff */
[----:B0-----:R-:W-:Y:S01]  /*f060*/  @!P3 IMAD.WIDE R10, R17, 0x4, R4 ;  /* 0x00000004110ab825 */ /* 0x001fe200078e0204 */
[----:B------:R-:W-:-:S02]  /*f070*/  ISETP.GE.AND P1, PT, R2, UR4, PT ;  /* 0x0000000402007c0c */ /* 0x000fc4000bf26270 */
[----:B------:R-:W-:Y:S01]  /*f080*/  ISETP.GE.AND P0, PT, R0, UR4, PT ;  /* 0x0000000400007c0c */ /* 0x000fe2000bf06270 */
[--C-:B------:R-:W-:Y:S01]  /*f090*/  @!P5 IMAD.WIDE R16, R21, 0x4, R4.reuse ;  /* 0x000000041510d825 */ /* 0x100fe200078e0204 */
[----:B------:R0:W-:Y:S01]  /*f0a0*/  @!P3 ST.E.64 desc[UR6][R10.64], R108 ;  /* 0x0000006c0a00b985 */ /* 0x0001e2000c101b06 */
[----:B------:R-:W-:Y:S02]  /*f0b0*/  ISETP.GE.AND P2, PT, R20, UR4, PT ;  /* 0x0000000414007c0c */ /* 0x000fe4000bf46270 */
        /* <DEDUP_REMOVED lines=41> */
.L_x_2198:
[----:B------:R-:W-:Y:S05]  /*f350*/  BSYNC B0 ;  /* 0x0000000000007941 */ /* 0x000fea0003800000 */
.L_x_2197:
[----:B------:R-:W-:Y:S01]  /*f360*/  ISETP.GE.AND P0, PT, R9, R8, PT ;  /* 0x000000080900720c */ /* 0x000fe20003f06270 */
[----:B0---4-:R1:W4:Y:S04]  /*f370*/  SHFL.IDX PT, R5, R7, 0x1, 0x1c1f ;  /* 0x003c1f0007057f89 */ /* 0x01132800000e0000 */
[----:B---3--:R1:W3:Y:S08]  /*f380*/  SHFL.IDX PT, R4, R6, 0x1, 0x1c1f ;  /* 0x003c1f0006047f89 */ /* 0x0082f000000e0000 */
[----:B-1----:R-:W-:Y:S05]  /*f390*/  @P0 BRA `(.L_x_2163) ;  /* 0x0000005800240947 */ /* 0x002fea0003800000 */
        /* <DEDUP_REMOVED lines=13> */
[C---:B------:R-:W-:Y:S01]  /*f470*/  IADD3 R18, R3.reuse, 0x50, RZ ;  /* 0x0000005003127810 */ /* 0x040fe20007ffe0ff */
[----:B------:R-:W-:-:S02]  /*f480*/  VIADD R16, R3, 0x48 ;  /* 0x0000004803107836 */ /* 0x000fc40000000000 */
[--C-:B---34-:R-:W-:Y:S01]  /*f490*/  @!P0 IMAD.WIDE R6, R3, 0x4, R4.reuse ;  /* 0x0000000403068825 */ /* 0x118fe200078e0204 */
        /* <DEDUP_REMOVED lines=14> */
[----:B------:R1:W-:Y:S01]  /*f580*/  @!P1 ST.E.64 desc[UR6][R8.64], R30 ;  /* 0x0000001e08009985 */ /* 0x0003e2000c101b06 */
[----:B------:R-:W-:Y:S02]  /*f590*/  ISETP.GE.AND P1, PT, R2, UR4, PT ;  /* 0x0000000402007c0c */ /* 0x000fe4000bf26270 */
[----:B------:R-:W-:Y:S01]  /*f5a0*/  @!P6 LEA.HI R13, R13, R13, RZ, 0x1 ;  /* 0x0000000d0d0de211 */ /* 0x000fe200078f08ff */
[----:B------:R2:W-:Y:S01]  /*f5b0*/  @!P2 ST.E.64 desc[UR6][R10.64], R34 ;  /* 0x000000220a00a985 */ /* 0x0005e2000c101b06 */
[----:B------:R-:W-:Y:S02]  /*f5c0*/  ISETP.GE.AND P2, PT, R14, UR4, PT ;  /* 0x000000040e007c0c */ /* 0x000fe4000bf46270 */
[----:B0-----:R-:W-:Y:S02]  /*f5d0*/  @!P5 LOP3.LUT R7, R12, 0xfffffffe, RZ, 0xc0, !PT ;  /* 0xfffffffe0c07d812 */ /* 0x001fe400078ec0ff */
[----:B------:R-:W-:-:S02]  /*f5e0*/  @!P0 LEA.HI R0, R0, R0, RZ, 0x1 ;  /* 0x0000000000008211 */ /* 0x000fc400078f08ff */
[----:B------:R-:W-:Y:S01]  /*f5f0*/  @!P4 LEA.HI R16, R16, R16, RZ, 0x1 ;  /* 0x000000101010c211 */ /* 0x000fe200078f08ff */
[--C-:B------:R-:W-:Y:S01]  /*f600*/  @!P5 IMAD.WIDE R6, R7, 0x4, R4.reuse ;  /* 0x000000040706d825 */ /* 0x100fe200078e0204 */
[----:B-1----:R-:W-:Y:S02]  /*f610*/  @!P6 LOP3.LUT R9, R13, 0xfffffffe, RZ, 0xc0, !PT ;  /* 0xfffffffe0d09e812 */ /* 0x002fe400078ec0ff */
[----:B------:R-:W-:Y:S02]  /*f620*/  @!P1 LEA.HI R2, R2, R2, RZ, 0x1 ;  /* 0x0000000202029211 */ /* 0x000fe400078f08ff */
[----:B------:R0:W-:Y:S01]  /*f630*/  @!P5 ST.E.64 desc[UR6][R6.64], R38 ;  /* 0x000000260600d985 */ /* 0x0001e2000c101b06 */
[----:B------:R-:W-:Y:S01]  /*f640*/  @!P2 LEA.HI R14, R14, R14, RZ, 0x1 ;  /* 0x0000000e0e0ea211 */ /* 0x000fe200078f08ff */
[----:B------:R-:W-:Y:S01]  /*f650*/  @!P6 IMAD.WIDE R8, R9, 0x4, R4 ;  /* 0x000000040908e825 */ /* 0x000fe200078e0204 */
[----:B--2---:R-:W-:Y:S02]  /*f660*/  @!P3 LEA.HI R10, R15, R15, RZ, 0x1 ;  /* 0x0000000f0f0ab211 */ /* 0x004fe400078f08ff */
[----:B------:R-:W-:Y:S01]  /*f670*/  @!P0 LOP3.LUT R11, R0, 0xfffffffe, RZ, 0xc0, !PT ;  /* 0xfffffffe000b8812 */ /* 0x000fe200078ec0ff */
[C---:B------:R-:W-:Y:S01]  /*f680*/  VIADD R0, R3.reuse, 0x60 ;  /* 0x0000006003007836 */ /* 0x040fe20000000000 */
[----:B------:R-:W-:Y:S01]  /*f690*/  @!P1 LOP3.LUT R13, R2, 0xfffffffe, RZ, 0xc0, !PT ;  /* 0xfffffffe020d9812 */ /* 0x000fe200078ec0ff */
[----:B------:R1:W-:Y:S01]  /*f6a0*/  @!P6 ST.E.64 desc[UR6][R8.64], R42 ;  /* 0x0000002a0800e985 */ /* 0x0003e2000c101b06 */
[----:B------:R-:W-:Y:S01]  /*f6b0*/  @!P2 LOP3.LUT R15, R14, 0xfffffffe, RZ, 0xc0, !PT ;  /* 0xfffffffe0e0fa812 */ /* 0x000fe200078ec0ff */
[----:B------:R-:W-:Y:S01]  /*f6c0*/  VIADD R2, R3, 0x68 ;  /* 0x0000006803027836 */ /* 0x000fe20000000000 */
[----:B------:R-:W-:-:S02]  /*f6d0*/  @!P3 LOP3.LUT R17, R10, 0xfffffffe, RZ, 0xc0, !PT ;  /* 0xfffffffe0a11b812 */ /* 0x000fc400078ec0ff */
[----:B------:R-:W-:Y:S01]  /*f6e0*/  @!P4 LOP3.LUT R19, R16, 0xfffffffe, RZ, 0xc0, !PT ;  /* 0xfffffffe1013c812 */ /* 0x000fe200078ec0ff */
[--C-:B0-----:R-:W-:Y:S01]  /*f6f0*/  @!P0 IMAD.WIDE R6, R11, 0x4, R4.reuse ;  /* 0x000000040b068825 */ /* 0x101fe200078e0204 */
[----:B------:R-:W-:Y:S02]  /*f700*/  ISETP.GE.AND P5, PT, R18, UR4, PT ;  /* 0x0000000412007c0c */ /* 0x000fe4000bfa6270 */
[----:B------:R-:W-:Y:S01]  /*f710*/  ISETP.GE.AND P6, PT, R20, UR4, PT ;  /* 0x0000000414007c0c */ /* 0x000fe2000bfc6270 */
[--C-:B------:R-:W-:Y:S01]  /*f720*/  @!P2 IMAD.WIDE R10, R15, 0x4, R4.reuse ;  /* 0x000000040f0aa825 */ /* 0x100fe200078e0204 */
[----:B------:R0:W-:Y:S03]  /*f730*/  @!P0 ST.E.64 desc[UR6][R6.64], R46 ;  /* 0x0000002e06008985 */ /* 0x0001e6000c101b06 */
[----:B-1----:R-:W-:-:S04]  /*f740*/  @!P1 IMAD.WIDE R8, R13, 0x4, R4 ;  /* 0x000000040d089825 */ /* 0x002fc800078e0204 */
[--C-:B------:R-:W-:Y:S01]  /*f750*/  @!P3 IMAD.WIDE R12, R17, 0x4, R4.reuse ;  /* 0x00000004110cb825 */ /* 0x100fe200078e0204 */
[----:B------:R1:W-:Y:S01]  /*f760*/  @!P1 ST.E.64 desc[UR6][R8.64], R50 ;  /* 0x0000003208009985 */ /* 0x0003e2000c101b06 */
[----:B------:R-:W-:Y:S02]  /*f770*/  @!P5 LEA.HI R18, R18, R18, RZ, 0x1 ;  /* 0x000000121212d211 */ /* 0x000fe400078f08ff */
        /* <DEDUP_REMOVED lines=10> */
[----:B------:R-:W-:Y:S02]  /*f820*/  ISETP.GE.AND P2, PT, R16, UR4, PT ;  /* 0x0000000410007c0c */ /* 0x000fe4000bf46270 */
[----:B------:R-:W-:Y:S02]  /*f830*/  ISETP.GE.AND P1, PT, R17, UR4, PT ;  /* 0x0000000411007c0c */ /* 0x000fe4000bf26270 */
[----:B------:R-:W-:Y:S02]  /*f840*/  ISETP.GE.AND P0, PT, R19, UR4, PT ;  /* 0x0000000413007c0c */ /* 0x000fe4000bf06270 */
[----:B0-----:R-:W-:Y:S01]  /*f850*/  @!P5 LOP3.LUT R7, R18, 0xfffffffe, RZ, 0xc0, !PT ;  /* 0xfffffffe1207d812 */ /* 0x001fe200078ec0ff */
[C---:B------:R-:W-:Y:S01]  /*f860*/  VIADD R18, R3.reuse, 0x88 ;  /* 0x0000008803127836 */ /* 0x040fe20000000000 */
[----:B-1----:R-:W-:Y:S01]  /*f870*/  @!P6 LOP3.LUT R9, R20, 0xfffffffe, RZ, 0xc0, !PT ;  /* 0xfffffffe1409e812 */ /* 0x002fe200078ec0ff */
        /* <DEDUP_REMOVED lines=16> */
[----:B------:R-:W-:Y:S01]  /*f980*/  VIADD R16, R3, 0xa8 ;  /* 0x000000a803107836 */ /* 0x000fe20000000000 */
[----:B------:R-:W-:-:S02]  /*f990*/  @!P0 LOP3.LUT R19, R19, 0xfffffffe, RZ, 0xc0, !PT ;  /* 0xfffffffe13138812 */ /* 0x000fc400078ec0ff */
        /* <DEDUP_REMOVED lines=31> */
[----:B--2---:R-:W-:-:S02]  /*fb90*/  @!P0 LOP3.LUT R11, R0, 0xfffffffe, RZ, 0xc0, !PT ;  /* 0xfffffffe000b8812 */ /* 0x004fc400078ec0ff */
[----:B------:R1:W-:Y:S01]  /*fba0*/  @!P5 ST.E.64 desc[UR6][R8.64], R98 ;  /* 0x000000620800d985 */ /* 0x0003e2000c101b06 */
[----:B------:R-:W-:Y:S02]  /*fbb0*/  ISETP.GE.AND P5, PT, R18, UR4, PT ;  /* 0x0000000412007c0c */ /* 0x000fe4000bfa6270 */
[----:B------:R-:W-:Y:S02]  /*fbc0*/  @!P2 LEA.HI R17, R17, R17, RZ, 0x1 ;  /* 0x000000111111a211 */ /* 0x000fe400078f08ff */
[----:B------:R-:W-:Y:S01]  /*fbd0*/  @!P1 LEA.HI R19, R19, R19, RZ, 0x1 ;  /* 0x0000001313139211 */ /* 0x000fe200078f08ff */
[--C-:B0-----:R-:W-:Y:S01]  /*fbe0*/  @!P0 IMAD.WIDE R6, R11, 0x4, R4.reuse ;  /* 0x000000040b068825 */ /* 0x101fe200078e0204 */
[----:B------:R-:W-:Y:S02]  /*fbf0*/  @!P4 LOP3.LUT R13, R2, 0xfffffffe, RZ, 0xc0, !PT ;  /* 0xfffffffe020dc812 */ /* 0x000fe400078ec0ff */
[C---:B------:R-:W-:Y:S01]  /*fc00*/  IADD3 R0, R3.reuse, 0xd0, RZ ;  /* 0x000000d003007810 */ /* 0x040fe20007ffe0ff */
[----:B------:R-:W-:Y:S01]  /*fc10*/  VIADD R2, R3, 0xd8 ;  /* 0x000000d803027836 */ /* 0x000fe20000000000 */
[----:B------:R-:W-:Y:S01]  /*fc20*/  @!P3 LOP3.LUT R15, R16, 0xfffffffe, RZ, 0xc0, !PT ;  /* 0xfffffffe100fb812 */ /* 0x000fe200078ec0ff */
[----:B------:R0:W-:Y:S01]  /*fc30*/  @!P0 ST.E.64 desc[UR6][R6.64], R102 ;  /* 0x0000006606008985 */ /* 0x0001e2000c101b06 */
[----:B------:R-:W-:Y:S01]  /*fc40*/  @!P2 LOP3.LUT R17, R17, 0xfffffffe, RZ, 0xc0, !PT ;  /* 0xfffffffe1111a812 */ /* 0x000fe200078ec0ff */
[----:B-1----:R-:W-:Y:S01]  /*fc50*/  @!P4 IMAD.WIDE R8, R13, 0x4, R4 ;  /* 0x000000040d08c825 */ /* 0x002fe200078e0204 */
[----:B------:R-:W-:-:S02]  /*fc60*/  ISETP.GE.AND P6, PT, R20, UR4, PT ;  /* 0x0000000414007c0c */ /* 0x000fc4000bfc6270 */
[----:B------:R-:W-:Y:S01]  /*fc70*/  @!P1 LOP3.LUT R19, R19, 0xfffffffe, RZ, 0xc0, !PT ;  /* 0xfffffffe13139812 */ /* 0x000fe200078ec0ff */
[--C-:B------:R-:W-:Y:S01]  /*fc80*/  @!P3 IMAD.WIDE R10, R15, 0x4, R4.reuse ;  /* 0x000000040f0ab825 */ /* 0x100fe200078e0204 */
[----:B------:R-:W-:Y:S01]  /*fc90*/  ISETP.GE.AND P0, PT, R0, UR4, PT ;  /* 0x0000000400007c0c */ /* 0x000fe2000bf06270 */
[----:B------:R1:W-:Y:S01]  /*fca0*/  @!P4 ST.E.64 desc[UR6][R8.64], R106 ;  /* 0x0000006a0800c985 */ /* 0x0003e2000c101b06 */
[----:B------:R-:W-:Y:S01]  /*fcb0*/  @!P5 LEA.HI R18, R18, R18, RZ, 0x1 ;  /* 0x000000121212d211 */ /* 0x000fe200078f08ff */
[--C-:B------:R-:W-:Y:S02]  /*fcc0*/  @!P2 IMAD.WIDE R12, R17, 0x4, R4.reuse ;  /* 0x00000004110ca825 */ /* 0x100fe400078e0204 */
[----:B------:R2:W-:Y:S02]  /*fcd0*/  @!P3 ST.E.64 desc[UR6][R10.64], R110 ;  /* 0x0000006e0a00b985 */ /* 0x0005e4000c101b06 */
[----:B------:R-:W-:Y:S01]  /*fce0*/  @!P1 IMAD.WIDE R14, R19, 0x4, R4 ;  /* 0x00000004130e9825 */ /* 0x000fe200078e0204 */
[----:B0-----:R-:W-:Y:S01]  /*fcf0*/  @!P5 LOP3.LUT R7, R18, 0xfffffffe, RZ, 0xc0, !PT ;  /* 0xfffffffe1207d812 */ /* 0x001fe200078ec0ff */
[----:B------:R-:W-:Y:S01]  /*fd00*/  @!P2 ST.E.64 desc[UR6][R12.64], R114 ;  /* 0x000000720c00a985 */ /* 0x000fe2000c101b06 */
[----:B------:R-:W-:Y:S01]  /*fd10*/  @!P6 LEA.HI R20, R20, R20, RZ, 0x1 ;  /* 0x000000141414e211 */ /* 0x000fe200078f08ff */
[----:B------:R-:W-:-:S02]  /*fd20*/  VIADD R16, R3, 0xe0 ;  /* 0x000000e003107836 */ /* 0x000fc40000000000 */
[C---:B------:R-:W-:Y:S01]  /*fd30*/  VIADD R17, R3.reuse, 0xe8 ;  /* 0x000000e803117836 */ /* 0x040fe20000000000 */
[----:B------:R-:W-:Y:S01]  /*fd40*/  @!P1 ST.E.64 desc[UR6][R14.64], R118 ;  /* 0x000000760e009985 */ /* 0x000fe2000c101b06 */
[----:B------:R-:W-:Y:S01]  /*fd50*/  VIADD R19, R3, 0xf0 ;  /* 0x000000f003137836 */ /* 0x000fe20000000000 */
[----:B------:R-:W-:Y:S01]  /*fd60*/  ISETP.GE.AND P1, PT, R2, UR4, PT ;  /* 0x0000000402007c0c */ /* 0x000fe2000bf26270 */
[----:B------:R-:W-:Y:S01]  /*fd70*/  @!P5 IMAD.WIDE R6, R7, 0x4, R4 ;  /* 0x000000040706d825 */ /* 0x000fe200078e0204 */
[----:B------:R-:W-:Y:S02]  /*fd80*/  ISETP.GE.AND P2, PT, R16, UR4, PT ;  /* 0x0000000410007c0c */ /* 0x000fe4000bf46270 */
        /* <DEDUP_REMOVED lines=35> */
.L_x_2196:
        /* <DEDUP_REMOVED lines=39> */
[--C-:B------:R-:W-:Y:S01]  /*10230*/  SHF.R.S32.HI R9, RZ, 0x1f, R5.reuse ;  /* 0x0000001fff097819 */ /* 0x100fe20000011405 */
[----:B------:R-:W-:Y:S01]  /*10240*/  IMAD.MOV R7, RZ, RZ, -R5 ;  /* 0x000000ffff077224 */ /* 0x000fe200078e0a05 */
[----:B------:R-:W-:Y:S01]  /*10250*/  IADD3 R2, P0, R5, R2, RZ ;  /* 0x0000000205027210 */ /* 0x000fe20007f1e0ff */
[----:B------:R-:W-:Y:S02]  /*10260*/  IMAD R4, R4, UR4, RZ ;  /* 0x0000000404047c24 */ /* 0x000fe4000f8e02ff */
[----:B------:R-:W-:-:S02]  /*10270*/  IMAD R7, R6, R7, R0 ;  /* 0x0000000706077224 */ /* 0x000fc400078e0200 */
[----:B------:R-:W-:Y:S01]  /*10280*/  IMAD R4, R23, UR5, R4 ;  /* 0x0000000517047c24 */ /* 0x000fe2000f8e0204 */
[----:B------:R-:W-:Y:S02]  /*10290*/  ULDC.64 UR4, c[0x0][0xbc8] ;  /* 0x0002f20000047ab9 */ /* 0x000fe40000000a00 */
        /* <DEDUP_REMOVED lines=8> */
[----:B------:R-:W-:Y:S01]  /*10320*/  LEA.HI.X R5, R2, UR5, R3, 0x2, P0 ;  /* 0x0000000502057c11 */ /* 0x000fe200080f1403 */
[----:B------:R-:W-:-:S05]  /*10330*/  IMAD.MOV.U32 R3, RZ, RZ, -0x800000 ;  /* 0xff800000ff037424 */ /* 0x000fca00078e00ff */
[----:B------:R0:W-:Y:S01]  /*10340*/  STG.E desc[UR10][R4.64], R3 ;  /* 0x0000000304007986 */ /* 0x0001e2000c10190a */
[----:B------:R-:W-:Y:S05]  /*10350*/  BRA `(.L_x_2163) ;  /* 0x0000004800347947 */ /* 0x000fea0003800000 */
.L_x_2161:
        /* <DEDUP_REMOVED lines=18> */
.L_x_2199:
[----:B------:R-:W-:Y:S01]  /*10480*/  ULDC UR40, c[0x0][0xc50] ;  /* 0x0003140000287ab9 */ /* 0x000fe20000000800 */
[----:B------:R-:W-:Y:S01]  /*10490*/  UMOV UR36, UR6 ;  /* 0x0000000600247c82 */ /* 0x000fe20008000000 */
[----:B------:R-:W-:-:S11]  /*104a0*/  UISETP.NE.AND UP0, UPT, UR40, 0x1, UPT ;  /* 0x000000012800788c */ /* 0x000fd6000bf05270 */
[----:B------:R-:W-:Y:S01]  /*104b0*/  @UP0 ULDC UR4, c[0x0][0xc54] ;  /* 0x0003150000040ab9 */ /* 0x000fe20000000800 */
[----:B------:R-:W-:Y:S01]  /*104c0*/  @UP0 ULDC UR7, c[0x0][0xc58] ;  /* 0x0003160000070ab9 */ /* 0x000fe20000000800 */
[----:B------:R-:W-:-:S04]  /*104d0*/  UIMAD.WIDE.U32 UR4, UR6, UR4, URZ ;  /* 0x00000004060472a5 */ /* 0x000fc8000f8e003f */
[----:B------:R-:W-:-:S12]  /*104e0*/  @UP0 USHF.R.U32.HI UR36, URZ, UR7, UR5 ;  /* 0x000000073f240299 */ /* 0x000fd80008011605 */
.L_x_2200:
[----:B------:R-:W-:Y:S01]  /*104f0*/  ISETP.GE.AND P0, PT, R18, RZ, PT ;  /* 0x000000ff1200720c */ /* 0x000fe20003f06270 */
[----:B------:R-:W-:Y:S01]  /*10500*/  UIADD3 UR4, -UR36, URZ, URZ ;  /* 0x0000003f24047290 */ /* 0x000fe2000fffe13f */
[----:B------:R-:W-:Y:S01]  /*10510*/  MOV R9, 0x1 ;  /* 0x0000000100097802 */ /* 0x000fe20000000f00 */
[----:B------:R-:W-:Y:S02]  /*10520*/  IMAD.MOV.U32 R0, RZ, RZ, RZ ;  /* 0x000000ffff007224 */ /* 0x000fe400078e00ff */
[----:B------:R-:W-:Y:S01]  /*10530*/  UIMAD UR40, UR40, UR4, UR6 ;  /* 0x00000004282872a4 */ /* 0x000fe2000f8e0206 */
[----:B------:R-:W-:-:S07]  /*10540*/  IMAD.MOV.U32 R3, RZ, RZ, 0x1 ;  /* 0x00000001ff037424 */ /* 0x000fce00078e00ff */
[----:B------:R-:W-:Y:S05]  /*10550*/  @!P0 BRA `(.L_x_2201) ;  /* 0x0000004000f48947 */ /* 0x000fea0003800000 */
[----:B------:R-:W0:Y:S01]  /*10560*/  S2UR UR4, SR_CTAID.X ;  /* 0x00000000000479c3 */ /* 0x000e220000002500 */
[----:B------:R-:W-:Y:S01]  /*10570*/  ULDC UR5, c[0x0][0x448] ;  /* 0x0001120000057ab9 */ /* 0x000fe20000000800 */
[----:B------:R-:W-:Y:S01]  /*10580*/  ULDC.64 UR6, c[0x0][0x418] ;  /* 0x0001060000067ab9 */ /* 0x000fe20000000a00 */
[----:B------:R-:W-:Y:S01]  /*10590*/  UISETP.NE.AND UP1, UPT, UR5, 0x1, UPT ;  /* 0x000000010500788c */ /* 0x000fe2000bf25270 */
[----:B------:R1:W-:Y:S01]  /*105a0*/  STL [R1+0xc], RZ ;  /* 0x00000cff01007387 */ /* 0x0003e20000100800 */
[----:B------:R-:W-:Y:S01]  /*105b0*/  UISETP.NE.U32.AND UP0, UPT, UR6, URZ, UPT ;  /* 0x0000003f0600728c */ /* 0x000fe2000bf05070 */
[----:B------:R-:W-:Y:S02]  /*105c0*/  ULDC UR5, c[0x0][0x288] ;  /* 0x0000a20000057ab9 */ /* 0x000fe40000000800 */
[----:B------:R-:W-:Y:S01]  /*105d0*/  ULDC UR6, c[0x0][0x424] ;  /* 0x0001090000067ab9 */ /* 0x000fe20000000800 */
[----:B------:R-:W-:Y:S02]  /*105e0*/  UISETP.NE.AND.EX UP0, UPT, UR7, URZ, UPT, UP0 ;  /* 0x0000003f0700728c */ /* 0x000fe4000bf05300 */
[----:B------:R-:W-:-:S02]  /*105f0*/  UIADD3 UR10, -UR5, 0x50, URZ ;  /* 0x00000050050a7890 */ /* 0x000fc4000fffe13f */
[----:B------:R-:W-:Y:S01]  /*10600*/  USEL UR7, UR6, 0x1, UP0 ;  /* 0x0000000106077887 */ /* 0x000fe20008000000 */
[----:B------:R-:W-:-:S03]  /*10610*/  ULDC UR9, c[0x0][0x2f0] ;  /* 0x0000bc0000097ab9 */ /* 0x000fc60000000800 */
[----:B------:R-:W-:Y:S02]  /*10620*/  UIMAD UR10, UR7, UR9, UR10 ;  /* 0x00000009070a72a4 */ /* 0x000fe4000f8e020a */
[----:B0-----:R-:W-:-:S03]  /*10630*/  ULEA UR8, UR4, 0x7f, 0x7 ;  /* 0x0000007f04087891 */ /* 0x001fc6000f8e383f */
[----:B------:R-:W-:Y:S02]  /*10640*/  @UP1 ULDC UR4, c[0x0][0x44c] ;  /* 0x0001130000041ab9 */ /* 0x000fe40000000800 */
[----:B------:R-:W-:Y:S02]  /*10650*/  UIMAD.WIDE.U32 UR4, UR8, UR4, URZ ;  /* 0x00000004080472a5 */ /* 0x000fe4000f8e003f */
[----:B------:R-:W-:Y:S01]  /*10660*/  UMOV UR6, UR8 ;  /* 0x0000000800067c82 */ /* 0x000fe20008000000 */
[----:B------:R-:W-:Y:S01]  /*10670*/  @UP1 ULDC UR8, c[0x0][0x450] ;  /* 0x0001140000081ab9 */ /* 0x000fe20000000800 */
[----:B------:R-:W-:Y:S02]  /*10680*/  UIMAD UR4, UR7, UR9, 0x4f ;  /* 0x0000004f070474a4 */ /* 0x000fe4000f8e0209 */
[----:B------:R-:W-:Y:S02]  /*10690*/  @UP1 USHF.R.U32.HI UR6, URZ, UR8, UR5 ;  /* 0x000000083f061299 */ /* 0x000fe40008011605 */
[----:B------:R-:W-:-:S02]  /*106a0*/  UIMAD.WIDE UR4, UR4, 0x66666667, URZ ;  /* 0x66666667040478a5 */ /* 0x000fc4000f8e023f */
[----:B------:R-:W-:Y:S02]  /*106b0*/  UIADD3 UR6, UR10, UR6, URZ ;  /* 0x000000060a067290 */ /* 0x000fe4000fffe03f */
[----:B------:R-:W-:Y:S02]  /*106c0*/  USHF.R.U32.HI UR8, URZ, 0x1f, UR5 ;  /* 0x0000001f3f087899 */ /* 0x000fe40008011605 */
[----:B------:R-:W-:Y:S02]  /*106d0*/  UIMAD.WIDE UR6, UR6, 0x66666667, URZ ;  /* 0x66666667060678a5 */ /* 0x000fe4000f8e023f */
[----:B------:R-:W-:Y:S02]  /*106e0*/  ULEA.HI.SX32 UR8, UR5, UR8, 0x1b ;  /* 0x0000000805087291 */ /* 0x000fe4000f8fda3f */
[----:B------:R-:W-:Y:S02]  /*106f0*/  USHF.R.U32.HI UR4, URZ, 0x1f, UR7 ;  /* 0x0000001f3f047899 */ /* 0x000fe40008011607 */
[----:B------:R-:W-:-:S02]  /*10700*/  USHF.R.U32.HI UR5, URZ, 0x10, UR40 ;  /* 0x000000103f057899 */ /* 0x000fc40008011628 */
[----:B------:R-:W-:Y:S02]  /*10710*/  ULEA.HI.SX32 UR4, UR7, UR4, 0x1b ;  /* 0x0000000407047291 */ /* 0x000fe4000f8fda3f */
[----:B------:R-:W-:Y:S02]  /*10720*/  ULOP3.LUT UR40, UR40, 0xffff, URZ, 0xc0, !UPT ;  /* 0x0000ffff28287892 */ /* 0x000fe4000f8ec03f */
[----:B------:R-:W-:-:S04]  /*10730*/  UISETP.LT.AND UP0, UPT, UR8, UR4, UPT ;  /* 0x000000040800728c */ /* 0x000fc8000bf01270 */
[----:B------:R-:W-:Y:S02]  /*10740*/  USEL UR39, UR8, UR4, UP0 ;  /* 0x0000000408277287 */ /* 0x000fe40008000000 */
[----:B------:R-:W-:Y:S02]  /*10750*/  UISETP.NE.AND UP0, UPT, UR5, URZ, UPT ;  /* 0x0000003f0500728c */ /* 0x000fe4000bf05270 */
[----:B------:R-:W-:-:S06]  /*10760*/  UISETP.GE.AND UP1, UPT, UR39, 0x1, UPT ;  /* 0x000000012700788c */ /* 0x000fcc000bf26270 */
[----:B------:R-:W-:-:S03]  /*10770*/  PLOP3.LUT P0, PT, PT, PT, UP1, 0x80, 0x0 ;  /* 0x000000000000781c */ /* 0x000fc60003f0f018 */
[----:B------:R-:W-:-:S10]  /*10780*/  @!UP0 ULDC UR5, c[0x0][0x9f0] ;  /* 0x00027c0000058ab9 */ /* 0x000fd40000000800 */
[----:B-1----:R-:W-:Y:S05]  /*10790*/  @!P0 BRA `(.L_x_2202) ;  /* 0x0000000000708947 */ /* 0x002fea0003800000 */
        /* <DEDUP_REMOVED lines=8> */
[----:B0-----:R-:W-:Y:S02]  /*10820*/  IMAD.MOV.U32 R2, RZ, RZ, RZ ;  /* 0x000000ffff027224 */ /* 0x001fe400078e00ff */
        /* <DEDUP_REMOVED lines=15> */
[----:B------:R-:W-:-:S04]  /*10920*/  @P0 VIADD R3, R3, 0x1 ;  /* 0x0000000103030836 */ /* 0x000fc80000000000 */
[----:B------:R-:W-:Y:S01]  /*10930*/  @!P2 IMAD.MOV R3, RZ, RZ, -R3 ;  /* 0x000000ffff03a224 */ /* 0x000fe200078e0a03 */
[----:B------:R-:W-:-:S05]  /*10940*/  @!P1 LOP3.LUT R3, RZ, UR5, RZ, 0x33, !PT ;  /* 0x00000005ff039c12 */ /* 0x000fca000f8e33ff */
[----:B------:R0:W-:Y:S02]  /*10950*/  STL [R1+0xc], R3 ;  /* 0x00000c0301007387 */ /* 0x0001e40000100800 */
.L_x_2202:
        /* <DEDUP_REMOVED lines=32> */
.L_x_2203:
        /* <DEDUP_REMOVED lines=9> */
[----:B------:R-:W-:Y:S01]  /*10bf0*/  IMAD.U32 R4, RZ, RZ, UR6 ;  /* 0x00000006ff047e24 */ /* 0x000fe2000f8e00ff */
[----:B------:R-:W-:Y:S01]  /*10c00*/  MOV R13, RZ ;  /* 0x000000ff000d7202 */ /* 0x000fe20000000f00 */
[----:B------:R-:W-:Y:S02]  /*10c10*/  IMAD.U32 R5, RZ, RZ, UR7 ;  /* 0x00000007ff057e24 */ /* 0x000fe4000f8e00ff */
[----:B------:R-:W-:Y:S02]  /*10c20*/  IMAD.U32 R6, RZ, RZ, UR8 ;  /* 0x00000008ff067e24 */ /* 0x000fe4000f8e00ff */
[----:B------:R-:W-:-:S02]  /*10c30*/  IMAD.U32 R7, RZ, RZ, UR9 ;  /* 0x00000009ff077e24 */ /* 0x000fc4000f8e00ff */
[----:B------:R-:W-:Y:S02]  /*10c40*/  IMAD.U32 R10, RZ, RZ, UR4 ;  /* 0x00000004ff0a7e24 */ /* 0x000fe4000f8e00ff */
[----:B------:R-:W-:Y:S02]  /*10c50*/  IMAD.U32 R11, RZ, RZ, UR5 ;  /* 0x00000005ff0b7e24 */ /* 0x000fe4000f8e00ff */
[----:B------:R-:W-:Y:S02]  /*10c60*/  IMAD.MOV.U32 R8, RZ, RZ, 0x70 ;  /* 0x00000070ff087424 */ /* 0x000fe400078e00ff */
[----:B0-----:R-:W-:-:S07]  /*10c70*/  IMAD.MOV.U32 R12, RZ, RZ, 0x1 ;  /* 0x00000001ff0c7424 */ /* 0x001fce00078e00ff */
[----:B------:R-:W-:-:S07]  /*10c80*/  LEPC R20, `(.L_x_2205) ;  /* 0x000000001014794e */ /* 0x000fce0000000000 */
[----:B-1----:R-:W-:Y:S05]  /*10c90*/  CALL.ABS.NOINC R2 ;  /* 0x0000000002007343 */ /* 0x002fea0003c00000 */
.L_x_2205:
        /* <DEDUP_REMOVED lines=15> */
.L_x_2204:
        /* <DEDUP_REMOVED lines=21> */
.L_x_2297:
        /* <DEDUP_REMOVED lines=8> */
.L_x_2300:
        /* <DEDUP_REMOVED lines=22> */
.L_x_2209:
[----:B0-----:R-:W-:Y:S01]  /*110c0*/  MOV R0, 0x1 ;  /* 0x0000000100007802 */ /* 0x001fe20000000f00 */
[----:B------:R-:W1:Y:S03]  /*110d0*/  S2R R8, SR_TID.X ;  /* 0x0000000000087919 */ /* 0x000e660000002100 */
[----:B------:R-:W-:-:S04]  /*110e0*/  SHF.L.U32 R0, R0, 0x1f, RZ ;  /* 0x0000001f00007819 */ /* 0x000fc800000006ff */
[----:B------:R-:W0:Y:S01]  /*110f0*/  SYNCS.PHASECHK.TRANS64.TRYWAIT P0, [UR38+0x38840], R0 ;  /* 0x03884000ff0075a7 */ /* 0x000e220008000166 */
[----:B-1----:R-:W-:-:S04]  /*11100*/  LOP3.LUT R2, R8, 0x7f, RZ, 0xc0, !PT ;  /* 0x0000007f08027812 */ /* 0x002fc800078ec0ff */
[----:B------:R-:W-:Y:S01]  /*11110*/  ISETP.NE.AND P1, PT, R2, RZ, PT ;  /* 0x000000ff0200720c */ /* 0x000fe20003f25270 */
[----:B0-----:R-:W-:-:S12]  /*11120*/  @!P0 BRA `(.L_x_2210) ;  /* 0x0000003c00bc8947 */ /* 0x001fd80003800000 */
.L_x_2301:
[----:B------:R-:W-:Y:S05]  /*11130*/  @P1 BRA `(.L_x_2211) ;  /* 0x0000000000181947 */ /* 0x000fea0003800000 */
[----:B------:R-:W1:Y:S01]  /*11140*/  S2R R2, SR_TID.X ;  /* 0x0000000000027919 */ /* 0x000e620000002100 */
[----:B0-----:R-:W-:-:S04]  /*11150*/  IMAD.MOV.U32 R0, RZ, RZ, 0xa000 ;  /* 0x0000a000ff007424 */ /* 0x001fc800078e00ff */
[----:B------:R2:W-:Y:S01]  /*11160*/  SYNCS.ARRIVE.TRANS64 RZ, [UR38+0x38830], R0 ;  /* 0x03883000ffff79a7 */ /* 0x0005e20008000026 */
[----:B-1----:R-:W-:-:S13]  /*11170*/  LOP3.LUT P0, RZ, R2, 0x1f, RZ, 0xc0, !PT ;  /* 0x0000001f02ff7812 */ /* 0x002fda000780c0ff */
[----:B--2---:R-:W-:Y:S05]  /*11180*/  @!P0 BRA `(.L_x_2211) ;  /* 0x0000000000048947 */ /* 0x004fea0003800000 */
[----:B------:R-:W-:Y:S01]  /*11190*/  BPT.TRAP 0x1 ;  /* 0x000000040000795c */ /* 0x000fe20000300000 */
.L_x_2211:
        /* <DEDUP_REMOVED lines=37> */
.L_x_2207:
        /* <DEDUP_REMOVED lines=21> */
[----:B01----:R-:W-:Y:S05]  /*11540*/  CALL.ABS.NOINC R2 ;  /* 0x0000000002007343 */ /* 0x003fea0003c00000 */
.L_x_2212:
        /* <DEDUP_REMOVED lines=17> */
[C---:B------:R-:W-:Y:S02]  /*11660*/  IMAD R5, R4.reuse, R3, R0 ;  /* 0x0000000304057224 */ /* 0x040fe400078e0200 */
[----:B------:R-:W-:Y:S01]  /*11670*/  IMAD.WIDE.U32 R2, R4, R2, UR4 ;  /* 0x0000000404027e25 */ /* 0x000fe2000f8e0002 */
[----:B------:R-:W-:-:S03]  /*11680*/  ULDC.64 UR4, c[0x0][0x2d0] ;  /* 0x0000b40000047ab9 */ /* 0x000fc60000000a00 */
[----:B------:R-:W1:Y:S01]  /*11690*/  @P0 LDC R0, c[0x0][0x450] ;  /* 0x00011400ff000b82 */ /* 0x000e620000000800 */
[----:B------:R-:W-:Y:S02]  /*116a0*/  IMAD.IADD R3, R3, 0x1, R5 ;  /* 0x0000000103037824 */ /* 0x000fe400078e0205 */
[----:B------:R-:W-:Y:S02]  /*116b0*/  IMAD.SHL.U32 R5, R12, 0x10, RZ ;  /* 0x000000100c057824 */ /* 0x000fe400078e00ff */
[----:B------:R-:W-:-:S03]  /*116c0*/  IMAD.SHL.U32 R9, R9, 0x8, RZ ;  /* 0x0000000809097824 */ /* 0x000fc600078e00ff */
[----:B------:R-:W-:-:S05]  /*116d0*/  LOP3.LUT R4, R8, 0x70, R5, 0xf8, !PT ;  /* 0x0000007008047812 */ /* 0x000fca00078ef805 */
[----:B----4-:R-:W-:-:S04]  /*116e0*/  IMAD R5, R11, 0x80, R4 ;  /* 0x000000800b057824 */ /* 0x010fc800078e0204 */
        /* <DEDUP_REMOVED lines=10> */
[----:B------:R-:W-:-:S03]  /*11790*/  ULDC.64 UR4, c[0x0][0x2c8] ;  /* 0x0000b20000047ab9 */ /* 0x000fc60000000a00 */
[----:B------:R-:W-:Y:S01]  /*117a0*/  IADD3 R3, R3, R5, RZ ;  /* 0x0000000503037210 */ /* 0x000fe20007ffe0ff */
[----:B------:R-:W-:-:S04]  /*117b0*/  IMAD R5, R4, UR4, RZ ;  /* 0x0000000404057c24 */ /* 0x000fc8000f8e02ff */
[C---:B------:R-:W-:Y:S02]  /*117c0*/  IMAD R4, R0.reuse, UR5, R5 ;  /* 0x0000000500047c24 */ /* 0x040fe4000f8e0205 */
[----:B------:R-:W-:Y:S01]  /*117d0*/  IMAD.WIDE.U32 R2, R0, UR4, R2 ;  /* 0x0000000400027c25 */ /* 0x000fe2000f8e0002 */
[----:B------:R-:W-:-:S03]  /*117e0*/  ULDC.64 UR4, c[0x0][0x280] ;  /* 0x0000a00000047ab9 */ /* 0x000fc60000000a00 */
[----:B------:R-:W-:Y:S01]  /*117f0*/  IMAD.SHL.U32 R0, R12, 0x8, RZ ;  /* 0x000000080c007824 */ /* 0x000fe200078e00ff */
[----:B------:R-:W-:Y:S01]  /*11800*/  LEA R7, P0, R2, UR4, 0x1 ;  /* 0x0000000402077c11 */ /* 0x000fe2000f8008ff */
[----:B------:R-:W-:Y:S01]  /*11810*/  IMAD.IADD R3, R3, 0x1, R4 ;  /* 0x0000000103037824 */ /* 0x000fe200078e0204 */
[----:B------:R-:W-:Y:S02]  /*11820*/  ULDC UR4, c[0x0][0x2b8] ;  /* 0x0000ae0000047ab9 */ /* 0x000fe40000000800 */
[----:B------:R-:W-:Y:S02]  /*11830*/  LOP3.LUT R10, R0, 0x38, RZ, 0xc0, !PT ;  /* 0x00000038000a7812 */ /* 0x000fe400078ec0ff */
[----:B------:R-:W-:Y:S02]  /*11840*/  LEA.HI.X R6, R2, UR5, R3, 0x1, P0 ;  /* 0x0000000502067c11 */ /* 0x000fe400080f0c03 */
[----:B------:R-:W-:Y:S02]  /*11850*/  LOP3.LUT R2, R10, 0x40, RZ, 0xfc, !PT ;  /* 0x000000400a027812 */ /* 0x000fe400078efcff */
[----:B------:R-:W-:-:S02]  /*11860*/  LOP3.LUT R3, R0, 0x1c0, RZ, 0xc0, !PT ;  /* 0x000001c000037812 */ /* 0x000fc400078ec0ff */
[----:B------:R-:W-:Y:S02]  /*11870*/  ISETP.GE.AND P2, PT, R2, UR4, PT ;  /* 0x0000000402007c0c */ /* 0x000fe4000bf46270 */
[----:B------:R-:W-:Y:S02]  /*11880*/  LOP3.LUT R2, R10, 0x80, RZ, 0xfc, !PT ;  /* 0x000000800a027812 */ /* 0x000fe400078efcff */
[----:B------:R-:W-:Y:S02]  /*11890*/  LOP3.LUT R3, R3, 0x38, R0, 0xf8, !PT ;  /* 0x0000003803037812 */ /* 0x000fe400078ef800 */
[----:B------:R-:W-:Y:S02]  /*118a0*/  ISETP.GE.AND P1, PT, R2, UR4, PT ;  /* 0x0000000402007c0c */ /* 0x000fe4000bf26270 */
[C---:B------:R-:W-:Y:S02]  /*118b0*/  LOP3.LUT R2, R10.reuse, 0xc0, RZ, 0xfc, !PT ;  /* 0x000000c00a027812 */ /* 0x040fe400078efcff */
[----:B------:R-:W-:-:S02]  /*118c0*/  ISETP.GE.AND P4, PT, R10, UR4, PT ;  /* 0x000000040a007c0c */ /* 0x000fc4000bf86270 */
[----:B------:R-:W-:Y:S01]  /*118d0*/  ISETP.GE.AND P0, PT, R2, UR4, PT ;  /* 0x0000000402007c0c */ /* 0x000fe2000bf06270 */
[----:B------:R-:W-:Y:S01]  /*118e0*/  UMOV UR4, 0xffffffff ;  /* 0xffffffff00047882 */ /* 0x000fe20000000000 */
[----:B------:R-:W-:-:S04]  /*118f0*/  LOP3.LUT R0, R3, 0x38, R12, 0x78, !PT ;  /* 0x0000003803007812 */ /* 0x000fc800078e780c */
[----:B------:R-:W-:Y:S01]  /*11900*/  LOP3.LUT R9, R0, 0x200, R9, 0xf8, !PT ;  /* 0x0000020000097812 */ /* 0x000fe200078ef809 */
[----:B------:R-:W-:Y:S06]  /*11910*/  BRA.DIV UR4, `(.L_x_2213) ;  /* 0x0000003604d87947 */ /* 0x000fec000b800000 */
[----:B------:R-:W-:Y:S01]  /*11920*/  SHFL.IDX PT, R2, R6, RZ, 0x181f ;  /* 0x00181fff06027589 */ /* 0x000fe200000e0000 */
[----:B------:R-:W-:Y:S01]  /*11930*/  ULDC UR4, c[0x0][0x288] ;  /* 0x0000a20000047ab9 */ /* 0x000fe20000000800 */
[----:B------:R-:W-:Y:S01]  /*11940*/  IMAD R8, R11, 0x80, R8 ;  /* 0x000000800b087824 */ /* 0x000fe200078e0208 */
[----:B------:R-:W-:Y:S01]  /*11950*/  ULDC.64 UR6, c[0x0][0x208] ;  /* 0x0000820000067ab9 */ /* 0x000fe20000000a00 */
[----:B------:R-:W0:Y:S01]  /*11960*/  SHFL.IDX PT, R3, R7, RZ, 0x181f ;  /* 0x00181fff07037589 */ /* 0x000e2200000e0000 */
[----:B------:R-:W-:Y:S02]  /*11970*/  IMAD R0, R20, UR4, RZ ;  /* 0x0000000414007c24 */ /* 0x000fe4000f8e02ff */
[C---:B------:R-:W-:Y:S01]  /*11980*/  VIADD R5, R8.reuse, 0x10 ;  /* 0x0000001008057836 */ /* 0x040fe20000000000 */
[----:B------:R-:W-:Y:S02]  /*11990*/  SHFL.IDX PT, R4, R7, 0x1, 0x181f ;  /* 0x00381f0007047f89 */ /* 0x000fe400000e0000 */
[----:B------:R-:W-:-:S02]  /*119a0*/  ISETP.GE.AND P3, PT, R8, R0, PT ;  /* 0x000000000800720c */ /* 0x000fc40003f66270 */
[----:B------:R-:W-:Y:S11]  /*119b0*/  SHFL.IDX PT, R14, R7, 0x7, 0x181f ;  /* 0x00f81f00070e7f89 */ /* 0x000ff600000e0000 */
[----:B------:R-:W-:-:S02]  /*119c0*/  @!P3 LEA R21, R9, UR38, 0x1 ;  /* 0x000000260915bc11 */ /* 0x000fc4000f8e08ff */
        /* <DEDUP_REMOVED lines=67> */
.L_x_2318:
        /* <DEDUP_REMOVED lines=16> */
.L_x_2215:
[----:B------:R-:W-:Y:S05]  /*11f00*/  BSYNC B0 ;  /* 0x0000000000007941 */ /* 0x000fea0003800000 */
.L_x_2214:
        /* <DEDUP_REMOVED lines=10> */
[----:B--2---:R-:W-:-:S05]  /*11fb0*/  VIADD R0, R4, 0xfffffffe ;  /* 0xfffffffe04007836 */ /* 0x004fca0000000000 */
[----:B---3--:R-:W-:Y:S01]  /*11fc0*/  ISETP.GE.AND P1, PT, R0, R3, PT ;  /* 0x000000030000720c */ /* 0x008fe20003f26270 */
[----:B-1----:R-:W-:-:S12]  /*11fd0*/  @!P0 BRA `(.L_x_2216) ;  /* 0x0000003800f48947 */ /* 0x002fd80003800000 */
.L_x_2319:
[----:B0-----:R-:W-:Y:S01]  /*11fe0*/  MOV R9, 0x1 ;  /* 0x0000000100097802 */ /* 0x001fe20000000f00 */
[----:B------:R-:W-:Y:S01]  /*11ff0*/  IMAD.MOV.U32 R8, RZ, RZ, RZ ;  /* 0x000000ffff087224 */ /* 0x000fe200078e00ff */
[----:B------:R-:W-:Y:S06]  /*12000*/  @!P1 BRA `(.L_x_2217) ;  /* 0x0000002000e49947 */ /* 0x000fec0003800000 */
[----:B------:R-:W2:Y:S04]  /*12010*/  LDL.LU R4, [R1+0xc] ;  /* 0x00000c0001047983 */ /* 0x000ea80000300800 */
[----:B-1----:R-:W3:Y:S01]  /*12020*/  LDL.LU R3, [R1+0x8] ;  /* 0x0000080001037983 */ /* 0x002ee20000300800 */
[----:B------:R-:W-:Y:S01]  /*12030*/  UIADD3 UR4, UR40, 0x1, URZ ;  /* 0x0000000128047890 */ /* 0x000fe2000fffe03f */
[----:B------:R-:W-:Y:S01]  /*12040*/  IMAD.MOV.U32 R9, RZ, RZ, 0x1 ;  /* 0x00000001ff097424 */ /* 0x000fe200078e00ff */
        /* <DEDUP_REMOVED lines=18> */
.L_x_2257:
        /* <DEDUP_REMOVED lines=29> */
.L_x_2221:
[----:B------:R-:W1:Y:S01]  /*12340*/  S2R R2, SR_TID.X ;  /* 0x0000000000027919 */ /* 0x000e620000002100 */
[----:B------:R-:W-:Y:S01]  /*12350*/  BSSY B2, `(.L_x_2222) ;  /* 0x0000006000027945 */ /* 0x000fe20003800000 */
[----:B-1----:R-:W-:Y:S02]  /*12360*/  LOP3.LUT R3, R2, 0x7f, RZ, 0xc0, !PT ;  /* 0x0000007f02037812 */ /* 0x002fe400078ec0ff */
[----:B------:R-:W-:Y:S02]  /*12370*/  SHF.L.U32 R2, R7, 0x1f, RZ ;  /* 0x0000001f07027819 */ /* 0x000fe400000006ff */
[----:B------:R-:W-:Y:S02]  /*12380*/  ISETP.NE.AND P1, PT, R3, RZ, PT ;  /* 0x000000ff0300720c */ /* 0x000fe40003f25270 */
[----:B------:R-:W1:Y:S02]  /*12390*/  SYNCS.PHASECHK.TRANS64.TRYWAIT P0, [UR38+0x38848], R2 ;  /* 0x03884802ff0075a7 */ /* 0x000e640008000166 */
[----:B-1----:R-:W-:Y:S09]  /*123a0*/  @!P0 BRA `(.L_x_2223) ;  /* 0x0000003800188947 */ /* 0x002ff20003800000 */
.L_x_2320:
[----:B------:R-:W-:Y:S05]  /*123b0*/  BSYNC B2 ;  /* 0x0000000000027941 */ /* 0x000fea0003800000 */
.L_x_2222:
[----:B------:R-:W-:Y:S04]  /*123c0*/  BSSY B2, `(.L_x_2224) ;  /* 0x0000007000027945 */ /* 0x000fe80003800000 */
[----:B------:R-:W-:Y:S05]  /*123d0*/  @P1 BRA `(.L_x_2225) ;  /* 0x0000000000141947 */ /* 0x000fea0003800000 */
[----:B------:R-:W-:Y:S01]  /*123e0*/  ISETP.NE.AND P0, PT, R10, RZ, PT ;  /* 0x000000ff0a00720c */ /* 0x000fe20003f05270 */
[----:B-1----:R-:W-:-:S04]  /*123f0*/  IMAD.MOV.U32 R3, RZ, RZ, 0xa000 ;  /* 0x0000a000ff037424 */ /* 0x002fc800078e00ff */
[----:B------:R2:W-:Y:S08]  /*12400*/  SYNCS.ARRIVE.TRANS64 RZ, [UR38+0x38838], R3 ;  /* 0x03883803ffff79a7 */ /* 0x0005f00008000026 */
[----:B--2---:R-:W-:Y:S05]  /*12410*/  @!P0 BRA `(.L_x_2225) ;  /* 0x0000000000048947 */ /* 0x004fea0003800000 */
[----:B------:R-:W-:Y:S01]  /*12420*/  BPT.TRAP 0x1 ;  /* 0x000000040000795c */ /* 0x000fe20000300000 */
.L_x_2225:
[----:B------:R-:W-:Y:S05]  /*12430*/  BSYNC B2 ;  /* 0x0000000000027941 */ /* 0x000fea0003800000 */
.L_x_2224:
[----:B------:R-:W-:Y:S01]  /*12440*/  MOV R14, RZ ;  /* 0x000000ff000e7202 */ /* 0x000fe20000000f00 */
        /* <DEDUP_REMOVED lines=10> */
.L_x_2226:
        /* <DEDUP_REMOVED lines=13> */
.L_x_2227:
        /* <DEDUP_REMOVED lines=15> */
.L_x_2228:
        /* <DEDUP_REMOVED lines=15> */
.L_x_2229:
        /* <DEDUP_REMOVED lines=12> */
.L_x_2321:
[----:B------:R-:W-:Y:S05]  /*12860*/  BSYNC B2 ;  /* 0x0000000000027941 */ /* 0x000fea0003800000 */
.L_x_2230:
        /* <DEDUP_REMOVED lines=9> */
.L_x_2233:
[----:B------:R-:W-:Y:S05]  /*12900*/  BSYNC B2 ;  /* 0x0000000000027941 */ /* 0x000fea0003800000 */
.L_x_2232:
        /* <DEDUP_REMOVED lines=10> */
.L_x_2234:
        /* <DEDUP_REMOVED lines=13> */
.L_x_2235:
        /* <DEDUP_REMOVED lines=13> */
.L_x_2236:
        /* <DEDUP_REMOVED lines=13> */
.L_x_2237:
        /* <DEDUP_REMOVED lines=10> */
.L_x_2220:
[----:B------:R-:W-:Y:S05]  /*12cc0*/  BSYNC B1 ;  /* 0x0000000000017941 */ /* 0x000fea0003800000 */
.L_x_2219:
        /* <DEDUP_REMOVED lines=28> */
.L_x_2240:
[----:B------:R-:W1:Y:S01]  /*12e90*/  S2R R2, SR_TID.X ;  /* 0x0000000000027919 */ /* 0x000e620000002100 */
[----:B------:R-:W-:Y:S01]  /*12ea0*/  BSSY B2, `(.L_x_2241) ;  /* 0x0000006000027945 */ /* 0x000fe20003800000 */
[----:B-1----:R-:W-:Y:S02]  /*12eb0*/  LOP3.LUT R3, R2, 0x7f, RZ, 0xc0, !PT ;  /* 0x0000007f02037812 */ /* 0x002fe400078ec0ff */
[----:B------:R-:W-:Y:S02]  /*12ec0*/  SHF.L.U32 R2, R9, 0x1f, RZ ;  /* 0x0000001f09027819 */ /* 0x000fe400000006ff */
[----:B------:R-:W-:Y:S02]  /*12ed0*/  ISETP.NE.AND P1, PT, R3, RZ, PT ;  /* 0x000000ff0300720c */ /* 0x000fe40003f25270 */
[----:B------:R-:W1:Y:S02]  /*12ee0*/  SYNCS.PHASECHK.TRANS64.TRYWAIT P0, [UR38+0x38840], R2 ;  /* 0x03884002ff0075a7 */ /* 0x000e640008000166 */
[----:B-1----:R-:W-:Y:S09]  /*12ef0*/  @!P0 BRA `(.L_x_2242) ;  /* 0x0000002c00748947 */ /* 0x002ff20003800000 */
.L_x_2322:
[----:B------:R-:W-:Y:S05]  /*12f00*/  BSYNC B2 ;  /* 0x0000000000027941 */ /* 0x000fea0003800000 */
.L_x_2241:
[----:B------:R-:W-:Y:S04]  /*12f10*/  BSSY B2, `(.L_x_2243) ;  /* 0x0000007000027945 */ /* 0x000fe80003800000 */
[----:B------:R-:W-:Y:S05]  /*12f20*/  @P1 BRA `(.L_x_2244) ;  /* 0x0000000000141947 */ /* 0x000fea0003800000 */
[----:B------:R-:W-:Y:S01]  /*12f30*/  ISETP.NE.AND P0, PT, R10, RZ, PT ;  /* 0x000000ff0a00720c */ /* 0x000fe20003f05270 */
[----:B-1----:R-:W-:-:S04]  /*12f40*/  IMAD.MOV.U32 R2, RZ, RZ, 0xa000 ;  /* 0x0000a000ff027424 */ /* 0x002fc800078e00ff */
[----:B------:R2:W-:Y:S08]  /*12f50*/  SYNCS.ARRIVE.TRANS64 RZ, [UR38+0x38830], R2 ;  /* 0x03883002ffff79a7 */ /* 0x0005f00008000026 */
[----:B--2---:R-:W-:Y:S05]  /*12f60*/  @!P0 BRA `(.L_x_2244) ;  /* 0x0000000000048947 */ /* 0x004fea0003800000 */
[----:B------:R-:W-:Y:S01]  /*12f70*/  BPT.TRAP 0x1 ;  /* 0x000000040000795c */ /* 0x000fe20000300000 */
.L_x_2244:
[----:B------:R-:W-:Y:S05]  /*12f80*/  BSYNC B2 ;  /* 0x0000000000027941 */ /* 0x000fea0003800000 */
.L_x_2243:
        /* <DEDUP_REMOVED lines=11> */
.L_x_2245:
        /* <DEDUP_REMOVED lines=14> */
.L_x_2246:
        /* <DEDUP_REMOVED lines=14> */
.L_x_2247:
        /* <DEDUP_REMOVED lines=14> */
.L_x_2248:
        /* <DEDUP_REMOVED lines=12> */
.L_x_2323:
[----:B------:R-:W-:Y:S05]  /*133a0*/  BSYNC B2 ;  /* 0x0000000000027941 */ /* 0x000fea0003800000 */
.L_x_2249:
        /* <DEDUP_REMOVED lines=9> */
.L_x_2252:
[----:B------:R-:W-:Y:S05]  /*13440*/  BSYNC B2 ;  /* 0x0000000000027941 */ /* 0x000fea0003800000 */
.L_x_2251:
        /* <DEDUP_REMOVED lines=10> */
.L_x_2253:
        /* <DEDUP_REMOVED lines=13> */
.L_x_2254:
        /* <DEDUP_REMOVED lines=13> */
.L_x_2255:
        /* <DEDUP_REMOVED lines=13> */
.L_x_2256:
        /* <DEDUP_REMOVED lines=10> */
.L_x_2239:
[----:B------:R-:W-:Y:S05]  /*13800*/  BSYNC B1 ;  /* 0x0000000000017941 */ /* 0x000fea0003800000 */
.L_x_2238:
[----:B------:R-:W-:Y:S02]  /*13810*/  VIADD R0, R0, 0xfffffffe ;  /* 0xfffffffe00007836 */ /* 0x000fe40000000000 */
[----:B------:R-:W-:Y:S01]  /*13820*/  IMAD.MOV.U32 R7, RZ, RZ, R9 ;  /* 0x000000ffff077224 */ /* 0x000fe200078e0009 */
[----:B------:R-:W-:Y:S06]  /*13830*/  @P2 BRA `(.L_x_2257) ;  /* 0xffffffe8004c2947 */ /* 0x000fec000383ffff */
[----:B------:R-:W-:Y:S05]  /*13840*/  BSYNC B0 ;  /* 0x0000000000007941 */ /* 0x000fea0003800000 */
.L_x_2218:
        /* <DEDUP_REMOVED lines=30> */
.L_x_2259:
[----:B------:R-:W1:Y:S01]  /*13a30*/  S2R R2, SR_TID.X ;  /* 0x0000000000027919 */ /* 0x000e620000002100 */
[----:B------:R-:W-:Y:S01]  /*13a40*/  BSSY B1, `(.L_x_2260) ;  /* 0x0000006000017945 */ /* 0x000fe20003800000 */
[----:B-1----:R-:W-:Y:S02]  /*13a50*/  LOP3.LUT R3, R2, 0x7f, RZ, 0xc0, !PT ;  /* 0x0000007f02037812 */ /* 0x002fe400078ec0ff */
[----:B------:R-:W-:Y:S02]  /*13a60*/  SHF.L.U32 R2, R9, 0x1f, RZ ;  /* 0x0000001f09027819 */ /* 0x000fe400000006ff */
[----:B------:R-:W-:Y:S02]  /*13a70*/  ISETP.NE.AND P1, PT, R3, RZ, PT ;  /* 0x000000ff0300720c */ /* 0x000fe40003f25270 */
[----:B------:R-:W1:Y:S02]  /*13a80*/  SYNCS.PHASECHK.TRANS64.TRYWAIT P0, [UR38+0x38848], R2 ;  /* 0x03884802ff0075a7 */ /* 0x000e640008000166 */
[----:B-1----:R-:W-:Y:S09]  /*13a90*/  @!P0 BRA `(.L_x_2261) ;  /* 0x0000002000bc8947 */ /* 0x002ff20003800000 */
.L_x_2324:
[----:B------:R-:W-:Y:S05]  /*13aa0*/  BSYNC B1 ;  /* 0x0000000000017941 */ /* 0x000fea0003800000 */
.L_x_2260:
[----:B------:R-:W-:Y:S04]  /*13ab0*/  BSSY B1, `(.L_x_2262) ;  /* 0x0000007000017945 */ /* 0x000fe80003800000 */
[----:B------:R-:W-:Y:S05]  /*13ac0*/  @P1 BRA `(.L_x_2263) ;  /* 0x0000000000141947 */ /* 0x000fea0003800000 */
[----:B------:R-:W-:Y:S01]  /*13ad0*/  ISETP.NE.AND P0, PT, R10, RZ, PT ;  /* 0x000000ff0a00720c */ /* 0x000fe20003f05270 */
[----:B-1----:R-:W-:-:S04]  /*13ae0*/  IMAD.MOV.U32 R3, RZ, RZ, 0xa000 ;  /* 0x0000a000ff037424 */ /* 0x002fc800078e00ff */
[----:B------:R2:W-:Y:S08]  /*13af0*/  SYNCS.ARRIVE.TRANS64 RZ, [UR38+0x38838], R3 ;  /* 0x03883803ffff79a7 */ /* 0x0005f00008000026 */
[----:B--2---:R-:W-:Y:S05]  /*13b00*/  @!P0 BRA `(.L_x_2263) ;  /* 0x0000000000048947 */ /* 0x004fea0003800000 */
[----:B------:R-:W-:Y:S01]  /*13b10*/  BPT.TRAP 0x1 ;  /* 0x000000040000795c */ /* 0x000fe20000300000 */
.L_x_2263:
[----:B------:R-:W-:Y:S05]  /*13b20*/  BSYNC B1 ;  /* 0x0000000000017941 */ /* 0x000fea0003800000 */
.L_x_2262:
[----:B0-----:R-:W-:Y:S01]  /*13b30*/  IMAD.MOV.U32 R5, RZ, RZ, RZ ;  /* 0x000000ffff057224 */ /* 0x001fe200078e00ff */
        /* <DEDUP_REMOVED lines=10> */
.L_x_2264:
        /* <DEDUP_REMOVED lines=8> */
[----:B------:R-:W-:Y:S01]  /*13c60*/  MOV R6, 0x40 ;  /* 0x0000004000067802 */ /* 0x000fe20000000f00 */
[----:B------:R-:W-:Y:S01]  /*13c70*/  UIADD3 UR8, UR38, 0x30c00, URZ ;  /* 0x00030c0026087890 */ /* 0x000fe2000fffe03f */
[----:B------:R-:W-:Y:S01]  /*13c80*/  PLOP3.LUT P0, PT, PT, PT, PT, 0x80, 0x0 ;  /* 0x000000000000781c */ /* 0x000fe20003f0f070 */
[----:B------:R-:W-:Y:S01]  /*13c90*/  UMOV UR6, 0x0 ;  /* 0x0000000000067882 */ /* 0x000fe20000000000 */
[----:B------:R-:W-:Y:S01]  /*13ca0*/  R2UR UR10, R6 ;  /* 0x00000000060a72ca */ /* 0x000fe200000e0000 */
[----:B------:R-:W-:-:S14]  /*13cb0*/  UMOV UR7, 0x14f00000 ;  /* 0x14f0000000077882 */ /* 0x000fdc0000000000 */
.L_x_2265:
        /* <DEDUP_REMOVED lines=14> */
.L_x_2266:
        /* <DEDUP_REMOVED lines=14> */
.L_x_2267:
        /* <DEDUP_REMOVED lines=11> */
.L_x_2325:
[----:B------:R-:W-:Y:S05]  /*13f30*/  BSYNC B1 ;  /* 0x0000000000017941 */ /* 0x000fea0003800000 */
.L_x_2268:
        /* <DEDUP_REMOVED lines=9> */
.L_x_2271:
[----:B------:R-:W-:Y:S05]  /*13fd0*/  BSYNC B1 ;  /* 0x0000000000017941 */ /* 0x000fea0003800000 */
.L_x_2270:
        /* <DEDUP_REMOVED lines=10> */
.L_x_2272:
        /* <DEDUP_REMOVED lines=13> */
.L_x_2273:
        /* <DEDUP_REMOVED lines=13> */
.L_x_2274:
        /* <DEDUP_REMOVED lines=13> */
.L_x_2275:
        /* <DEDUP_REMOVED lines=10> */
.L_x_2258:
[----:B------:R-:W-:Y:S05]  /*14390*/  BSYNC B0 ;  /* 0x0000000000007941 */ /* 0x000fea0003800000 */
.L_x_2217:
        /* <DEDUP_REMOVED lines=12> */
.L_x_2326:
[----:B------:R-:W-:Y:S05]  /*14460*/  BSYNC B1 ;  /* 0x0000000000017941 */ /* 0x000fea0003800000 */
.L_x_2278:
        /* <DEDUP_REMOVED lines=8> */
.L_x_2281:
[----:B------:R-:W-:Y:S05]  /*144f0*/  BSYNC B1 ;  /* 0x0000000000017941 */ /* 0x000fea0003800000 */
.L_x_2280:
        /* <DEDUP_REMOVED lines=13> */
.L_x_2282:
        /* <DEDUP_REMOVED lines=13> */
.L_x_2283:
        /* <DEDUP_REMOVED lines=13> */
.L_x_2284:
        /* <DEDUP_REMOVED lines=13> */
.L_x_2285:
        /* <DEDUP_REMOVED lines=8> */
.L_x_2277:
[----:B------:R-:W-:Y:S05]  /*148c0*/  BSYNC B0 ;  /* 0x0000000000007941 */ /* 0x000fea0003800000 */
.L_x_2276:
[----:B0-----:R-:W-:Y:S02]  /*148d0*/  VIADD R0, R8, 0x1 ;  /* 0x0000000108007836 */ /* 0x001fe40000000000 */
[----:B-1----:R-:W-:-:S03]  /*148e0*/  IMAD.MOV.U32 R3, RZ, RZ, RZ ;  /* 0x000000ffff037224 */ /* 0x002fc600078e00ff */
[----:B------:R-:W-:-:S04]  /*148f0*/  ISETP.NE.AND P0, PT, R0, 0x2, PT ;  /* 0x000000020000780c */ /* 0x000fc80003f05270 */
[----:B------:R-:W-:Y:S02]  /*14900*/  SEL R2, RZ, 0x1, P0 ;  /* 0x00000001ff027807 */ /* 0x000fe40000000000 */
[----:B------:R-:W-:Y:S02]  /*14910*/  SEL R0, R0, RZ, P0 ;  /* 0x000000ff00007207 */ /* 0x000fe40000000000 */
[----:B------:R-:W-:-:S07]  /*14920*/  LOP3.LUT R9, R9, R2, RZ, 0x3c, !PT ;  /* 0x0000000209097212 */ /* 0x000fce00078e3cff */
.L_x_2201:
[----:B------:R-:W0:Y:S01]  /*14930*/  S2R R5, SR_CgaCtaId ;  /* 0x0000000000057919 */ /* 0x000e220000008800 */
[----:B------:R-:W-:Y:S02]  /*14940*/  MOV R2, 0x400 ;  /* 0x0000040000027802 */ /* 0x000fe40000000f00 */
[----:B------:R-:W-:Y:S02]  /*14950*/  SHF.L.U32 R3, R3, 0x1f, RZ ;  /* 0x0000001f03037819 */ /* 0x000fe400000006ff */
[----:B0-----:R-:W-:-:S04]  /*14960*/  LEA R2, R5, R2, 0x18 ;  /* 0x0000000205027211 */ /* 0x001fc800078ec0ff */
[----:B------:R-:W0:Y:S02]  /*14970*/  SYNCS.PHASECHK.TRANS64.TRYWAIT P0, [R2+URZ+0x38820], R3 ;  /* 0x03882003020075a7 */ /* 0x000e24000800017f */
[----:B0-----:R-:W-:Y:S05]  /*14980*/  @!P0 BRA `(.L_x_2286) ;  /* 0x0000001400448947 */ /* 0x001fea0003800000 */
.L_x_2327:
[----:B------:R-:W-:-:S03]  /*14990*/  UMOV UR4, 0xffffffff ;  /* 0xffffffff00047882 */ /* 0x000fc60000000000 */
[----:B------:R-:W-:Y:S05]  /*149a0*/  BRA.DIV UR4, `(.L_x_2287) ;  /* 0x0000001604507947 */ /* 0x000fea000b800000 */
[----:B0-----:R-:W0:Y:S02]  /*149b0*/  S2R R3, SR_TID.X ;  /* 0x0000000000037919 */ /* 0x001e240000002100 */
[----:B0-----:R-:W-:-:S04]  /*149c0*/  SHF.R.U32.HI R3, RZ, 0x5, R3 ;  /* 0x00000005ff037819 */ /* 0x001fc80000011603 */
[----:B------:R-:W-:-:S05]  /*149d0*/  LOP3.LUT R3, R3, 0x3, RZ, 0xc0, !PT ;  /* 0x0000000303037812 */ /* 0x000fca00078ec0ff */
[----:B------:R0:W1:Y:S02]  /*149e0*/  SHFL.IDX PT, R14, R3, RZ, 0x1f ;  /* 0x00001fff030e7589 */ /* 0x00006400000e0000 */
.L_x_2330:
[----:B-1----:R-:W-:-:S13]  /*149f0*/  ISETP.NE.AND P0, PT, R14, RZ, PT ;  /* 0x000000ff0e00720c */ /* 0x002fda0003f05270 */
[----:B------:R-:W-:Y:S05]  /*14a00*/  @P0 BRA `(.L_x_2163) ;  /* 0x0000000000880947 */ /* 0x000fea0003800000 */
[----:B------:R-:W-:-:S03]  /*14a10*/  UMOV UR4, 0xffffffff ;  /* 0xffffffff00047882 */ /* 0x000fc60000000000 */
[----:B------:R-:W-:Y:S05]  /*14a20*/  BRA.DIV UR4, `(.L_x_2288) ;  /* 0x0000001604647947 */ /* 0x000fea000b800000 */
[----:B------:R-:W-:-:S13]  /*14a30*/  ELECT P6, URZ, PT ;  /* 0x00000000003f782f */ /* 0x000fda00038c0000 */
.L_x_2333:
[----:B------:R-:W-:Y:S05]  /*14a40*/  @!P6 BRA `(.L_x_2163) ;  /* 0x000000000078e947 */ /* 0x000fea0003800000 */
[----:B0-----:R-:W2:Y:S02]  /*14a50*/  LDL.LU R3, [R1+0x14] ;  /* 0x0000140001037983 */ /* 0x001ea40000300800 */
[----:B--2---:R-:W-:-:S04]  /*14a60*/  LOP3.LUT R3, R3, 0x2, RZ, 0xfc, !PT ;  /* 0x0000000203037812 */ /* 0x004fc800078efcff */
[----:B------:R-:W-:-:S13]  /*14a70*/  ISETP.NE.AND P2, PT, R3, 0x3, PT ;  /* 0x000000030300780c */ /* 0x000fda0003f45270 */
[----:B------:R-:W-:Y:S05]  /*14a80*/  @!P2 BRA `(.L_x_2289) ;  /* 0x000000000004a947 */ /* 0x000fea0003800000 */
[----:B------:R-:W-:Y:S01]  /*14a90*/  BPT.TRAP 0x1 ;  /* 0x000000040000795c */ /* 0x000fe20000300000 */
.L_x_2289:
        /* <DEDUP_REMOVED lines=12> */
.L_x_2334:
[----:B------:R-:W1:Y:S02]  /*14b60*/  SYNCS.PHASECHK.TRANS64.TRYWAIT P0, [R3+URZ], R4 ;  /* 0x00000004030075a7 */ /* 0x000e64000800017f */
[----:B-1----:R-:W-:Y:S05]  /*14b70*/  @!P0 BRA `(.L_x_2291) ;  /* 0x0000001400448947 */ /* 0x002fea0003800000 */
.L_x_2335:
[----:B------:R-:W-:Y:S05]  /*14b80*/  @!P2 BRA `(.L_x_2292) ;  /* 0x000000000004a947 */ /* 0x000fea0003800000 */
[----:B------:R-:W-:Y:S01]  /*14b90*/  BPT.TRAP 0x1 ;  /* 0x000000040000795c */ /* 0x000fe20000300000 */
.L_x_2292:
[----:B-1----:R-:W-:-:S05]  /*14ba0*/  VIADD R3, R2, 0x38860 ;  /* 0x0003886002037836 */ /* 0x002fca0000000000 */
[----:B------:R-:W-:-:S04]  /*14bb0*/  LEA R0, R0, R3, 0x3 ;  /* 0x0000000300007211 */ /* 0x000fc800078e18ff */
[----:B------:R-:W1:Y:S02]  /*14bc0*/  SYNCS.PHASECHK.TRANS64.TRYWAIT P0, [R0+URZ], R5 ;  /* 0x00000005000075a7 */ /* 0x000e64000800017f */
[----:B-1----:R-:W-:Y:S05]  /*14bd0*/  @!P0 BRA `(.L_x_2293) ;  /* 0x0000001400408947 */ /* 0x002fea0003800000 */
.L_x_2336:
[----:B------:R-:W-:-:S07]  /*14be0*/  IMAD R3, R8, 0x8, R3 ;  /* 0x0000000808037824 */ /* 0x000fce00078e0203 */
.L_x_2294:
[----:B--2---:R2:W3:Y:S02]  /*14bf0*/  SYNCS.PHASECHK.TRANS64.TRYWAIT P0, [R3+URZ], R4 ;  /* 0x00000004030075a7 */ /* 0x0044e4000800017f */
[----:B---3--:R-:W-:Y:S05]  /*14c00*/  @!P0 NANOSLEEP.SYNCS 0x989680 ;  /* 0x009896800000895d */ /* 0x008fea0003900000 */
[----:B------:R-:W3:Y:S02]  /*14c10*/  @!P0 SYNCS.PHASECHK.TRANS64 P0, [R3+URZ], R4 ;  /* 0x00000004030085a7 */ /* 0x000ee4000800007f */
[----:B---3--:R-:W-:Y:S05]  /*14c20*/  @!P0 BRA `(.L_x_2294) ;  /* 0xfffffffc00f08947 */ /* 0x008fea000383ffff */
.L_x_2163:
[----:B------:R-:W-:Y:S05]  /*14c30*/  BSYNC B6 ;  /* 0x0000000000067941 */ /* 0x000fea0003800000 */
.L_x_2160:
[----:B------:R-:W-:Y:S05]  /*14c40*/  EXIT ;  /* 0x000000000000794d */ /* 0x000fea0003800000 */
.L_x_2167:
[----:B------:R-:W-:-:S13]  /*14c50*/  R2UR UR4, R16 ;  /* 0x00000000100472ca */ /* 0x000fda00000e0000 */
[----:B0-----:R-:W-:-:S04]  /*14c60*/  IMAD.U32 R3, RZ, RZ, UR4 ;  /* 0x00000004ff037e24 */ /* 0x001fc8000f8e00ff */
[----:B------:R0:W1:Y:S03]  /*14c70*/  SYNCS.PHASECHK.TRANS64.TRYWAIT P1, [R3+URZ+0x38800], R2 ;  /* 0x03880002030075a7 */ /* 0x000066000802017f */
[----:B-1----:R-:W-:Y:S05]  /*14c80*/  @!P1 NANOSLEEP.SYNCS 0x989680 ;  /* 0x009896800000995d */ /* 0x002fea0003900000 */
[----:B------:R-:W1:Y:S02]  /*14c90*/  @!P1 SYNCS.PHASECHK.TRANS64 P1, [R3+URZ+0x38800], R2 ;  /* 0x03880002030095a7 */ /* 0x000e64000802007f */
[----:B-1----:R-:W-:Y:S05]  /*14ca0*/  @!P1 BRA `(.L_x_2167) ;  /* 0xfffffffc00e89947 */ /* 0x002fea000383ffff */
[----:B------:R-:W-:Y:S05]  /*14cb0*/  BRA `(.L_x_2295) ;  /* 0xfffffec800387947 */ /* 0x000fea000383ffff */
.L_x_2171:
[----:B------:R-:W-:-:S13]  /*14cc0*/  R2UR UR4, R16 ;  /* 0x00000000100472ca */ /* 0x000fda00000e0000 */
[----:B0-----:R-:W-:-:S04]  /*14cd0*/  IMAD.U32 R3, RZ, RZ, UR4 ;  /* 0x00000004ff037e24 */ /* 0x001fc8000f8e00ff */
[----:B------:R0:W2:Y:S03]  /*14ce0*/  SYNCS.PHASECHK.TRANS64.TRYWAIT P2, [R3+URZ+0x38830], R2 ;  /* 0x03883002030075a7 */ /* 0x0000a6000804017f */
[----:B--2---:R-:W-:Y:S05]  /*14cf0*/  @!P2 NANOSLEEP.SYNCS 0x989680 ;  /* 0x009896800000a95d */ /* 0x004fea0003900000 */
[----:B------:R-:W2:Y:S02]  /*14d00*/  @!P2 SYNCS.PHASECHK.TRANS64 P2, [R3+URZ+0x38830], R2 ;  /* 0x038830020300a5a7 */ /* 0x000ea4000804007f */
[----:B--2---:R-:W-:Y:S05]  /*14d10*/  @!P2 BRA `(.L_x_2171) ;  /* 0xfffffffc00e8a947 */ /* 0x004fea000383ffff */
[----:B------:R-:W-:Y:S05]  /*14d20*/  BRA `(.L_x_2170) ;  /* 0xfffffec800587947 */ /* 0x000fea000383ffff */
.L_x_2176:
[----:B------:R-:W-:-:S13]  /*14d30*/  R2UR UR6, R215 ;  /* 0x00000000d70672ca */ /* 0x000fda00000e0000 */
[----:B-1----:R-:W-:-:S04]  /*14d40*/  IMAD.U32 R6, RZ, RZ, UR6 ;  /* 0x00000006ff067e24 */ /* 0x002fc8000f8e00ff */
[----:B------:R1:W2:Y:S03]  /*14d50*/  SYNCS.PHASECHK.TRANS64.TRYWAIT P3, [R6+URZ+0x38830], R3 ;  /* 0x03883003060075a7 */ /* 0x0002a6000806017f */
[----:B--2---:R-:W-:Y:S05]  /*14d60*/  @!P3 NANOSLEEP.SYNCS 0x989680 ;  /* 0x009896800000b95d */ /* 0x004fea0003900000 */
[----:B------:R-:W2:Y:S02]  /*14d70*/  @!P3 SYNCS.PHASECHK.TRANS64 P3, [R6+URZ+0x38830], R3 ;  /* 0x038830030600b5a7 */ /* 0x000ea4000806007f */
[----:B--2---:R-:W-:Y:S05]  /*14d80*/  @!P3 BRA `(.L_x_2176) ;  /* 0xfffffffc00e8b947 */ /* 0x004fea000383ffff */
[----:B------:R-:W-:Y:S05]  /*14d90*/  BRA `(.L_x_2175) ;  /* 0xffffff0000d47947 */ /* 0x000fea000383ffff */
.L_x_2180:
[----:B-1----:R-:W-:-:S04]  /*14da0*/  IMAD.U32 R3, RZ, RZ, UR7 ;  /* 0x00000007ff037e24 */ /* 0x002fc8000f8e00ff */
[----:B------:R1:W2:Y:S03]  /*14db0*/  SYNCS.PHASECHK.TRANS64.TRYWAIT P3, [R3+URZ+0x38850], R0 ;  /* 0x03885000030075a7 */ /* 0x0002a6000806017f */
[----:B--2---:R-:W-:Y:S05]  /*14dc0*/  @!P3 NANOSLEEP.SYNCS 0x989680 ;  /* 0x009896800000b95d */ /* 0x004fea0003900000 */
[----:B------:R-:W2:Y:S02]  /*14dd0*/  @!P3 SYNCS.PHASECHK.TRANS64 P3, [R3+URZ+0x38850], R0 ;  /* 0x038850000300b5a7 */ /* 0x000ea4000806007f */
[----:B--2---:R-:W-:Y:S05]  /*14de0*/  @!P3 BRA `(.L_x_2180) ;  /* 0xfffffffc00ecb947 */ /* 0x004fea000383ffff */
[----:B------:R-:W-:Y:S05]  /*14df0*/  BRA `(.L_x_2179) ;  /* 0xffffff2c00087947 */ /* 0x000fea000383ffff */
.L_x_2186:
[----:B-1----:R-:W-:-:S04]  /*14e00*/  IMAD.U32 R6, RZ, RZ, UR60 ;  /* 0x0000003cff067e24 */ /* 0x002fc8000f8e00ff */
[----:B------:R1:W2:Y:S03]  /*14e10*/  SYNCS.PHASECHK.TRANS64.TRYWAIT P2, [R6+URZ+0x38830], R3 ;  /* 0x03883003060075a7 */ /* 0x0002a6000804017f */
[----:B--2---:R-:W-:Y:S05]  /*14e20*/  @!P2 NANOSLEEP.SYNCS 0x989680 ;  /* 0x009896800000a95d */ /* 0x004fea0003900000 */
[----:B------:R-:W2:Y:S02]  /*14e30*/  @!P2 SYNCS.PHASECHK.TRANS64 P2, [R6+URZ+0x38830], R3 ;  /* 0x038830030600a5a7 */ /* 0x000ea4000804007f */
[----:B--2---:R-:W-:Y:S05]  /*14e40*/  @!P2 BRA `(.L_x_2186) ;  /* 0xfffffffc00eca947 */ /* 0x004fea000383ffff */
[----:B------:R-:W-:Y:S05]  /*14e50*/  BRA `(.L_x_2185) ;  /* 0xffffff4000bc7947 */ /* 0x000fea000383ffff */
.L_x_2190:
[----:B-1----:R-:W-:-:S04]  /*14e60*/  IMAD.U32 R3, RZ, RZ, UR11 ;  /* 0x0000000bff037e24 */ /* 0x002fc8000f8e00ff */
[----:B------:R1:W2:Y:S03]  /*14e70*/  SYNCS.PHASECHK.TRANS64.TRYWAIT P2, [R3+URZ+0x38850], R0 ;  /* 0x03885000030075a7 */ /* 0x0002a6000804017f */
[----:B--2---:R-:W-:Y:S05]  /*14e80*/  @!P2 NANOSLEEP.SYNCS 0x989680 ;  /* 0x009896800000a95d */ /* 0x004fea0003900000 */
[----:B------:R-:W2:Y:S02]  /*14e90*/  @!P2 SYNCS.PHASECHK.TRANS64 P2, [R3+URZ+0x38850], R0 ;  /* 0x038850000300a5a7 */ /* 0x000ea4000804007f */
[----:B--2---:R-:W-:Y:S05]  /*14ea0*/  @!P2 BRA `(.L_x_2190) ;  /* 0xfffffffc00eca947 */ /* 0x004fea000383ffff */
[----:B------:R-:W-:Y:S05]  /*14eb0*/  BRA `(.L_x_2189) ;  /* 0xffffff6800f47947 */ /* 0x000fea000383ffff */
.L_x_2195:
[----:B-1----:R-:W-:-:S04]  /*14ec0*/  IMAD.U32 R5, RZ, RZ, UR5 ;  /* 0x00000005ff057e24 */ /* 0x002fc8000f8e00ff */
[----:B------:R1:W2:Y:S03]  /*14ed0*/  SYNCS.PHASECHK.TRANS64.TRYWAIT P0, [R5+URZ+0x38850], R8 ;  /* 0x03885008050075a7 */ /* 0x0002a6000800017f */
[----:B--2---:R-:W-:Y:S05]  /*14ee0*/  @!P0 NANOSLEEP.SYNCS 0x989680 ;  /* 0x009896800000895d */ /* 0x004fea0003900000 */
[----:B------:R-:W2:Y:S02]  /*14ef0*/  @!P0 SYNCS.PHASECHK.TRANS64 P0, [R5+URZ+0x38850], R8 ;  /* 0x03885008050085a7 */ /* 0x000ea4000800007f */
[----:B--2---:R-:W-:Y:S05]  /*14f00*/  @!P0 BRA `(.L_x_2195) ;  /* 0xfffffffc00ec8947 */ /* 0x004fea000383ffff */
[----:B------:R-:W-:Y:S05]  /*14f10*/  BRA `(.L_x_2194) ;  /* 0xffffff8000e07947 */ /* 0x000fea000383ffff */
.L_x_2206:
[----:B------:R-:W-:Y:S02]  /*14f20*/  IMAD.MOV.U32 R13, RZ, RZ, R0 ;  /* 0x000000ffff0d7224 */ /* 0x000fe400078e0000 */
[----:B------:R-:W-:Y:S02]  /*14f30*/  IMAD.MOV.U32 R12, RZ, RZ, RZ ;  /* 0x000000ffff0c7224 */ /* 0x000fe400078e00ff */
[----:B------:R-:W-:Y:S02]  /*14f40*/  IMAD.MOV.U32 R11, RZ, RZ, 0x1f ;  /* 0x0000001fff0b7424 */ /* 0x000fe400078e00ff */
[----:B------:R-:W-:-:S07]  /*14f50*/  IMAD.MOV.U32 R15, RZ, RZ, -0x1 ;  /* 0xffffffffff0f7424 */ /* 0x000fce00078e00ff */
[----:B------:R-:W-:Y:S05]  /*14f60*/  WARPSYNC.COLLECTIVE R15, `(.L_x_2296) ;  /* 0x000000000f087348 */ /* 0x000fea0003c00000 */
[----:B------:R0:W1:Y:S02]  /*14f70*/  SHFL.IDX P6, R14, R13, R12, R11 ;  /* 0x0000000c0d0e7389 */ /* 0x00006400000c000b */
[----:B01----:R-:W-:Y:S01]  /*14f80*/  ENDCOLLECTIVE ;  /* 0x000000000000791b */ /* 0x003fe20003800000 */
.L_x_2296:
[----:B------:R-:W-:Y:S05]  /*14f90*/  BRA `(.L_x_2297) ;  /* 0xffffffbc00d07947 */ /* 0x000fea000383ffff */
.L_x_2208:
[----:B------:R-:W-:Y:S01]  /*14fa0*/  BSSY B0, `(.L_x_2298) ;  /* 0x0000006000007945 */ /* 0x000fe20003800000 */
[----:B------:R-:W-:-:S07]  /*14fb0*/  IMAD.MOV.U32 R15, RZ, RZ, -0x1 ;  /* 0xffffffffff0f7424 */ /* 0x000fce00078e00ff */
[----:B0-----:R-:W-:Y:S05]  /*14fc0*/  WARPSYNC.COLLECTIVE R15, `(.L_x_2299) ;  /* 0x000000000f0c7348 */ /* 0x001fea0003c00000 */
[----:B------:R-:W-:Y:S02]  /*14fd0*/  ELECT P6, UR62, PT ;  /* 0x00000000003e782f */ /* 0x000fe400038c0000 */
[----:B------:R-:W-:Y:S01]  /*14fe0*/  MOV R14, UR62 ;  /* 0x0000003e000e7c02 */ /* 0x000fe20008000f00 */
[----:B0-----:R-:W-:Y:S10]  /*14ff0*/  ENDCOLLECTIVE ;  /* 0x000000000000791b */ /* 0x001ff40003800000 */
.L_x_2299:
[----:B------:R-:W-:Y:S05]  /*15000*/  BSYNC B0 ;  /* 0x0000000000007941 */ /* 0x000fea0003800000 */
.L_x_2298:
[----:B------:R-:W-:Y:S05]  /*15010*/  BRA `(.L_x_2300) ;  /* 0xffffffbc00d07947 */ /* 0x000fea000383ffff */
.L_x_2210:
[----:B0-----:R-:W-:-:S04]  /*15020*/  IMAD.U32 R3, RZ, RZ, UR38 ;  /* 0x00000026ff037e24 */ /* 0x001fc8000f8e00ff */
[----:B------:R0:W1:Y:S03]  /*15030*/  SYNCS.PHASECHK.TRANS64.TRYWAIT P0, [R3+URZ+0x38840], R0 ;  /* 0x03884000030075a7 */ /* 0x000066000800017f */
[----:B-1----:R-:W-:Y:S05]  /*15040*/  @!P0 NANOSLEEP.SYNCS 0x989680 ;  /* 0x009896800000895d */ /* 0x002fea0003900000 */
[----:B------:R-:W1:Y:S02]  /*15050*/  @!P0 SYNCS.PHASECHK.TRANS64 P0, [R3+URZ+0x38840], R0 ;  /* 0x03884000030085a7 */ /* 0x000e64000800007f */
[----:B-1----:R-:W-:Y:S05]  /*15060*/  @!P0 BRA `(.L_x_2210) ;  /* 0xfffffffc00ec8947 */ /* 0x002fea000383ffff */
[----:B------:R-:W-:Y:S05]  /*15070*/  BRA `(.L_x_2301) ;  /* 0xffffffc0002c7947 */ /* 0x000fea000383ffff */
.L_x_2213:
        /* <DEDUP_REMOVED lines=9> */
.L_x_2302:
[----:B------:R-:W-:Y:S02]  /*15110*/  IMAD.MOV.U32 R13, RZ, RZ, R7 ;  /* 0x000000ffff0d7224 */ /* 0x000fe400078e0007 */
[----:B------:R-:W-:-:S07]  /*15120*/  IMAD.MOV.U32 R2, RZ, RZ, R14 ;  /* 0x000000ffff027224 */ /* 0x000fce00078e000e */
[----:B------:R-:W-:Y:S05]  /*15130*/  WARPSYNC.COLLECTIVE R15, `(.L_x_2303) ;  /* 0x000000000f087348 */ /* 0x000fea0003c00000 */
[----:B------:R0:W1:Y:S02]  /*15140*/  SHFL.IDX P6, R14, R13, R12, R11 ;  /* 0x0000000c0d0e7389 */ /* 0x00006400000c000b */
[----:B01----:R-:W-:Y:S01]  /*15150*/  ENDCOLLECTIVE ;  /* 0x000000000000791b */ /* 0x003fe20003800000 */
.L_x_2303:
[----:B------:R-:W-:Y:S01]  /*15160*/  ULDC UR4, c[0x0][0x288] ;  /* 0x0000a20000047ab9 */ /* 0x000fe20000000800 */
[----:B------:R-:W-:Y:S01]  /*15170*/  ULDC.64 UR6, c[0x0][0x208] ;  /* 0x0000820000067ab9 */ /* 0x000fe20000000a00 */
[----:B------:R-:W-:-:S05]  /*15180*/  IMAD R0, R20, UR4, RZ ;  /* 0x0000000414007c24 */ /* 0x000fca000f8e02ff */
[----:B------:R-:W-:Y:S01]  /*15190*/  ISETP.GE.AND P3, PT, R8, R0, PT ;  /* 0x000000000800720c */ /* 0x000fe20003f66270 */
[----:B------:R-:W-:Y:S02]  /*151a0*/  IMAD.MOV.U32 R13, RZ, RZ, R6 ;  /* 0x000000ffff0d7224 */ /* 0x000fe400078e0006 */
[----:B------:R-:W-:-:S10]  /*151b0*/  IMAD.MOV.U32 R12, RZ, RZ, 0x1 ;  /* 0x00000001ff0c7424 */ /* 0x000fd400078e00ff */
[----:B------:R-:W-:Y:S01]  /*151c0*/  @!P3 LEA R21, R9, UR38, 0x1 ;  /* 0x000000260915bc11 */ /* 0x000fe2000f8e08ff */
[----:B------:R-:W-:-:S05]  /*151d0*/  IMAD.MOV.U32 R3, RZ, RZ, R14 ;  /* 0x000000ffff037224 */ /* 0x000fca00078e000e */
        /* <DEDUP_REMOVED lines=15> */
.L_x_2304:
[----:B------:R-:W-:Y:S01]  /*152d0*/  VIADD R3, R8, 0x20 ;  /* 0x0000002008037836 */ /* 0x000fe20000000000 */
[----:B------:R-:W-:Y:S01]  /*152e0*/  @!P3 LEA R20, R9, UR38, 0x1 ;  /* 0x000000260914bc11 */ /* 0x000fe2000f8e08ff */
[----:B------:R-:W-:Y:S02]  /*152f0*/  IMAD.MOV.U32 R13, RZ, RZ, R7 ;  /* 0x000000ffff0d7224 */ /* 0x000fe400078e0007 */
[----:B------:R-:W-:-:S07]  /*15300*/  IMAD.MOV.U32 R5, RZ, RZ, R14 ;  /* 0x000000ffff057224 */ /* 0x000fce00078e000e */
[----:B------:R-:W-:Y:S05]  /*15310*/  WARPSYNC.COLLECTIVE R15, `(.L_x_2305) ;  /* 0x000000000f087348 */ /* 0x000fea0003c00000 */
[----:B------:R0:W1:Y:S02]  /*15320*/  SHFL.IDX P6, R14, R13, R12, R11 ;  /* 0x0000000c0d0e7389 */ /* 0x00006400000c000b */
[----:B01----:R-:W-:Y:S01]  /*15330*/  ENDCOLLECTIVE ;  /* 0x000000000000791b */ /* 0x003fe20003800000 */
.L_x_2305:
[----:B------:R-:W-:Y:S01]  /*15340*/  ULDC.64 UR4, c[0x0][0x208] ;  /* 0x0000820000047ab9 */ /* 0x000fe20000000a00 */
[----:B------:R-:W-:Y:S01]  /*15350*/  IMAD.MOV.U32 R13, RZ, RZ, R6 ;  /* 0x000000ffff0d7224 */ /* 0x000fe200078e0006 */
[----:B------:R-:W-:Y:S01]  /*15360*/  MOV R12, 0x2 ;  /* 0x00000002000c7802 */ /* 0x000fe20000000f00 */
        /* <DEDUP_REMOVED lines=13> */
.L_x_2306:
[----:B------:R-:W-:Y:S01]  /*15440*/  VIADD R5, R8, 0x30 ;  /* 0x0000003008057836 */ /* 0x000fe20000000000 */
[----:B------:R-:W-:Y:S01]  /*15450*/  @!P3 LEA R21, R9, UR38, 0x1 ;  /* 0x000000260915bc11 */ /* 0x000fe2000f8e08ff */
[----:B------:R-:W-:Y:S02]  /*15460*/  IMAD.MOV.U32 R13, RZ, RZ, R7 ;  /* 0x000000ffff0d7224 */ /* 0x000fe400078e0007 */
[----:B------:R-:W-:-:S07]  /*15470*/  IMAD.MOV.U32 R3, RZ, RZ, R14 ;  /* 0x000000ffff037224 */ /* 0x000fce00078e000e */
[----:B------:R-:W-:Y:S05]  /*15480*/  WARPSYNC.COLLECTIVE R15, `(.L_x_2307) ;  /* 0x000000000f087348 */ /* 0x000fea0003c00000 */
[----:B------:R0:W1:Y:S02]  /*15490*/  SHFL.IDX P6, R14, R13, R12, R11 ;  /* 0x0000000c0d0e7389 */ /* 0x00006400000c000b */
[----:B01----:R-:W-:Y:S01]  /*154a0*/  ENDCOLLECTIVE ;  /* 0x000000000000791b */ /* 0x003fe20003800000 */
.L_x_2307:
        /* <DEDUP_REMOVED lines=16> */
.L_x_2308:
[----:B------:R-:W-:Y:S01]  /*155b0*/  VIADD R3, R8, 0x40 ;  /* 0x0000004008037836 */ /* 0x000fe20000000000 */
[----:B------:R-:W-:Y:S01]  /*155c0*/  @!P3 LEA R20, R9, UR38, 0x1 ;  /* 0x000000260914bc11 */ /* 0x000fe2000f8e08ff */
[----:B------:R-:W-:Y:S02]  /*155d0*/  IMAD.MOV.U32 R13, RZ, RZ, R7 ;  /* 0x000000ffff0d7224 */ /* 0x000fe400078e0007 */
[----:B------:R-:W-:-:S07]  /*155e0*/  IMAD.MOV.U32 R5, RZ, RZ, R14 ;  /* 0x000000ffff057224 */ /* 0x000fce00078e000e */
[----:B------:R-:W-:Y:S05]  /*155f0*/  WARPSYNC.COLLECTIVE R15, `(.L_x_2309) ;  /* 0x000000000f087348 */ /* 0x000fea0003c00000 */
[----:B------:R0:W1:Y:S02]  /*15600*/  SHFL.IDX P6, R14, R13, R12, R11 ;  /* 0x0000000c0d0e7389 */ /* 0x00006400000c000b */
[----:B01----:R-:W-:Y:S01]  /*15610*/  ENDCOLLECTIVE ;  /* 0x000000000000791b */ /* 0x003fe20003800000 */
.L_x_2309:
        /* <DEDUP_REMOVED lines=16> */
.L_x_2310:
[----:B------:R-:W-:Y:S01]  /*15720*/  VIADD R5, R8, 0x50 ;  /* 0x0000005008057836 */ /* 0x000fe20000000000 */
[----:B------:R-:W-:Y:S01]  /*15730*/  @!P3 LEA R21, R9, UR38, 0x1 ;  /* 0x000000260915bc11 */ /* 0x000fe2000f8e08ff */
[----:B------:R-:W-:Y:S02]  /*15740*/  IMAD.MOV.U32 R13, RZ, RZ, R7 ;  /* 0x000000ffff0d7224 */ /* 0x000fe400078e0007 */
[----:B------:R-:W-:-:S07]  /*15750*/  IMAD.MOV.U32 R3, RZ, RZ, R14 ;  /* 0x000000ffff037224 */ /* 0x000fce00078e000e */
[----:B------:R-:W-:Y:S05]  /*15760*/  WARPSYNC.COLLECTIVE R15, `(.L_x_2311) ;  /* 0x000000000f087348 */ /* 0x000fea0003c00000 */
[----:B------:R0:W1:Y:S02]  /*15770*/  SHFL.IDX P6, R14, R13, R12, R11 ;  /* 0x0000000c0d0e7389 */ /* 0x00006400000c000b */
[----:B01----:R-:W-:Y:S01]  /*15780*/  ENDCOLLECTIVE ;  /* 0x000000000000791b */ /* 0x003fe20003800000 */
.L_x_2311:
        /* <DEDUP_REMOVED lines=16> */
.L_x_2312:
[----:B------:R-:W-:Y:S01]  /*15890*/  VIADD R3, R8, 0x60 ;  /* 0x0000006008037836 */ /* 0x000fe20000000000 */
[----:B------:R-:W-:Y:S01]  /*158a0*/  @!P3 LEA R20, R9, UR38, 0x1 ;  /* 0x000000260914bc11 */ /* 0x000fe2000f8e08ff */
[----:B------:R-:W-:Y:S02]  /*158b0*/  IMAD.MOV.U32 R13, RZ, RZ, R7 ;  /* 0x000000ffff0d7224 */ /* 0x000fe400078e0007 */
[----:B------:R-:W-:-:S07]  /*158c0*/  IMAD.MOV.U32 R5, RZ, RZ, R14 ;  /* 0x000000ffff057224 */ /* 0x000fce00078e000e */
[----:B------:R-:W-:Y:S05]  /*158d0*/  WARPSYNC.COLLECTIVE R15, `(.L_x_2313) ;  /* 0x000000000f087348 */ /* 0x000fea0003c00000 */
[----:B------:R0:W1:Y:S02]  /*158e0*/  SHFL.IDX P6, R14, R13, R12, R11 ;  /* 0x0000000c0d0e7389 */ /* 0x00006400000c000b */
[----:B01----:R-:W-:Y:S01]  /*158f0*/  ENDCOLLECTIVE ;  /* 0x000000000000791b */ /* 0x003fe20003800000 */
.L_x_2313:
        /* <DEDUP_REMOVED lines=16> */
.L_x_2314:
[----:B------:R-:W-:Y:S01]  /*15a00*/  @!P3 LEA R21, R9, UR38, 0x1 ;  /* 0x000000260915bc11 */ /* 0x000fe2000f8e08ff */
[----:B------:R-:W-:Y:S02]  /*15a10*/  IMAD.MOV.U32 R13, RZ, RZ, R7 ;  /* 0x000000ffff0d7224 */ /* 0x000fe400078e0007 */
[----:B------:R-:W-:-:S07]  /*15a20*/  IMAD.MOV.U32 R3, RZ, RZ, R14 ;  /* 0x000000ffff037224 */ /* 0x000fce00078e000e */
[----:B------:R-:W-:Y:S05]  /*15a30*/  WARPSYNC.COLLECTIVE R15, `(.L_x_2315) ;  /* 0x000000000f087348 */ /* 0x000fea0003c00000 */
[----:B------:R0:W1:Y:S02]  /*15a40*/  SHFL.IDX P6, R14, R13, R12, R11 ;  /* 0x0000000c0d0e7389 */ /* 0x00006400000c000b */
[----:B01----:R-:W-:Y:S01]  /*15a50*/  ENDCOLLECTIVE ;  /* 0x000000000000791b */ /* 0x003fe20003800000 */
.L_x_2315:
        /* <DEDUP_REMOVED lines=15> */
.L_x_2316:
[----:B------:R-:W-:Y:S01]  /*15b50*/  IMAD.MOV.U32 R13, RZ, RZ, R7 ;  /* 0x000000ffff0d7224 */ /* 0x000fe200078e0007 */
[----:B------:R-:W-:-:S07]  /*15b60*/  MOV R4, R14 ;  /* 0x0000000e00047202 */ /* 0x000fce0000000f00 */
[----:B------:R-:W-:Y:S05]  /*15b70*/  WARPSYNC.COLLECTIVE R15, `(.L_x_2317) ;  /* 0x000000000f087348 */ /* 0x000fea0003c00000 */
[----:B------:R0:W1:Y:S02]  /*15b80*/  SHFL.IDX P6, R14, R13, R12, R11 ;  /* 0x0000000c0d0e7389 */ /* 0x00006400000c000b */
[----:B01----:R-:W-:Y:S01]  /*15b90*/  ENDCOLLECTIVE ;  /* 0x000000000000791b */ /* 0x003fe20003800000 */
.L_x_2317:
[----:B------:R-:W-:Y:S05]  /*15ba0*/  BRA `(.L_x_2318) ;  /* 0xffffffc000947947 */ /* 0x000fea000383ffff */
.L_x_2216:
[----:B-1----:R-:W-:-:S04]  /*15bb0*/  IMAD.U32 R3, RZ, RZ, UR38 ;  /* 0x00000026ff037e24 */ /* 0x002fc8000f8e00ff */
[----:B------:R1:W2:Y:S03]  /*15bc0*/  SYNCS.PHASECHK.TRANS64.TRYWAIT P0, [R3+URZ+0x38820], R2 ;  /* 0x03882002030075a7 */ /* 0x0002a6000800017f */
[----:B--2---:R-:W-:Y:S05]  /*15bd0*/  @!P0 NANOSLEEP.SYNCS 0x989680 ;  /* 0x009896800000895d */ /* 0x004fea0003900000 */
[----:B------:R-:W2:Y:S02]  /*15be0*/  @!P0 SYNCS.PHASECHK.TRANS64 P0, [R3+URZ+0x38820], R2 ;  /* 0x03882002030085a7 */ /* 0x000ea4000800007f */
[----:B--2---:R-:W-:Y:S05]  /*15bf0*/  @!P0 BRA `(.L_x_2216) ;  /* 0xfffffffc00ec8947 */ /* 0x004fea000383ffff */
[----:B------:R-:W-:Y:S05]  /*15c00*/  BRA `(.L_x_2319) ;  /* 0xffffffc000f47947 */ /* 0x000fea000383ffff */
.L_x_2223:
[----:B-1----:R-:W-:-:S04]  /*15c10*/  IMAD.U32 R3, RZ, RZ, UR38 ;  /* 0x00000026ff037e24 */ /* 0x002fc8000f8e00ff */
[----:B------:R1:W2:Y:S03]  /*15c20*/  SYNCS.PHASECHK.TRANS64.TRYWAIT P0, [R3+URZ+0x38848], R2 ;  /* 0x03884802030075a7 */ /* 0x0002a6000800017f */
[----:B--2---:R-:W-:Y:S05]  /*15c30*/  @!P0 NANOSLEEP.SYNCS 0x989680 ;  /* 0x009896800000895d */ /* 0x004fea0003900000 */
[----:B------:R-:W2:Y:S02]  /*15c40*/  @!P0 SYNCS.PHASECHK.TRANS64 P0, [R3+URZ+0x38848], R2 ;  /* 0x03884802030085a7 */ /* 0x000ea4000800007f */
[----:B--2---:R-:W-:Y:S05]  /*15c50*/  @!P0 BRA `(.L_x_2223) ;  /* 0xfffffffc00ec8947 */ /* 0x004fea000383ffff */
[----:B------:R-:W-:Y:S05]  /*15c60*/  BRA `(.L_x_2320) ;  /* 0xffffffc400d07947 */ /* 0x000fea000383ffff */
.L_x_2231:
[----:B0-----:R-:W-:-:S04]  /*15c70*/  IMAD.U32 R3, RZ, RZ, UR38 ;  /* 0x00000026ff037e24 */ /* 0x001fc8000f8e00ff */
[----:B------:R0:W1:Y:S03]  /*15c80*/  SYNCS.PHASECHK.TRANS64.TRYWAIT P0, [R3+URZ+0x38860], R2 ;  /* 0x03886002030075a7 */ /* 0x000066000800017f */
[----:B-1----:R-:W-:Y:S05]  /*15c90*/  @!P0 NANOSLEEP.SYNCS 0x989680 ;  /* 0x009896800000895d */ /* 0x002fea0003900000 */
[----:B------:R-:W1:Y:S02]  /*15ca0*/  @!P0 SYNCS.PHASECHK.TRANS64 P0, [R3+URZ+0x38860], R2 ;  /* 0x03886002030085a7 */ /* 0x000e64000800007f */
[----:B-1----:R-:W-:Y:S05]  /*15cb0*/  @!P0 BRA `(.L_x_2231) ;  /* 0xfffffffc00ec8947 */ /* 0x002fea000383ffff */
[----:B------:R-:W-:Y:S05]  /*15cc0*/  BRA `(.L_x_2321) ;  /* 0xffffffc800e47947 */ /* 0x000fea000383ffff */
.L_x_2242:
[----:B-1----:R-:W-:-:S04]  /*15cd0*/  IMAD.U32 R3, RZ, RZ, UR38 ;  /* 0x00000026ff037e24 */ /* 0x002fc8000f8e00ff */
[----:B------:R1:W2:Y:S03]  /*15ce0*/  SYNCS.PHASECHK.TRANS64.TRYWAIT P0, [R3+URZ+0x38840], R2 ;  /* 0x03884002030075a7 */ /* 0x0002a6000800017f */
[----:B--2---:R-:W-:Y:S05]  /*15cf0*/  @!P0 NANOSLEEP.SYNCS 0x989680 ;  /* 0x009896800000895d */ /* 0x004fea0003900000 */
[----:B------:R-:W2:Y:S02]  /*15d00*/  @!P0 SYNCS.PHASECHK.TRANS64 P0, [R3+URZ+0x38840], R2 ;  /* 0x03884002030085a7 */ /* 0x000ea4000800007f */
[----:B--2---:R-:W-:Y:S05]  /*15d10*/  @!P0 BRA `(.L_x_2242) ;  /* 0xfffffffc00ec8947 */ /* 0x004fea000383ffff */
[----:B------:R-:W-:Y:S05]  /*15d20*/  BRA `(.L_x_2322) ;  /* 0xffffffd000747947 */ /* 0x000fea000383ffff */
.L_x_2250:
[----:B0-----:R-:W-:-:S04]  /*15d30*/  IMAD.U32 R3, RZ, RZ, UR38 ;  /* 0x00000026ff037e24 */ /* 0x001fc8000f8e00ff */
[----:B------:R0:W1:Y:S03]  /*15d40*/  SYNCS.PHASECHK.TRANS64.TRYWAIT P0, [R3+URZ+0x38868], R2 ;  /* 0x03886802030075a7 */ /* 0x000066000800017f */
[----:B-1----:R-:W-:Y:S05]  /*15d50*/  @!P0 NANOSLEEP.SYNCS 0x989680 ;  /* 0x009896800000895d */ /* 0x002fea0003900000 */
[----:B------:R-:W1:Y:S02]  /*15d60*/  @!P0 SYNCS.PHASECHK.TRANS64 P0, [R3+URZ+0x38868], R2 ;  /* 0x03886802030085a7 */ /* 0x000e64000800007f */
[----:B-1----:R-:W-:Y:S05]  /*15d70*/  @!P0 BRA `(.L_x_2250) ;  /* 0xfffffffc00ec8947 */ /* 0x002fea000383ffff */
[----:B------:R-:W-:Y:S05]  /*15d80*/  BRA `(.L_x_2323) ;  /* 0xffffffd400847947 */ /* 0x000fea000383ffff */
.L_x_2261:
[----:B-1----:R-:W-:-:S04]  /*15d90*/  IMAD.U32 R3, RZ, RZ, UR38 ;  /* 0x00000026ff037e24 */ /* 0x002fc8000f8e00ff */
[----:B------:R1:W2:Y:S03]  /*15da0*/  SYNCS.PHASECHK.TRANS64.TRYWAIT P0, [R3+URZ+0x38848], R2 ;  /* 0x03884802030075a7 */ /* 0x0002a6000800017f */
[----:B--2---:R-:W-:Y:S05]  /*15db0*/  @!P0 NANOSLEEP.SYNCS 0x989680 ;  /* 0x009896800000895d */ /* 0x004fea0003900000 */
[----:B------:R-:W2:Y:S02]  /*15dc0*/  @!P0 SYNCS.PHASECHK.TRANS64 P0, [R3+URZ+0x38848], R2 ;  /* 0x03884802030085a7 */ /* 0x000ea4000800007f */
[----:B--2---:R-:W-:Y:S05]  /*15dd0*/  @!P0 BRA `(.L_x_2261) ;  /* 0xfffffffc00ec8947 */ /* 0x004fea000383ffff */
[----:B------:R-:W-:Y:S05]  /*15de0*/  BRA `(.L_x_2324) ;  /* 0xffffffdc002c7947 */ /* 0x000fea000383ffff */
.L_x_2269:
[----:B0-----:R-:W-:-:S04]  /*15df0*/  IMAD.U32 R3, RZ, RZ, UR38 ;  /* 0x00000026ff037e24 */ /* 0x001fc8000f8e00ff */
[----:B------:R0:W1:Y:S03]  /*15e00*/  SYNCS.PHASECHK.TRANS64.TRYWAIT P0, [R3+URZ+0x38860], R2 ;  /* 0x03886002030075a7 */ /* 0x000066000800017f */
[----:B-1----:R-:W-:Y:S05]  /*15e10*/  @!P0 NANOSLEEP.SYNCS 0x989680 ;  /* 0x009896800000895d */ /* 0x002fea0003900000 */
[----:B------:R-:W1:Y:S02]  /*15e20*/  @!P0 SYNCS.PHASECHK.TRANS64 P0, [R3+URZ+0x38860], R2 ;  /* 0x03886002030085a7 */ /* 0x000e64000800007f */
[----:B-1----:R-:W-:Y:S05]  /*15e30*/  @!P0 BRA `(.L_x_2269) ;  /* 0xfffffffc00ec8947 */ /* 0x002fea000383ffff */
[----:B------:R-:W-:Y:S05]  /*15e40*/  BRA `(.L_x_2325) ;  /* 0xffffffe000387947 */ /* 0x000fea000383ffff */
.L_x_2279:
[----:B0-----:R0:W1:Y:S02]  /*15e50*/  SYNCS.PHASECHK.TRANS64.TRYWAIT P0, [R3+URZ+0x38860], R0 ;  /* 0x03886000030075a7 */ /* 0x001064000800017f */
[----:B-1----:R-:W-:Y:S05]  /*15e60*/  @!P0 NANOSLEEP.SYNCS 0x989680 ;  /* 0x009896800000895d */ /* 0x002fea0003900000 */
[----:B------:R-:W1:Y:S02]  /*15e70*/  @!P0 SYNCS.PHASECHK.TRANS64 P0, [R3+URZ+0x38860], R0 ;  /* 0x03886000030085a7 */ /* 0x000e64000800007f */
[----:B-1----:R-:W-:Y:S05]  /*15e80*/  @!P0 BRA `(.L_x_2279) ;  /* 0xfffffffc00f08947 */ /* 0x002fea000383ffff */
[----:B------:R-:W-:Y:S05]  /*15e90*/  BRA `(.L_x_2326) ;  /* 0xffffffe400707947 */ /* 0x000fea000383ffff */
.L_x_2286:
[----:B0-----:R0:W1:Y:S02]  /*15ea0*/  SYNCS.PHASECHK.TRANS64.TRYWAIT P0, [R2+URZ+0x38820], R3 ;  /* 0x03882003020075a7 */ /* 0x001064000800017f */
[----:B-1----:R-:W-:Y:S05]  /*15eb0*/  @!P0 NANOSLEEP.SYNCS 0x989680 ;  /* 0x009896800000895d */ /* 0x002fea0003900000 */
[----:B------:R-:W1:Y:S02]  /*15ec0*/  @!P0 SYNCS.PHASECHK.TRANS64 P0, [R2+URZ+0x38820], R3 ;  /* 0x03882003020085a7 */ /* 0x000e64000800007f */
[----:B-1----:R-:W-:Y:S05]  /*15ed0*/  @!P0 BRA `(.L_x_2286) ;  /* 0xfffffffc00f08947 */ /* 0x002fea000383ffff */
[----:B------:R-:W-:Y:S05]  /*15ee0*/  BRA `(.L_x_2327) ;  /* 0xffffffe800a87947 */ /* 0x000fea000383ffff */
.L_x_2287:
        /* <DEDUP_REMOVED lines=11> */
.L_x_2329:
[----:B------:R-:W-:Y:S05]  /*15fa0*/  BSYNC B0 ;  /* 0x0000000000007941 */ /* 0x000fea0003800000 */
.L_x_2328:
[----:B------:R-:W-:Y:S05]  /*15fb0*/  BRA `(.L_x_2330) ;  /* 0xffffffe8008c7947 */ /* 0x000fea000383ffff */
.L_x_2288:
[----:B------:R-:W-:Y:S01]  /*15fc0*/  BSSY B0, `(.L_x_2331) ;  /* 0x0000006000007945 */ /* 0x000fe20003800000 */
[----:B------:R-:W-:-:S07]  /*15fd0*/  IMAD.MOV.U32 R15, RZ, RZ, -0x1 ;  /* 0xffffffffff0f7424 */ /* 0x000fce00078e00ff */
[----:B0-----:R-:W-:Y:S05]  /*15fe0*/  WARPSYNC.COLLECTIVE R15, `(.L_x_2332) ;  /* 0x000000000f0c7348 */ /* 0x001fea0003c00000 */
[----:B------:R-:W-:Y:S02]  /*15ff0*/  ELECT P6, UR62, PT ;  /* 0x00000000003e782f */ /* 0x000fe400038c0000 */
[----:B------:R-:W-:Y:S01]  /*16000*/  MOV R14, UR62 ;  /* 0x0000003e000e7c02 */ /* 0x000fe20008000f00 */
[----:B0-----:R-:W-:Y:S10]  /*16010*/  ENDCOLLECTIVE ;  /* 0x000000000000791b */ /* 0x001ff40003800000 */
.L_x_2332:
[----:B------:R-:W-:Y:S05]  /*16020*/  BSYNC B0 ;  /* 0x0000000000007941 */ /* 0x000fea0003800000 */
.L_x_2331:
[----:B------:R-:W-:Y:S05]  /*16030*/  BRA `(.L_x_2333) ;  /* 0xffffffe800807947 */ /* 0x000fea000383ffff */
.L_x_2290:
[----:B0-----:R0:W1:Y:S02]  /*16040*/  SYNCS.PHASECHK.TRANS64.TRYWAIT P0, [R6+URZ], R5 ;  /* 0x00000005060075a7 */ /* 0x001064000800017f */
[----:B-1----:R-:W-:Y:S05]  /*16050*/  @!P0 NANOSLEEP.SYNCS 0x989680 ;  /* 0x009896800000895d */ /* 0x002fea0003900000 */
[----:B------:R-:W1:Y:S02]  /*16060*/  @!P0 SYNCS.PHASECHK.TRANS64 P0, [R6+URZ], R5 ;  /* 0x00000005060085a7 */ /* 0x000e64000800007f */
[----:B-1----:R-:W-:Y:S05]  /*16070*/  @!P0 BRA `(.L_x_2290) ;  /* 0xfffffffc00f08947 */ /* 0x002fea000383ffff */
[----:B------:R-:W-:Y:S05]  /*16080*/  BRA `(.L_x_2334) ;  /* 0xffffffe800b47947 */ /* 0x000fea000383ffff */
.L_x_2291:
[----:B-1----:R1:W2:Y:S02]  /*16090*/  SYNCS.PHASECHK.TRANS64.TRYWAIT P0, [R3+URZ], R4 ;  /* 0x00000004030075a7 */ /* 0x0022a4000800017f */
[----:B--2---:R-:W-:Y:S05]  /*160a0*/  @!P0 NANOSLEEP.SYNCS 0x989680 ;  /* 0x009896800000895d */ /* 0x004fea0003900000 */
[----:B------:R-:W2:Y:S02]  /*160b0*/  @!P0 SYNCS.PHASECHK.TRANS64 P0, [R3+URZ], R4 ;  /* 0x00000004030085a7 */ /* 0x000ea4000800007f */
[----:B--2---:R-:W-:Y:S05]  /*160c0*/  @!P0 BRA `(.L_x_2291) ;  /* 0xfffffffc00f08947 */ /* 0x004fea000383ffff */
[----:B------:R-:W-:Y:S05]  /*160d0*/  BRA `(.L_x_2335) ;  /* 0xffffffe800a87947 */ /* 0x000fea000383ffff */
.L_x_2293:
[----:B-1----:R1:W2:Y:S02]  /*160e0*/  SYNCS.PHASECHK.TRANS64.TRYWAIT P0, [R0+URZ], R5 ;  /* 0x00000005000075a7 */ /* 0x0022a4000800017f */
[----:B--2---:R-:W-:Y:S05]  /*160f0*/  @!P0 NANOSLEEP.SYNCS 0x989680 ;  /* 0x009896800000895d */ /* 0x004fea0003900000 */
[----:B------:R-:W2:Y:S02]  /*16100*/  @!P0 SYNCS.PHASECHK.TRANS64 P0, [R0+URZ], R5 ;  /* 0x00000005000085a7 */ /* 0x000ea4000800007f */
[----:B--2---:R-:W-:Y:S05]  /*16110*/  @!P0 BRA `(.L_x_2293) ;  /* 0xfffffffc00f08947 */ /* 0x004fea000383ffff */
[----:B------:R-:W-:Y:S05]  /*16120*/  BRA `(.L_x_2336) ;  /* 0xffffffe800ac7947 */ /* 0x000fea000383ffff */
.L_x_2337:
        /* <DEDUP_REMOVED lines=13> */
.L_x_3206:


//--------------------- .text._ZN7cutlass13device_kernelIN5flash11enable_sm90INS1_16FlashAttnFwdSm90INS1_25CollectiveMainloopFwdSm90ILi2EN4cute5tupleIJNS5_1CILi1EEES8_S8_EEENS6_IJNS7_ILi128EEENS7_ILi80EEENS7_ILi256EEEEEELi256ENS_10bfloat16_tEfNS_4arch4Sm90ELb1ELb0ELb0ELb1ELb0ELb0ELb0ELb1ELb1ELb1ELb1ELb0EEENS1_21CollectiveEpilogueFwdINS6_IJSA_SC_SB_EEES9_SE_SG_Li256ELb1ELb1ELb1ELb0EEENS1_36VarlenDynamicPersistentTileSchedulerILi128ELi80ELi256ELi128ELb1ELb1ELb1ELb1ELb1ELb1EEEEEEEEEvNT_6ParamsE --------------------------
	.section	.text._ZN7cutlass13device_kernelIN5flash11enable_sm90INS1_16FlashAttnFwdSm90INS1_25CollectiveMainloopFwdSm90ILi2EN4cute5tupleIJNS5_1CILi1EEES8_S8_EEENS6_IJNS7_ILi128EEENS7_ILi80EEENS7_ILi256EEEEEELi256ENS_10bfloat16_tEfNS_4arch4Sm90ELb1ELb0ELb0ELb1ELb0ELb0ELb0ELb1ELb1ELb1ELb1ELb0EEENS1_21CollectiveEpilogueFwdINS6_IJSA_SC_SB_EEES9_SE_SG_Li256ELb1ELb1ELb1ELb0EEENS1_36VarlenDynamicPersistentTileSchedulerILi128ELi80ELi256ELi128ELb1ELb1ELb1ELb1ELb1ELb1EEEEEEEEEvNT_6ParamsE,"ax",@progbits
	.align	128
.text._ZN7cutlass13device_kernelIN5flash11enable_sm90INS1_16FlashAttnFwdSm90INS1_25CollectiveMainloopFwdSm90ILi2EN4cute5tupleIJNS5_1CILi1EEES8_S8_EEENS6_IJNS7_ILi128EEENS7_ILi80EEENS7_ILi256EEEEEELi256ENS_10bfloat16_tEfNS_4arch4Sm90ELb1ELb0ELb0ELb1ELb0ELb0ELb0ELb1ELb1ELb1ELb1ELb0EEENS1_21CollectiveEpilogueFwdINS6_IJSA_SC_SB_EEES9_SE_SG_Li256ELb1ELb1ELb1ELb0EEENS1_36VarlenDynamicPersistentTileSchedulerILi128ELi80ELi256ELi128ELb1ELb1ELb1ELb1ELb1ELb1EEEEEEEEEvNT_6ParamsE:
        .type           _ZN7cutlass13device_kernelIN5flash11enable_sm90INS1_16FlashAttnFwdSm90INS1_25CollectiveMainloopFwdSm90ILi2EN4cute5tupleIJNS5_1CILi1EEES8_S8_EEENS6_IJNS7_ILi128EEENS7_ILi80EEENS7_ILi256EEEEEELi256ENS_10bfloat16_tEfNS_4arch4Sm90ELb1ELb0ELb0ELb1ELb0ELb0ELb0ELb1ELb1ELb1ELb1ELb0EEENS1_21CollectiveEpilogueFwdINS6_IJSA_SC_SB_EEES9_SE_SG_Li256ELb1ELb1ELb1ELb0EEENS1_36VarlenDynamicPersistentTileSchedulerILi128ELi80ELi256ELi128ELb1ELb1ELb1ELb1ELb1ELb1EEEEEEEEEvNT_6ParamsE,@function
        .size           _ZN7cutlass13device_kernelIN5flash11enable_sm90INS1_16FlashAttnFwdSm90INS1_25CollectiveMainloopFwdSm90ILi2EN4cute5tupleIJNS5_1CILi1EEES8_S8_EEENS6_IJNS7_ILi128EEENS7_ILi80EEENS7_ILi256EEEEEELi256ENS_10bfloat16_tEfNS_4arch4Sm90ELb1ELb0ELb0ELb1ELb0ELb0ELb0ELb1ELb1ELb1ELb1ELb0EEENS1_21CollectiveEpilogueFwdINS6_IJSA_SC_SB_EEES9_SE_SG_Li256ELb1ELb1ELb1ELb0EEENS1_36VarlenDynamicPersistentTileSchedulerILi128ELi80ELi256ELi128ELb1ELb1ELb1ELb1ELb1ELb1EEEEEEEEEvNT_6ParamsE,(.L_x_3207 - _ZN7cutlass13device_kernelIN5flash11enable_sm90INS1_16FlashAttnFwdSm90INS1_25CollectiveMainloopFwdSm90ILi2EN4cute5tupleIJNS5_1CILi1EEES8_S8_EEENS6_IJNS7_ILi128EEENS7_ILi80EEENS7_ILi256EEEEEELi256ENS_10bfloat16_tEfNS_4arch4Sm90ELb1ELb0ELb0ELb1ELb0ELb0ELb0ELb1ELb1ELb1ELb1ELb0EEENS1_21CollectiveEpilogueFwdINS6_IJSA_SC_SB_EEES9_SE_SG_Li256ELb1ELb1ELb1ELb0EEENS1_36VarlenDynamicPersistentTileSchedulerILi128ELi80ELi256ELi128ELb1ELb1ELb1ELb1ELb1ELb1EEEEEEEEEvNT_6ParamsE)
        .other          _ZN7cutlass13device_kernelIN5flash11enable_sm90INS1_16FlashAttnFwdSm90INS1_25CollectiveMainloopFwdSm90ILi2EN4cute5tupleIJNS5_1CILi1EEES8_S8_EEENS6_IJNS7_ILi128EEENS7_ILi80EEENS7_ILi256EEEEEELi256ENS_10bfloat16_tEfNS_4arch4Sm90ELb1ELb0ELb0ELb1ELb0ELb0ELb0ELb1ELb1ELb1ELb1ELb0EEENS1_21CollectiveEpilogueFwdINS6_IJSA_SC_SB_EEES9_SE_SG_Li256ELb1ELb1ELb1ELb0EEENS1_36VarlenDynamicPersistentTileSchedulerILi128ELi80ELi256ELi128ELb1ELb1ELb1ELb1ELb1ELb1EEEEEEEEEvNT_6ParamsE,@"STO_CUDA_ENTRY STV_DEFAULT"
_ZN7cutlass13device_kernelIN5flash11enable_sm90INS1_16FlashAttnFwdSm90INS1_25CollectiveMainloopFwdSm90ILi2EN4cute5tupleIJNS5_1CILi1EEES8_S8_EEENS6_IJNS7_ILi128EEENS7_ILi80EEENS7_ILi256EEEEEELi256ENS_10bfloat16_tEfNS_4arch4Sm90ELb1ELb0ELb0ELb1ELb0ELb0ELb0ELb1ELb1ELb1ELb1ELb0EEENS1_21CollectiveEpilogueFwdINS6_IJSA_SC_SB_EEES9_SE_SG_Li256ELb1ELb1ELb1ELb0EEENS1_36VarlenDynamicPersistentTileSchedulerILi128ELi80ELi256ELi128ELb1ELb1ELb1ELb1ELb1ELb1EEEEEEEEEvNT_6ParamsE:
        /* <DEDUP_REMOVED lines=18> */
.L_x_2339:
[----:B------:R-:W-:Y:S05]  /*0120*/  BSYNC B0 ;  /* 0x0000000000007941 */ /* 0x000fea0003800000 */
.L_x_2338:
        /* <DEDUP_REMOVED lines=41> */
.L_x_2340:
        /* <DEDUP_REMOVED lines=22> */
.L_x_2341:
        /* <DEDUP_REMOVED lines=18> */
.L_x_2342:
        /* <DEDUP_REMOVED lines=22> */
.L_x_2343:
        /* <DEDUP_REMOVED lines=22> */
.L_x_2344:
        /* <DEDUP_REMOVED lines=8> */
.L_x_2346:
        /* <DEDUP_REMOVED lines=18> */
[----:B------:R-:W-:Y:S02]  /*0aa0*/  R2UR UR6, R10 ;  /* 0x000000000a0672ca */ /* 0x000fe400000e0000 */
        /* <DEDUP_REMOVED lines=11> */
[----:B------:R-:W-:-:S03]  /*0b60*/  SHF.R.S32.HI R2, RZ, 0x4, R3 ;  /* 0x00000004ff027819 */ /* 0x000fc60000011403 */
[C---:B------:R-:W-:Y:S01]  /*0b70*/  IMAD.IADD R12, R6.reuse, 0x1, -R5 ;  /* 0x00000001060c7824 */ /* 0x040fe200078e0a05 */
[C---:B------:R-:W-:Y:S01]  /*0b80*/  LOP3.LUT R5, R3.reuse, 0x3fffff0, RZ, 0xc0, !PT ;  /* 0x03fffff003057812 */ /* 0x040fe200078ec0ff */
[----:B------:R-:W-:Y:S01]  /*0b90*/  ULOP3.LUT UR8, UR4, 0x1, URZ, 0xfc, !UPT ;  /* 0x0000000104087892 */ /* 0x000fe2000f8efc3f */
[----:B------:R-:W-:Y:S02]  /*0ba0*/  LEA.HI R4, R3, R2, RZ, 0x1 ;  /* 0x0000000203047211 */ /* 0x000fe400078f08ff */
[----:B------:R-:W-:Y:S01]  /*0bb0*/  SHF.R.S32.HI R8, RZ, 0x1f, R12 ;  /* 0x0000001fff087819 */ /* 0x000fe2000001140c */
[----:B------:R-:W-:Y:S01]  /*0bc0*/  IMAD.IADD R5, R6, 0x1, -R5 ;  /* 0x0000000106057824 */ /* 0x000fe200078e0a05 */
[----:B------:R-:W-:Y:S01]  /*0bd0*/  SHF.R.S32.HI R3, RZ, 0x7, R0 ;  /* 0x00000007ff037819 */ /* 0x000fe20000011400 */
[----:B------:R0:W-:Y:S01]  /*0be0*/  STL [R1+0x34], R12 ;  /* 0x0000340c01007387 */ /* 0x0001e20000100800 */
[----:B------:R-:W-:Y:S01]  /*0bf0*/  LEA.HI R9, R8, R12, RZ, 0x2 ;  /* 0x0000000c08097211 */ /* 0x000fe200078f10ff */
[----:B------:R-:W-:Y:S01]  /*0c00*/  UMOV UR4, URZ ;  /* 0x0000003f00047c82 */ /* 0x000fe20008000000 */
[----:B------:R-:W-:Y:S01]  /*0c10*/  LOP3.LUT R6, R7, 0xfffffc00, RZ, 0xc0, !PT ;  /* 0xfffffc0007067812 */ /* 0x000fe200078ec0ff */
[----:B------:R-:W-:Y:S01]  /*0c20*/  IMAD.U32 R16, RZ, RZ, UR4 ;  /* 0x00000004ff107e24 */ /* 0x000fe2000f8e00ff */
[----:B------:R-:W-:-:S02]  /*0c30*/  SHF.R.S32.HI R10, RZ, 0x2, R9 ;  /* 0x00000002ff0a7819 */ /* 0x000fc40000011409 */
[----:B------:R-:W-:Y:S01]  /*0c40*/  SHF.R.S32.HI R11, RZ, 0x1f, R9 ;  /* 0x0000001fff0b7819 */ /* 0x000fe20000011409 */
[----:B------:R-:W-:Y:S01]  /*0c50*/  IMAD R6, R5, 0x40, R6 ;  /* 0x0000004005067824 */ /* 0x000fe200078e0206 */
[----:B------:R-:W-:Y:S02]  /*0c60*/  LEA.HI R0, R0, R3, RZ, 0x1 ;  /* 0x0000000300007211 */ /* 0x000fe400078f08ff */
[----:B------:R-:W-:Y:S02]  /*0c70*/  LEA.HI R11, R11, R10, RZ, 0x3 ;  /* 0x0000000a0b0b7211 */ /* 0x000fe400078f18ff */
[----:B------:R-:W-:Y:S02]  /*0c80*/  LOP3.LUT R7, R4, 0x1ffffffe, RZ, 0xc0, !PT ;  /* 0x1ffffffe04077812 */ /* 0x000fe400078ec0ff */
[----:B------:R-:W-:Y:S02]  /*0c90*/  LOP3.LUT R11, R11, 0xfffffff8, RZ, 0xc0, !PT ;  /* 0xfffffff80b0b7812 */ /* 0x000fe400078ec0ff */
[----:B------:R-:W-:Y:S01]  /*0ca0*/  LEA.HI R8, R8, R12, RZ, 0x5 ;  /* 0x0000000c08087211 */ /* 0x000fe200078f28ff */
[----:B------:R-:W-:Y:S01]  /*0cb0*/  IMAD.IADD R7, R2, 0x1, -R7 ;  /* 0x0000000102077824 */ /* 0x000fe200078e0a07 */
[----:B------:R-:W-:Y:S01]  /*0cc0*/  LOP3.LUT R0, R0, 0x3fffffe, RZ, 0xc0, !PT ;  /* 0x03fffffe00007812 */ /* 0x000fe200078ec0ff */
[----:B------:R-:W-:Y:S01]  /*0cd0*/  IMAD.IADD R11, R10, 0x1, -R11 ;  /* 0x000000010a0b7824 */ /* 0x000fe200078e0a0b */
[----:B------:R-:W-:-:S02]  /*0ce0*/  LOP3.LUT R9, R9, 0x7ffffffc, RZ, 0xc0, !PT ;  /* 0x7ffffffc09097812 */ /* 0x000fc400078ec0ff */
[----:B------:R-:W-:Y:S01]  /*0cf0*/  SHF.R.S32.HI R8, RZ, 0x5, R8 ;  /* 0x00000005ff087819 */ /* 0x000fe20000011408 */
[----:B------:R-:W-:Y:S01]  /*0d00*/  IMAD.IADD R0, R3, 0x1, -R0 ;  /* 0x0000000103007824 */ /* 0x000fe200078e0a00 */
[----:B------:R-:W-:Y:S01]  /*0d10*/  LEA.HI R2, R13, R13, RZ, 0x1 ;  /* 0x0000000d0d027211 */ /* 0x000fe200078f08ff */
[----:B------:R-:W-:Y:S02]  /*0d20*/  IMAD R3, R7, 0x8, R6 ;  /* 0x0000000807037824 */ /* 0x000fe400078e0206 */
[----:B------:R-:W-:Y:S01]  /*0d30*/  IMAD.IADD R9, R12, 0x1, -R9 ;  /* 0x000000010c097824 */ /* 0x000fe200078e0a09 */
[----:B------:R-:W-:Y:S01]  /*0d40*/  LOP3.LUT R2, R2, 0x1ffffffe, RZ, 0xc0, !PT ;  /* 0x1ffffffe02027812 */ /* 0x000fe200078ec0ff */
[----:B------:R-:W-:Y:S01]  /*0d50*/  IMAD R11, R8, 0x10, R11 ;  /* 0x00000010080b7824 */ /* 0x000fe200078e020b */
[----:B------:R1:W-:Y:S01]  /*0d60*/  STL [R1+0x64], R3 ;  /* 0x0000640301007387 */ /* 0x0003e20000100800 */
[----:B------:R-:W-:Y:S02]  /*0d70*/  IMAD.SHL.U32 R19, R9, 0x2, RZ ;  /* 0x0000000209137824 */ /* 0x000fe400078e00ff */
[----:B------:R-:W-:-:S02]  /*0d80*/  IMAD R0, R0, 0x40, R11 ;  /* 0x0000004000007824 */ /* 0x000fc400078e020b */
[C---:B0-----:R-:W-:Y:S02]  /*0d90*/  VIADD R12, R19.reuse, 0x10 ;  /* 0x00000010130c7836 */ /* 0x041fe40000000000 */
[C---:B------:R-:W-:Y:S01]  /*0da0*/  VIADD R11, R19.reuse, 0x18 ;  /* 0x00000018130b7836 */ /* 0x040fe20000000000 */
[----:B------:R-:W-:Y:S01]  /*0db0*/  STL [R1+0x60], R0 ;  /* 0x0000600001007387 */ /* 0x000fe20000100800 */
[C---:B------:R-:W-:Y:S02]  /*0dc0*/  VIADD R10, R19.reuse, 0x20 ;  /* 0x00000020130a7836 */ /* 0x040fe40000000000 */
[----:B-1----:R-:W-:Y:S02]  /*0dd0*/  IMAD.U32 R3, RZ, RZ, UR8 ;  /* 0x00000008ff037e24 */ /* 0x002fe4000f8e00ff */
[----:B------:R-:W-:Y:S02]  /*0de0*/  VIADD R9, R19, 0x28 ;  /* 0x0000002813097836 */ /* 0x000fe40000000000 */
[----:B------:R-:W-:Y:S01]  /*0df0*/  IMAD.IADD R2, R13, 0x1, -R2 ;  /* 0x000000010d027824 */ /* 0x000fe200078e0a02 */
[----:B------:R0:W-:Y:S01]  /*0e00*/  STL [R1+0x68], R3 ;  /* 0x0000680301007387 */ /* 0x0001e20000100800 */
        /* <DEDUP_REMOVED lines=10> */
[----:B0-----:R-:W-:Y:S01]  /*0eb0*/  IMAD.U32 R3, RZ, RZ, UR4 ;  /* 0x00000004ff037e24 */ /* 0x001fe2000f8e00ff */
[----:B------:R-:W-:Y:S01]  /*0ec0*/  SHF.R.S32.HI R8, RZ, 0x1f, R7 ;  /* 0x0000001fff087819 */ /* 0x000fe20000011407 */
[C---:B------:R-:W-:Y:S01]  /*0ed0*/  VIADD R234, R19.reuse, 0x60 ;  /* 0x0000006013ea7836 */ /* 0x040fe20000000000 */
[----:B------:R-:W-:Y:S01]  /*0ee0*/  SHF.R.S32.HI R7, RZ, 0x1f, R6 ;  /* 0x0000001fff077819 */ /* 0x000fe20000011406 */
[C---:B------:R-:W-:Y:S01]  /*0ef0*/  VIADD R233, R19.reuse, 0x68 ;  /* 0x0000006813e97836 */ /* 0x040fe20000000000 */
[----:B------:R0:W-:Y:S01]  /*0f00*/  STL [R1+0x30], R3 ;  /* 0x0000300301007387 */ /* 0x0001e20000100800 */
[C---:B------:R-:W-:Y:S01]  /*0f10*/  VIADD R232, R19.reuse, 0x70 ;  /* 0x0000007013e87836 */ /* 0x040fe20000000000 */
[----:B------:R-:W-:Y:S01]  /*0f20*/  SHF.R.S32.HI R6, RZ, 0x1f, R5 ;  /* 0x0000001fff067819 */ /* 0x000fe20000011405 */
[C---:B------:R-:W-:Y:S01]  /*0f30*/  VIADD R231, R19.reuse, 0x78 ;  /* 0x0000007813e77836 */ /* 0x040fe20000000000 */
[----:B------:R-:W-:Y:S01]  /*0f40*/  SHF.R.S32.HI R5, RZ, 0x1f, R4 ;  /* 0x0000001fff057819 */ /* 0x000fe20000011404 */
[C---:B------:R-:W-:Y:S01]  /*0f50*/  VIADD R230, R19.reuse, 0x80 ;  /* 0x0000008013e67836 */ /* 0x040fe20000000000 */
[----:B------:R-:W-:Y:S01]  /*0f60*/  SHF.R.S32.HI R5, RZ, 0x1f, R233 ;  /* 0x0000001fff057819 */ /* 0x000fe200000114e9 */
[----:B------:R-:W-:-:S02]  /*0f70*/  VIADD R229, R19, 0x88 ;  /* 0x0000008813e57836 */ /* 0x000fc40000000000 */
[C---:B------:R-:W-:Y:S01]  /*0f80*/  VIADD R228, R19.reuse, 0x90 ;  /* 0x0000009013e47836 */ /* 0x040fe20000000000 */
[----:B------:R-:W-:Y:S01]  /*0f90*/  SHF.R.S32.HI R5, RZ, 0x1f, R230 ;  /* 0x0000001fff057819 */ /* 0x000fe200000114e6 */
[C---:B0-----:R-:W-:Y:S02]  /*0fa0*/  VIADD R3, R19.reuse, 0x58 ;  /* 0x0000005813037836 */ /* 0x041fe40000000000 */
[C---:B------:R-:W-:Y:S02]  /*0fb0*/  VIADD R227, R19.reuse, 0x98 ;  /* 0x0000009813e37836 */ /* 0x040fe40000000000 */
        /* <DEDUP_REMOVED lines=20> */
[----:B------:R-:W-:Y:S01]  /*1100*/  IMAD R213, R2, 0x8, R0 ;  /* 0x0000000802d57824 */ /* 0x000fe200078e0200 */
[----:B------:R-:W-:-:S02]  /*1110*/  SHF.R.S32.HI R4, RZ, 0x1f, R223 ;  /* 0x0000001fff047819 */ /* 0x000fc400000114df */
[----:B------:R-:W-:Y:S02]  /*1120*/  SHF.R.S32.HI R3, RZ, 0x1f, R222 ;  /* 0x0000001fff037819 */ /* 0x000fe400000114de */
[----:B------:R-:W-:Y:S02]  /*1130*/  SHF.R.S32.HI R14, RZ, 0x1f, R14 ;  /* 0x0000001fff0e7819 */ /* 0x000fe4000001140e */
[----:B------:R-:W-:Y:S02]  /*1140*/  SHF.R.S32.HI R5, RZ, 0x1f, R221 ;  /* 0x0000001fff057819 */ /* 0x000fe400000114dd */
[----:B------:R-:W-:Y:S02]  /*1150*/  SHF.R.S32.HI R4, RZ, 0x1f, R220 ;  /* 0x0000001fff047819 */ /* 0x000fe400000114dc */
[----:B------:R-:W-:-:S07]  /*1160*/  SHF.R.S32.HI R3, RZ, 0x1f, R219 ;  /* 0x0000001fff037819 */ /* 0x000fce00000114db */
.L_x_2404:
[----:B------:R-:W-:Y:S01]  /*1170*/  ULDC.64 UR8, c[0x0][0xc88] ;  /* 0x0003220000087ab9 */ /* 0x000fe20000000a00 */
[----:B------:R-:W-:Y:S01]  /*1180*/  ULDC.64 UR12, c[0x0][0x208] ;  /* 0x00008200000c7ab9 */ /* 0x000fe20000000a00 */
[----:B------:R-:W-:Y:S01]  /*1190*/  UIMAD.WIDE UR8, UR7, 0x4, UR8 ;  /* 0x00000004070878a5 */ /* 0x000fe2000f8e0208 */
[----:B------:R-:W-:-:S05]  /*11a0*/  ULDC.64 UR10, c[0x0][0xa18] ;  /* 0x00028600000a7ab9 */ /* 0x000fca0000000a00 */
[----:B0123--:R-:W-:Y:S02]  /*11b0*/  IMAD.U32 R2, RZ, RZ, UR8 ;  /* 0x00000008ff027e24 */ /* 0x00ffe4000f8e00ff */
[----:B------:R-:W-:Y:S01]  /*11c0*/  IMAD.U32 R3, RZ, RZ, UR9 ;  /* 0x00000009ff037e24 */ /* 0x000fe2000f8e00ff */
        /* <DEDUP_REMOVED lines=10> */
[----:B------:R-:W-:Y:S01]  /*1270*/  IMAD.U32 R217, RZ, RZ, UR4 ;  /* 0x00000004ffd97e24 */ /* 0x000fe2000f8e00ff */
[----:B------:R-:W-:-:S04]  /*1280*/  @UP0 ULEA UR8, UP2, UR4, UR8, 0x2 ;  /* 0x0000000804080291 */ /* 0x000fc8000f84103f */
[----:B------:R-:W-:Y:S02]  /*1290*/  @UP0 ULEA.HI.X UR9, UR4, UR9, UR14, 0x2, UP2 ;  /* 0x0000000904090291 */ /* 0x000fe400090f140e */
[----:B------:R-:W-:Y:S01]  /*12a0*/  IMAD.U32 R6, RZ, RZ, UR14 ;  /* 0x0000000eff067e24 */ /* 0x000fe2000f8e00ff */
[----:B------:R-:W-:Y:S01]  /*12b0*/  @UP1 ULEA UR10, UP0, UR4, UR10, 0x2 ;  /* 0x0000000a040a1291 */ /* 0x000fe2000f80103f */
[----:B------:R-:W-:-:S03]  /*12c0*/  IMAD.U32 R2, RZ, RZ, UR8 ;  /* 0x00000008ff027e24 */ /* 0x000fc6000f8e00ff */
[----:B------:R-:W-:Y:S01]  /*12d0*/  @UP1 ULEA.HI.X UR11, UR4, UR11, UR14, 0x2, UP0 ;  /* 0x0000000b040b1291 */ /* 0x000fe200080f140e */
[----:B------:R-:W-:Y:S01]  /*12e0*/  IMAD.U32 R3, RZ, RZ, UR9 ;  /* 0x00000009ff037e24 */ /* 0x000fe2000f8e00ff */
[----:B------:R0:W-:Y:S01]  /*12f0*/  STL [R1+0x2c], R6 ;  /* 0x00002c0601007387 */ /* 0x0001e20000100800 */
[----:B------:R-:W-:Y:S01]  /*1300*/  IMAD.U32 R4, RZ, RZ, UR10 ;  /* 0x0000000aff047e24 */ /* 0x000fe2000f8e00ff */
[----:B------:R-:W-:Y:S01]  /*1310*/  ULDC.64 UR8, c[0x0][0x418] ;  /* 0x0001060000087ab9 */ /* 0x000fe20000000a00 */
[----:B------:R-:W-:Y:S01]  /*1320*/  ULOP3.LUT UR7, UR6, 0xff0000, URZ, 0xc0, !UPT ;  /* 0x00ff000006077892 */ /* 0x000fe2000f8ec03f */
[----:B------:R-:W-:Y:S01]  /*1330*/  IMAD.U32 R5, RZ, RZ, UR11 ;  /* 0x0000000bff057e24 */ /* 0x000fe2000f8e00ff */
[----:B------:R-:W2:Y:S01]  /*1340*/  @P0 LDG.E R2, desc[UR12][R2.64] ;  /* 0x0000000c02020981 */ /* 0x000ea2000c1e1900 */
[----:B------:R-:W-:-:S03]  /*1350*/  ULDC UR10, c[0x0][0x2f0] ;  /* 0x0000bc00000a7ab9 */ /* 0x000fc60000000800 */
[----:B------:R-:W3:Y:S01]  /*1360*/  @P2 LDG.E R4, desc[UR12][R4.64] ;  /* 0x0000000c04042981 */ /* 0x000ee2000c1e1900 */
[----:B------:R-:W-:Y:S01]  /*1370*/  ULDC UR11, c[0x0][0x288] ;  /* 0x0000a200000b7ab9 */ /* 0x000fe20000000800 */
        /* <DEDUP_REMOVED lines=11> */
[----:B------:R-:W-:Y:S01]  /*1430*/  ULEA.HI UR7, UR7, UR8, URZ, 0x10 ;  /* 0x0000000807077291 */ /* 0x000fe2000f8f803f */
[----:B------:R-:W-:Y:S01]  /*1440*/  IMAD.U32 R218, RZ, RZ, UR6 ;  /* 0x00000006ffda7e24 */ /* 0x000fe2000f8e00ff */
[----:B------:R-:W-:Y:S01]  /*1450*/  UIMAD UR10, UR9, UR10, URZ ;  /* 0x0000000a090a72a4 */ /* 0x000fe2000f8e023f */
[----:B--2---:R-:W-:Y:S02]  /*1460*/  @P0 R2UR UR4, R2 ;  /* 0x00000000020402ca */ /* 0x004fe400000e0000 */
[----:B---3--:R-:W-:-:S13]  /*1470*/  @P2 R2UR UR11, R4 ;  /* 0x00000000040b22ca */ /* 0x008fda00000e0000 */
[----:B------:R-:W-:Y:S01]  /*1480*/  IMAD.U32 R18, RZ, RZ, UR11 ;  /* 0x0000000bff127e24 */ /* 0x000fe2000f8e00ff */
[----:B0---45:R-:W-:Y:S06]  /*1490*/  @P2 BRA `(.L_x_2347) ;  /* 0x0000000000402947 */ /* 0x031fec0003800000 */
        /* <DEDUP_REMOVED lines=14> */
[----:B------:R-:W-:-:S06]  /*1580*/  UIADD3 UR6, -UR6, UR8, URZ ;  /* 0x0000000806067290 */ /* 0x000fcc000fffe13f */
[----:B------:R-:W-:-:S07]  /*1590*/  IMAD.U32 R18, RZ, RZ, UR6 ;  /* 0x00000006ff127e24 */ /* 0x000fce000f8e00ff */
.L_x_2347:
[----:B------:R-:W-:Y:S05]  /*15a0*/  @!P1 BRA `(.L_x_2348) ;  /* 0x0000000000289947 */ /* 0x000fea0003800000 */
[----:B------:R-:W-:Y:S01]  /*15b0*/  R2UR UR8, R217 ;  /* 0x00000000d90872ca */ /* 0x000fe200000e0000 */
[----:B------:R-:W-:Y:S01]  /*15c0*/  ULDC.64 UR10, c[0x0][0x208] ;  /* 0x00008200000a7ab9 */ /* 0x000fe20000000a00 */
[----:B------:R-:W-:-:S11]  /*15d0*/  R2UR UR9, R6 ;  /* 0x00000000060972ca */ /* 0x000fd600000e0000 */
[----:B------:R-:W-:-:S04]  /*15e0*/  ULEA UR6, UP0, UR8, UR12, 0x2 ;  /* 0x0000000c08067291 */ /* 0x000fc8000f80103f */
[----:B------:R-:W-:Y:S02]  /*15f0*/  ULEA.HI.X UR8, UR8, UR13, UR9, 0x2, UP0 ;  /* 0x0000000d08087291 */ /* 0x000fe400080f1409 */
[----:B------:R-:W-:-:S04]  /*1600*/  IMAD.U32 R2, RZ, RZ, UR6 ;  /* 0x00000006ff027e24 */ /* 0x000fc8000f8e00ff */
[----:B------:R-:W-:-:S05]  /*1610*/  IMAD.U32 R3, RZ, RZ, UR8 ;  /* 0x00000008ff037e24 */ /* 0x000fca000f8e00ff */
[----:B------:R-:W2:Y:S02]  /*1620*/  LDG.E R2, desc[UR10][R2.64] ;  /* 0x0000000a02027981 */ /* 0x000ea4000c1e1900 */
[----:B--2---:R-:W-:Y:S01]  /*1630*/  R2UR UR10, R2 ;  /* 0x00000000020a72ca */ /* 0x004fe200000e0000 */
[----:B------:R-:W-:-:S14]  /*1640*/  BRA `(.L_x_2349) ;  /* 0x00000000003c7947 */ /* 0x000fdc0003800000 */
.L_x_2348:
        /* <DEDUP_REMOVED lines=15> */
.L_x_2349:
[----:B------:R-:W-:Y:S01]  /*1740*/  ULDC UR6, c[0x0][0x448] ;  /* 0x0001120000067ab9 */ /* 0x000fe20000000800 */
[----:B------:R-:W-:Y:S01]  /*1750*/  R2UR UR8, R18 ;  /* 0x00000000120872ca */ /* 0x000fe200000e0000 */
[----:B------:R-:W-:Y:S02]  /*1760*/  UISETP.NE.AND UP0, UPT, UR6, 0x1, UPT ;  /* 0x000000010600788c */ /* 0x000fe4000bf05270 */
[----:B------:R-:W-:Y:S02]  /*1770*/  USHF.L.U32 UR5, UR5, 0x7, URZ ;  /* 0x0000000705057899 */ /* 0x000fe4000800063f */
[----:B------:R-:W-:Y:S02]  /*1780*/  UIADD3 UR10, -UR4, UR10, URZ ;  /* 0x0000000a040a7290 */ /* 0x000fe4000fffe13f */
[----:B------:R-:W-:Y:S02]  /*1790*/  UIADD3 UR6, UR5, 0x7f, URZ ;  /* 0x0000007f05067890 */ /* 0x000fe4000fffe03f */
[----:B------:R-:W-:-:S02]  /*17a0*/  IMAD.U32 R212, RZ, RZ, UR5 ;  /* 0x00000005ffd47e24 */ /* 0x000fc4000f8e00ff */
[----:B------:R-:W-:Y:S01]  /*17b0*/  IMAD.U32 R22, RZ, RZ, UR10 ;  /* 0x0000000aff167e24 */ /* 0x000fe2000f8e00ff */
[----:B------:R-:W-:Y:S01]  /*17c0*/  @UP0 ULDC UR4, c[0x0][0x44c] ;  /* 0x0001130000040ab9 */ /* 0x000fe20000000800 */
[----:B------:R-:W-:Y:S01]  /*17d0*/  @UP0 ULDC UR9, c[0x0][0x450] ;  /* 0x0001140000090ab9 */ /* 0x000fe20000000800 */
[----:B------:R-:W-:Y:S02]  /*17e0*/  UIMAD.WIDE.U32 UR4, UR6, UR4, URZ ;  /* 0x00000004060472a5 */ /* 0x000fe4000f8e003f */
[----:B------:R-:W-:Y:S02]  /*17f0*/  UIADD3 UR8, UR10, 0x50, -UR8 ;  /* 0x000000500a087890 */ /* 0x000fe4000fffe808 */
[----:B------:R-:W-:Y:S02]  /*1800*/  @UP0 USHF.R.U32.HI UR6, URZ, UR9, UR5 ;  /* 0x000000093f060299 */ /* 0x000fe40008011605 */
[----:B------:R-:W-:Y:S02]  /*1810*/  UIADD3 UR4, UR10, 0x4f, URZ ;  /* 0x0000004f0a047890 */ /* 0x000fe4000fffe03f */
[----:B------:R-:W-:-:S02]  /*1820*/  UIADD3 UR8, UR8, UR6, URZ ;  /* 0x0000000608087290 */ /* 0x000fc4000fffe03f */
[----:B------:R-:W-:Y:S02]  /*1830*/  UIMAD.WIDE UR4, UR4, 0x66666667, URZ ;  /* 0x66666667040478a5 */ /* 0x000fe4000f8e023f */
[----:B------:R-:W-:Y:S02]  /*1840*/  UIMAD.WIDE UR8, UR8, 0x66666667, URZ ;  /* 0x66666667080878a5 */ /* 0x000fe4000f8e023f */
[----:B------:R-:W-:Y:S02]  /*1850*/  USHF.R.U32.HI UR4, URZ, 0x1f, UR5 ;  /* 0x0000001f3f047899 */ /* 0x000fe40008011605 */
[----:B------:R-:W-:Y:S02]  /*1860*/  USHF.R.U32.HI UR6, URZ, 0x1f, UR9 ;  /* 0x0000001f3f067899 */ /* 0x000fe40008011609 */
[----:B------:R-:W-:Y:S02]  /*1870*/  ULEA.HI.SX32 UR4, UR5, UR4, 0x1b ;  /* 0x0000000405047291 */ /* 0x000fe4000f8fda3f */
[----:B------:R-:W-:-:S02]  /*1880*/  ULEA.HI.SX32 UR6, UR9, UR6, 0x1b ;  /* 0x0000000609067291 */ /* 0x000fc4000f8fda3f */
[----:B------:R-:W-:Y:S02]  /*1890*/  USHF.R.U32.HI UR5, URZ, 0x10, UR7 ;  /* 0x000000103f057899 */ /* 0x000fe40008011607 */
[----:B------:R-:W-:-:S04]  /*18a0*/  UISETP.LT.AND UP0, UPT, UR4, UR6, UPT ;  /* 0x000000060400728c */ /* 0x000fc8000bf01270 */
[----:B------:R-:W-:Y:S01]  /*18b0*/  USEL UR9, UR4, UR6, UP0 ;  /* 0x0000000604097287 */ /* 0x000fe20008000000 */
[----:B------:R-:W-:Y:S01]  /*18c0*/  IMAD.U32 R214, RZ, RZ, UR5 ;  /* 0x00000005ffd67e24 */ /* 0x000fe2000f8e00ff */
[----:B------:R-:W-:Y:S02]  /*18d0*/  ULOP3.LUT UR6, UR7, 0xff, URZ, 0xc0, !UPT ;  /* 0x000000ff07067892 */ /* 0x000fe4000f8ec03f */
[----:B------:R-:W-:Y:S01]  /*18e0*/  UISETP.GE.AND UP0, UPT, UR9, 0x1, UPT ;  /* 0x000000010900788c */ /* 0x000fe2000bf06270 */
[----:B------:R-:W-:-:S03]  /*18f0*/  UMOV UR4, URZ ;  /* 0x0000003f00047c82 */ /* 0x000fc60008000000 */
[----:B------:R-:W-:Y:S02]  /*1900*/  IMAD.U32 R216, RZ, RZ, UR6 ;  /* 0x00000006ffd87e24 */ /* 0x000fe4000f8e00ff */
[----:B------:R-:W-:-:S13]  /*1910*/  PLOP3.LUT P0, PT, PT, PT, UP0, 0x80, 0x0 ;  /* 0x000000000000781c */ /* 0x000fda0003f0f008 */
[----:B------:R-:W-:Y:S05]  /*1920*/  @!P0 BRA `(.L_x_2350) ;  /* 0x0000000000948947 */ /* 0x000fea0003800000 */
        /* <DEDUP_REMOVED lines=37> */
.L_x_2350:
        /* <DEDUP_REMOVED lines=81> */
[----:B------:R-:W-:Y:S02]  /*2090*/  UIADD3 UR6, UR8, 0x14400, URZ ;  /* 0x0001440008067890 */ /* 0x000fe4000fffe03f */
[----:B------:R-:W-:Y:S02]  /*20a0*/  IMAD.U32 R17, RZ, RZ, UR8 ;  /* 0x00000008ff117e24 */ /* 0x000fe4000f8e00ff */
[----:B0-----:R-:W-:Y:S01]  /*20b0*/  VIADD R0, R0, 0xffffff80 ;  /* 0xffffff8000007836 */ /* 0x001fe20000000000 */
[----:B------:R-:W-:-:S04]  /*20c0*/  ULOP3.LUT UP0, URZ, UR6, 0x9f, URZ, 0xc0, !UPT ;  /* 0x0000009f063f7892 */ /* 0x000fc8000f80c03f */
[----:B------:R-:W-:Y:S02]  /*20d0*/  SHF.R.S32.HI R3, RZ, 0x1f, R0 ;  /* 0x0000001fff037819 */ /* 0x000fe40000011400 */
        /* <DEDUP_REMOVED lines=28> */
.L_x_2352:
[----:B------:R-:W2:Y:S04]  /*22a0*/  LDL R20, [R1+0x30] ;  /* 0x0000300001147983 */ /* 0x000ea80000100800 */
[----:B------:R-:W3:Y:S01]  /*22b0*/  LDL R2, [R1+0x68] ;  /* 0x0000680001027983 */ /* 0x000ee20000100800 */
[----:B------:R-:W-:Y:S02]  /*22c0*/  R2UR UR6, R17 ;  /* 0x00000000110672ca */ /* 0x000fe400000e0000 */
[----:B--2---:R-:W-:Y:S02]  /*22d0*/  R2UR UR7, R20 ;  /* 0x00000000140772ca */ /* 0x004fe400000e0000 */
[----:B---3--:R-:W-:-:S11]  /*22e0*/  R2UR UR5, R2 ;  /* 0x00000000020572ca */ /* 0x008fd600000e0000 */
[----:B------:R-:W-:-:S04]  /*22f0*/  ULEA.HI UR4, UR7, UR7, URZ, 0x1 ;  /* 0x0000000707047291 */ /* 0x000fc8000f8f083f */
[----:B------:R-:W-:Y:S01]  /*2300*/  ULOP3.LUT UR4, UR4, 0xfffffffe, URZ, 0xc0, !UPT ;  /* 0xfffffffe04047892 */ /* 0x000fe2000f8ec03f */
[----:B------:R-:W-:-:S03]  /*2310*/  IMAD.U32 R2, RZ, RZ, UR5 ;  /* 0x00000005ff027e24 */ /* 0x000fc6000f8e00ff */
[----:B------:R-:W-:Y:S02]  /*2320*/  UIADD3 UR4, UR7, -UR4, URZ ;  /* 0x8000000407047290 */ /* 0x000fe4000fffe03f */
[----:B------:R-:W-:-:S04]  /*2330*/  ISETP.NE.AND P0, PT, R2, 0x3, PT ;  /* 0x000000030200780c */ /* 0x000fc80003f05270 */
[----:B------:R-:W-:-:S05]  /*2340*/  IMAD.U32 R0, RZ, RZ, UR4 ;  /* 0x00000004ff007e24 */ /* 0x000fca000f8e00ff */
[----:B------:R-:W-:-:S04]  /*2350*/  SHF.L.U32 R0, R0, 0x1f, RZ ;  /* 0x0000001f00007819 */ /* 0x000fc800000006ff */
[----:B------:R-:W0:Y:S02]  /*2360*/  SYNCS.PHASECHK.TRANS64.TRYWAIT P1, [UR6+0x38800], R0 ;  /* 0x03880000ff0075a7 */ /* 0x000e240008020146 */
[----:B0-----:R-:W-:Y:S05]  /*2370*/  @!P1 BRA `(.L_x_2353) ;  /* 0x0000018c00209947 */ /* 0x001fea0003800000 */
.L_x_2542:
[----:B------:R-:W-:Y:S05]  /*2380*/  @!P0 BRA `(.L_x_2354) ;  /* 0x0000000000048947 */ /* 0x000fea0003800000 */
[----:B------:R-:W-:Y:S01]  /*2390*/  BPT.TRAP 0x1 ;  /* 0x000000040000795c */ /* 0x000fe20000300000 */
.L_x_2354:
[----:B------:R-:W-:Y:S01]  /*23a0*/  R2UR UR5, R16 ;  /* 0x00000000100572ca */ /* 0x000fe200000e0000 */
[----:B0-----:R-:W-:Y:S01]  /*23b0*/  IMAD.U32 R0, RZ, RZ, UR60 ;  /* 0x0000003cff007e24 */ /* 0x001fe2000f8e00ff */
[----:B------:R-:W-:-:S11]  /*23c0*/  R2UR UR4, R17 ;  /* 0x00000000110472ca */ /* 0x000fd600000e0000 */
[----:B------:R-:W-:Y:S02]  /*23d0*/  IMAD.U32 R3, RZ, RZ, UR5 ;  /* 0x00000005ff037e24 */ /* 0x000fe4000f8e00ff */
[----:B------:R-:W-:-:S03]  /*23e0*/  LEA R0, R0, UR4, 0x3 ;  /* 0x0000000400007c11 */ /* 0x000fc6000f8e18ff */
[----:B------:R-:W-:-:S04]  /*23f0*/  SHF.L.U32 R3, R3, 0x1f, RZ ;  /* 0x0000001f03037819 */ /* 0x000fc800000006ff */
[----:B------:R0:W1:Y:S01]  /*2400*/  SYNCS.PHASECHK.TRANS64.TRYWAIT P2, [R0+URZ+0x38830], R3 ;  /* 0x03883003000075a7 */ /* 0x000062000804017f */
[----:B------:R-:W-:Y:S05]  /*2410*/  @!P0 BRA `(.L_x_2355) ;  /* 0x0000000000048947 */ /* 0x000fea0003800000 */
[----:B------:R-:W-:Y:S01]  /*2420*/  BPT.TRAP 0x1 ;  /* 0x000000040000795c */ /* 0x000fe20000300000 */
.L_x_2355:
[----:B------:R-:W2:Y:S02]  /*2430*/  S2R R2, SR_TID.X ;  /* 0x0000000000027919 */ /* 0x000ea40000002100 */
[----:B--2---:R-:W-:-:S04]  /*2440*/  LOP3.LUT R2, R2, 0x7f, RZ, 0xc0, !PT ;  /* 0x0000007f02027812 */ /* 0x004fc800078ec0ff */
[----:B------:R-:W-:Y:S01]  /*2450*/  ISETP.NE.AND P1, PT, R2, RZ, PT ;  /* 0x000000ff0200720c */ /* 0x000fe20003f25270 */
[----:B-1----:R-:W-:-:S12]  /*2460*/  @P2 BRA `(.L_x_2356) ;  /* 0x0000000000082947 */ /* 0x002fd80003800000 */
[----:B------:R-:W1:Y:S02]  /*2470*/  SYNCS.PHASECHK.TRANS64.TRYWAIT P2, [R0+URZ+0x38830], R3 ;  /* 0x03883003000075a7 */ /* 0x000e64000804017f */
[----:B-1----:R-:W-:Y:S05]  /*2480*/  @!P2 BRA `(.L_x_2357) ;  /* 0x0000018800f8a947 */ /* 0x002fea0003800000 */
.L_x_2356:
[----:B------:R-:W-:Y:S05]  /*2490*/  WARPSYNC.ALL ;  /* 0x0000000000007948 */ /* 0x000fea0003800000 */
[----:B------:R-:W-:Y:S01]  /*24a0*/  R2UR UR4, R17 ;  /* 0x00000000110472ca */ /* 0x000fe200000e0000 */
[----:B------:R-:W-:Y:S01]  /*24b0*/  ULOP3.LUT UR5, UR36, 0x10000, URZ, 0xfc, !UPT ;  /* 0x0001000024057892 */ /* 0x000fe2000f8efc3f */
[----:B------:R-:W-:Y:S01]  /*24c0*/  WARPGROUP.ARRIVE ;  /* 0x00000000000079c5 */ /* 0x000fe20000000000 */
[----:B------:R-:W-:Y:S01]  /*24d0*/  UMOV UR9, 0x40000040 ;  /* 0x4000004000097882 */ /* 0x000fe20000000000 */
[----:B------:R-:W-:Y:S01]  /*24e0*/  UMOV UR11, 0x40000040 ;  /* 0x40000040000b7882 */ /* 0x000fe20000000000 */
[----:B------:R-:W-:Y:S01]  /*24f0*/  UMOV UR15, UR9 ;  /* 0x00000009000f7c82 */ /* 0x000fe20008000000 */
[----:B------:R-:W-:Y:S01]  /*2500*/  IMAD.U32 R13, RZ, RZ, UR9 ;  /* 0x00000009ff0d7e24 */ /* 0x000fe2000f8e00ff */
[----:B------:R-:W-:Y:S01]  /*2510*/  UIADD3 UR7, UR5, 0x2, URZ ;  /* 0x0000000205077890 */ /* 0x000fe2000fffe03f */
[----:B01----:R-:W-:Y:S01]  /*2520*/  @!P1 VIADD R0, R0, 0x38840 ;  /* 0x0003884000009836 */ /* 0x003fe20000000000 */
[----:B------:R-:W-:Y:S01]  /*2530*/  UMOV UR8, UR5 ;  /* 0x0000000500087c82 */ /* 0x000fe20008000000 */
[----:B------:R-:W-:Y:S01]  /*2540*/  UMOV UR17, 0x40000040 ;  /* 0x4000004000117882 */ /* 0x000fe20000000000 */
[----:B------:R-:W-:Y:S01]  /*2550*/  UMOV UR14, UR8 ;  /* 0x00000008000e7c82 */ /* 0x000fe20008000000 */
[----:B------:R-:W-:Y:S01]  /*2560*/  IMAD.U32 R12, RZ, RZ, UR8 ;  /* 0x00000008ff0c7e24 */ /* 0x000fe2000f8e00ff */
[----:B------:R-:W-:Y:S01]  /*2570*/  UIADD3 UR4, UR4, 0x24400, URZ ;  /* 0x0002440004047890 */ /* 0x000fe2000fffe03f */
[----:B------:R-:W-:Y:S01]  /*2580*/  IMAD.U32 R11, RZ, RZ, UR17 ;  /* 0x00000011ff0b7e24 */ /* 0x000fe2000f8e00ff */
[----:B------:R-:W-:Y:S01]  /*2590*/  UMOV UR16, UR7 ;  /* 0x0000000700107c82 */ /* 0x000fe20008000000 */
[----:B------:R-:W-:Y:S01]  /*25a0*/  UMOV UR19, 0x40000040 ;  /* 0x4000004000137882 */ /* 0x000fe20000000000 */
[----:B------:R-:W-:Y:S01]  /*25b0*/  USHF.R.U32.HI UR4, URZ, 0x4, UR4 ;  /* 0x000000043f047899 */ /* 0x000fe20008011604 */
[----:B------:R-:W-:Y:S01]  /*25c0*/  IMAD.U32 R10, RZ, RZ, UR16 ;  /* 0x00000010ff0a7e24 */ /* 0x000fe2000f8e00ff */
[----:B------:R-:W-:Y:S01]  /*25d0*/  UIADD3 UR7, UR5, 0x4, URZ ;  /* 0x0000000405077890 */ /* 0x000fe2000fffe03f */
[----:B------:R-:W-:Y:S01]  /*25e0*/  @!P1 PRMT R0, RZ, 0x654, R0 ;  /* 0x00000654ff009816 */ /* 0x000fe20000000000 */
[----:B------:R-:W-:Y:S01]  /*25f0*/  ULOP3.LUT UR4, UR4, 0x3fff, URZ, 0xc0, !UPT ;  /* 0x00003fff04047892 */ /* 0x000fe2000f8ec03f */
[----:B------:R-:W-:Y:S01]  /*2600*/  CS2R R150, SRZ ;  /* 0x0000000000967805 */ /* 0x000fe2000001ff00 */
[----:B------:R-:W-:Y:S01]  /*2610*/  UMOV UR13, 0x40000040 ;  /* 0x40000040000d7882 */ /* 0x000fe20000000000 */
[----:B------:R-:W-:Y:S01]  /*2620*/  UIADD3 UR20, UR5, 0x404, URZ ;  /* 0x0000040405147890 */ /* 0x000fe2000fffe03f */
[----:B------:R-:W-:Y:S01]  /*2630*/  CS2R R148, SRZ ;  /* 0x0000000000947805 */ /* 0x000fe2000001ff00 */
[----:B------:R-:W-:Y:S01]  /*2640*/  ULOP3.LUT UR6, UR4, 0x10000, URZ, 0xfc, !UPT ;  /* 0x0001000004067892 */ /* 0x000fe2000f8efc3f */
[----:B------:R-:W-:Y:S01]  /*2650*/  CS2R R146, SRZ ;  /* 0x0000000000927805 */ /* 0x000fe2000001ff00 */
[----:B------:R-:W-:Y:S01]  /*2660*/  UMOV UR21, 0x40000040 ;  /* 0x4000004000157882 */ /* 0x000fe20000000000 */
[----:B------:R-:W-:Y:S01]  /*2670*/  UMOV UR23, 0x40000040 ;  /* 0x4000004000177882 */ /* 0x000fe20000000000 */
[----:B------:R-:W-:Y:S01]  /*2680*/  UIMAD UR4, UR60, 0xa00, UR6 ;  /* 0x00000a003c0478a4 */ /* 0x000fe2000f8e0206 */
[----:B------:R-:W-:Y:S01]  /*2690*/  CS2R R144, SRZ ;  /* 0x0000000000907805 */ /* 0x000fe2000001ff00 */
[----:B------:R-:W-:Y:S01]  /*26a0*/  IMAD.U32 R15, RZ, RZ, UR6 ;  /* 0x00000006ff0f7e24 */ /* 0x000fe2000f8e00ff */
[----:B------:R-:W-:Y:S01]  /*26b0*/  UIADD3 UR24, UR5, 0x406, URZ ;  /* 0x0000040605187890 */ /* 0x000fe2000fffe03f */
[----:B------:R-:W-:Y:S01]  /*26c0*/  CS2R R142, SRZ ;  /* 0x00000000008e7805 */ /* 0x000fe2000001ff00 */
[----:B------:R-:W-:Y:S01]  /*26d0*/  UIADD3 UR6, UR4, 0x200, URZ ;  /* 0x0000020004067890 */ /* 0x000fe2000fffe03f */
[----:B------:R-:W-:Y:S01]  /*26e0*/  CS2R R140, SRZ ;  /* 0x00000000008c7805 */ /* 0x000fe2000001ff00 */
[----:B------:R-:W-:Y:S01]  /*26f0*/  UMOV UR10, UR4 ;  /* 0x00000004000a7c82 */ /* 0x000fe20008000000 */
[----:B------:R-:W-:Y:S01]  /*2700*/  UIADD3 UR12, UR4, 0x2, URZ ;  /* 0x00000002040c7890 */ /* 0x000fe2000fffe03f */
[----:B------:R-:W-:Y:S01]  /*2710*/  HGMMA.64x16x16.F32.BF16 R56, gdesc[UR8], RZ, !UPT, gsb0 ;  /* 0x00200000083879f0 */ /* 0x000fe2000c0018ff */
[----:B------:R-:W-:Y:S01]  /*2720*/  UIADD3 UR10, UR4, 0x80, URZ ;  /* 0x00000080040a7890 */ /* 0x000fe2000fffe03f */
[----:B------:R-:W-:Y:S01]  /*2730*/  CS2R R138, SRZ ;  /* 0x00000000008a7805 */ /* 0x000fe2000001ff00 */
[----:B------:R-:W-:Y:S01]  /*2740*/  UMOV UR8, UR14 ;  /* 0x0000000e00087c82 */ /* 0x000fe20008000000 */
[----:B------:R-:W-:Y:S01]  /*2750*/  UMOV UR9, UR15 ;  /* 0x0000000f00097c82 */ /* 0x000fe20008000000 */
[----:B------:R-:W-:Y:S01]  /*2760*/  UMOV UR11, 0x40000040 ;  /* 0x40000040000b7882 */ /* 0x000fe20000000000 */
[----:B------:R-:W-:Y:S01]  /*2770*/  UMOV UR18, UR12 ;  /* 0x0000000c00127c82 */ /* 0x000fe20008000000 */
[----:B------:R-:W-:Y:S01]  /*2780*/  UIADD3 UR12, UR4, 0x4, URZ ;  /* 0x00000004040c7890 */ /* 0x000fe2000fffe03f */
[----:B------:R-:W-:Y:S01]  /*2790*/  CS2R R136, SRZ ;  /* 0x0000000000887805 */ /* 0x000fe2000001ff00 */
[----:B------:R-:W-:Y:S01]  /*27a0*/  UIADD3 UR22, UR4, 0x284, URZ ;  /* 0x0000028404167890 */ /* 0x000fe2000fffe03f */
[----:B------:R-:W-:Y:S01]  /*27b0*/  CS2R R134, SRZ ;  /* 0x0000000000867805 */ /* 0x000fe2000001ff00 */
[----:B------:R-:W-:Y:S01]  /*27c0*/  UIADD3 UR26, UR4, 0x286, URZ ;  /* 0x00000286041a7890 */ /* 0x000fe2000fffe03f */
[----:B------:R-:W-:Y:S01]  /*27d0*/  CS2R R132, SRZ ;  /* 0x0000000000847805 */ /* 0x000fe2000001ff00 */
[----:B------:R-:W-:Y:S01]  /*27e0*/  UMOV UR25, 0x40000040 ;  /* 0x4000004000197882 */ /* 0x000fe20000000000 */
[----:B------:R-:W-:Y:S01]  /*27f0*/  UMOV UR27, 0x40000040 ;  /* 0x40000040001b7882 */ /* 0x000fe20000000000 */
        /* <DEDUP_REMOVED lines=37> */
[----:B------:R-:W-:-:S02]  /*2a50*/  WARPGROUP.DEPBAR.LE gsb0, 0x0 ;  /* 0x00008000000079c5 */ /* 0x000fc40000010000 */
[----:B------:R-:W-:Y:S01]  /*2a60*/  WARPGROUP.ARRIVE ;  /* 0x00000000000079c5 */ /* 0x000fe20000000000 */
[----:B------:R-:W-:Y:S01]  /*2a70*/  UIADD3 UR54, UR4, 0x784, URZ ;  /* 0x0000078404367890 */ /* 0x000fe2000fffe03f */
[----:B------:R-:W-:Y:S01]  /*2a80*/  CS2R R106, SRZ ;  /* 0x00000000006a7805 */ /* 0x000fe2000001ff00 */
[----:B------:R-:W-:Y:S01]  /*2a90*/  UMOV UR53, 0x40000040 ;  /* 0x4000004000357882 */ /* 0x000fe20000000000 */
[----:B------:R-:W-:Y:S01]  /*2aa0*/  UMOV UR55, 0x40000040 ;  /* 0x4000004000377882 */ /* 0x000fe20000000000 */
[----:B------:R-:W-:Y:S01]  /*2ab0*/  UMOV UR57, 0x40000040 ;  /* 0x4000004000397882 */ /* 0x000fe20000000000 */
[----:B------:R-:W-:Y:S01]  /*2ac0*/  HGMMA.64x16x16.F32.BF16 R48, gdesc[UR8], RZ, !UPT, gsb0 ;  /* 0x00200000083079f0 */ /* 0x000fe2000c0018ff */
[----:B------:R-:W-:Y:S01]  /*2ad0*/  UIADD3 UR10, UR4, 0x100, URZ ;  /* 0x00000100040a7890 */ /* 0x000fe2000fffe03f */
[----:B------:R-:W-:Y:S01]  /*2ae0*/  IMAD.U32 R7, RZ, RZ, UR57 ;  /* 0x00000039ff077e24 */ /* 0x000fe2000f8e00ff */
[----:B------:R-:W-:Y:S01]  /*2af0*/  UMOV UR8, UR14 ;  /* 0x0000000e00087c82 */ /* 0x000fe20008000000 */
[----:B------:R-:W-:Y:S01]  /*2b00*/  UMOV UR9, UR15 ;  /* 0x0000000f00097c82 */ /* 0x000fe20008000000 */
[----:B------:R-:W-:Y:S01]  /*2b10*/  UMOV UR11, 0x40000040 ;  /* 0x40000040000b7882 */ /* 0x000fe20000000000 */
[----:B------:R-:W-:Y:S01]  /*2b20*/  UMOV UR59, 0x40000040 ;  /* 0x40000040003b7882 */ /* 0x000fe20000000000 */
        /* <DEDUP_REMOVED lines=31> */
[----:B------:R-:W-:Y:S01]  /*2d20*/  UMOV UR8, UR14 ;  /* 0x0000000e00087c82 */ /* 0x000fe20008000000 */
[----:B------:R-:W-:Y:S01]  /*2d30*/  UMOV UR9, UR15 ;  /* 0x0000000f00097c82 */ /* 0x000fe20008000000 */
[----:B------:R-:W-:Y:S01]  /*2d40*/  UMOV UR10, UR6 ;  /* 0x00000006000a7c82 */ /* 0x000fe20008000000 */
[----:B------:R-:W-:Y:S01]  /*2d50*/  UMOV UR11, 0x40000040 ;  /* 0x40000040000b7882 */ /* 0x000fe20000000000 */
[----:B------:R-:W-:Y:S01]  /*2d60*/  UMOV UR14, UR16 ;  /* 0x00000010000e7c82 */ /* 0x000fe20008000000 */
[----:B------:R-:W-:Y:S01]  /*2d70*/  UMOV UR15, UR17 ;  /* 0x00000011000f7c82 */ /* 0x000fe20008000000 */
[----:B------:R-:W-:Y:S01]  /*2d80*/  UIADD3 UR6, UR4, 0x202, URZ ;  /* 0x0000020204067890 */ /* 0x000fe2000fffe03f */
        /* <DEDUP_REMOVED lines=87> */
[----:B------:R-:W-:Y:S02]  /*3300*/  UIADD3 UR12, UR5, 0x400, URZ ;  /* 0x00000400050c7890 */ /* 0x000fe4000fffe03f */
[----:B------:R-:W-:Y:S02]  /*3310*/  UIADD3 UR5, UR5, 0xc06, URZ ;  /* 0x00000c0605057890 */ /* 0x000fe4000fffe03f */
[----:B------:R-:W-:-:S05]  /*3320*/  UIADD3 UR7, UR4, 0x786, URZ ;  /* 0x0000078604077890 */ /* 0x000fca000fffe03f */
[----:B------:R-:W-:Y:S02]  /*3330*/  UMOV UR56, UR5 ;  /* 0x0000000500387c82 */ /* 0x000fe40008000000 */
[----:B------:R-:W-:Y:S01]  /*3340*/  UMOV UR58, UR7 ;  /* 0x00000007003a7c82 */ /* 0x000fe20008000000 */
[----:B------:R-:W-:Y:S01]  /*3350*/  IMAD.U32 R6, RZ, RZ, UR56 ;  /* 0x00000038ff067e24 */ /* 0x000fe2000f8e00ff */
        /* <DEDUP_REMOVED lines=26> */
[----:B------:R-:W-:-:S06]  /*3500*/  UIADD3 UR11, UR61, -0x2, URZ ;  /* 0xfffffffe3d0b7890 */ /* 0x000fcc000fffe03f */
[----:B------:R-:W-:-:S06]  /*3510*/  IMAD.U32 R236, RZ, RZ, UR11 ;  /* 0x0000000bffec7e24 */ /* 0x000fcc000f8e00ff */
[----:B------:R-:W-:Y:S01]  /*3520*/  VIADD R2, R213, UR10 ;  /* 0x0000000ad5027c36 */ /* 0x000fe20008000000 */
        /* <DEDUP_REMOVED lines=25> */
[----:B------:R-:W-:Y:S01]  /*36c0*/  R2UR UR14, R23 ;  /* 0x00000000170e72ca */ /* 0x000fe200000e0000 */
        /* <DEDUP_REMOVED lines=24> */
[----:B------:R-:W-:-:S13]  /*3850*/  R2UR UR19, R18 ;  /* 0x00000000121372ca */ /* 0x000fda00000e0000 */
        /* <DEDUP_REMOVED lines=192> */
[----:B------:R-:W-:Y:S02]  /*4460*/  UISETP.NE.AND UP0, UPT, UR6, 0x1, UPT ;  /* 0x000000010600788c */ /* 0x000fe4000bf05270 */
[----:B------:R-:W-:-:S04]  /*4470*/  UIADD3 UR6, UR4, 0x984, URZ ;  /* 0x0000098404067890 */ /* 0x000fc8000fffe03f */
[----:B------:R-:W-:-:S05]  /*4480*/  PLOP3.LUT P2, PT, PT, PT, UP0, 0x80, 0x0 ;  /* 0x000000000000781c */ /* 0x000fca0003f4f008 */
[----:B------:R-:W-:-:S08]  /*4490*/  @UP0 ULDC UR5, c[0x0][0x44c] ;  /* 0x0001130000050ab9 */ /* 0x000fd00000000800 */
[----:B------:R-:W-:Y:S01]  /*44a0*/  @P2 IMAD.HI.U32 R3, R2, UR5, RZ ;  /* 0x0000000502032c27 */ /* 0x000fe2000f8e00ff */
[----:B------:R-:W-:-:S04]  /*44b0*/  @UP0 ULDC UR5, c[0x0][0x450] ;  /* 0x0001140000050ab9 */ /* 0x000fc80000000800 */
[----:B------:R-:W-:Y:S01]  /*44c0*/  @P2 SHF.R.U32.HI R2, RZ, UR5, R3 ;  /* 0x00000005ff022c19 */ /* 0x000fe20008011603 */
[----:B------:R-:W-:-:S04]  /*44d0*/  UIMAD UR5, UR61, -0x50, UR15 ;  /* 0xffffffb03d0578a4 */ /* 0x000fc8000f8e020f */
[----:B------:R-:W0:Y:S02]  /*44e0*/  SHFL.IDX PT, R5, R2, 0x1, 0x1c1f ;  /* 0x003c1f0002057f89 */ /* 0x000e2400000e0000 */
[----:B------:R-:W-:Y:S01]  /*44f0*/  IMAD.U32 R14, RZ, RZ, UR5 ;  /* 0x00000005ff0e7e24 */ /* 0x000fe2000f8e00ff */
[----:B------:R-:W-:Y:S01]  /*4500*/  UMOV UR5, UR23 ;  /* 0x0000001700057c82 */ /* 0x000fe20008000000 */
[----:B------:R-:W1:Y:S01]  /*4510*/  SHFL.IDX PT, R2, R2, RZ, 0x1c1f ;  /* 0x001c1fff02027589 */ /* 0x000e6200000e0000 */
        /* <DEDUP_REMOVED lines=23> */
[----:B------:R-:W-:-:S06]  /*4690*/  UIMAD UR6, UR61, -0x50, URZ ;  /* 0xffffffb03d0678a4 */ /* 0x000fcc000f8e023f */
[----:B------:R-:W-:Y:S01]  /*46a0*/  IMAD.U32 R4, RZ, RZ, UR6 ;  /* 0x00000006ff047e24 */ /* 0x000fe2000f8e00ff */
[----:B------:R-:W-:-:S04]  /*46b0*/  UIADD3 UR6, UR4, 0x986, URZ ;  /* 0x0000098604067890 */ /* 0x000fc8000fffe03f */
[----:B------:R-:W-:-:S04]  /*46c0*/  IADD3 R3, -R19, 0x51, R4 ;  /* 0x0000005113037810 */ /* 0x000fc80007ffe104 */
[----:B------:R-:W-:Y:S02]  /*46d0*/  IADD3 R4, -R20, UR15, R3 ;  /* 0x0000000f14047c10 */ /* 0x000fe4000fffe103 */
[----:B------:R-:W-:-:S04]  /*46e0*/  IADD3 R3, -R19, 0x50, R14 ;  /* 0x0000005013037810 */ /* 0x000fc80007ffe10e */
[-CC-:B0-----:R-:W-:Y:S02]  /*46f0*/  VIADDMNMX R5, R5, R4.reuse, R3.reuse, PT ;  /* 0x0000000405057246 */ /* 0x181fe40003800103 */
[----:B-1----:R-:W-:Y:S02]  /*4700*/  VIADDMNMX R3, R2, R4, R3, PT ;  /* 0x0000000402037246 */ /* 0x002fe40003800103 */
[C---:B------:R-:W-:Y:S02]  /*4710*/  ISETP.GT.AND P3, PT, R5.reuse, RZ, PT ;  /* 0x000000ff0500720c */ /* 0x040fe40003f64270 */
[C---:B------:R-:W-:Y:S02]  /*4720*/  ISETP.GT.AND P4, PT, R5.reuse, 0x1, PT ;  /* 0x000000010500780c */ /* 0x040fe40003f84270 */
[----:B------:R-:W-:Y:S01]  /*4730*/  ISETP.GT.AND P5, PT, R5, 0x8, PT ;  /* 0x000000080500780c */ /* 0x000fe20003fa4270 */
        /* <DEDUP_REMOVED lines=14> */
[C---:B------:R-:W-:Y:S01]  /*4820*/  ISETP.GT.AND P3, PT, R5.reuse, 0x9, PT ;  /* 0x000000090500780c */ /* 0x040fe20003f64270 */
        /* <DEDUP_REMOVED lines=26> */
[----:B------:R-:W-:Y:S01]  /*49d0*/  UMOV UR4, UR22 ;  /* 0x0000001600047c82 */ /* 0x000fe20008000000 */
        /* <DEDUP_REMOVED lines=15> */
[----:B------:R-:W-:-:S02]  /*4ad0*/  FMNMX.FTZ R14, R42, R21, !PT ;  /* 0x000000152a0e7209 */ /* 0x000fc40007810000 */
[----:B------:R-:W-:Y:S02]  /*4ae0*/  ISETP.GT.AND P3, PT, R5, 0x29, PT ;  /* 0x000000290500780c */ /* 0x000fe40003f64270 */
[----:B------:R-:W-:Y:S02]  /*4af0*/  FSEL R46, R46, -INF , P4 ;  /* 0xff8000002e2e7808 */ /* 0x000fe40002000000 */
[----:B------:R-:W-:Y:S02]  /*4b00*/  FMNMX.FTZ R21, R43, R14, !PT ;  /* 0x0000000e2b157209 */ /* 0x000fe40007810000 */
[----:B------:R-:W-:Y:S02]  /*4b10*/  ISETP.GT.AND P4, PT, R5, 0x30, PT ;  /* 0x000000300500780c */ /* 0x000fe40003f84270 */
[----:B------:R-:W-:Y:S02]  /*4b20*/  FSEL R47, R47, -INF , P3 ;  /* 0xff8000002f2f7808 */ /* 0x000fe40001800000 */
[----:B------:R-:W-:-:S02]  /*4b30*/  FMNMX.FTZ R14, R46, R21, !PT ;  /* 0x000000152e0e7209 */ /* 0x000fc40007810000 */
[----:B------:R-:W-:Y:S02]  /*4b40*/  ISETP.GT.AND P3, PT, R5, 0x31, PT ;  /* 0x000000310500780c */ /* 0x000fe40003f64270 */
[----:B------:R-:W-:Y:S01]  /*4b50*/  FMNMX.FTZ R21, R47, R14, !PT ;  /* 0x0000000e2f157209 */ /* 0x000fe20007810000 */
[----:B------:R-:W-:Y:S02]  /*4b60*/  WARPGROUP.DEPBAR.LE gsb0, 0x0 ;  /* 0x00008000000079c5 */ /* 0x000fe40000010000 */
[----:B------:R-:W-:Y:S01]  /*4b70*/  WARPGROUP.ARRIVE ;  /* 0x00000000000079c5 */ /* 0x000fe20000000000 */
[----:B------:R-:W-:Y:S02]  /*4b80*/  FSEL R34, R34, -INF , P4 ;  /* 0xff80000022227808 */ /* 0x000fe40002000000 */
[----:B------:R-:W-:Y:S02]  /*4b90*/  ISETP.GT.AND P4, PT, R5, 0x38, PT ;  /* 0x000000380500780c */ /* 0x000fe40003f84270 */
[----:B------:R-:W-:Y:S01]  /*4ba0*/  FSEL R35, R35, -INF , P3 ;  /* 0xff80000023237808 */ /* 0x000fe20001800000 */
[----:B------:R-:W-:Y:S01]  /*4bb0*/  HGMMA.64x16x16.F32.BF16 R24, gdesc[UR4], R24, gsb0 ;  /* 0x00200000041879f0 */ /* 0x000fe20008001818 */
[----:B------:R-:W-:Y:S01]  /*4bc0*/  FMNMX.FTZ R14, R34, R21, !PT ;  /* 0x00000015220e7209 */ /* 0x000fe20007810000 */
[----:B------:R-:W-:Y:S01]  /*4bd0*/  ULDC UR5, c[0x0][0x988] ;  /* 0x0002620000057ab9 */ /* 0x000fe20000000800 */
[----:B------:R-:W-:Y:S01]  /*4be0*/  ISETP.GT.AND P3, PT, R5, 0x39, PT ;  /* 0x000000390500780c */ /* 0x000fe20003f64270 */
[----:B------:R-:W-:Y:S01]  /*4bf0*/  @UP0 ULDC UR6, c[0x0][0x44c] ;  /* 0x0001130000060ab9 */ /* 0x000fe20000000800 */
[----:B------:R-:W-:Y:S01]  /*4c00*/  FSEL R38, R38, -INF , P4 ;  /* 0xff80000026267808 */ /* 0x000fe20002000000 */
[----:B------:R-:W-:Y:S01]  /*4c10*/  UIMAD.WIDE.U32 UR6, UR10, UR6, URZ ;  /* 0x000000060a0672a5 */ /* 0x000fe2000f8e003f */
[----:B------:R-:W-:Y:S01]  /*4c20*/  FMNMX.FTZ R21, R35, R14, !PT ;  /* 0x0000000e23157209 */ /* 0x000fe20007810000 */
[----:B------:R-:W-:Y:S01]  /*4c30*/  UMOV UR4, UR10 ;  /* 0x0000000a00047c82 */ /* 0x000fe20008000000 */
[----:B------:R-:W-:Y:S01]  /*4c40*/  ISETP.GT.AND P4, PT, R5, 0x40, PT ;  /* 0x000000400500780c */ /* 0x000fe20003f84270 */
[----:B------:R-:W-:Y:S01]  /*4c50*/  @UP0 ULDC UR10, c[0x0][0x450] ;  /* 0x00011400000a0ab9 */ /* 0x000fe20000000800 */
[----:B------:R-:W-:Y:S01]  /*4c60*/  FSEL R39, R39, -INF , P3 ;  /* 0xff80000027277808 */ /* 0x000fe20001800000 */
[----:B------:R-:W-:Y:S01]  /*4c70*/  @UP0 USHF.R.U32.HI UR4, URZ, UR10, UR7 ;  /* 0x0000000a3f040299 */ /* 0x000fe20008011607 */
[----:B------:R-:W-:-:S02]  /*4c80*/  FMNMX.FTZ R14, R38, R21, !PT ;  /* 0x00000015260e7209 */ /* 0x000fc40007810000 */
[----:B------:R-:W-:Y:S01]  /*4c90*/  ISETP.GT.AND P3, PT, R5, 0x41, PT ;  /* 0x000000410500780c */ /* 0x000fe20003f64270 */
[----:B------:R-:W-:Y:S01]  /*4ca0*/  UIADD3 UR6, UR4, UR15, -UR19 ;  /* 0x0000000f04067290 */ /* 0x000fe2000fffe813 */
[----:B------:R-:W-:-:S03]  /*4cb0*/  FMNMX.FTZ R21, R39, R14, !PT ;  /* 0x0000000e27157209 */ /* 0x000fc60007810000 */
[----:B------:R-:W-:-:S04]  /*4cc0*/  UIMAD.WIDE UR6, UR6, 0x66666667, URZ ;  /* 0x66666667060678a5 */ /* 0x000fc8000f8e023f */
[----:B------:R-:W-:-:S04]  /*4cd0*/  USHF.R.U32.HI UR4, URZ, 0x1f, UR7 ;  /* 0x0000001f3f047899 */ /* 0x000fc80008011607 */
[----:B------:R-:W-:-:S04]  /*4ce0*/  ULEA.HI.SX32 UR4, UR7, UR4, 0x1b ;  /* 0x0000000407047291 */ /* 0x000fc8000f8fda3f */
[----:B------:R-:W-:-:S04]  /*4cf0*/  UISETP.LT.AND UP1, UPT, UR14, UR4, UPT ;  /* 0x000000040e00728c */ /* 0x000fc8000bf21270 */
[----:B------:R-:W-:-:S04]  /*4d00*/  USEL UR6, UR14, UR4, !UP1 ;  /* 0x000000040e067287 */ /* 0x000fc8000c800000 */
[----:B------:R-:W-:Y:S01]  /*4d10*/  UISETP.GE.AND UP1, UPT, UR11, UR6, UPT ;  /* 0x000000060b00728c */ /* 0x000fe2000bf26270 */
[----:B------:R-:W-:Y:S02]  /*4d20*/  WARPGROUP.DEPBAR.LE gsb0, 0x0 ;  /* 0x00008000000079c5 */ /* 0x000fe40000010000 */
[----:B------:R-:W-:Y:S01]  /*4d30*/  FSEL R26, R26, -INF , P4 ;  /* 0xff8000001a1a7808 */ /* 0x000fe20002000000 */
[----:B------:R0:W-:Y:S01]  /*4d40*/  @!P1 SYNCS.ARRIVE.TRANS64.RED.A1T0 RZ, [R0+URZ], RZ ;  /* 0x000000ff00ff99a7 */ /* 0x0001e2000810043f */
        /* <DEDUP_REMOVED lines=8> */
[----:B------:R-:W-:Y:S02]  /*4dd0*/  ISETP.GT.AND P3, PT, R3, RZ, PT ;  /* 0x000000ff0300720c */ /* 0x000fe40003f64270 */
[----:B------:R-:W-:-:S02]  /*4de0*/  FMNMX.FTZ R14, R31, R14, !PT ;  /* 0x0000000e1f0e7209 */ /* 0x000fc40007810000 */
[----:B------:R-:W-:Y:S02]  /*4df0*/  ISETP.GT.AND P4, PT, R3, 0x1, PT ;  /* 0x000000010300780c */ /* 0x000fe40003f84270 */
[----:B------:R-:W-:Y:S01]  /*4e00*/  FSEL R56, R56, -INF , P3 ;  /* 0xff80000038387808 */ /* 0x000fe20001800000 */
[----:B------:R-:W1:Y:S01]  /*4e10*/  SHFL.BFLY PT, R5, R14, 0x2, 0x1f ;  /* 0x0c401f000e057f89 */ /* 0x000e6200000e0000 */
[----:B------:R-:W-:Y:S02]  /*4e20*/  FSEL R57, R57, -INF , P4 ;  /* 0xff80000039397808 */ /* 0x000fe40002000000 */
[C---:B------:R-:W-:Y:S02]  /*4e30*/  ISETP.GT.AND P3, PT, R3.reuse, 0x9, PT ;  /* 0x000000090300780c */ /* 0x040fe40003f64270 */
[----:B------:R-:W-:Y:S02]  /*4e40*/  ISETP.GT.AND P4, PT, R3, 0x11, PT ;  /* 0x000000110300780c */ /* 0x000fe40003f84270 */
[----:B------:R-:W-:-:S02]  /*4e50*/  FSEL R61, R61, -INF , P3 ;  /* 0xff8000003d3d7808 */ /* 0x000fc40001800000 */
[----:B------:R-:W-:Y:S02]  /*4e60*/  ISETP.GT.AND P3, PT, R3, 0x10, PT ;  /* 0x000000100300780c */ /* 0x000fe40003f64270 */
[----:B------:R-:W-:Y:S02]  /*4e70*/  FSEL R49, R49, -INF , P4 ;  /* 0xff80000031317808 */ /* 0x000fe40002000000 */
[----:B------:R-:W-:Y:S02]  /*4e80*/  FSEL R48, R48, -INF , P3 ;  /* 0xff80000030307808 */ /* 0x000fe40001800000 */
[C---:B------:R-:W-:Y:S02]  /*4e90*/  ISETP.GT.AND P3, PT, R3.reuse, 0x19, PT ;  /* 0x000000190300780c */ /* 0x040fe40003f64270 */
[----:B------:R-:W-:Y:S02]  /*4ea0*/  ISETP.GT.AND P4, PT, R3, 0x20, PT ;  /* 0x000000200300780c */ /* 0x000fe40003f84270 */
[----:B------:R-:W-:-:S02]  /*4eb0*/  FSEL R53, R53, -INF , P3 ;  /* 0xff80000035357808 */ /* 0x000fc40001800000 */
[C---:B------:R-:W-:Y:S02]  /*4ec0*/  ISETP.GT.AND P3, PT, R3.reuse, 0x21, PT ;  /* 0x000000210300780c */ /* 0x040fe40003f64270 */
[----:B------:R-:W-:Y:S02]  /*4ed0*/  FSEL R40, R40, -INF , P4 ;  /* 0xff80000028287808 */ /* 0x000fe40002000000 */
[----:B-1----:R-:W-:Y:S02]  /*4ee0*/  FMNMX.FTZ R20, R14, R5, !PT ;  /* 0x000000050e147209 */ /* 0x002fe40007810000 */
[----:B------:R-:W-:Y:S02]  /*4ef0*/  FMNMX.FTZ R5, R56, R57, !PT ;  /* 0x0000003938057209 */ /* 0x000fe40007810000 */
[----:B------:R-:W-:Y:S01]  /*4f00*/  ISETP.GT.AND P4, PT, R3, 0x28, PT ;  /* 0x000000280300780c */ /* 0x000fe20003f84270 */
[----:B------:R-:W1:Y:S01]  /*4f10*/  SHFL.BFLY PT, R21, R20, 0x1, 0x1f ;  /* 0x0c201f0014157f89 */ /* 0x000e6200000e0000 */
[----:B------:R-:W-:-:S02]  /*4f20*/  FMNMX.FTZ R2, R60, R5, !PT ;  /* 0x000000053c027209 */ /* 0x000fc40007810000 */
[----:B------:R-:W-:Y:S02]  /*4f30*/  FSEL R41, R41, -INF , P3 ;  /* 0xff80000029297808 */ /* 0x000fe40001800000 */
[----:B------:R-:W-:Y:S02]  /*4f40*/  FMNMX.FTZ R5, R61, R2, !PT ;  /* 0x000000023d057209 */ /* 0x000fe40007810000 */
[----:B------:R-:W-:Y:S02]  /*4f50*/  ISETP.GT.AND P3, PT, R3, 0x29, PT ;  /* 0x000000290300780c */ /* 0x000fe40003f64270 */
[----:B------:R-:W-:Y:S02]  /*4f60*/  FMNMX.FTZ R2, R48, R5, !PT ;  /* 0x0000000530027209 */ /* 0x000fe40007810000 */
[----:B------:R-:W-:Y:S02]  /*4f70*/  FSEL R44, R44, -INF , P4 ;  /* 0xff8000002c2c7808 */ /* 0x000fe40002000000 */
[----:B------:R-:W-:-:S02]  /*4f80*/  FMNMX.FTZ R5, R49, R2, !PT ;  /* 0x0000000231057209 */ /* 0x000fc40007810000 */
[----:B------:R-:W-:Y:S02]  /*4f90*/  FSEL R45, R45, -INF , P3 ;  /* 0xff8000002d2d7808 */ /* 0x000fe40001800000 */
[----:B------:R-:W-:Y:S02]  /*4fa0*/  FMNMX.FTZ R2, R52, R5, !PT ;  /* 0x0000000534027209 */ /* 0x000fe40007810000 */
[----:B------:R-:W-:Y:S02]  /*4fb0*/  ISETP.GT.AND P3, PT, R3, 0x30, PT ;  /* 0x000000300300780c */ /* 0x000fe40003f64270 */
[----:B------:R-:W-:Y:S02]  /*4fc0*/  FMNMX.FTZ R5, R53, R2, !PT ;  /* 0x0000000235057209 */ /* 0x000fe40007810000 */
[----:B------:R-:W-:Y:S02]  /*4fd0*/  ISETP.GT.AND P4, PT, R3, 0x31, PT ;  /* 0x000000310300780c */ /* 0x000fe40003f84270 */
[----:B-1----:R-:W-:-:S02]  /*4fe0*/  FMNMX.FTZ R4, R20, R21, !PT ;  /* 0x0000001514047209 */ /* 0x002fc40007810000 */
[----:B------:R-:W-:Y:S02]  /*4ff0*/  FMNMX.FTZ R2, R40, R5, !PT ;  /* 0x0000000528027209 */ /* 0x000fe40007810000 */
[C---:B------:R-:W-:Y:S01]  /*5000*/  FSETP.NEU.FTZ.AND P6, PT, R4.reuse, -INF , PT ;  /* 0xff8000000400780b */ /* 0x040fe20003fdd000 */
[----:B------:R-:W-:Y:S01]  /*5010*/  FMUL.FTZ R14, R4, UR5 ;  /* 0x00000005040e7c20 */ /* 0x000fe20008410000 */
[----:B------:R-:W-:Y:S02]  /*5020*/  FMNMX.FTZ R5, R41, R2, !PT ;  /* 0x0000000229057209 */ /* 0x000fe40007810000 */
[----:B------:R-:W-:Y:S02]  /*5030*/  FSEL R32, R32, -INF , P3 ;  /* 0xff80000020207808 */ /* 0x000fe40001800000 */
[----:B------:R-:W-:Y:S02]  /*5040*/  FSEL R21, R14, RZ, P6 ;  /* 0x000000ff0e157208 */ /* 0x000fe40003000000 */
[----:B------:R-:W-:-:S02]  /*5050*/  FMNMX.FTZ R14, R44, R5, !PT ;  /* 0x000000052c0e7209 */ /* 0x000fc40007810000 */
[----:B------:R-:W-:Y:S01]  /*5060*/  ISETP.GT.AND P3, PT, R3, 0x38, PT ;  /* 0x000000380300780c */ /* 0x000fe20003f64270 */
[--C-:B------:R-:W-:Y:S01]  /*5070*/  FFMA.FTZ R209, R58, UR5, -R21.reuse ;  /* 0x000000053ad17c23 */ /* 0x100fe20008010815 */
[----:B------:R-:W-:Y:S01]  /*5080*/  FMNMX.FTZ R5, R45, R14, !PT ;  /* 0x0000000e2d057209 */ /* 0x000fe20007810000 */
[--C-:B------:R-:W-:Y:S01]  /*5090*/  FFMA.FTZ R59, R59, UR5, -R21.reuse ;  /* 0x000000053b3b7c23 */ /* 0x100fe20008010815 */
[----:B------:R-:W-:Y:S01]  /*50a0*/  FSEL R33, R33, -INF , P4 ;  /* 0xff80000021217808 */ /* 0x000fe20002000000 */
[--C-:B------:R-:W-:Y:S01]  /*50b0*/  FFMA.FTZ R211, R62, UR5, -R21.reuse ;  /* 0x000000053ed37c23 */ /* 0x100fe20008010815 */
[----:B------:R-:W-:Y:S01]  /*50c0*/  FMNMX.FTZ R14, R32, R5, !PT ;  /* 0x00000005200e7209 */ /* 0x000fe20007810000 */
[----:B------:R-:W-:Y:S01]  /*50d0*/  MUFU.EX2 R209, R209 ;  /* 0x000000d100d17308 */ /* 0x000fe20000000800 */
[----:B------:R-:W-:Y:S01]  /*50e0*/  ISETP.GT.AND P4, PT, R3, 0x39, PT ;  /* 0x000000390300780c */ /* 0x000fe20003f84270 */
[--C-:B------:R-:W-:Y:S01]  /*50f0*/  FFMA.FTZ R63, R63, UR5, -R21.reuse ;  /* 0x000000053f3f7c23 */ /* 0x100fe20008010815 */
[----:B------:R-:W-:Y:S01]  /*5100*/  FSEL R36, R36, -INF , P3 ;  /* 0xff80000024247808 */ /* 0x000fe20001800000 */
[--C-:B------:R-:W-:Y:S01]  /*5110*/  FFMA.FTZ R205, R50, UR5, -R21.reuse ;  /* 0x0000000532cd7c23 */ /* 0x100fe20008010815 */
[----:B------:R-:W-:Y:S01]  /*5120*/  FMNMX.FTZ R5, R33, R14, !PT ;  /* 0x0000000e21057209 */ /* 0x000fe20007810000 */
[--C-:B------:R-:W-:Y:S01]  /*5130*/  FFMA.FTZ R51, R51, UR5, -R21.reuse ;  /* 0x0000000533337c23 */ /* 0x100fe20008010815 */
[----:B------:R-:W-:Y:S01]  /*5140*/  FSEL R37, R37, -INF , P4 ;  /* 0xff80000025257808 */ /* 0x000fe20002000000 */
[----:B------:R-:W-:Y:S01]  /*5150*/  MUFU.EX2 R2, R59 ;  /* 0x0000003b00027308 */ /* 0x000fe20000000800 */
[----:B------:R-:W-:Y:S01]  /*5160*/  ISETP.GT.AND P3, PT, R3, 0x40, PT ;  /* 0x000000400300780c */ /* 0x000fe20003f64270 */
[--C-:B------:R-:W-:Y:S01]  /*5170*/  FFMA.FTZ R54, R54, UR5, -R21.reuse ;  /* 0x0000000536367c23 */ /* 0x100fe20008010815 */
[----:B------:R-:W-:Y:S01]  /*5180*/  FMNMX.FTZ R20, R36, R5, !PT ;  /* 0x0000000524147209 */ /* 0x000fe20007810000 */
[--C-:B------:R-:W-:Y:S01]  /*5190*/  FFMA.FTZ R55, R55, UR5, -R21.reuse ;  /* 0x0000000537377c23 */ /* 0x100fe20008010815 */
[----:B------:R-:W-:Y:S01]  /*51a0*/  ISETP.GT.AND P4, PT, R3, 0x41, PT ;  /* 0x000000410300780c */ /* 0x000fe20003f84270 */
[--C-:B------:R-:W-:Y:S01]  /*51b0*/  FFMA.FTZ R42, R42, UR5, -R21.reuse ;  /* 0x000000052a2a7c23 */ /* 0x100fe20008010815 */
[----:B------:R-:W-:Y:S01]  /*51c0*/  FSEL R24, R24, -INF , P3 ;  /* 0xff80000018187808 */ /* 0x000fe20001800000 */
[----:B------:R-:W-:Y:S01]  /*51d0*/  MUFU.EX2 R211, R211 ;  /* 0x000000d300d37308 */ /* 0x000fe20000000800 */
[----:B------:R-:W-:Y:S01]  /*51e0*/  FMNMX.FTZ R5, R37, R20, !PT ;  /* 0x0000001425057209 */ /* 0x000fe20007810000 */
[--C-:B------:R-:W-:Y:S01]  /*51f0*/  FFMA.FTZ R43, R43, UR5, -R21.reuse ;  /* 0x000000052b2b7c23 */ /* 0x100fe20008010815 */
[----:B------:R-:W-:Y:S01]  /*5200*/  ISETP.GT.AND P3, PT, R3, 0x48, PT ;  /* 0x000000480300780c */ /* 0x000fe20003f64270 */
[--C-:B------:R-:W-:Y:S01]  /*5210*/  FFMA.FTZ R46, R46, UR5, -R21.reuse ;  /* 0x000000052e2e7c23 */ /* 0x100fe20008010815 */
[----:B------:R-:W-:Y:S01]  /*5220*/  FSEL R25, R25, -INF , P4 ;  /* 0xff80000019197808 */ /* 0x000fe20002000000 */
[--C-:B------:R-:W-:Y:S01]  /*5230*/  FFMA.FTZ R47, R47, UR5, -R21.reuse ;  /* 0x000000052f2f7c23 */ /* 0x100fe20008010815 */
[----:B------:R-:W-:Y:S01]  /*5240*/  FMNMX.FTZ R20, R24, R5, !PT ;  /* 0x0000000518147209 */ /* 0x000fe20007810000 */
[----:B------:R1:W-:Y:S01]  /*5250*/  MUFU.EX2 R14, R63 ;  /* 0x0000003f000e7308 */ /* 0x0003e20000000800 */
        /* <DEDUP_REMOVED lines=8> */
[----:B------:R-:W-:Y:S01]  /*52e0*/  FMNMX.FTZ R20, R28, R3, !PT ;  /* 0x000000031c147209 */ /* 0x000fe20007810000 */
[--C-:B------:R-:W-:Y:S01]  /*52f0*/  FFMA.FTZ R39, R39, UR5, -R21.reuse ;  /* 0x0000000527277c23 */ /* 0x100fe20008010815 */
[--C-:B------:R-:W-:Y:S01]  /*5300*/  FFMA.FTZ R26, R26, UR5, -R21.reuse ;  /* 0x000000051a1a7c23 */ /* 0x100fe20008010815 */
[--C-:B------:R-:W-:Y:S01]  /*5310*/  FFMA.FTZ R27, R27, UR5, -R21.reuse ;  /* 0x000000051b1b7c23 */ /* 0x100fe20008010815 */
[----:B------:R-:W-:Y:S01]  /*5320*/  FMNMX.FTZ R20, R29, R20, !PT ;  /* 0x000000141d147209 */ /* 0x000fe20007810000 */
[--C-:B------:R-:W-:Y:S01]  /*5330*/  FFMA.FTZ R30, R30, UR5, -R21.reuse ;  /* 0x000000051e1e7c23 */ /* 0x100fe20008010815 */
[----:B------:R-:W-:Y:S01]  /*5340*/  FFMA.FTZ R21, R31, UR5, -R21 ;  /* 0x000000051f157c23 */ /* 0x000fe20008010815 */
[----:B------:R-:W-:Y:S01]  /*5350*/  MUFU.EX2 R50, R51 ;  /* 0x0000003300327308 */ /* 0x000fe20000000800 */
[----:B-1----:R-:W-:Y:S01]  /*5360*/  CS2R R62, SRZ ;  /* 0x00000000003e7805 */ /* 0x002fe2000001ff00 */
[----:B------:R-:W1:Y:S06]  /*5370*/  SHFL.BFLY PT, R3, R20, 0x2, 0x1f ;  /* 0x0c401f0014037f89 */ /* 0x000e6c00000e0000 */
[----:B------:R-:W-:Y:S08]  /*5380*/  MUFU.EX2 R54, R54 ;  /* 0x0000003600367308 */ /* 0x000ff00000000800 */
[----:B------:R-:W2:Y:S08]  /*5390*/  MUFU.EX2 R55, R55 ;  /* 0x0000003700377308 */ /* 0x000eb00000000800 */
[----:B------:R-:W-:Y:S01]  /*53a0*/  MUFU.EX2 R42, R42 ;  /* 0x0000002a002a7308 */ /* 0x000fe20000000800 */
[----:B-1----:R-:W-:-:S05]  /*53b0*/  FMNMX.FTZ R5, R20, R3, !PT ;  /* 0x0000000314057209 */ /* 0x002fca0007810000 */
[----:B------:R-:W1:Y:S02]  /*53c0*/  SHFL.BFLY PT, R20, R5, 0x1, 0x1f ;  /* 0x0c201f0005147f89 */ /* 0x000e6400000e0000 */
[----:B------:R-:W3:Y:S01]  /*53d0*/  MUFU.EX2 R43, R43 ;  /* 0x0000002b002b7308 */ /* 0x000ee20000000800 */
[----:B--2---:R-:W-:-:S07]  /*53e0*/  F2FP.BF16.F32.PACK_AB R207, R55, R54 ;  /* 0x0000003637cf723e */ /* 0x004fce00000010ff */
[----:B------:R-:W-:Y:S08]  /*53f0*/  MUFU.EX2 R46, R46 ;  /* 0x0000002e002e7308 */ /* 0x000ff00000000800 */
[----:B------:R-:W-:Y:S01]  /*5400*/  MUFU.EX2 R47, R47 ;  /* 0x0000002f002f7308 */ /* 0x000fe20000000800 */
[----:B---3--:R-:W-:Y:S02]  /*5410*/  F2FP.BF16.F32.PACK_AB R201, R43, R42 ;  /* 0x0000002a2bc9723e */ /* 0x008fe400000010ff */
[----:B-1----:R-:W-:Y:S01]  /*5420*/  FMNMX.FTZ R3, R5, R20, !PT ;  /* 0x0000001405037209 */ /* 0x002fe20007810000 */
[----:B------:R-:W-:-:S04]  /*5430*/  FADD.FTZ R20, R209, R2 ;  /* 0x00000002d1147221 */ /* 0x000fc80000010000 */
[----:B------:R-:W-:Y:S01]  /*5440*/  MUFU.EX2 R34, R34 ;  /* 0x0000002200227308 */ /* 0x000fe20000000800 */
[----:B------:R-:W-:Y:S01]  /*5450*/  F2FP.BF16.F32.PACK_AB R209, R2, R209 ;  /* 0x000000d102d1723e */ /* 0x000fe200000010ff */
[C---:B------:R-:W-:Y:S01]  /*5460*/  FMUL.FTZ R5, R3.reuse, UR5 ;  /* 0x0000000503057c20 */ /* 0x040fe20008410000 */
[----:B------:R-:W-:Y:S01]  /*5470*/  FSETP.NEU.FTZ.AND P3, PT, R3, -INF , PT ;  /* 0xff8000000300780b */ /* 0x000fe20003f7d000 */
[----:B------:R-:W-:Y:S01]  /*5480*/  FADD.FTZ R31, R211, R20 ;  /* 0x00000014d31f7221 */ /* 0x000fe20000010000 */
[C---:B------:R-:W-:Y:S02]  /*5490*/  F2FP.BF16.F32.PACK_AB R211, R14.reuse, R211 ;  /* 0x000000d30ed3723e */ /* 0x040fe400000010ff */
[----:B------:R-:W-:Y:S01]  /*54a0*/  FSEL R5, R5, RZ, P3 ;  /* 0x000000ff05057208 */ /* 0x000fe20001800000 */
[----:B------:R-:W-:Y:S01]  /*54b0*/  FADD.FTZ R20, R14, R31 ;  /* 0x0000001f0e147221 */ /* 0x000fe20000010000 */
[----:B------:R-:W-:Y:S01]  /*54c0*/  MUFU.EX2 R35, R35 ;  /* 0x0000002300237308 */ /* 0x000fe20000000800 */
[----:B------:R-:W-:-:S02]  /*54d0*/  PLOP3.LUT P3, PT, PT, PT, UP1, 0x80, 0x0 ;  /* 0x000000000000781c */ /* 0x000fc40003f6f018 */
        /* <DEDUP_REMOVED lines=17> */
[--C-:B------:R-:W-:Y:S01]  /*55f0*/  FFMA.FTZ R32, R32, UR5, -R5.reuse ;  /* 0x0000000520207c23 */ /* 0x100fe20008010805 */
[--C-:B------:R-:W-:Y:S01]  /*5600*/  FFMA.FTZ R33, R33, UR5, -R5.reuse ;  /* 0x0000000521217c23 */ /* 0x100fe20008010805 */
[--C-:B------:R-:W-:Y:S01]  /*5610*/  FFMA.FTZ R36, R36, UR5, -R5.reuse ;  /* 0x0000000524247c23 */ /* 0x100fe20008010805 */
[----:B------:R-:W-:Y:S01]  /*5620*/  FADD.FTZ R51, R55, R58 ;  /* 0x0000003a37337221 */ /* 0x000fe20000010000 */
[--C-:B------:R-:W-:Y:S01]  /*5630*/  FFMA.FTZ R37, R37, UR5, -R5.reuse ;  /* 0x0000000525257c23 */ /* 0x100fe20008010805 */
[----:B------:R-:W2:Y:S01]  /*5640*/  MUFU.EX2 R60, R60 ;  /* 0x0000003c003c7308 */ /* 0x000ea20000000800 */
[----:B------:R-:W-:Y:S01]  /*5650*/  FFMA.FTZ R24, R24, UR5, -R5 ;  /* 0x0000000518187c23 */ /* 0x000fe20008010805 */
[----:B------:R-:W-:Y:S01]  /*5660*/  FADD.FTZ R58, R42, R51 ;  /* 0x000000332a3a7221 */ /* 0x000fe20000010000 */
[--C-:B------:R-:W-:Y:S01]  /*5670*/  FFMA.FTZ R25, R25, UR5, -R5.reuse ;  /* 0x0000000519197c23 */ /* 0x100fe20008010805 */
[--C-:B------:R-:W-:Y:S01]  /*5680*/  FFMA.FTZ R28, R28, UR5, -R5.reuse ;  /* 0x000000051c1c7c23 */ /* 0x100fe20008010805 */
[----:B------:R-:W-:Y:S01]  /*5690*/  FFMA.FTZ R29, R29, UR5, -R5 ;  /* 0x000000051d1d7c23 */ /* 0x000fe20008010805 */
[----:B------:R-:W-:Y:S01]  /*56a0*/  FADD.FTZ R51, R43, R58 ;  /* 0x0000003a2b337221 */ /* 0x000fe20000010000 */
[----:B------:R-:W-:Y:S01]  /*56b0*/  F2FP.BF16.F32.PACK_AB R205, R50, R205 ;  /* 0x000000cd32cd723e */ /* 0x000fe200000010ff */
[----:B------:R-:W3:Y:S01]  /*56c0*/  MUFU.EX2 R61, R61 ;  /* 0x0000003d003d7308 */ /* 0x000ee20000000800 */
[----:B-1----:R-:W-:Y:S01]  /*56d0*/  FADD.FTZ R31, R56, R57 ;  /* 0x00000039381f7221 */ /* 0x002fe20000010000 */
[----:B0-----:R-:W-:Y:S01]  /*56e0*/  FADD.FTZ R0, R46, R51 ;  /* 0x000000332e007221 */ /* 0x001fe20000010000 */
[----:B------:R-:W-:-:S02]  /*56f0*/  F2FP.BF16.F32.PACK_AB R203, R47, R46 ;  /* 0x0000002e2fcb723e */ /* 0x000fc400000010ff */
[----:B------:R-:W-:Y:S02]  /*5700*/  CS2R R58, SRZ ;  /* 0x00000000003a7805 */ /* 0x000fe4000001ff00 */
[----:B------:R-:W-:Y:S01]  /*5710*/  F2FP.BF16.F32.PACK_AB R197, R35, R34 ;  /* 0x0000002223c5723e */ /* 0x000fe200000010ff */
[----:B------:R-:W-:Y:S01]  /*5720*/  FADD.FTZ R51, R47, R0 ;  /* 0x000000002f337221 */ /* 0x000fe20000010000 */
[----:B------:R-:W-:Y:S01]  /*5730*/  F2FP.BF16.F32.PACK_AB R208, R57, R56 ;  /* 0x0000003839d0723e */ /* 0x000fe200000010ff */
[----:B------:R-:W0:Y:S01]  /*5740*/  MUFU.EX2 R48, R48 ;  /* 0x0000003000307308 */ /* 0x000e220000000800 */
[----:B--2---:R-:W-:Y:S01]  /*5750*/  FADD.FTZ R20, R60, R31 ;  /* 0x0000001f3c147221 */ /* 0x004fe20000010000 */
[----:B------:R-:W-:Y:S02]  /*5760*/  CS2R R56, SRZ ;  /* 0x0000000000387805 */ /* 0x000fe4000001ff00 */
[----:B------:R-:W-:Y:S02]  /*5770*/  CS2R R54, SRZ ;  /* 0x0000000000367805 */ /* 0x000fe4000001ff00 */
[----:B------:R-:W-:-:S02]  /*5780*/  CS2R R46, SRZ ;  /* 0x00000000002e7805 */ /* 0x000fc4000001ff00 */
[----:B------:R-:W-:Y:S01]  /*5790*/  CS2R R42, SRZ ;  /* 0x00000000002a7805 */ /* 0x000fe2000001ff00 */
[----:B------:R-:W1:Y:S01]  /*57a0*/  MUFU.EX2 R49, R49 ;  /* 0x0000003100317308 */ /* 0x000e620000000800 */
[C---:B---3--:R-:W-:Y:S01]  /*57b0*/  FADD.FTZ R31, R61.reuse, R20 ;  /* 0x000000143d1f7221 */ /* 0x048fe20000010000 */
[----:B------:R-:W-:Y:S02]  /*57c0*/  F2FP.BF16.F32.PACK_AB R210, R61, R60 ;  /* 0x0000003c3dd2723e */ /* 0x000fe400000010ff */
[----:B------:R-:W-:-:S04]  /*57d0*/  CS2R R60, SRZ ;  /* 0x00000000003c7805 */ /* 0x000fc8000001ff00 */
[----:B------:R-:W2:Y:S01]  /*57e0*/  MUFU.EX2 R52, R52 ;  /* 0x0000003400347308 */ /* 0x000ea20000000800 */
[----:B0-----:R-:W-:-:S07]  /*57f0*/  FADD.FTZ R20, R48, R31 ;  /* 0x0000001f30147221 */ /* 0x001fce0000010000 */
[----:B------:R-:W0:Y:S01]  /*5800*/  MUFU.EX2 R53, R53 ;  /* 0x0000003500357308 */ /* 0x000e220000000800 */
[C---:B-1----:R-:W-:Y:S01]  /*5810*/  FADD.FTZ R31, R49.reuse, R20 ;  /* 0x00000014311f7221 */ /* 0x042fe20000010000 */
[----:B------:R-:W-:Y:S02]  /*5820*/  F2FP.BF16.F32.PACK_AB R204, R49, R48 ;  /* 0x0000003031cc723e */ /* 0x000fe400000010ff */
[----:B------:R-:W-:-:S04]  /*5830*/  CS2R R48, SRZ ;  /* 0x0000000000307805 */ /* 0x000fc8000001ff00 */
[----:B------:R-:W1:Y:S01]  /*5840*/  MUFU.EX2 R40, R40 ;  /* 0x0000002800287308 */ /* 0x000e620000000800 */
[----:B--2---:R-:W-:-:S07]  /*5850*/  FADD.FTZ R20, R52, R31 ;  /* 0x0000001f34147221 */ /* 0x004fce0000010000 */
[----:B------:R-:W2:Y:S01]  /*5860*/  MUFU.EX2 R41, R41 ;  /* 0x0000002900297308 */ /* 0x000ea20000000800 */
[C---:B0-----:R-:W-:Y:S01]  /*5870*/  FADD.FTZ R31, R53.reuse, R20 ;  /* 0x00000014351f7221 */ /* 0x041fe20000010000 */
[----:B------:R-:W-:Y:S01]  /*5880*/  FADD.FTZ R20, R34, R51 ;  /* 0x0000003322147221 */ /* 0x000fe20000010000 */
[----:B------:R-:W-:Y:S02]  /*5890*/  F2FP.BF16.F32.PACK_AB R206, R53, R52 ;  /* 0x0000003435ce723e */ /* 0x000fe400000010ff */
[----:B------:R-:W-:Y:S02]  /*58a0*/  CS2R R52, SRZ ;  /* 0x0000000000347805 */ /* 0x000fe4000001ff00 */
[----:B------:R-:W-:Y:S01]  /*58b0*/  CS2R R50, SRZ ;  /* 0x0000000000327805 */ /* 0x000fe2000001ff00 */
[----:B------:R-:W-:Y:S01]  /*58c0*/  FADD.FTZ R5, R35, R20 ;  /* 0x0000001423057221 */ /* 0x000fe20000010000 */
[----:B------:R-:W-:Y:S01]  /*58d0*/  IMAD.U32 R20, RZ, RZ, UR6 ;  /* 0x00000006ff147e24 */ /* 0x000fe2000f8e00ff */
[----:B------:R-:W0:Y:S01]  /*58e0*/  MUFU.EX2 R44, R44 ;  /* 0x0000002c002c7308 */ /* 0x000e220000000800 */
[----:B-1----:R-:W-:Y:S01]  /*58f0*/  FADD.FTZ R0, R40, R31 ;  /* 0x0000001f28007221 */ /* 0x002fe20000010000 */
[----:B------:R-:W-:-:S06]  /*5900*/  CS2R R34, SRZ ;  /* 0x0000000000227805 */ /* 0x000fcc000001ff00 */
[----:B------:R-:W1:Y:S01]  /*5910*/  MUFU.EX2 R38, R38 ;  /* 0x0000002600267308 */ /* 0x000e620000000800 */
[C---:B--2---:R-:W-:Y:S01]  /*5920*/  FADD.FTZ R31, R41.reuse, R0 ;  /* 0x00000000291f7221 */ /* 0x044fe20000010000 */
[----:B------:R-:W-:Y:S02]  /*5930*/  F2FP.BF16.F32.PACK_AB R200, R41, R40 ;  /* 0x0000002829c8723e */ /* 0x000fe400000010ff */
        /* <DEDUP_REMOVED lines=10> */
[C---:B0-----:R-:W-:Y:S01]  /*59e0*/  FADD.FTZ R31, R39.reuse, R2 ;  /* 0x00000002271f7221 */ /* 0x041fe20000010000 */
[----:B------:R-:W-:Y:S02]  /*59f0*/  F2FP.BF16.F32.PACK_AB R199, R39, R38 ;  /* 0x0000002627c7723e */ /* 0x000fe400000010ff */
[----:B------:R-:W-:-:S04]  /*5a00*/  CS2R R38, SRZ ;  /* 0x0000000000267805 */ /* 0x000fc8000001ff00 */
[----:B------:R-:W0:Y:S01]  /*5a10*/  MUFU.EX2 R33, R33 ;  /* 0x0000002100217308 */ /* 0x000e220000000800 */
[----:B-1----:R-:W-:-:S07]  /*5a20*/  FADD.FTZ R0, R32, R5 ;  /* 0x0000000520007221 */ /* 0x002fce0000010000 */
[----:B------:R-:W1:Y:S01]  /*5a30*/  MUFU.EX2 R27, R27 ;  /* 0x0000001b001b7308 */ /* 0x000e620000000800 */
[----:B--2---:R-:W-:-:S07]  /*5a40*/  FADD.FTZ R2, R26, R31 ;  /* 0x0000001f1a027221 */ /* 0x004fce0000010000 */
[----:B------:R-:W2:Y:S01]  /*5a50*/  MUFU.EX2 R36, R36 ;  /* 0x0000002400247308 */ /* 0x000ea20000000800 */
[C---:B0-----:R-:W-:Y:S01]  /*5a60*/  FADD.FTZ R5, R33.reuse, R0 ;  /* 0x0000000021057221 */ /* 0x041fe20000010000 */
[----:B------:R-:W-:Y:S02]  /*5a70*/  F2FP.BF16.F32.PACK_AB R196, R33, R32 ;  /* 0x0000002021c4723e */ /* 0x000fe400000010ff */
[----:B------:R-:W-:-:S04]  /*5a80*/  CS2R R32, SRZ ;  /* 0x0000000000207805 */ /* 0x000fc8000001ff00 */
[----:B------:R-:W0:Y:S01]  /*5a90*/  MUFU.EX2 R30, R30 ;  /* 0x0000001e001e7308 */ /* 0x000e220000000800 */
[C---:B-1----:R-:W-:Y:S01]  /*5aa0*/  FADD.FTZ R31, R27.reuse, R2 ;  /* 0x000000021b1f7221 */ /* 0x042fe20000010000 */
[----:B------:R-:W-:Y:S02]  /*5ab0*/  F2FP.BF16.F32.PACK_AB R193, R27, R26 ;  /* 0x0000001a1bc1723e */ /* 0x000fe400000010ff */
[----:B------:R-:W-:-:S04]  /*5ac0*/  CS2R R26, SRZ ;  /* 0x00000000001a7805 */ /* 0x000fc8000001ff00 */
[----:B------:R-:W1:Y:S01]  /*5ad0*/  MUFU.EX2 R37, R37 ;  /* 0x0000002500257308 */ /* 0x000e620000000800 */
[----:B--2---:R-:W-:-:S07]  /*5ae0*/  FADD.FTZ R0, R36, R5 ;  /* 0x0000000524007221 */ /* 0x004fce0000010000 */
        /* <DEDUP_REMOVED lines=10> */
[----:B------:R-:W-:Y:S01]  /*5b90*/  F2FP.BF16.F32.PACK_AB R195, R21, R30 ;  /* 0x0000001e15c3723e */ /* 0x000fe200000010ff */
[----:B------:R-:W-:Y:S01]  /*5ba0*/  IMAD.MOV.U32 R2, RZ, RZ, 0x3f800000 ;  /* 0x3f800000ff027424 */ /* 0x000fe200078e00ff */
[----:B------:R-:W-:-:S04]  /*5bb0*/  CS2R R30, SRZ ;  /* 0x00000000001e7805 */ /* 0x000fc8000001ff00 */
[----:B------:R-:W0:Y:S01]  /*5bc0*/  MUFU.EX2 R29, R29 ;  /* 0x0000001d001d7308 */ /* 0x000e220000000800 */
[C---:B-1----:R-:W-:Y:S01]  /*5bd0*/  FADD.FTZ R21, R25.reuse, R0 ;  /* 0x0000000019157221 */ /* 0x042fe20000010000 */
[----:B------:R-:W-:Y:S01]  /*5be0*/  F2FP.BF16.F32.PACK_AB R192, R25, R24 ;  /* 0x0000001819c0723e */ /* 0x000fe200000010ff */
[----:B------:R-:W-:Y:S01]  /*5bf0*/  IMAD.MOV.U32 R0, RZ, RZ, 0x3f800000 ;  /* 0x3f800000ff007424 */ /* 0x000fe200078e00ff */
[----:B------:R-:W-:Y:S01]  /*5c00*/  CS2R R24, SRZ ;  /* 0x0000000000187805 */ /* 0x000fe2000001ff00 */
[----:B--2---:R-:W-:-:S04]  /*5c10*/  FADD.FTZ R14, R28, R21 ;  /* 0x000000151c0e7221 */ /* 0x004fc80000010000 */
[C---:B0-----:R-:W-:Y:S01]  /*5c20*/  FADD.FTZ R14, R29.reuse, R14 ;  /* 0x0000000e1d0e7221 */ /* 0x041fe20000010000 */
[----:B------:R-:W-:Y:S02]  /*5c30*/  F2FP.BF16.F32.PACK_AB R194, R29, R28 ;  /* 0x0000001c1dc2723e */ /* 0x000fe400000010ff */
[----:B------:R-:W-:Y:S01]  /*5c40*/  CS2R R28, SRZ ;  /* 0x00000000001c7805 */ /* 0x000fe2000001ff00 */
[----:B------:R-:W-:Y:S06]  /*5c50*/  @!P3 BRA `(.L_x_2358) ;  /* 0x0000003c0048b947 */ /* 0x000fec0003800000 */
[----:B------:R-:W-:Y:S01]  /*5c60*/  R2UR UR4, R236 ;  /* 0x00000000ec0472ca */ /* 0x000fe200000e0000 */
[----:B------:R-:W-:Y:S01]  /*5c70*/  IMAD.MOV.U32 R21, RZ, RZ, R4 ;  /* 0x000000ffff157224 */ /* 0x000fe200078e0004 */
[----:B------:R-:W-:Y:S01]  /*5c80*/  UMOV UR61, UR60 ;  /* 0x0000003c003d7c82 */ /* 0x000fe20008000000 */
[----:B------:R-:W-:Y:S02]  /*5c90*/  IMAD.MOV.U32 R235, RZ, RZ, R3 ;  /* 0x000000ffffeb7224 */ /* 0x000fe400078e0003 */
[----:B------:R-:W-:Y:S02]  /*5ca0*/  IMAD.MOV.U32 R2, RZ, RZ, 0x3f800000 ;  /* 0x3f800000ff027424 */ /* 0x000fe400078e00ff */
[----:B------:R-:W-:-:S06]  /*5cb0*/  IMAD.MOV.U32 R151, RZ, RZ, RZ ;  /* 0x000000ffff977224 */ /* 0x000fcc00078e00ff */
[----:B------:R-:W-:Y:S01]  /*5cc0*/  IMAD.U32 R236, RZ, RZ, UR4 ;  /* 0x00000004ffec7e24 */ /* 0x000fe2000f8e00ff */
[----:B------:R-:W-:-:S13]  /*5cd0*/  R2UR UR4, R16 ;  /* 0x00000000100472ca */ /* 0x000fda00000e0000 */
[----:B------:R-:W-:-:S07]  /*5ce0*/  IMAD.U32 R237, RZ, RZ, UR4 ;  /* 0x00000004ffed7e24 */ /* 0x000fce000f8e00ff */
.L_x_2367:
[----:B------:R-:W-:Y:S01]  /*5cf0*/  R2UR UR6, R237 ;  /* 0x00000000ed0672ca */ /* 0x000fe200000e0000 */
[----:B------:R-:W-:-:S04]  /*5d00*/  UIADD3 UR4, UR61, 0x1, URZ ;  /* 0x000000013d047890 */ /* 0x000fc8000fffe03f */
[----:B------:R-:W-:-:S04]  /*5d10*/  UISETP.NE.AND UP1, UPT, UR4, 0x2, UPT ;  /* 0x000000020400788c */ /* 0x000fc8000bf25270 */
[----:B------:R-:W-:Y:S02]  /*5d20*/  USEL UR5, URZ, 0x1, UP1 ;  /* 0x000000013f057887 */ /* 0x000fe40008800000 */
[----:B------:R-:W-:Y:S02]  /*5d30*/  USEL UR60, UR4, URZ, UP1 ;  /* 0x0000003f043c7287 */ /* 0x000fe40008800000 */
[----:B------:R-:W-:-:S06]  /*5d40*/  ULOP3.LUT UR4, UR6, UR5, URZ, 0x3c, !UPT ;  /* 0x0000000506047292 */ /* 0x000fcc000f8e3c3f */
[----:B------:R-:W-:Y:S01]  /*5d50*/  IMAD.U32 R16, RZ, RZ, UR4 ;  /* 0x00000004ff107e24 */ /* 0x000fe2000f8e00ff */
[----:B------:R-:W-:Y:S06]  /*5d60*/  @!P0 BRA `(.L_x_2359) ;  /* 0x0000000000048947 */ /* 0x000fec0003800000 */
[----:B------:R-:W-:Y:S01]  /*5d70*/  BPT.TRAP 0x1 ;  /* 0x000000040000795c */ /* 0x000fe20000300000 */
.L_x_2359:
[----:B------:R-:W-:Y:S02]  /*5d80*/  R2UR UR4, R17 ;  /* 0x00000000110472ca */ /* 0x000fe400000e0000 */
[----:B------:R-:W-:-:S11]  /*5d90*/  R2UR UR5, R16 ;  /* 0x00000000100572ca */ /* 0x000fd600000e0000 */
[----:B------:R-:W-:Y:S02]  /*5da0*/  ULEA UR4, UR60, UR4, 0x3 ;  /* 0x000000043c047291 */ /* 0x000fe4000f8e183f */
[----:B------:R-:W-:-:S04]  /*5db0*/  IMAD.U32 R4, RZ, RZ, UR5 ;  /* 0x00000005ff047e24 */ /* 0x000fc8000f8e00ff */
[----:B------:R-:W-:Y:S01]  /*5dc0*/  IMAD.U32 R3, RZ, RZ, UR4 ;  /* 0x00000004ff037e24 */ /* 0x000fe2000f8e00ff */
[----:B------:R-:W-:-:S04]  /*5dd0*/  SHF.L.U32 R4, R4, 0x1f, RZ ;  /* 0x0000001f04047819 */ /* 0x000fc800000006ff */
[----:B------:R0:W1:Y:S01]  /*5de0*/  SYNCS.PHASECHK.TRANS64.TRYWAIT P3, [UR4+0x38830], R4 ;  /* 0x03883004ff0075a7 */ /* 0x0000620008060144 */
[----:B------:R-:W-:Y:S05]  /*5df0*/  @!P0 BRA `(.L_x_2360) ;  /* 0x0000000000048947 */ /* 0x000fea0003800000 */
[----:B------:R-:W-:Y:S01]  /*5e00*/  BPT.TRAP 0x1 ;  /* 0x000000040000795c */ /* 0x000fe20000300000 */
.L_x_2360:
[----:B-1----:R-:W-:Y:S05]  /*5e10*/  @P3 BRA `(.L_x_2361) ;  /* 0x00000000000c3947 */ /* 0x002fea0003800000 */
[----:B------:R-:W-:-:S13]  /*5e20*/  R2UR UR4, R3 ;  /* 0x00000000030472ca */ /* 0x000fda00000e0000 */
[----:B------:R-:W1:Y:S02]  /*5e30*/  SYNCS.PHASECHK.TRANS64.TRYWAIT P3, [UR4+0x38830], R4 ;  /* 0x03883004ff0075a7 */ /* 0x000e640008060144 */
[----:B-1----:R-:W-:Y:S05]  /*5e40*/  @!P3 BRA `(.L_x_2362) ;  /* 0x00000150009cb947 */ /* 0x002fea0003800000 */
.L_x_2361:
[----:B------:R-:W-:Y:S01]  /*5e50*/  R2UR UR4, R15 ;  /* 0x000000000f0472ca */ /* 0x000fe200000e0000 */
[----:B------:R-:W-:Y:S01]  /*5e60*/  WARPGROUP.ARRIVE ;  /* 0x00000000000079c5 */ /* 0x000fe20000000000 */
[----:B------:R-:W-:Y:S01]  /*5e70*/  R2UR UR14, R12 ;  /* 0x000000000c0e72ca */ /* 0x000fe200000e0000 */
[----:B------:R-:W-:Y:S01]  /*5e80*/  UMOV UR59, 0x40000040 ;  /* 0x40000040003b7882 */ /* 0x000fe20000000000 */
        /* <DEDUP_REMOVED lines=9> */
[----:B------:R-:W-:Y:S01]  /*5f20*/  UIMAD UR4, UR60, 0xa00, UR4 ;  /* 0x00000a003c0478a4 */ /* 0x000fe2000f8e0204 */
[-C--:B------:R-:W-:Y:S01]  /*5f30*/  FMUL.FTZ R24, R24, R0.reuse ;  /* 0x0000000018187220 */ /* 0x080fe20000410000 */
[----:B------:R-:W-:Y:S01]  /*5f40*/  UMOV UR56, UR14 ;  /* 0x0000000e00387c82 */ /* 0x000fe20008000000 */
[----:B------:R-:W-:Y:S01]  /*5f50*/  UMOV UR35, 0x40000040 ;  /* 0x4000004000237882 */ /* 0x000fe20000000000 */
[----:B------:R-:W-:Y:S01]  /*5f60*/  UMOV UR57, UR15 ;  /* 0x0000000f00397c82 */ /* 0x000fe20008000000 */
[----:B------:R-:W-:Y:S01]  /*5f70*/  UIADD3 UR18, UR4, 0x282, URZ ;  /* 0x0000028204127890 */ /* 0x000fe2000fffe03f */
[-C--:B------:R-:W-:Y:S01]  /*5f80*/  FMUL.FTZ R25, R25, R0.reuse ;  /* 0x0000000019197220 */ /* 0x080fe20000410000 */
[----:B------:R-:W-:Y:S01]  /*5f90*/  UMOV UR58, UR4 ;  /* 0x00000004003a7c82 */ /* 0x000fe20008000000 */
[----:B------:R-:W-:Y:S01]  /*5fa0*/  UIADD3 UR22, UR4, 0x284, URZ ;  /* 0x0000028404167890 */ /* 0x000fe2000fffe03f */
[----:B------:R-:W-:Y:S01]  /*5fb0*/  HGMMA.64x16x16.F32.BF16 R184, gdesc[UR56], RZ, !UPT, gsb0 ;  /* 0x0020000038b879f0 */ /* 0x000fe2000c0018ff */
[----:B------:R-:W-:Y:S01]  /*5fc0*/  UIADD3 UR58, UR4, 0x80, URZ ;  /* 0x00000080043a7890 */ /* 0x000fe2000fffe03f */
[-C--:B------:R-:W-:Y:S01]  /*5fd0*/  FMUL.FTZ R28, R28, R0.reuse ;  /* 0x000000001c1c7220 */ /* 0x080fe20000410000 */
[----:B------:R-:W-:Y:S01]  /*5fe0*/  UMOV UR59, 0x40000040 ;  /* 0x40000040003b7882 */ /* 0x000fe20000000000 */
[----:B------:R-:W-:Y:S01]  /*5ff0*/  UMOV UR56, UR14 ;  /* 0x0000000e00387c82 */ /* 0x000fe20008000000 */
[----:B------:R-:W-:Y:S01]  /*6000*/  UMOV UR57, UR15 ;  /* 0x0000000f00397c82 */ /* 0x000fe20008000000 */
        /* <DEDUP_REMOVED lines=54> */
[----:B------:R-:W-:Y:S01]  /*6370*/  UIADD3 UR58, UR4, 0x100, URZ ;  /* 0x00000100043a7890 */ /* 0x000fe2000fffe03f */
[-C--:B------:R-:W-:Y:S01]  /*6380*/  FMUL.FTZ R105, R105, R0.reuse ;  /* 0x0000000069697220 */ /* 0x080fe20000410000 */
[----:B------:R-:W-:Y:S01]  /*6390*/  UMOV UR59, 0x40000040 ;  /* 0x40000040003b7882 */ /* 0x000fe20000000000 */
[----:B------:R-:W-:Y:S01]  /*63a0*/  UMOV UR56, UR14 ;  /* 0x0000000e00387c82 */ /* 0x000fe20008000000 */
[----:B------:R-:W-:Y:S01]  /*63b0*/  UMOV UR57, UR15 ;  /* 0x0000000f00397c82 */ /* 0x000fe20008000000 */
        /* <DEDUP_REMOVED lines=97> */
[----:B------:R-:W-:Y:S01]  /*69d0*/  UMOV UR59, 0x40000040 ;  /* 0x40000040003b7882 */ /* 0x000fe20000000000 */
[----:B------:R-:W-:Y:S01]  /*69e0*/  UMOV UR56, UR14 ;  /* 0x0000000e00387c82 */ /* 0x000fe20008000000 */
[----:B------:R-:W-:Y:S01]  /*69f0*/  UMOV UR57, UR15 ;  /* 0x0000000f00397c82 */ /* 0x000fe20008000000 */
[----:B------:R-:W-:Y:S01]  /*6a00*/  UIADD3 UR14, UR4, 0x280, URZ ;  /* 0x00000280040e7890 */ /* 0x000fe2000fffe03f */
[----:B------:R-:W-:Y:S01]  /*6a10*/  UMOV UR15, 0x40000040 ;  /* 0x40000040000f7882 */ /* 0x000fe20000000000 */
[----:B------:R-:W-:Y:S02]  /*6a20*/  WARPGROUP.DEPBAR.LE gsb0, 0x0 ;  /* 0x00008000000079c5 */ /* 0x000fe40000010000 */
[----:B-1----:R-:W-:-:S06]  /*6a30*/  WARPGROUP.ARRIVE ;  /* 0x00000000000079c5 */ /* 0x002fcc0000000000 */
[----:B------:R-:W-:Y:S01]  /*6a40*/  HGMMA.64x16x16.F32.BF16 R152, gdesc[UR56], RZ, !UPT, gsb0 ;  /* 0x00200000389879f0 */ /* 0x000fe2000c0018ff */
[----:B------:R-:W-:Y:S01]  /*6a50*/  UIADD3 UR58, UR4, 0x2, URZ ;  /* 0x00000002043a7890 */ /* 0x000fe2000fffe03f */
[----:B------:R-:W-:Y:S01]  /*6a60*/  UMOV UR59, 0x40000040 ;  /* 0x40000040003b7882 */ /* 0x000fe20000000000 */
[----:B------:R-:W-:Y:S01]  /*6a70*/  UMOV UR56, UR10 ;  /* 0x0000000a00387c82 */ /* 0x000fe20008000000 */
[----:B------:R-:W-:Y:S01]  /*6a80*/  UMOV UR57, UR11 ;  /* 0x0000000b00397c82 */ /* 0x000fe20008000000 */
[----:B------:R-:W-:Y:S02]  /*6a90*/  WARPGROUP.DEPBAR.LE gsb0, 0x0 ;  /* 0x00008000000079c5 */ /* 0x000fe40000010000 */
[----:B------:R-:W-:-:S06]  /*6aa0*/  WARPGROUP.ARRIVE ;  /* 0x00000000000079c5 */ /* 0x000fcc0000000000 */
[----:B------:R-:W-:Y:S01]  /*6ab0*/  HGMMA.64x16x16.F32.BF16 R184, gdesc[UR56], R184, gsb0 ;  /* 0x0020000038b879f0 */ /* 0x000fe200080018b8 */
        /* <DEDUP_REMOVED lines=25> */
[----:B------:R-:W-:Y:S01]  /*6c50*/  UIADD3 UR10, UR4, 0x6, URZ ;  /* 0x00000006040a7890 */ /* 0x000fe2000fffe03f */
[----:B------:R-:W-:Y:S01]  /*6c60*/  UMOV UR11, 0x40000040 ;  /* 0x40000040000b7882 */ /* 0x000fe20000000000 */
        /* <DEDUP_REMOVED lines=65> */
[----:B------:R-:W-:Y:S02]  /*7080*/  R2UR UR10, R6 ;  /* 0x00000000060a72ca */ /* 0x000fe400000e0000 */
[----:B------:R-:W-:-:S11]  /*7090*/  R2UR UR11, R7 ;  /* 0x00000000070b72ca */ /* 0x000fd600000e0000 */
[----:B------:R-:W-:Y:S02]  /*70a0*/  UMOV UR56, UR10 ;  /* 0x0000000a00387c82 */ /* 0x000fe40008000000 */
        /* <DEDUP_REMOVED lines=276> */
[----:B------:R-:W-:Y:S01]  /*81f0*/  UMOV UR4, UR10 ;  /* 0x0000000a00047c82 */ /* 0x000fe20008000000 */
[----:B------:R-:W-:Y:S02]  /*8200*/  WARPGROUP.DEPBAR.LE gsb0, 0x0 ;  /* 0x00008000000079c5 */ /* 0x000fe40000010000 */
[----:B------:R-:W-:-:S06]  /*8210*/  WARPGROUP.ARRIVE ;  /* 0x00000000000079c5 */ /* 0x000fcc0000000000 */
[----:B------:R-:W-:Y:S03]  /*8220*/  HGMMA.64x16x16.F32.BF16 R160, gdesc[UR56], R160, gsb0 ;  /* 0x0020000038a079f0 */ /* 0x000fe600080018a0 */
[----:B------:R-:W-:Y:S02]  /*8230*/  WARPGROUP.DEPBAR.LE gsb0, 0x0 ;  /* 0x00008000000079c5 */ /* 0x000fe40000010000 */
[----:B------:R-:W-:-:S06]  /*8240*/  WARPGROUP.ARRIVE ;  /* 0x00000000000079c5 */ /* 0x000fcc0000000000 */
[----:B------:R-:W-:Y:S03]  /*8250*/  HGMMA.64x16x16.F32.BF16 R152, gdesc[UR4], R152, gsb0 ;  /* 0x00200000049879f0 */ /* 0x000fe60008001898 */
[----:B------:R-:W-:Y:S02]  /*8260*/  WARPGROUP.DEPBAR.LE gsb0, 0x0 ;  /* 0x00008000000079c5 */ /* 0x000fe40000010000 */
[----:B------:R-:W-:Y:S05]  /*8270*/  @!P0 BRA `(.L_x_2363) ;  /* 0x0000000000048947 */ /* 0x000fea0003800000 */
[----:B------:R-:W-:Y:S01]  /*8280*/  BPT.TRAP 0x1 ;  /* 0x000000040000795c */ /* 0x000fe20000300000 */
.L_x_2363:
[----:B------:R-:W-:Y:S02]  /*8290*/  R2UR UR4, R17 ;  /* 0x00000000110472ca */ /* 0x000fe400000e0000 */
[----:B------:R-:W-:-:S11]  /*82a0*/  R2UR UR5, R237 ;  /* 0x00000000ed0572ca */ /* 0x000fd600000e0000 */
[----:B------:R-:W-:Y:S02]  /*82b0*/  ULEA UR4, UR61, UR4, 0x3 ;  /* 0x000000043d047291 */ /* 0x000fe4000f8e183f */
[----:B------:R-:W-:-:S05]  /*82c0*/  IMAD.U32 R0, RZ, RZ, UR5 ;  /* 0x00000005ff007e24 */ /* 0x000fca000f8e00ff */
[----:B------:R-:W-:-:S04]  /*82d0*/  SHF.L.U32 R0, R0, 0x1f, RZ ;  /* 0x0000001f00007819 */ /* 0x000fc800000006ff */
[----:B------:R1:W2:Y:S01]  /*82e0*/  SYNCS.PHASECHK.TRANS64.TRYWAIT P3, [UR4+0x38850], R0 ;  /* 0x03885000ff0075a7 */ /* 0x0002a20008060144 */
[----:B------:R-:W-:Y:S05]  /*82f0*/  @!P0 BRA `(.L_x_2364) ;  /* 0x0000000000048947 */ /* 0x000fea0003800000 */
[----:B------:R-:W-:Y:S01]  /*8300*/  BPT.TRAP 0x1 ;  /* 0x000000040000795c */ /* 0x000fe20000300000 */
.L_x_2364:
[----:B--2---:R-:W-:Y:S05]  /*8310*/  @P3 BRA `(.L_x_2365) ;  /* 0x0000000000083947 */ /* 0x004fea0003800000 */
[----:B------:R-:W2:Y:S02]  /*8320*/  SYNCS.PHASECHK.TRANS64.TRYWAIT P3, [UR4+0x38850], R0 ;  /* 0x03885000ff0075a7 */ /* 0x000ea40008060144 */
[----:B--2---:R-:W-:Y:S05]  /*8330*/  @!P3 BRA `(.L_x_2366) ;  /* 0x0000012c007cb947 */ /* 0x004fea0003800000 */
.L_x_2365:
[----:B------:R-:W-:Y:S01]  /*8340*/  R2UR UR5, R17 ;  /* 0x00000000110572ca */ /* 0x000fe200000e0000 */
[----:B------:R-:W-:Y:S01]  /*8350*/  WARPGROUP.ARRIVE ;  /* 0x00000000000079c5 */ /* 0x000fe20000000000 */
[----:B------:R-:W-:Y:S01]  /*8360*/  UMOV UR7, 0x40000040 ;  /* 0x4000004000077882 */ /* 0x000fe20000000000 */
[----:B------:R-:W-:Y:S02]  /*8370*/  R2UR UR15, R212 ;  /* 0x00000000d40f72ca */ /* 0x000fe400000e0000 */
[----:B------:R-:W-:Y:S02]  /*8380*/  R2UR UR10, R236 ;  /* 0x00000000ec0a72ca */ /* 0x000fe400000e0000 */
[----:B------:R-:W-:Y:S02]  /*8390*/  R2UR UR14, R18 ;  /* 0x00000000120e72ca */ /* 0x000fe400000e0000 */
[----:B------:R-:W-:-:S04]  /*83a0*/  R2UR UR11, R22 ;  /* 0x00000000160b72ca */ /* 0x000fc800000e0000 */
[----:B------:R-:W-:-:S03]  /*83b0*/  UIADD3 UR5, UR5, 0x400, URZ ;  /* 0x0000040005057890 */ /* 0x000fc6000fffe03f */
[----:B-12---:R-:W-:Y:S01]  /*83c0*/  VIADD R0, R213, UR15 ;  /* 0x0000000fd5007c36 */ /* 0x006fe20008000000 */
[----:B------:R-:W-:-:S04]  /*83d0*/  USHF.R.U32.HI UR5, URZ, 0x4, UR5 ;  /* 0x000000043f057899 */ /* 0x000fc80008011605 */
[----:B------:R-:W-:-:S04]  /*83e0*/  ULOP3.LUT UR5, UR5, 0x3fff, URZ, 0xc0, !UPT ;  /* 0x00003fff05057892 */ /* 0x000fc8000f8ec03f */
[----:B------:R-:W-:-:S04]  /*83f0*/  ULOP3.LUT UR5, UR5, 0x2800000, URZ, 0xfc, !UPT ;  /* 0x0280000005057892 */ /* 0x000fc8000f8efc3f */
[----:B------:R-:W-:-:S03]  /*8400*/  UIMAD UR5, UR61, 0xa00, UR5 ;  /* 0x00000a003d0578a4 */ /* 0x000fc6000f8e0205 */
[----:B------:R-:W-:-:S04]  /*8410*/  UMOV UR61, UR60 ;  /* 0x0000003c003d7c82 */ /* 0x000fc80008000000 */
        /* <DEDUP_REMOVED lines=20> */
[----:B------:R-:W-:Y:S01]  /*8560*/  @UP0 ULDC UR6, c[0x0][0x44c] ;  /* 0x0001130000060ab9 */ /* 0x000fe20000000800 */
[----:B------:R-:W-:Y:S01]  /*8570*/  UMOV UR7, 0x40000040 ;  /* 0x4000004000077882 */ /* 0x000fe20000000000 */
[----:B------:R-:W-:Y:S01]  /*8580*/  @P2 IMAD.HI.U32 R2, R0, UR6, RZ ;  /* 0x0000000600022c27 */ /* 0x000fe2000f8e00ff */
[----:B------:R-:W-:-:S04]  /*8590*/  @UP0 ULDC UR6, c[0x0][0x450] ;  /* 0x0001140000060ab9 */ /* 0x000fc80000000800 */
[----:B------:R-:W-:Y:S01]  /*85a0*/  @P2 SHF.R.U32.HI R0, RZ, UR6, R2 ;  /* 0x00000006ff002c19 */ /* 0x000fe20008011602 */
[----:B------:R-:W-:-:S04]  /*85b0*/  UIMAD UR6, UR10, -0x50, URZ ;  /* 0xffffffb00a0678a4 */ /* 0x000fc8000f8e023f */
[----:B0-----:R-:W0:Y:S02]  /*85c0*/  SHFL.IDX PT, R4, R0, 0x1, 0x1c1f ;  /* 0x003c1f0000047f89 */ /* 0x001e2400000e0000 */
[----:B------:R-:W-:Y:S01]  /*85d0*/  IMAD.U32 R2, RZ, RZ, UR6 ;  /* 0x00000006ff027e24 */ /* 0x000fe2000f8e00ff */
[----:B------:R-:W-:-:S03]  /*85e0*/  UIADD3 UR6, UR5, 0x200, URZ ;  /* 0x0000020005067890 */ /* 0x000fc6000fffe03f */
[----:B------:R-:W-:Y:S01]  /*85f0*/  ULDC UR5, c[0x0][0x988] ;  /* 0x0002620000057ab9 */ /* 0x000fe20000000800 */
[----:B------:R-:W-:Y:S01]  /*8600*/  IADD3 R2, -R19, 0x1, R2 ;  /* 0x0000000113027810 */ /* 0x000fe20007ffe102 */
[----:B------:R-:W-:Y:S02]  /*8610*/  WARPGROUP.DEPBAR.LE gsb0, 0x0 ;  /* 0x00008000000079c5 */ /* 0x000fe40000010000 */
[----:B------:R-:W-:Y:S01]  /*8620*/  IMAD.U32 R196, RZ, RZ, UR14 ;  /* 0x0000000effc47e24 */ /* 0x000fe2000f8e00ff */
[----:B------:R-:W-:-:S04]  /*8630*/  WARPGROUP.ARRIVE ;  /* 0x00000000000079c5 */ /* 0x000fc80000000000 */
[----:B------:R-:W-:Y:S02]  /*8640*/  IADD3 R2, -R196, UR11, R2 ;  /* 0x0000000bc4027c10 */ /* 0x000fe4000fffe102 */
[----:B------:R-:W-:Y:S01]  /*8650*/  R2UR UR11, R3 ;  /* 0x00000000030b72ca */ /* 0x000fe200000e0000 */
[----:B------:R-:W-:Y:S01]  /*8660*/  HGMMA.64x256x16.F32.BF16 R24, R192, gdesc[UR4].tnspB, R24, gsb0 ;  /* 0x43e00004c0187df0 */ /* 0x000fe20008001818 */
[----:B------:R-:W-:Y:S01]  /*8670*/  R2UR UR6, R20 ;  /* 0x00000000140672ca */ /* 0x000fe200000e0000 */
[----:B0-----:R-:W-:-:S05]  /*8680*/  IMAD.IADD R3, R2, 0x1, R4 ;  /* 0x0000000102037824 */ /* 0x001fca00078e0204 */
[C---:B------:R-:W-:Y:S02]  /*8690*/  ISETP.GT.AND P3, PT, R3.reuse, RZ, PT ;  /* 0x000000ff0300720c */ /* 0x040fe40003f64270 */
[C---:B------:R-:W-:Y:S02]  /*86a0*/  ISETP.GT.AND P4, PT, R3.reuse, 0x1, PT ;  /* 0x000000010300780c */ /* 0x040fe40003f84270 */
[----:B------:R-:W-:Y:S02]  /*86b0*/  FSEL R186, R186, -INF , P3 ;  /* 0xff800000baba7808 */ /* 0x000fe40001800000 */
[----:B------:R-:W-:Y:S01]  /*86c0*/  ISETP.GT.AND P3, PT, R3, 0x8, PT ;  /* 0x000000080300780c */ /* 0x000fe20003f64270 */
[----:B------:R-:W-:Y:S01]  /*86d0*/  UISETP.GT.AND UP1, UPT, UR10, UR6, UPT ;  /* 0x000000060a00728c */ /* 0x000fe2000bf24270 */
[----:B------:R-:W-:Y:S02]  /*86e0*/  FSEL R187, R187, -INF , P4 ;  /* 0xff800000bbbb7808 */ /* 0x000fe40002000000 */
        /* <DEDUP_REMOVED lines=50> */
[----:B------:R-:W-:Y:S01]  /*8a10*/  FSEL R158, R158, -INF , P6 ;  /* 0xff8000009e9e7808 */ /* 0x000fe20003000000 */
[----:B------:R-:W0:Y:S01]  /*8a20*/  SHFL.IDX PT, R3, R0, RZ, 0x1c1f ;  /* 0x001c1fff00037589 */ /* 0x000e2200000e0000 */
[----:B------:R-:W-:Y:S02]  /*8a30*/  FMNMX.FTZ R4, R155, R4, !PT ;  /* 0x000000049b047209 */ /* 0x000fe40007810000 */
[----:B------:R-:W-:Y:S02]  /*8a40*/  FSEL R159, R159, -INF , P5 ;  /* 0xff8000009f9f7808 */ /* 0x000fe40002800000 */
[----:B------:R-:W-:Y:S02]  /*8a50*/  FMNMX.FTZ R4, R158, R4, !PT ;  /* 0x000000049e047209 */ /* 0x000fe40007810000 */
[----:B------:R-:W-:-:S02]  /*8a60*/  R2UR UR6, R16 ;  /* 0x00000000100672ca */ /* 0x000fc400000e0000 */
[----:B------:R-:W-:-:S05]  /*8a70*/  FMNMX.FTZ R4, R159, R4, !PT ;  /* 0x000000049f047209 */ /* 0x000fca0007810000 */
[----:B------:R-:W1:Y:S06]  /*8a80*/  SHFL.BFLY PT, R0, R4, 0x2, 0x1f ;  /* 0x0c401f0004007f89 */ /* 0x000e6c00000e0000 */
[----:B------:R-:W-:Y:S02]  /*8a90*/  IMAD.U32 R237, RZ, RZ, UR6 ;  /* 0x00000006ffed7e24 */ /* 0x000fe4000f8e00ff */
[----:B0-----:R-:W-:-:S05]  /*8aa0*/  IMAD.IADD R2, R2, 0x1, R3 ;  /* 0x0000000102027824 */ /* 0x001fca00078e0203 */
[C---:B------:R-:W-:Y:S02]  /*8ab0*/  ISETP.GT.AND P3, PT, R2.reuse, RZ, PT ;  /* 0x000000ff0200720c */ /* 0x040fe40003f64270 */
[----:B------:R-:W-:Y:S02]  /*8ac0*/  ISETP.GT.AND P4, PT, R2, 0x1, PT ;  /* 0x000000010200780c */ /* 0x000fe40003f84270 */
[----:B------:R-:W-:Y:S02]  /*8ad0*/  FSEL R184, R184, -INF , P3 ;  /* 0xff800000b8b87808 */ /* 0x000fe40001800000 */
[----:B------:R-:W-:Y:S02]  /*8ae0*/  ISETP.GT.AND P5, PT, R2, 0x8, PT ;  /* 0x000000080200780c */ /* 0x000fe40003fa4270 */
[----:B------:R-:W-:Y:S02]  /*8af0*/  FSEL R185, R185, -INF , P4 ;  /* 0xff800000b9b97808 */ /* 0x000fe40002000000 */
[----:B-1----:R-:W-:-:S02]  /*8b00*/  FMNMX.FTZ R4, R4, R0, !PT ;  /* 0x0000000004047209 */ /* 0x002fc40007810000 */
[----:B------:R-:W-:Y:S02]  /*8b10*/  FMNMX.FTZ R3, R184, R235, !PT ;  /* 0x000000ebb8037209 */ /* 0x000fe40007810000 */
[----:B------:R-:W-:Y:S01]  /*8b20*/  ISETP.GT.AND P6, PT, R2, 0x9, PT ;  /* 0x000000090200780c */ /* 0x000fe20003fc4270 */
[----:B------:R-:W0:Y:S01]  /*8b30*/  SHFL.BFLY PT, R0, R4, 0x1, 0x1f ;  /* 0x0c201f0004007f89 */ /* 0x000e2200000e0000 */
[----:B------:R-:W-:Y:S02]  /*8b40*/  FSEL R188, R188, -INF , P5 ;  /* 0xff800000bcbc7808 */ /* 0x000fe40002800000 */
[----:B------:R-:W-:Y:S02]  /*8b50*/  FMNMX.FTZ R3, R185, R3, !PT ;  /* 0x00000003b9037209 */ /* 0x000fe40007810000 */
[----:B------:R-:W-:Y:S02]  /*8b60*/  FSEL R189, R189, -INF , P6 ;  /* 0xff800000bdbd7808 */ /* 0x000fe40003000000 */
[----:B------:R-:W-:-:S02]  /*8b70*/  ISETP.GT.AND P3, PT, R2, 0x10, PT ;  /* 0x000000100200780c */ /* 0x000fc40003f64270 */
[----:B------:R-:W-:Y:S02]  /*8b80*/  FMNMX.FTZ R3, R188, R3, !PT ;  /* 0x00000003bc037209 */ /* 0x000fe40007810000 */
[----:B------:R-:W-:Y:S02]  /*8b90*/  ISETP.GT.AND P4, PT, R2, 0x11, PT ;  /* 0x000000110200780c */ /* 0x000fe40003f84270 */
[----:B------:R-:W-:Y:S02]  /*8ba0*/  FSEL R176, R176, -INF , P3 ;  /* 0xff800000b0b07808 */ /* 0x000fe40001800000 */
[----:B------:R-:W-:Y:S02]  /*8bb0*/  FMNMX.FTZ R3, R189, R3, !PT ;  /* 0x00000003bd037209 */ /* 0x000fe40007810000 */
[----:B------:R-:W-:Y:S02]  /*8bc0*/  ISETP.GT.AND P5, PT, R2, 0x18, PT ;  /* 0x000000180200780c */ /* 0x000fe40003fa4270 */
[----:B------:R-:W-:-:S02]  /*8bd0*/  FSEL R177, R177, -INF , P4 ;  /* 0xff800000b1b17808 */ /* 0x000fc40002000000 */
[----:B------:R-:W-:Y:S02]  /*8be0*/  FMNMX.FTZ R3, R176, R3, !PT ;  /* 0x00000003b0037209 */ /* 0x000fe40007810000 */
[----:B------:R-:W-:Y:S02]  /*8bf0*/  ISETP.GT.AND P6, PT, R2, 0x19, PT ;  /* 0x000000190200780c */ /* 0x000fe40003fc4270 */
[----:B0-----:R-:W-:Y:S02]  /*8c00*/  FMNMX.FTZ R4, R4, R0, !PT ;  /* 0x0000000004047209 */ /* 0x001fe40007810000 */
[----:B------:R-:W-:Y:S02]  /*8c10*/  FSEL R180, R180, -INF , P5 ;  /* 0xff800000b4b47808 */ /* 0x000fe40002800000 */
[----:B------:R-:W-:Y:S02]  /*8c20*/  FMNMX.FTZ R0, R177, R3, !PT ;  /* 0x00000003b1007209 */ /* 0x000fe40007810000 */
[----:B------:R-:W-:-:S02]  /*8c30*/  FSEL R181, R181, -INF , P6 ;  /* 0xff800000b5b57808 */ /* 0x000fc40003000000 */
[----:B------:R-:W-:Y:S02]  /*8c40*/  ISETP.GT.AND P3, PT, R2, 0x20, PT ;  /* 0x000000200200780c */ /* 0x000fe40003f64270 */
        /* <DEDUP_REMOVED lines=10> */
[----:B------:R-:W-:-:S02]  /*8cf0*/  FSEL R173, R173, -INF , P6 ;  /* 0xff800000adad7808 */ /* 0x000fc40003000000 */
[----:B------:R-:W-:Y:S02]  /*8d00*/  ISETP.GT.AND P3, PT, R2, 0x30, PT ;  /* 0x000000300200780c */ /* 0x000fe40003f64270 */
[----:B------:R-:W-:Y:S02]  /*8d10*/  FMNMX.FTZ R0, R172, R0, !PT ;  /* 0x00000000ac007209 */ /* 0x000fe40007810000 */
[C---:B------:R-:W-:Y:S02]  /*8d20*/  ISETP.GT.AND P4, PT, R2.reuse, 0x31, PT ;  /* 0x000000310200780c */ /* 0x040fe40003f84270 */
[----:B------:R-:W-:Y:S02]  /*8d30*/  ISETP.GT.AND P6, PT, R2, 0x39, PT ;  /* 0x000000390200780c */ /* 0x000fe40003fc4270 */
[----:B------:R-:W-:Y:S02]  /*8d40*/  FSEL R160, R160, -INF , P3 ;  /* 0xff800000a0a07808 */ /* 0x000fe40001800000 */
[----:B------:R-:W-:-:S02]  /*8d50*/  FMNMX.FTZ R0, R173, R0, !PT ;  /* 0x00000000ad007209 */ /* 0x000fc40007810000 */
[----:B------:R-:W-:Y:S02]  /*8d60*/  ISETP.GT.AND P5, PT, R2, 0x38, PT ;  /* 0x000000380200780c */ /* 0x000fe40003fa4270 */
[----:B------:R-:W-:Y:S02]  /*8d70*/  FSEL R161, R161, -INF , P4 ;  /* 0xff800000a1a17808 */ /* 0x000fe40002000000 */
[----:B------:R-:W-:Y:S02]  /*8d80*/  FSEL R165, R165, -INF , P6 ;  /* 0xff800000a5a57808 */ /* 0x000fe40003000000 */
[----:B------:R-:W-:Y:S02]  /*8d90*/  FMNMX.FTZ R0, R160, R0, !PT ;  /* 0x00000000a0007209 */ /* 0x000fe40007810000 */
[----:B------:R-:W-:Y:S02]  /*8da0*/  ISETP.GT.AND P6, PT, R2, 0x40, PT ;  /* 0x000000400200780c */ /* 0x000fe40003fc4270 */
[----:B------:R-:W-:-:S02]  /*8db0*/  FSEL R164, R164, -INF , P5 ;  /* 0xff800000a4a47808 */ /* 0x000fc40002800000 */
[----:B------:R-:W-:Y:S02]  /*8dc0*/  FMNMX.FTZ R0, R161, R0, !PT ;  /* 0x00000000a1007209 */ /* 0x000fe40007810000 */
[----:B------:R-:W-:Y:S02]  /*8dd0*/  FSEL R152, R152, -INF , P6 ;  /* 0xff80000098987808 */ /* 0x000fe40003000000 */
[----:B------:R-:W-:Y:S02]  /*8de0*/  FSETP.NEU.FTZ.AND P6, PT, R4, -INF , PT ;  /* 0xff8000000400780b */ /* 0x000fe40003fdd000 */
[----:B------:R-:W-:Y:S02]  /*8df0*/  FMNMX.FTZ R0, R164, R0, !PT ;  /* 0x00000000a4007209 */ /* 0x000fe40007810000 */
[----:B------:R-:W-:Y:S02]  /*8e00*/  ISETP.GT.AND P3, PT, R2, 0x41, PT ;  /* 0x000000410200780c */ /* 0x000fe40003f64270 */
[----:B------:R-:W-:-:S02]  /*8e10*/  FMNMX.FTZ R0, R165, R0, !PT ;  /* 0x00000000a5007209 */ /* 0x000fc40007810000 */
[----:B------:R-:W-:Y:S02]  /*8e20*/  ISETP.GT.AND P4, PT, R2, 0x48, PT ;  /* 0x000000480200780c */ /* 0x000fe40003f84270 */
[----:B------:R-:W-:Y:S02]  /*8e30*/  FMNMX.FTZ R0, R152, R0, !PT ;  /* 0x0000000098007209 */ /* 0x000fe40007810000 */
[----:B------:R-:W-:Y:S01]  /*8e40*/  ISETP.GT.AND P5, PT, R2, 0x49, PT ;  /* 0x000000490200780c */ /* 0x000fe20003fa4270 */
[----:B------:R-:W-:Y:S02]  /*8e50*/  WARPGROUP.DEPBAR.LE gsb0, 0x0 ;  /* 0x00008000000079c5 */ /* 0x000fe40000010000 */
[----:B------:R-:W-:-:S05]  /*8e60*/  FMUL.FTZ R192, R4, UR5 ;  /* 0x0000000504c07c20 */ /* 0x000fca0008410000 */
[----:B------:R-:W-:-:S05]  /*8e70*/  FSEL R192, R192, RZ, P6 ;  /* 0x000000ffc0c07208 */ /* 0x000fca0003000000 */
[--C-:B------:R-:W-:Y:S01]  /*8e80*/  FFMA.FTZ R211, R190, UR5, -R192.reuse ;  /* 0x00000005bed37c23 */ /* 0x100fe200080108c0 */
[----:B------:R-:W-:Y:S01]  /*8e90*/  FSEL R190, R153, -INF , P3 ;  /* 0xff80000099be7808 */ /* 0x000fe20001800000 */
[--C-:B------:R-:W-:Y:S01]  /*8ea0*/  FFMA.FTZ R205, R178, UR5, -R192.reuse ;  /* 0x00000005b2cd7c23 */ /* 0x100fe200080108c0 */
[----:B------:R-:W-:Y:S01]  /*8eb0*/  FSEL R178, R156, -INF , P4 ;  /* 0xff8000009cb27808 */ /* 0x000fe20002000000 */
[--C-:B------:R-:W-:Y:S01]  /*8ec0*/  FFMA.FTZ R209, R186, UR5, -R192.reuse ;  /* 0x00000005bad17c23 */ /* 0x100fe200080108c0 */
[----:B------:R-:W-:Y:S01]  /*8ed0*/  FMNMX.FTZ R0, R190, R0, !PT ;  /* 0x00000000be007209 */ /* 0x000fe20007810000 */
[--C-:B------:R-:W-:Y:S01]  /*8ee0*/  FFMA.FTZ R186, R187, UR5, -R192.reuse ;  /* 0x00000005bbba7c23 */ /* 0x100fe200080108c0 */
[--C-:B------:R-:W-:Y:S01]  /*8ef0*/  FFMA.FTZ R187, R191, UR5, -R192.reuse ;  /* 0x00000005bfbb7c23 */ /* 0x100fe200080108c0 */
[----:B------:R-:W-:Y:S01]  /*8f00*/  FSEL R191, R157, -INF , P5 ;  /* 0xff8000009dbf7808 */ /* 0x000fe20002800000 */
[--C-:B------:R-:W-:Y:S01]  /*8f10*/  FFMA.FTZ R193, R154, UR5, -R192.reuse ;  /* 0x000000059ac17c23 */ /* 0x100fe200080108c0 */
[----:B------:R-:W-:Y:S01]  /*8f20*/  FMNMX.FTZ R0, R178, R0, !PT ;  /* 0x00000000b2007209 */ /* 0x000fe20007810000 */
[--C-:B------:R-:W-:Y:S01]  /*8f30*/  FFMA.FTZ R154, R155, UR5, -R192.reuse ;  /* 0x000000059b9a7c23 */ /* 0x100fe200080108c0 */
[--C-:B------:R-:W-:Y:S01]  /*8f40*/  FFMA.FTZ R195, R158, UR5, -R192.reuse ;  /* 0x000000059ec37c23 */ /* 0x100fe200080108c0 */
[----:B------:R-:W-:Y:S01]  /*8f50*/  MUFU.EX2 R209, R209 ;  /* 0x000000d100d17308 */ /* 0x000fe20000000800 */
[----:B------:R-:W-:Y:S01]  /*8f60*/  FMNMX.FTZ R0, R191, R0, !PT ;  /* 0x00000000bf007209 */ /* 0x000fe20007810000 */
[--C-:B------:R-:W-:Y:S01]  /*8f70*/  FFMA.FTZ R199, R166, UR5, -R192.reuse ;  /* 0x00000005a6c77c23 */ /* 0x100fe200080108c0 */
[--C-:B------:R-:W-:Y:S01]  /*8f80*/  FFMA.FTZ R197, R162, UR5, -R192.reuse ;  /* 0x00000005a2c57c23 */ /* 0x100fe200080108c0 */
[--C-:B------:R-:W-:Y:S01]  /*8f90*/  FFMA.FTZ R201, R170, UR5, -R192.reuse ;  /* 0x00000005aac97c23 */ /* 0x100fe200080108c0 */
[--C-:B------:R-:W-:Y:S01]  /*8fa0*/  FFMA.FTZ R157, R171, UR5, -R192.reuse ;  /* 0x00000005ab9d7c23 */ /* 0x100fe200080108c0 */
[----:B------:R-:W0:Y:S01]  /*8fb0*/  SHFL.BFLY PT, R2, R0, 0x2, 0x1f ;  /* 0x0c401f0000027f89 */ /* 0x000e2200000e0000 */
[--C-:B------:R-:W-:Y:S01]  /*8fc0*/  FFMA.FTZ R162, R163, UR5, -R192.reuse ;  /* 0x00000005a3a27c23 */ /* 0x100fe200080108c0 */
[----:B------:R-:W-:Y:S01]  /*8fd0*/  MUFU.EX2 R186, R186 ;  /* 0x000000ba00ba7308 */ /* 0x000fe20000000800 */
[--C-:B------:R-:W-:Y:S01]  /*8fe0*/  FFMA.FTZ R153, R179, UR5, -R192.reuse ;  /* 0x00000005b3997c23 */ /* 0x100fe200080108c0 */
[--C-:B------:R-:W-:Y:S01]  /*8ff0*/  FFMA.FTZ R207, R182, UR5, -R192.reuse ;  /* 0x00000005b6cf7c23 */ /* 0x100fe200080108c0 */
[--C-:B------:R-:W-:Y:S01]  /*9000*/  FFMA.FTZ R156, R183, UR5, -R192.reuse ;  /* 0x00000005b79c7c23 */ /* 0x100fe200080108c0 */
[--C-:B------:R-:W-:Y:S01]  /*9010*/  FFMA.FTZ R203, R174, UR5, -R192.reuse ;  /* 0x00000005aecb7c23 */ /* 0x100fe200080108c0 */
[--C-:B------:R-:W-:Y:S01]  /*9020*/  FFMA.FTZ R170, R175, UR5, -R192.reuse ;  /* 0x00000005afaa7c23 */ /* 0x100fe200080108c0 */
[--C-:B------:R-:W-:Y:S01]  /*9030*/  FFMA.FTZ R163, R167, UR5, -R192.reuse ;  /* 0x00000005a7a37c23 */ /* 0x100fe200080108c0 */
[----:B------:R-:W-:Y:S01]  /*9040*/  FFMA.FTZ R159, R159, UR5, -R192 ;  /* 0x000000059f9f7c23 */ /* 0x000fe200080108c0 */
[----:B------:R-:W-:Y:S08]  /*9050*/  MUFU.EX2 R211, R211 ;  /* 0x000000d300d37308 */ /* 0x000ff00000000800 */
[----:B------:R-:W-:Y:S01]  /*9060*/  MUFU.EX2 R187, R187 ;  /* 0x000000bb00bb7308 */ /* 0x000fe20000000800 */
[----:B0-----:R-:W-:-:S02]  /*9070*/  FMNMX.FTZ R0, R0, R2, !PT ;  /* 0x0000000200007209 */ /* 0x001fc40007810000 */
[----:B------:R-:W-:-:S05]  /*9080*/  FSEL R2, R4, RZ, P6 ;  /* 0x000000ff04027208 */ /* 0x000fca0003000000 */
[----:B------:R-:W-:Y:S01]  /*9090*/  MUFU.EX2 R205, R205 ;  /* 0x000000cd00cd7308 */ /* 0x000fe20000000800 */
[----:B------:R-:W0:Y:S01]  /*90a0*/  SHFL.BFLY PT, R3, R0, 0x1, 0x1f ;  /* 0x0c201f0000037f89 */ /* 0x000e2200000e0000 */
[----:B------:R-:W-:Y:S01]  /*90b0*/  FADD.FTZ R2, -R2, R21 ;  /* 0x0000001502027221 */ /* 0x000fe20000010100 */
[----:B------:R-:W-:Y:S01]  /*90c0*/  IMAD.U32 R21, RZ, RZ, UR4 ;  /* 0x00000004ff157e24 */ /* 0x000fe2000f8e00ff */
[----:B------:R-:W-:Y:S02]  /*90d0*/  UIADD3 UR4, UR10, -0x1, URZ ;  /* 0xffffffff0a047890 */ /* 0x000fe4000fffe03f */
[----:B------:R-:W-:Y:S02]  /*90e0*/  FMUL.FTZ R2, R2, UR5 ;  /* 0x0000000502027c20 */ /* 0x000fe40008410000 */
[----:B------:R-:W-:Y:S01]  /*90f0*/  MUFU.EX2 R153, R153 ;  /* 0x0000009900997308 */ /* 0x000fe20000000800 */
[----:B------:R-:W-:Y:S02]  /*9100*/  @!P1 VIADD R21, R21, 0x38860 ;  /* 0x0003886015159836 */ /* 0x000fe40000000000 */
[----:B------:R-:W-:-:S03]  /*9110*/  IMAD.U32 R236, RZ, RZ, UR4 ;  /* 0x00000004ffec7e24 */ /* 0x000fc6000f8e00ff */
[----:B------:R-:W-:Y:S02]  /*9120*/  @!P1 PRMT R21, RZ, 0x654, R21 ;  /* 0x00000654ff159816 */ /* 0x000fe40000000015 */
[----:B------:R-:W1:Y:S08]  /*9130*/  MUFU.EX2 R2, R2 ;  /* 0x0000000200027308 */ /* 0x000e700000000800 */
[----:B------:R-:W-:Y:S01]  /*9140*/  MUFU.EX2 R207, R207 ;  /* 0x000000cf00cf7308 */ /* 0x000fe20000000800 */
[----:B0-----:R-:W-:Y:S01]  /*9150*/  FMNMX.FTZ R3, R0, R3, !PT ;  /* 0x0000000300037209 */ /* 0x001fe20007810000 */
[----:B------:R-:W-:-:S03]  /*9160*/  IMAD.U32 R0, RZ, RZ, UR11 ;  /* 0x0000000bff007e24 */ /* 0x000fc6000f8e00ff */
[C---:B------:R-:W-:Y:S01]  /*9170*/  FSETP.NEU.FTZ.AND P3, PT, R3.reuse, -INF , PT ;  /* 0xff8000000300780b */ /* 0x040fe20003f7d000 */
[----:B------:R-:W-:Y:S02]  /*9180*/  @!P1 VIADD R0, R0, 0x38840 ;  /* 0x0003884000009836 */ /* 0x000fe40000000000 */
[----:B------:R-:W-:Y:S01]  /*9190*/  FMUL.FTZ R155, R3, UR5 ;  /* 0x00000005039b7c20 */ /* 0x000fe20008410000 */
[----:B------:R-:W-:Y:S01]  /*91a0*/  MUFU.EX2 R156, R156 ;  /* 0x0000009c009c7308 */ /* 0x000fe20000000800 */
[----:B-1----:R-:W-:Y:S01]  /*91b0*/  FFMA.FTZ R5, R2, R5, R209 ;  /* 0x0000000502057223 */ /* 0x002fe200000100d1 */
[C---:B------:R-:W-:Y:S02]  /*91c0*/  F2FP.BF16.F32.PACK_AB R209, R186.reuse, R209 ;  /* 0x000000d1bad1723e */ /* 0x040fe400000010ff */
[----:B------:R-:W-:Y:S01]  /*91d0*/  @!P1 PRMT R0, RZ, 0x654, R0 ;  /* 0x00000654ff009816 */ /* 0x000fe20000000000 */
[----:B------:R-:W-:Y:S01]  /*91e0*/  FADD.FTZ R5, R186, R5 ;  /* 0x00000005ba057221 */ /* 0x000fe20000010000 */
[----:B------:R-:W-:-:S02]  /*91f0*/  FSEL R155, R155, RZ, P3 ;  /* 0x000000ff9b9b7208 */ /* 0x000fc40001800000 */
[----:B------:R0:W-:Y:S01]  /*9200*/  @!P1 SYNCS.ARRIVE.TRANS64.RED.A1T0 RZ, [R0+URZ], RZ ;  /* 0x000000ff00ff99a7 */ /* 0x0001e2000810043f */
[----:B------:R-:W-:Y:S01]  /*9210*/  FADD.FTZ R5, R211, R5 ;  /* 0x00000005d3057221 */ /* 0x000fe20000010000 */
[----:B------:R-:W-:Y:S01]  /*9220*/  MUFU.EX2 R201, R201 ;  /* 0x000000c900c97308 */ /* 0x000fe20000000800 */
[--C-:B------:R-:W-:Y:S01]  /*9230*/  FFMA.FTZ R208, R184, UR5, -R155.reuse ;  /* 0x00000005b8d07c23 */ /* 0x100fe2000801089b */
[--C-:B------:R-:W-:Y:S01]  /*9240*/  FFMA.FTZ R158, R185, UR5, -R155.reuse ;  /* 0x00000005b99e7c23 */ /* 0x100fe2000801089b */
[--C-:B------:R-:W-:Y:S01]  /*9250*/  FFMA.FTZ R210, R188, UR5, -R155.reuse ;  /* 0x00000005bcd27c23 */ /* 0x100fe2000801089b */
[--C-:B------:R-:W-:Y:S01]  /*9260*/  FFMA.FTZ R166, R189, UR5, -R155.reuse ;  /* 0x00000005bda67c23 */ /* 0x100fe2000801089b */
[--C-:B------:R-:W-:Y:S01]  /*9270*/  FFMA.FTZ R204, R176, UR5, -R155.reuse ;  /* 0x00000005b0cc7c23 */ /* 0x100fe2000801089b */
[----:B0-----:R-:W-:Y:S01]  /*9280*/  FSEL R0, R3, RZ, P3 ;  /* 0x000000ff03007208 */ /* 0x001fe20001800000 */
[--C-:B------:R-:W-:Y:S01]  /*9290*/  FFMA.FTZ R171, R177, UR5, -R155.reuse ;  /* 0x00000005b1ab7c23 */ /* 0x100fe2000801089b */
[----:B------:R-:W-:Y:S01]  /*92a0*/  MUFU.EX2 R208, R208 ;  /* 0x000000d000d07308 */ /* 0x000fe20000000800 */
[--C-:B------:R-:W-:Y:S01]  /*92b0*/  FFMA.FTZ R192, R152, UR5, -R155.reuse ;  /* 0x0000000598c07c23 */ /* 0x100fe2000801089b */
[----:B------:R-:W-:Y:S01]  /*92c0*/  FFMA.FTZ R206, R180, UR5, -R155 ;  /* 0x00000005b4ce7c23 */ /* 0x000fe2000801089b */
[----:B------:R-:W-:Y:S01]  /*92d0*/  FADD.FTZ R0, -R0, R235 ;  /* 0x000000eb00007221 */ /* 0x000fe20000010100 */
[--C-:B------:R-:W-:Y:S01]  /*92e0*/  FFMA.FTZ R167, R181, UR5, -R155.reuse ;  /* 0x00000005b5a77c23 */ /* 0x100fe2000801089b */
[----:B------:R-:W-:Y:S01]  /*92f0*/  FFMA.FTZ R200, R168, UR5, -R155 ;  /* 0x00000005a8c87c23 */ /* 0x000fe2000801089b */
[----:B------:R-:W-:Y:S01]  /*9300*/  FADD.FTZ R5, R187, R5 ;  /* 0x00000005bb057221 */ /* 0x000fe20000010000 */
[----:B------:R-:W-:Y:S01]  /*9310*/  FMUL.FTZ R0, R0, UR5 ;  /* 0x0000000500007c20 */ /* 0x000fe20008410000 */
[----:B------:R-:W-:Y:S01]  /*9320*/  MUFU.EX2 R158, R158 ;  /* 0x0000009e009e7308 */ /* 0x000fe20000000800 */
[--C-:B------:R-:W-:Y:S01]  /*9330*/  FFMA.FTZ R168, R169, UR5, -R155.reuse ;  /* 0x00000005a9a87c23 */ /* 0x100fe2000801089b */
[--C-:B------:R-:W-:Y:S01]  /*9340*/  FFMA.FTZ R196, R160, UR5, -R155.reuse ;  /* 0x00000005a0c47c23 */ /* 0x100fe2000801089b */
[--C-:B------:R-:W-:Y:S01]  /*9350*/  FFMA.FTZ R202, R172, UR5, -R155.reuse ;  /* 0x00000005acca7c23 */ /* 0x100fe2000801089b */
[----:B------:R0:W-:Y:S01]  /*9360*/  @!P1 SYNCS.ARRIVE.TRANS64.RED.A1T0 RZ, [R21+URZ], RZ ;  /* 0x000000ff15ff99a7 */ /* 0x0001e2000810043f */
[--C-:B------:R-:W-:Y:S01]  /*9370*/  FFMA.FTZ R161, R161, UR5, -R155.reuse ;  /* 0x00000005a1a17c23 */ /* 0x100fe2000801089b */
[--C-:B------:R-:W-:Y:S01]  /*9380*/  FFMA.FTZ R198, R164, UR5, -R155.reuse ;  /* 0x00000005a4c67c23 */ /* 0x100fe2000801089b */
[--C-:B------:R-:W-:Y:S01]  /*9390*/  FFMA.FTZ R165, R165, UR5, -R155.reuse ;  /* 0x00000005a5a57c23 */ /* 0x100fe2000801089b */
[----:B------:R-:W1:Y:S01]  /*93a0*/  MUFU.EX2 R0, R0 ;  /* 0x0000000000007308 */ /* 0x000e620000000800 */
[--C-:B------:R-:W-:Y:S01]  /*93b0*/  FFMA.FTZ R190, R190, UR5, -R155.reuse ;  /* 0x00000005bebe7c23 */ /* 0x100fe2000801089b */
[--C-:B------:R-:W-:Y:S01]  /*93c0*/  FFMA.FTZ R178, R178, UR5, -R155.reuse ;  /* 0x00000005b2b27c23 */ /* 0x100fe2000801089b */
[----:B------:R-:W-:Y:S01]  /*93d0*/  PLOP3.LUT P3, PT, PT, PT, UP1, 0x80, 0x0 ;  /* 0x000000000000781c */ /* 0x000fe20003f6f018 */
[--C-:B0-----:R-:W-:Y:S01]  /*93e0*/  FFMA.FTZ R21, R173, UR5, -R155.reuse ;  /* 0x00000005ad157c23 */ /* 0x101fe2000801089b */
[----:B------:R-:W-:Y:S01]  /*93f0*/  FFMA.FTZ R155, R191, UR5, -R155 ;  /* 0x00000005bf9b7c23 */ /* 0x000fe2000801089b */
[----:B------:R-:W-:Y:S01]  /*9400*/  F2FP.BF16.F32.PACK_AB R211, R187, R211 ;  /* 0x000000d3bbd3723e */ /* 0x000fe200000010ff */
[----:B------:R-:W-:Y:S01]  /*9410*/  IMAD.MOV.U32 R235, RZ, RZ, R3 ;  /* 0x000000ffffeb7224 */ /* 0x000fe200078e0003 */
[----:B------:R-:W0:Y:S08]  /*9420*/  MUFU.EX2 R210, R210 ;  /* 0x000000d200d27308 */ /* 0x000e300000000800 */
[----:B------:R-:W2:Y:S01]  /*9430*/  MUFU.EX2 R166, R166 ;  /* 0x000000a600a67308 */ /* 0x000ea20000000800 */
[----:B-1----:R-:W-:Y:S01]  /*9440*/  FFMA.FTZ R152, R0, R14, R208 ;  /* 0x0000000e00987223 */ /* 0x002fe200000100d0 */
[----:B------:R-:W-:-:S03]  /*9450*/  F2FP.BF16.F32.PACK_AB R208, R158, R208 ;  /* 0x000000d09ed0723e */ /* 0x000fc600000010ff */
[----:B------:R-:W-:-:S03]  /*9460*/  FADD.FTZ R152, R158, R152 ;  /* 0x000000989e987221 */ /* 0x000fc60000010000 */
[----:B------:R-:W1:Y:S01]  /*9470*/  MUFU.EX2 R204, R204 ;  /* 0x000000cc00cc7308 */ /* 0x000e620000000800 */
[----:B0-----:R-:W-:-:S07]  /*9480*/  FADD.FTZ R152, R210, R152 ;  /* 0x00000098d2987221 */ /* 0x001fce0000010000 */
[----:B------:R-:W0:Y:S01]  /*9490*/  MUFU.EX2 R171, R171 ;  /* 0x000000ab00ab7308 */ /* 0x000e220000000800 */
[C---:B--2---:R-:W-:Y:S01]  /*94a0*/  FADD.FTZ R152, R166.reuse, R152 ;  /* 0x00000098a6987221 */ /* 0x044fe20000010000 */
[----:B------:R-:W-:-:S06]  /*94b0*/  F2FP.BF16.F32.PACK_AB R210, R166, R210 ;  /* 0x000000d2a6d2723e */ /* 0x000fcc00000010ff */
[----:B------:R-:W2:Y:S01]  /*94c0*/  MUFU.EX2 R206, R206 ;  /* 0x000000ce00ce7308 */ /* 0x000ea20000000800 */
[----:B-1----:R-:W-:Y:S01]  /*94d0*/  FADD.FTZ R160, R204, R152 ;  /* 0x00000098cca07221 */ /* 0x002fe20000010000 */
[----:B------:R-:W-:Y:S01]  /*94e0*/  FADD.FTZ R152, R205, R5 ;  /* 0x00000005cd987221 */ /* 0x000fe20000010000 */
[----:B------:R-:W-:-:S03]  /*94f0*/  F2FP.BF16.F32.PACK_AB R205, R153, R205 ;  /* 0x000000cd99cd723e */ /* 0x000fc600000010ff */
[----:B------:R-:W-:Y:S02]  /*9500*/  FADD.FTZ R152, R153, R152 ;  /* 0x0000009899987221 */ /* 0x000fe40000010000 */
[----:B------:R-:W1:Y:S01]  /*9510*/  MUFU.EX2 R167, R167 ;  /* 0x000000a700a77308 */ /* 0x000e620000000800 */
[----:B0-----:R-:W-:Y:S01]  /*9520*/  FADD.FTZ R160, R171, R160 ;  /* 0x000000a0aba07221 */ /* 0x001fe20000010000 */
[----:B------:R-:W-:Y:S01]  /*9530*/  FADD.FTZ R152, R207, R152 ;  /* 0x00000098cf987221 */ /* 0x000fe20000010000 */
[----:B------:R-:W-:Y:S02]  /*9540*/  F2FP.BF16.F32.PACK_AB R204, R171, R204 ;  /* 0x000000ccabcc723e */ /* 0x000fe400000010ff */
[C---:B------:R-:W-:Y:S01]  /*9550*/  F2FP.BF16.F32.PACK_AB R207, R156.reuse, R207 ;  /* 0x000000cf9ccf723e */ /* 0x040fe200000010ff */
[----:B------:R-:W-:Y:S02]  /*9560*/  FADD.FTZ R152, R156, R152 ;  /* 0x000000989c987221 */ /* 0x000fe40000010000 */
[----:B------:R-:W0:Y:S01]  /*9570*/  MUFU.EX2 R200, R200 ;  /* 0x000000c800c87308 */ /* 0x000e220000000800 */
[----:B--2---:R-:W-:Y:S01]  /*9580*/  FADD.FTZ R160, R206, R160 ;  /* 0x000000a0cea07221 */ /* 0x004fe20000010000 */
[----:B------:R-:W-:-:S06]  /*9590*/  FADD.FTZ R152, R201, R152 ;  /* 0x00000098c9987221 */ /* 0x000fcc0000010000 */
        /* <DEDUP_REMOVED lines=55> */
[----:B-1----:R-:W-:-:S04]  /*9910*/  FADD.FTZ R160, R178, R160 ;  /* 0x000000a0b2a07221 */ /* 0x002fc80000010000 */
[C---:B0-----:R-:W-:Y:S01]  /*9920*/  FADD.FTZ R14, R155.reuse, R160 ;  /* 0x000000a09b0e7221 */ /* 0x041fe20000010000 */
[----:B------:R-:W-:Y:S01]  /*9930*/  F2FP.BF16.F32.PACK_AB R194, R155, R178 ;  /* 0x000000b29bc2723e */ /* 0x000fe200000010ff */
[C---:B--2---:R-:W-:Y:S01]  /*9940*/  FADD.FTZ R5, R159.reuse, R152 ;  /* 0x000000989f057221 */ /* 0x044fe20000010000 */
[----:B------:R-:W-:Y:S01]  /*9950*/  F2FP.BF16.F32.PACK_AB R195, R159, R195 ;  /* 0x000000c39fc3723e */ /* 0x000fe200000010ff */
[----:B------:R-:W-:Y:S06]  /*9960*/  @P3 BRA `(.L_x_2367) ;  /* 0xffffffc000e03947 */ /* 0x000fec000383ffff */
[----:B------:R-:W-:-:S07]  /*9970*/  IMAD.U32 R236, RZ, RZ, UR4 ;  /* 0x00000004ffec7e24 */ /* 0x000fce000f8e00ff */
.L_x_2358:
[----:B------:R-:W-:Y:S02]  /*9980*/  R2UR UR6, R23 ;  /* 0x00000000170672ca */ /* 0x000fe400000e0000 */
[----:B------:R-:W-:-:S13]  /*9990*/  R2UR UR4, R236 ;  /* 0x00000000ec0472ca */ /* 0x000fda00000e0000 */
[----:B------:R-:W-:-:S06]  /*99a0*/  UISETP.GE.AND UP0, UPT, UR4, UR6, UPT ;  /* 0x000000060400728c */ /* 0x000fcc000bf06270 */
[----:B------:R-:W-:-:S13]  /*99b0*/  PLOP3.LUT P2, PT, PT, PT, UP0, 0x80, 0x0 ;  /* 0x000000000000781c */ /* 0x000fda0003f4f008 */
[----:B------:R-:W-:Y:S05]  /*99c0*/  @!P2 BRA `(.L_x_2368) ;  /* 0x000000340094a947 */ /* 0x000fea0003800000 */
[----:B------:R-:W-:Y:S01]  /*99d0*/  R2UR UR4, R16 ;  /* 0x00000000100472ca */ /* 0x000fe200000e0000 */
[----:B------:R-:W-:Y:S01]  /*99e0*/  IMAD.MOV.U32 R18, RZ, RZ, R4 ;  /* 0x000000ffff127224 */ /* 0x000fe200078e0004 */
[----:B------:R-:W-:Y:S01]  /*99f0*/  UMOV UR61, UR60 ;  /* 0x0000003c003d7c82 */ /* 0x000fe20008000000 */
[----:B------:R-:W-:-:S10]  /*9a00*/  IMAD.MOV.U32 R20, RZ, RZ, R3 ;  /* 0x000000ffff147224 */ /* 0x000fd400078e0003 */
[----:B------:R-:W-:-:S07]  /*9a10*/  IMAD.U32 R21, RZ, RZ, UR4 ;  /* 0x00000004ff157e24 */ /* 0x000fce000f8e00ff */
.L_x_2377:
        /* <DEDUP_REMOVED lines=9> */
.L_x_2369:
        /* <DEDUP_REMOVED lines=8> */
.L_x_2370:
[----:B-1----:R-:W-:Y:S05]  /*9b30*/  @P2 BRA `(.L_x_2371) ;  /* 0x0000000000082947 */ /* 0x002fea0003800000 */
[----:B------:R-:W1:Y:S02]  /*9b40*/  SYNCS.PHASECHK.TRANS64.TRYWAIT P2, [UR4+0x38830], R3 ;  /* 0x03883003ff0075a7 */ /* 0x000e640008040144 */
[----:B-1----:R-:W-:Y:S05]  /*9b50*/  @!P2 BRA `(.L_x_2372) ;  /* 0x00000114008ca947 */ /* 0x002fea0003800000 */
.L_x_2371:
        /* <DEDUP_REMOVED lines=25> */
[----:B------:R-:W-:Y:S01]  /*9cf0*/  UMOV UR56, UR14 ;  /* 0x0000000e00387c82 */ /* 0x000fe20008000000 */
[----:B------:R-:W-:Y:S01]  /*9d00*/  UMOV UR57, UR15 ;  /* 0x0000000f00397c82 */ /* 0x000fe20008000000 */
        /* <DEDUP_REMOVED lines=57> */
[----:B------:R-:W-:Y:S01]  /*a0a0*/  UMOV UR56, UR14 ;  /* 0x0000000e00387c82 */ /* 0x000fe20008000000 */
[----:B------:R-:W-:Y:S01]  /*a0b0*/  UMOV UR57, UR15 ;  /* 0x0000000f00397c82 */ /* 0x000fe20008000000 */
        /* <DEDUP_REMOVED lines=101> */
[----:B------:R-:W-:Y:S01]  /*a710*/  UIADD3 UR14, UR4, 0x280, URZ ;  /* 0x00000280040e7890 */ /* 0x000fe2000fffe03f */
        /* <DEDUP_REMOVED lines=103> */
[----:B------:R-:W-:Y:S02]  /*ad90*/  UIADD3 UR10, UR4, 0x986, URZ ;  /* 0x00000986040a7890 */ /* 0x000fe4000fffe03f */
        /* <DEDUP_REMOVED lines=272> */
[----:B------:R-:W-:Y:S01]  /*bea0*/  UMOV UR4, UR14 ;  /* 0x0000000e00047c82 */ /* 0x000fe20008000000 */
        /* <DEDUP_REMOVED lines=16> */
.L_x_2373:
        /* <DEDUP_REMOVED lines=8> */
.L_x_2374:
[----:B---3--:R-:W-:Y:S05]  /*c030*/  @P2 BRA `(.L_x_2375) ;  /* 0x0000000000082947 */ /* 0x008fea0003800000 */
[----:B------:R-:W3:Y:S02]  /*c040*/  SYNCS.PHASECHK.TRANS64.TRYWAIT P2, [UR4+0x38850], R0 ;  /* 0x03885000ff0075a7 */ /* 0x000ee40008040144 */
[----:B---3--:R-:W-:Y:S05]  /*c050*/  @!P2 BRA `(.L_x_2376) ;  /* 0x000000f00064a947 */ /* 0x008fea0003800000 */
.L_x_2375:
[----:B------:R-:W-:Y:S01]  /*c060*/  R2UR UR10, R17 ;  /* 0x00000000110a72ca */ /* 0x000fe200000e0000 */
[----:B------:R-:W-:Y:S01]  /*c070*/  WARPGROUP.ARRIVE ;  /* 0x00000000000079c5 */ /* 0x000fe20000000000 */
[----:B------:R-:W-:Y:S01]  /*c080*/  UMOV UR7, 0x40000040 ;  /* 0x4000004000077882 */ /* 0x000fe20000000000 */
[----:B--23--:R-:W-:Y:S01]  /*c090*/  FMNMX.FTZ R0, R184, R20, !PT ;  /* 0x00000014b8007209 */ /* 0x00cfe20007810000 */
[----:B------:R-:W-:-:S03]  /*c0a0*/  ULDC UR11, c[0x0][0x988] ;  /* 0x00026200000b7ab9 */ /* 0x000fc60000000800 */
        /* <DEDUP_REMOVED lines=12> */
[----:B------:R-:W-:-:S03]  /*c170*/  UMOV UR61, UR60 ;  /* 0x0000003c003d7c82 */ /* 0x000fc60008000000 */
[----:B------:R-:W-:Y:S01]  /*c180*/  FMNMX.FTZ R0, R168, R0, !PT ;  /* 0x00000000a8007209 */ /* 0x000fe20007810000 */
        /* <DEDUP_REMOVED lines=18> */
[----:B01----:R-:W0:Y:S01]  /*c2b0*/  SHFL.BFLY PT, R3, R2, 0x1, 0x1f ;  /* 0x0c201f0002037f89 */ /* 0x003e2200000e0000 */
        /* <DEDUP_REMOVED lines=38> */
[----:B------:R-:W-:Y:S02]  /*c520*/  UMOV UR5, UR11 ;  /* 0x0000000b00057c82 */ /* 0x000fe40008000000 */
[----:B------:R-:W-:-:S04]  /*c530*/  FMUL.FTZ R2, R2, UR5 ;  /* 0x0000000502027c20 */ /* 0x000fc80008410000 */
[----:B------:R0:W-:Y:S02]  /*c540*/  MUFU.EX2 R0, R2 ;  /* 0x0000000200007308 */ /* 0x0001e40000000800 */
[----:B0-----:R-:W-:-:S04]  /*c550*/  FMUL.FTZ R2, R3, UR5 ;  /* 0x0000000503027c20 */ /* 0x001fc80008410000 */
        /* <DEDUP_REMOVED lines=13> */
[----:B------:R-:W1:Y:S08]  /*c630*/  MUFU.EX2 R208, R208 ;  /* 0x000000d000d07308 */ /* 0x000e700000000800 */
[----:B------:R-:W2:Y:S01]  /*c640*/  MUFU.EX2 R20, R20 ;  /* 0x0000001400147308 */ /* 0x000ea20000000800 */
[----:B0-----:R-:W-:-:S07]  /*c650*/  FMNMX.FTZ R4, R4, R176, !PT ;  /* 0x000000b004047209 */ /* 0x001fce0007810000 */
[----:B------:R-:W-:Y:S01]  /*c660*/  MUFU.EX2 R210, R210 ;  /* 0x000000d200d27308 */ /* 0x000fe20000000800 */
[----:B-1----:R-:W-:Y:S01]  /*c670*/  FFMA.FTZ R14, R0, R14, R208 ;  /* 0x0000000e000e7223 */ /* 0x002fe200000100d0 */
[----:B------:R-:W0:Y:S06]  /*c680*/  SHFL.BFLY PT, R172, R4, 0x1, 0x1f ;  /* 0x0c201f0004ac7f89 */ /* 0x000e2c00000e0000 */
[----:B------:R-:W-:Y:S01]  /*c690*/  MUFU.EX2 R184, R184 ;  /* 0x000000b800b87308 */ /* 0x000fe20000000800 */
[C---:B--2---:R-:W-:Y:S01]  /*c6a0*/  FADD.FTZ R14, R20.reuse, R14 ;  /* 0x0000000e140e7221 */ /* 0x044fe20000010000 */
[----:B------:R-:W-:Y:S01]  /*c6b0*/  F2FP.BF16.F32.PACK_AB R208, R20, R208 ;  /* 0x000000d014d0723e */ /* 0x000fe200000010ff */
[----:B------:R-:W-:-:S05]  /*c6c0*/  IMAD.MOV.U32 R20, RZ, RZ, R3 ;  /* 0x000000ffff147224 */ /* 0x000fca00078e0003 */
[----:B------:R-:W-:Y:S08]  /*c6d0*/  MUFU.EX2 R204, R204 ;  /* 0x000000cc00cc7308 */ /* 0x000ff00000000800 */
[----:B------:R-:W-:Y:S01]  /*c6e0*/  MUFU.EX2 R21, R21 ;  /* 0x0000001500157308 */ /* 0x000fe20000000800 */
[----:B0-----:R-:W-:-:S07]  /*c6f0*/  FMNMX.FTZ R4, R4, R172, !PT ;  /* 0x000000ac04047209 */ /* 0x001fce0007810000 */
        /* <DEDUP_REMOVED lines=8> */
[--C-:B------:R-:W-:Y:S01]  /*c780*/  FFMA.FTZ R196, R160, UR5, -R2.reuse ;  /* 0x00000005a0c47c23 */ /* 0x100fe20008010802 */
[--C-:B------:R-:W-:Y:S01]  /*c790*/  FFMA.FTZ R160, R161, UR5, -R2.reuse ;  /* 0x00000005a1a07c23 */ /* 0x100fe20008010802 */
[--C-:B------:R-:W-:Y:S01]  /*c7a0*/  FFMA.FTZ R198, R164, UR5, -R2.reuse ;  /* 0x00000005a4c67c23 */ /* 0x100fe20008010802 */
[----:B------:R-:W-:Y:S01]  /*c7b0*/  FFMA.FTZ R161, R165, UR5, -R2 ;  /* 0x00000005a5a17c23 */ /* 0x000fe20008010802 */
[----:B------:R-:W-:Y:S01]  /*c7c0*/  IMAD.U32 R165, RZ, RZ, UR60 ;  /* 0x0000003cffa57e24 */ /* 0x000fe2000f8e00ff */
[----:B------:R-:W-:Y:S01]  /*c7d0*/  HGMMA.64x256x16.F32.BF16 R24, R192, gdesc[UR4].tnspB, R24, gsb0 ;  /* 0x43e00004c0187df0 */ /* 0x000fe20008001818 */
[----:B------:R-:W-:Y:S01]  /*c7e0*/  MUFU.EX2 R196, R196 ;  /* 0x000000c400c47308 */ /* 0x000fe20000000800 */
[----:B------:R-:W-:Y:S02]  /*c7f0*/  R2UR UR7, R23 ;  /* 0x00000000170772ca */ /* 0x000fe400000e0000 */
[----:B------:R-:W-:-:S02]  /*c800*/  @!P1 LEA R165, R165, UR10, 0x3 ;  /* 0x0000000aa5a59c11 */ /* 0x000fc4000f8e18ff */
[----:B------:R-:W-:-:S03]  /*c810*/  R2UR UR6, R236 ;  /* 0x00000000ec0672ca */ /* 0x000fc600000e0000 */
[----:B------:R-:W-:Y:S01]  /*c820*/  @!P1 VIADD R165, R165, 0x38840 ;  /* 0x00038840a5a59836 */ /* 0x000fe20000000000 */
[----:B------:R-:W-:Y:S04]  /*c830*/  MUFU.EX2 R160, R160 ;  /* 0x000000a000a07308 */ /* 0x000fe80000000800 */
[----:B------:R-:W-:-:S04]  /*c840*/  @!P1 PRMT R172, RZ, 0x654, R165 ;  /* 0x00000654ffac9816 */ /* 0x000fc800000000a5 */
[----:B------:R-:W-:Y:S01]  /*c850*/  MUFU.EX2 R198, R198 ;  /* 0x000000c600c67308 */ /* 0x000fe20000000800 */
[----:B------:R-:W-:-:S06]  /*c860*/  UISETP.GT.AND UP0, UPT, UR6, UR7, UPT ;  /* 0x000000070600728c */ /* 0x000fcc000bf04270 */
[----:B------:R-:W-:Y:S01]  /*c870*/  PLOP3.LUT P2, PT, PT, PT, UP0, 0x80, 0x0 ;  /* 0x000000000000781c */ /* 0x000fe20003f4f008 */
[----:B------:R-:W-:Y:S01]  /*c880*/  MUFU.EX2 R161, R161 ;  /* 0x000000a100a17308 */ /* 0x000fe20000000800 */
[----:B------:R-:W-:Y:S02]  /*c890*/  WARPGROUP.DEPBAR.LE gsb0, 0x0 ;  /* 0x00008000000079c5 */ /* 0x000fe40000010000 */
[--C-:B------:R-:W-:Y:S01]  /*c8a0*/  FFMA.FTZ R192, R152, UR5, -R2.reuse ;  /* 0x0000000598c07c23 */ /* 0x100fe20008010802 */
[----:B------:R-:W-:Y:S01]  /*c8b0*/  FFMA.FTZ R152, R153, UR5, -R2 ;  /* 0x0000000599987c23 */ /* 0x000fe20008010802 */
[----:B------:R-:W-:Y:S01]  /*c8c0*/  FADD.FTZ R153, -R4, R18 ;  /* 0x0000001204997221 */ /* 0x000fe20000010100 */
[--C-:B------:R-:W-:Y:S01]  /*c8d0*/  FFMA.FTZ R194, R156, UR5, -R2.reuse ;  /* 0x000000059cc27c23 */ /* 0x100fe20008010802 */
[----:B------:R-:W-:Y:S01]  /*c8e0*/  FFMA.FTZ R2, R157, UR5, -R2 ;  /* 0x000000059d027c23 */ /* 0x000fe20008010802 */
[----:B------:R0:W-:Y:S01]  /*c8f0*/  @!P1 SYNCS.ARRIVE.TRANS64.RED.A1T0 RZ, [R172+URZ], RZ ;  /* 0x000000ffacff99a7 */ /* 0x0001e2000810043f */
[----:B------:R-:W-:Y:S01]  /*c900*/  FMUL.FTZ R153, R153, UR5 ;  /* 0x0000000599997c20 */ /* 0x000fe20008410000 */
[----:B------:R-:W-:Y:S08]  /*c910*/  MUFU.EX2 R192, R192 ;  /* 0x000000c000c07308 */ /* 0x000ff00000000800 */
[----:B------:R-:W-:Y:S08]  /*c920*/  MUFU.EX2 R18, R2 ;  /* 0x0000000200127308 */ /* 0x000ff00000000800 */
[----:B------:R1:W-:Y:S08]  /*c930*/  MUFU.EX2 R2, R153 ;  /* 0x0000009900027308 */ /* 0x0003f00000000800 */
[----:B------:R-:W-:Y:S01]  /*c940*/  MUFU.EX2 R152, R152 ;  /* 0x0000009800987308 */ /* 0x000fe20000000800 */
[----:B-1----:R-:W-:-:S04]  /*c950*/  FMUL.FTZ R153, R4, UR5 ;  /* 0x0000000504997c20 */ /* 0x002fc80008410000 */
        /* <DEDUP_REMOVED lines=13> */
[--C-:B------:R-:W-:Y:S01]  /*ca30*/  FFMA.FTZ R175, R175, UR5, -R153.reuse ;  /* 0x00000005afaf7c23 */ /* 0x100fe20008010899 */
[----:B------:R-:W2:Y:S01]  /*ca40*/  MUFU.EX2 R156, R156 ;  /* 0x0000009c009c7308 */ /* 0x000ea20000000800 */
[--C-:B------:R-:W-:Y:S01]  /*ca50*/  FFMA.FTZ R163, R163, UR5, -R153.reuse ;  /* 0x00000005a3a37c23 */ /* 0x100fe20008010899 */
[--C-:B------:R-:W-:Y:S01]  /*ca60*/  FFMA.FTZ R199, R166, UR5, -R153.reuse ;  /* 0x00000005a6c77c23 */ /* 0x100fe20008010899 */
[--C-:B------:R-:W-:Y:S01]  /*ca70*/  FFMA.FTZ R167, R167, UR5, -R153.reuse ;  /* 0x00000005a7a77c23 */ /* 0x100fe20008010899 */
[--C-:B------:R-:W-:Y:S01]  /*ca80*/  FFMA.FTZ R162, R154, UR5, -R153.reuse ;  /* 0x000000059aa27c23 */ /* 0x100fe20008010899 */
[--C-:B------:R-:W-:Y:S01]  /*ca90*/  FFMA.FTZ R155, R155, UR5, -R153.reuse ;  /* 0x000000059b9b7c23 */ /* 0x100fe20008010899 */
[--C-:B------:R-:W-:Y:S01]  /*caa0*/  FFMA.FTZ R158, R158, UR5, -R153.reuse ;  /* 0x000000059e9e7c23 */ /* 0x100fe20008010899 */
[----:B------:R-:W-:Y:S01]  /*cab0*/  FFMA.FTZ R153, R159, UR5, -R153 ;  /* 0x000000059f997c23 */ /* 0x000fe20008010899 */
[----:B------:R-:W3:Y:S01]  /*cac0*/  MUFU.EX2 R211, R211 ;  /* 0x000000d300d37308 */ /* 0x000ee20000000800 */
[----:B-1----:R-:W-:Y:S01]  /*cad0*/  FFMA.FTZ R5, R2, R5, R209 ;  /* 0x0000000502057223 */ /* 0x002fe200000100d1 */
[----:B------:R-:W-:Y:S01]  /*cae0*/  FADD.FTZ R159, R210, R14 ;  /* 0x0000000ed29f7221 */ /* 0x000fe20000010000 */
[----:B------:R-:W-:Y:S01]  /*caf0*/  IMAD.U32 R170, RZ, RZ, UR4 ;  /* 0x00000004ffaa7e24 */ /* 0x000fe2000f8e00ff */
[----:B------:R-:W-:Y:S01]  /*cb00*/  UIADD3 UR4, UR6, -0x1, URZ ;  /* 0xffffffff06047890 */ /* 0x000fe2000fffe03f */
[----:B------:R-:W-:Y:S01]  /*cb10*/  R2UR UR6, R16 ;  /* 0x00000000100672ca */ /* 0x000fe200000e0000 */
[----:B------:R-:W-:Y:S01]  /*cb20*/  FADD.FTZ R159, R184, R159 ;  /* 0x0000009fb89f7221 */ /* 0x000fe20000010000 */
[----:B------:R-:W-:Y:S01]  /*cb30*/  @!P1 VIADD R170, R170, 0x38860 ;  /* 0x00038860aaaa9836 */ /* 0x000fe20000000000 */
[----:B------:R-:W1:Y:S01]  /*cb40*/  MUFU.EX2 R157, R157 ;  /* 0x0000009d009d7308 */ /* 0x000e620000000800 */
[----:B--2---:R-:W-:Y:S01]  /*cb50*/  FADD.FTZ R5, R156, R5 ;  /* 0x000000059c057221 */ /* 0x004fe20000010000 */
[----:B------:R-:W-:Y:S01]  /*cb60*/  FADD.FTZ R159, R204, R159 ;  /* 0x0000009fcc9f7221 */ /* 0x000fe20000010000 */
[C---:B------:R-:W-:Y:S01]  /*cb70*/  F2FP.BF16.F32.PACK_AB R204, R21.reuse, R204 ;  /* 0x000000cc15cc723e */ /* 0x040fe200000010ff */
[----:B------:R-:W-:Y:S01]  /*cb80*/  IMAD.U32 R236, RZ, RZ, UR4 ;  /* 0x00000004ffec7e24 */ /* 0x000fe2000f8e00ff */
[----:B0-----:R-:W-:Y:S01]  /*cb90*/  @!P1 PRMT R172, RZ, 0x654, R170 ;  /* 0x00000654ffac9816 */ /* 0x001fe200000000aa */
[----:B------:R-:W-:Y:S01]  /*cba0*/  FADD.FTZ R159, R21, R159 ;  /* 0x0000009f159f7221 */ /* 0x000fe20000010000 */
[----:B------:R-:W-:Y:S01]  /*cbb0*/  F2FP.BF16.F32.PACK_AB R210, R184, R210 ;  /* 0x000000d2b8d2723e */ /* 0x000fe200000010ff */
[----:B------:R-:W0:Y:S01]  /*cbc0*/  MUFU.EX2 R205, R205 ;  /* 0x000000cd00cd7308 */ /* 0x000e220000000800 */
[----:B---3--:R-:W-:Y:S01]  /*cbd0*/  FADD.FTZ R14, R211, R5 ;  /* 0x00000005d30e7221 */ /* 0x008fe20000010000 */
[----:B------:R-:W-:Y:S01]  /*cbe0*/  FADD.FTZ R159, R206, R159 ;  /* 0x0000009fce9f7221 */ /* 0x000fe20000010000 */
[----:B------:R2:W-:Y:S01]  /*cbf0*/  @!P1 SYNCS.ARRIVE.TRANS64.RED.A1T0 RZ, [R172+URZ], RZ ;  /* 0x000000ffacff99a7 */ /* 0x0005e2000810043f */
[----:B------:R-:W-:Y:S01]  /*cc00*/  IMAD.U32 R21, RZ, RZ, UR6 ;  /* 0x00000006ff157e24 */ /* 0x000fe2000f8e00ff */
[----:B------:R-:W-:Y:S01]  /*cc10*/  F2FP.BF16.F32.PACK_AB R209, R156, R209 ;  /* 0x000000d19cd1723e */ /* 0x000fe200000010ff */
[C---:B------:R-:W-:Y:S01]  /*cc20*/  FADD.FTZ R159, R22.reuse, R159 ;  /* 0x0000009f169f7221 */ /* 0x040fe20000010000 */
[----:B------:R-:W-:Y:S01]  /*cc30*/  F2FP.BF16.F32.PACK_AB R206, R22, R206 ;  /* 0x000000ce16ce723e */ /* 0x000fe200000010ff */
[----:B------:R-:W3:Y:S01]  /*cc40*/  MUFU.EX2 R164, R164 ;  /* 0x000000a400a47308 */ /* 0x000ee20000000800 */
[C---:B-1----:R-:W-:Y:S01]  /*cc50*/  FADD.FTZ R14, R157.reuse, R14 ;  /* 0x0000000e9d0e7221 */ /* 0x042fe20000010000 */
[----:B------:R-:W-:Y:S01]  /*cc60*/  FADD.FTZ R159, R200, R159 ;  /* 0x0000009fc89f7221 */ /* 0x000fe20000010000 */
[----:B------:R-:W-:-:S02]  /*cc70*/  F2FP.BF16.F32.PACK_AB R211, R157, R211 ;  /* 0x000000d39dd3723e */ /* 0x000fc400000010ff */
[C---:B------:R-:W-:Y:S01]  /*cc80*/  F2FP.BF16.F32.PACK_AB R200, R168.reuse, R200 ;  /* 0x000000c8a8c8723e */ /* 0x040fe200000010ff */
[----:B------:R-:W-:Y:S02]  /*cc90*/  FADD.FTZ R159, R168, R159 ;  /* 0x0000009fa89f7221 */ /* 0x000fe40000010000 */
[----:B------:R-:W1:Y:S01]  /*cca0*/  MUFU.EX2 R207, R207 ;  /* 0x000000cf00cf7308 */ /* 0x000e620000000800 */
[----:B0-----:R-:W-:Y:S01]  /*ccb0*/  FADD.FTZ R14, R205, R14 ;  /* 0x0000000ecd0e7221 */ /* 0x001fe20000010000 */
[----:B------:R-:W-:Y:S01]  /*ccc0*/  FADD.FTZ R159, R202, R159 ;  /* 0x0000009fca9f7221 */ /* 0x000fe20000010000 */
[----:B------:R-:W-:-:S03]  /*ccd0*/  F2FP.BF16.F32.PACK_AB R202, R169, R202 ;  /* 0x000000caa9ca723e */ /* 0x000fc600000010ff */
[----:B------:R-:W-:Y:S02]  /*cce0*/  FADD.FTZ R159, R169, R159 ;  /* 0x0000009fa99f7221 */ /* 0x000fe40000010000 */
[----:B------:R-:W0:Y:S01]  /*ccf0*/  MUFU.EX2 R165, R183 ;  /* 0x000000b700a57308 */ /* 0x000e220000000800 */
        /* <DEDUP_REMOVED lines=11> */
[C---:B0-----:R-:W-:Y:S01]  /*cdb0*/  FADD.FTZ R14, R165.reuse, R14 ;  /* 0x0000000ea50e7221 */ /* 0x041fe20000010000 */
[----:B------:R-:W-:Y:S01]  /*cdc0*/  FADD.FTZ R159, R192, R159 ;  /* 0x0000009fc09f7221 */ /* 0x000fe20000010000 */
[----:B------:R-:W-:Y:S02]  /*cdd0*/  F2FP.BF16.F32.PACK_AB R207, R165, R207 ;  /* 0x000000cfa5cf723e */ /* 0x000fe400000010ff */
[C---:B------:R-:W-:Y:S01]  /*cde0*/  F2FP.BF16.F32.PACK_AB R192, R152.reuse, R192 ;  /* 0x000000c098c0723e */ /* 0x040fe200000010ff */
[----:B------:R-:W-:Y:S02]  /*cdf0*/  FADD.FTZ R159, R152, R159 ;  /* 0x0000009f989f7221 */ /* 0x000fe40000010000 */
[----:B------:R-:W0:Y:S01]  /*ce00*/  MUFU.EX2 R203, R203 ;  /* 0x000000cb00cb7308 */ /* 0x000e220000000800 */
[----:B---3--:R-:W-:-:S07]  /*ce10*/  FADD.FTZ R14, R201, R14 ;  /* 0x0000000ec90e7221 */ /* 0x008fce0000010000 */
[----:B------:R-:W3:Y:S01]  /*ce20*/  MUFU.EX2 R154, R175 ;  /* 0x000000af009a7308 */ /* 0x000ee20000000800 */
[C---:B-1----:R-:W-:Y:S01]  /*ce30*/  FADD.FTZ R14, R170.reuse, R14 ;  /* 0x0000000eaa0e7221 */ /* 0x042fe20000010000 */
[----:B------:R-:W-:-:S06]  /*ce40*/  F2FP.BF16.F32.PACK_AB R201, R170, R201 ;  /* 0x000000c9aac9723e */ /* 0x000fcc00000010ff */
[----:B------:R-:W1:Y:S01]  /*ce50*/  MUFU.EX2 R197, R197 ;  /* 0x000000c500c57308 */ /* 0x000e620000000800 */
[----:B0-----:R-:W-:-:S07]  /*ce60*/  FADD.FTZ R14, R203, R14 ;  /* 0x0000000ecb0e7221 */ /* 0x001fce0000010000 */
[----:B------:R-:W0:Y:S01]  /*ce70*/  MUFU.EX2 R5, R163 ;  /* 0x000000a300057308 */ /* 0x000e220000000800 */
[C---:B---3--:R-:W-:Y:S01]  /*ce80*/  FADD.FTZ R14, R154.reuse, R14 ;  /* 0x0000000e9a0e7221 */ /* 0x048fe20000010000 */
[----:B------:R-:W-:-:S06]  /*ce90*/  F2FP.BF16.F32.PACK_AB R203, R154, R203 ;  /* 0x000000cb9acb723e */ /* 0x000fcc00000010ff */
[----:B------:R-:W3:Y:S01]  /*cea0*/  MUFU.EX2 R199, R199 ;  /* 0x000000c700c77308 */ /* 0x000ee20000000800 */
[----:B-1----:R-:W-:-:S07]  /*ceb0*/  FADD.FTZ R14, R197, R14 ;  /* 0x0000000ec50e7221 */ /* 0x002fce0000010000 */
[----:B------:R-:W1:Y:S01]  /*cec0*/  MUFU.EX2 R167, R167 ;  /* 0x000000a700a77308 */ /* 0x000e620000000800 */
[C---:B0-----:R-:W-:Y:S01]  /*ced0*/  FADD.FTZ R14, R5.reuse, R14 ;  /* 0x0000000e050e7221 */ /* 0x041fe20000010000 */
[----:B------:R-:W-:-:S06]  /*cee0*/  F2FP.BF16.F32.PACK_AB R197, R5, R197 ;  /* 0x000000c505c5723e */ /* 0x000fcc00000010ff */
        /* <DEDUP_REMOVED lines=11> */
[----:B-1----:R-:W-:Y:S01]  /*cfa0*/  FADD.FTZ R159, R194, R159 ;  /* 0x0000009fc29f7221 */ /* 0x002fe20000010000 */
[----:B------:R-:W-:Y:S01]  /*cfb0*/  F2FP.BF16.F32.PACK_AB R194, R18, R194 ;  /* 0x000000c212c2723e */ /* 0x000fe200000010ff */
[----:B0-----:R-:W-:Y:S02]  /*cfc0*/  FADD.FTZ R5, R158, R14 ;  /* 0x0000000e9e057221 */ /* 0x001fe40000010000 */
[----:B------:R-:W-:Y:S01]  /*cfd0*/  FADD.FTZ R14, R18, R159 ;  /* 0x0000009f120e7221 */ /* 0x000fe20000010000 */
[----:B------:R-:W-:Y:S02]  /*cfe0*/  IMAD.MOV.U32 R18, RZ, RZ, R4 ;  /* 0x000000ffff127224 */ /* 0x000fe400078e0004 */
[C---:B---3--:R-:W-:Y:S01]  /*cff0*/  FADD.FTZ R5, R153.reuse, R5 ;  /* 0x0000000599057221 */ /* 0x048fe20000010000 */
[----:B------:R-:W-:Y:S01]  /*d000*/  F2FP.BF16.F32.PACK_AB R195, R153, R158 ;  /* 0x0000009e99c3723e */ /* 0x000fe200000010ff */
[----:B--2---:R-:W-:Y:S06]  /*d010*/  @P2 BRA `(.L_x_2377) ;  /* 0xffffffc800802947 */ /* 0x004fec000383ffff */
.L_x_2368:
        /* <DEDUP_REMOVED lines=131> */
.L_x_2378:
        /* <DEDUP_REMOVED lines=8> */
.L_x_2379:
[----:B-1----:R-:W-:Y:S05]  /*d8d0*/  @P2 BRA `(.L_x_2380) ;  /* 0x0000000000082947 */ /* 0x002fea0003800000 */
[----:B------:R-:W1:Y:S02]  /*d8e0*/  SYNCS.PHASECHK.TRANS64.TRYWAIT P0, [UR8+0x38850], R0 ;  /* 0x03885000ff0075a7 */ /* 0x000e640008000148 */
[----:B-1----:R-:W-:Y:S05]  /*d8f0*/  @!P0 BRA `(.L_x_2381) ;  /* 0x000000d800548947 */ /* 0x002fea0003800000 */
.L_x_2380:
[----:B------:R-:W-:Y:S01]  /*d900*/  R2UR UR4, R17 ;  /* 0x00000000110472ca */ /* 0x000fe200000e0000 */
[----:B------:R-:W2:Y:S01]  /*d910*/  LDL.LU R2, [R1+0x30] ;  /* 0x0000300001027983 */ /* 0x000ea20000300800 */
[----:B------:R-:W-:Y:S01]  /*d920*/  WARPGROUP.ARRIVE ;  /* 0x00000000000079c5 */ /* 0x000fe20000000000 */
[----:B------:R-:W-:Y:S01]  /*d930*/  UMOV UR7, 0x40000040 ;  /* 0x4000004000077882 */ /* 0x000fe20000000000 */
[----:B------:R-:W-:Y:S01]  /*d940*/  IMAD.U32 R8, RZ, RZ, UR5 ;  /* 0x00000005ff087e24 */ /* 0x000fe2000f8e00ff */
[----:B-1----:R-:W1:Y:S01]  /*d950*/  SHFL.BFLY PT, R7, R14, 0x2, 0x1f ;  /* 0x0c401f000e077f89 */ /* 0x002e6200000e0000 */
[----:B------:R-:W-:Y:S02]  /*d960*/  IMAD.U32 R11, RZ, RZ, UR8 ;  /* 0x00000008ff0b7e24 */ /* 0x000fe4000f8e00ff */
[----:B------:R-:W-:Y:S01]  /*d970*/  IMAD.MOV.U32 R6, RZ, RZ, RZ ;  /* 0x000000ffff067224 */ /* 0x000fe200078e00ff */
[----:B0-----:R-:W0:Y:S01]  /*d980*/  SHFL.BFLY PT, R0, R5, 0x2, 0x1f ;  /* 0x0c401f0005007f89 */ /* 0x001e2200000e0000 */
[----:B------:R-:W-:-:S03]  /*d990*/  @!P1 VIADD R11, R11, 0x38860 ;  /* 0x000388600b0b9836 */ /* 0x000fc60000000000 */
[----:B------:R-:W-:Y:S02]  /*d9a0*/  UIADD3 UR4, UR4, 0x400, URZ ;  /* 0x0000040004047890 */ /* 0x000fe4000fffe03f */
[----:B------:R-:W-:Y:S02]  /*d9b0*/  @!P1 PRMT R11, RZ, 0x654, R11 ;  /* 0x00000654ff0b9816 */ /* 0x000fe4000000000b */
[----:B------:R-:W-:-:S04]  /*d9c0*/  USHF.R.U32.HI UR4, URZ, 0x4, UR4 ;  /* 0x000000043f047899 */ /* 0x000fc80008011604 */
[----:B------:R-:W-:-:S04]  /*d9d0*/  ULOP3.LUT UR4, UR4, 0x3fff, URZ, 0xc0, !UPT ;  /* 0x00003fff04047892 */ /* 0x000fc8000f8ec03f */
[----:B------:R-:W-:-:S04]  /*d9e0*/  ULOP3.LUT UR4, UR4, 0x2800000, URZ, 0xfc, !UPT ;  /* 0x0280000004047892 */ /* 0x000fc8000f8efc3f */
[----:B------:R-:W-:Y:S01]  /*d9f0*/  UIMAD UR4, UR60, 0xa00, UR4 ;  /* 0x00000a003c0478a4 */ /* 0x000fe2000f8e0204 */
[----:B-1----:R-:W-:Y:S01]  /*da00*/  FADD.FTZ R7, R7, R14 ;  /* 0x0000000e07077221 */ /* 0x002fe20000010000 */
[----:B------:R-:W-:-:S04]  /*da10*/  UIADD3 UR60, UR60, 0x1, URZ ;  /* 0x000000013c3c7890 */ /* 0x000fc8000fffe03f */
[----:B------:R-:W-:Y:S01]  /*da20*/  UISETP.NE.AND UP0, UPT, UR60, 0x2, UPT ;  /* 0x000000023c00788c */ /* 0x000fe2000bf05270 */
[----:B------:R-:W-:Y:S02]  /*da30*/  UMOV UR6, UR4 ;  /* 0x0000000400067c82 */ /* 0x000fe40008000000 */
[----:B------:R-:W-:Y:S01]  /*da40*/  HGMMA.64x256x16.F32.BF16 R24, R208, gdesc[UR4].tnspB, R24, gsb0 ;  /* 0x43e00004d0187df0 */ /* 0x000fe20008001818 */
[----:B------:R-:W-:Y:S01]  /*da50*/  UIADD3 UR6, UR4, 0x80, URZ ;  /* 0x0000008004067890 */ /* 0x000fe2000fffe03f */
[----:B------:R-:W-:Y:S01]  /*da60*/  UMOV UR7, 0x40000040 ;  /* 0x4000004000077882 */ /* 0x000fe20000000000 */
[----:B------:R-:W-:Y:S01]  /*da70*/  USEL UR60, UR60, URZ, UP0 ;  /* 0x0000003f3c3c7287 */ /* 0x000fe20008000000 */
[----:B--2---:R-:W-:Y:S01]  /*da80*/  R2UR UR9, R2 ;  /* 0x00000000020972ca */ /* 0x004fe200000e0000 */
[----:B0-----:R-:W-:Y:S01]  /*da90*/  FADD.FTZ R2, R0, R5 ;  /* 0x0000000500027221 */ /* 0x001fe20000010000 */
[----:B------:R-:W-:Y:S01]  /*daa0*/  IMAD.MOV.U32 R5, RZ, RZ, RZ ;  /* 0x000000ffff057224 */ /* 0x000fe200078e00ff */
[----:B------:R-:W0:Y:S04]  /*dab0*/  SHFL.BFLY PT, R0, R7, 0x1, 0x1f ;  /* 0x0c201f0007007f89 */ /* 0x000e2800000e0000 */
[----:B------:R-:W1:Y:S01]  /*dac0*/  SHFL.BFLY PT, R9, R2, 0x1, 0x1f ;  /* 0x0c201f0002097f89 */ /* 0x000e6200000e0000 */
[----:B------:R-:W-:-:S02]  /*dad0*/  WARPGROUP.DEPBAR.LE gsb0, 0x0 ;  /* 0x00008000000079c5 */ /* 0x000fc40000010000 */
[----:B------:R-:W-:-:S03]  /*dae0*/  WARPGROUP.ARRIVE ;  /* 0x00000000000079c5 */ /* 0x000fc60000000000 */
[----:B------:R-:W-:-:S11]  /*daf0*/  UIADD3 UR9, UR9, 0x1, URZ ;  /* 0x0000000109097890 */ /* 0x000fd6000fffe03f */
[----:B------:R-:W-:Y:S01]  /*db00*/  HGMMA.64x256x16.F32.BF16 R24, R204, gdesc[UR4].tnspB, R24, gsb0 ;  /* 0x43e00004cc187df0 */ /* 0x000fe20008001818 */
[----:B------:R-:W-:Y:S01]  /*db10*/  UIADD3 UR6, UR4, 0x100, URZ ;  /* 0x0000010004067890 */ /* 0x000fe2000fffe03f */
[----:B------:R-:W-:Y:S01]  /*db20*/  UMOV UR7, 0x40000040 ;  /* 0x4000004000077882 */ /* 0x000fe20000000000 */
[----:B0-----:R-:W-:Y:S01]  /*db30*/  FADD.FTZ R12, R7, R0 ;  /* 0x00000000070c7221 */ /* 0x001fe20000010000 */
[----:B------:R-:W-:Y:S01]  /*db40*/  IMAD.U32 R7, RZ, RZ, UR5 ;  /* 0x00000005ff077e24 */ /* 0x000fe2000f8e00ff */
[----:B------:R-:W-:Y:S01]  /*db50*/  R2UR UR5, R16 ;  /* 0x00000000100572ca */ /* 0x000fe200000e0000 */
[----:B------:R-:W-:Y:S02]  /*db60*/  IMAD.MOV.U32 R0, RZ, RZ, -0x800000 ;  /* 0xff800000ff007424 */ /* 0x000fe400078e00ff */
[----:B-1----:R-:W-:Y:S01]  /*db70*/  FADD.FTZ R13, R2, R9 ;  /* 0x00000009020d7221 */ /* 0x002fe20000010000 */
[----:B------:R-:W-:Y:S01]  /*db80*/  FSETP.NE.FTZ.AND P0, PT, R12, RZ, PT ;  /* 0x000000ff0c00720b */ /* 0x000fe20003f15000 */
[----:B------:R-:W-:-:S03]  /*db90*/  IMAD.MOV.U32 R2, RZ, RZ, -0x800000 ;  /* 0xff800000ff027424 */ /* 0x000fc600078e00ff */
[----:B------:R-:W-:-:S09]  /*dba0*/  FSETP.NE.FTZ.AND P2, PT, R13, RZ, PT ;  /* 0x000000ff0d00720b */ /* 0x000fd20003f55000 */
[----:B------:R-:W0:Y:S01]  /*dbb0*/  @P0 MUFU.LG2 R9, R12 ;  /* 0x0000000c00090308 */ /* 0x000e220000000c00 */
[----:B------:R-:W-:-:S07]  /*dbc0*/  @P0 FMUL.FTZ R8, R8, 0.69314718246459960938 ;  /* 0x3f31721808080820 */ /* 0x000fce0000410000 */
[----:B------:R-:W1:Y:S08]  /*dbd0*/  @P2 MUFU.LG2 R10, R13 ;  /* 0x0000000d000a2308 */ /* 0x000e700000000c00 */
[----:B------:R2:W3:Y:S01]  /*dbe0*/  @P0 MUFU.RCP R6, R12 ;  /* 0x0000000c00060308 */ /* 0x0004e20000001000 */
[----:B0-----:R-:W-:-:S04]  /*dbf0*/  @P0 FMUL.FTZ R9, R9, 0.69314718246459960938 ;  /* 0x3f31721809090820 */ /* 0x001fc80000410000 */
[----:B------:R-:W-:Y:S01]  /*dc00*/  @P0 FFMA.FTZ R2, R8, R3, R9 ;  /* 0x0000000308020223 */ /* 0x000fe20000010009 */
[----:B------:R-:W-:Y:S01]  /*dc10*/  IMAD.U32 R3, RZ, RZ, UR9 ;  /* 0x00000009ff037e24 */ /* 0x000fe2000f8e00ff */
[----:B------:R-:W-:Y:S01]  /*dc20*/  PLOP3.LUT P0, PT, PT, PT, PT, 0x8, 0x0 ;  /* 0x000000000000781c */ /* 0x000fe20003f0e170 */
[----:B------:R-:W0:Y:S01]  /*dc30*/  @P2 MUFU.RCP R5, R13 ;  /* 0x0000000d00052308 */ /* 0x000e220000001000 */
[----:B--2---:R-:W-:Y:S01]  /*dc40*/  @P2 FMUL.FTZ R12, R7, 0.69314718246459960938 ;  /* 0x3f317218070c2820 */ /* 0x004fe20000410000 */
[----:B-1----:R-:W-:Y:S01]  /*dc50*/  @P2 FMUL.FTZ R7, R10, 0.69314718246459960938 ;  /* 0x3f3172180a072820 */ /* 0x002fe20000410000 */
[----:B------:R1:W-:Y:S03]  /*dc60*/  STL [R1+0x30], R3 ;  /* 0x0000300301007387 */ /* 0x0003e60000100800 */
[----:B------:R-:W-:Y:S01]  /*dc70*/  @P2 FFMA.FTZ R0, R12, R4, R7 ;  /* 0x000000040c002223 */ /* 0x000fe20000010007 */
[----:B------:R-:W-:-:S02]  /*dc80*/  WARPGROUP.DEPBAR.LE gsb0, 0x0 ;  /* 0x00008000000079c5 */ /* 0x000fc40000010000 */
        /* <DEDUP_REMOVED lines=12> */
[----:B------:R-:W-:-:S06]  /*dd50*/  ULOP3.LUT UR5, UR5, UR4, URZ, 0x3c, !UPT ;  /* 0x0000000405057292 */ /* 0x000fcc000f8e3c3f */
[----:B------:R-:W-:Y:S01]  /*dd60*/  IMAD.U32 R16, RZ, RZ, UR5 ;  /* 0x00000005ff107e24 */ /* 0x000fe2000f8e00ff */
[----:B------:R-:W-:Y:S02]  /*dd70*/  WARPGROUP.DEPBAR.LE gsb0, 0x0 ;  /* 0x00008000000079c5 */ /* 0x000fe40000010000 */
[----:B------:R-:W-:-:S12]  /*dd80*/  WARPGROUP.ARRIVE ;  /* 0x00000000000079c5 */ /* 0x000fd80000000000 */
[----:B------:R-:W-:Y:S03]  /*dd90*/  HGMMA.64x256x16.F32.BF16 R24, R192, gdesc[UR4].tnspB, R24, gsb0 ;  /* 0x43e00004c0187df0 */ /* 0x000fe60008001818 */
[----:B------:R-:W-:Y:S02]  /*dda0*/  WARPGROUP.DEPBAR.LE gsb0, 0x0 ;  /* 0x00008000000079c5 */ /* 0x000fe40000010000 */
[----:B------:R1:W-:Y:S01]  /*ddb0*/  @!P1 SYNCS.ARRIVE.TRANS64.RED.A1T0 RZ, [R11+URZ], RZ ;  /* 0x000000ff0bff99a7 */ /* 0x0003e2000810043f */
[-C--:B---3--:R-:W-:Y:S01]  /*ddc0*/  FMUL.FTZ R24, R24, R6.reuse ;  /* 0x0000000618187220 */ /* 0x088fe20000410000 */
        /* <DEDUP_REMOVED lines=127> */
.L_x_2351:
        /* <DEDUP_REMOVED lines=15> */
[----:B------:R-:W3:Y:S01]  /*e6b0*/  LDL R3, [R1+0x64] ;  /* 0x0000640001037983 */ /* 0x000ee20000100800 */
[----:B------:R-:W-:Y:S01]  /*e6c0*/  F2FP.BF16.F32.PACK_AB R7, R31, R30 ;  /* 0x0000001e1f07723e */ /* 0x000fe200000010ff */
[----:B------:R-:W-:Y:S01]  /*e6d0*/  ULDC.64 UR14, c[0x0][0xc00] ;  /* 0x00030000000e7ab9 */ /* 0x000fe20000000a00 */
[----:B------:R-:W-:Y:S01]  /*e6e0*/  R2UR UR18, R217 ;  /* 0x00000000d91272ca */ /* 0x000fe200000e0000 */
[----:B------:R-:W-:Y:S01]  /*e6f0*/  ULDC.64 UR22, c[0x0][0x208] ;  /* 0x0000820000167ab9 */ /* 0x000fe20000000a00 */
[----:B------:R-:W-:Y:S01]  /*e700*/  R2UR UR21, R214 ;  /* 0x00000000d61572ca */ /* 0x000fe200000e0000 */
[----:B------:R-:W-:Y:S01]  /*e710*/  ULDC UR20, c[0x0][0xbe8] ;  /* 0x0002fa0000147ab9 */ /* 0x000fe20000000800 */
[----:B------:R-:W-:-:S02]  /*e720*/  R2UR UR26, R212 ;  /* 0x00000000d41a72ca */ /* 0x000fc400000e0000 */
[----:B------:R-:W-:Y:S02]  /*e730*/  R2UR UR19, R216 ;  /* 0x00000000d81372ca */ /* 0x000fe400000e0000 */
[----:B------:R-:W-:Y:S01]  /*e740*/  R2UR UR24, R218 ;  /* 0x00000000da1872ca */ /* 0x000fe200000e0000 */
[----:B------:R-:W-:Y:S01]  /*e750*/  UMOV UR10, UR8 ;  /* 0x00000008000a7c82 */ /* 0x000fe20008000000 */
[----:B0-----:R-:W-:-:S03]  /*e760*/  UMOV UR11, UR4 ;  /* 0x00000004000b7c82 */ /* 0x001fc60008000000 */
[----:B------:R-:W-:-:S04]  /*e770*/  USHF.L.U32 UR4, UR18, 0x2, URZ ;  /* 0x0000000212047899 */ /* 0x000fc8000800063f */
[----:B------:R-:W-:Y:S01]  /*e780*/  UIADD3 UR9, UP0, UR4, UR14, URZ ;  /* 0x0000000e04097290 */ /* 0x000fe2000ff1e03f */
[----:B------:R-:W-:Y:S01]  /*e790*/  BAR.SYNC.DEFER_BLOCKING 0x1, 0x100 ;  /* 0x0044000000007b1d */ /* 0x000fe20000010000 */
[----:B--2---:R-:W-:Y:S01]  /*e7a0*/  R2UR UR17, R8 ;  /* 0x00000000081172ca */ /* 0x004fe200000e0000 */
[----:B---3--:R-:W-:-:S03]  /*e7b0*/  IMAD.WIDE R162, R3, R162, UR10 ;  /* 0x0000000a03a27e25 */ /* 0x008fc6000f8e02a2 */
[C---:B------:R-:W-:Y:S02]  /*e7c0*/  IADD3 R159, P1, R162.reuse, 0x20, RZ ;  /* 0x00000020a29f7810 */ /* 0x040fe40007f3e0ff */
[C---:B------:R-:W-:Y:S02]  /*e7d0*/  IADD3 R155, P3, R162.reuse, 0x4000, RZ ;  /* 0x00004000a29b7810 */ /* 0x040fe40007f7e0ff */
[----:B------:R-:W-:-:S05]  /*e7e0*/  IADD3 R157, P4, R162, 0x60, RZ ;  /* 0x00000060a29d7810 */ /* 0x000fca0007f9e0ff */
[----:B------:R-:W-:Y:S01]  /*e7f0*/  USHF.L.U64.HI UR16, UR18, 0x2, UR17 ;  /* 0x0000000212107899 */ /* 0x000fe20008010211 */
[----:B------:R-:W-:Y:S02]  /*e800*/  LOP3.LUT R158, R159, 0x380, RZ, 0xc0, !PT ;  /* 0x000003809f9e7812 */ /* 0x000fe400078ec0ff */
[----:B------:R-:W-:Y:S01]  /*e810*/  LOP3.LUT R154, R155, 0x380, RZ, 0xc0, !PT ;  /* 0x000003809b9a7812 */ /* 0x000fe200078ec0ff */
[----:B------:R-:W-:Y:S01]  /*e820*/  UIADD3.X UR12, UR16, UR15, URZ, UP0, !UPT ;  /* 0x0000000f100c7290 */ /* 0x000fe200087fe43f */
[----:B------:R-:W-:Y:S02]  /*e830*/  IADD3 R161, P0, R162, 0x40, RZ ;  /* 0x00000040a2a17810 */ /* 0x000fe40007f1e0ff */
[----:B------:R-:W-:Y:S02]  /*e840*/  LOP3.LUT R156, R157, 0x380, RZ, 0xc0, !PT ;  /* 0x000003809d9c7812 */ /* 0x000fe400078ec0ff */
[----:B------:R-:W-:Y:S02]  /*e850*/  SHF.R.U64 R158, R158, 0x3, RZ ;  /* 0x000000039e9e7819 */ /* 0x000fe400000012ff */
[----:B------:R-:W-:-:S02]  /*e860*/  SHF.R.U64 R154, R154, 0x3, RZ ;  /* 0x000000039a9a7819 */ /* 0x000fc400000012ff */
[----:B------:R-:W-:Y:S02]  /*e870*/  LOP3.LUT R5, R162, 0x380, RZ, 0xc0, !PT ;  /* 0x00000380a2057812 */ /* 0x000fe400078ec0ff */
[----:B------:R-:W-:Y:S02]  /*e880*/  LOP3.LUT R160, R161, 0x380, RZ, 0xc0, !PT ;  /* 0x00000380a1a07812 */ /* 0x000fe400078ec0ff */
[----:B------:R-:W-:Y:S02]  /*e890*/  SHF.R.U64 R156, R156, 0x3, RZ ;  /* 0x000000039c9c7819 */ /* 0x000fe400000012ff */
[----:B------:R-:W-:Y:S01]  /*e8a0*/  LOP3.LUT R158, R158, R159, RZ, 0x3c, !PT ;  /* 0x0000009f9e9e7212 */ /* 0x000fe200078e3cff */
[--C-:B------:R-:W-:Y:S01]  /*e8b0*/  IMAD.X R159, RZ, RZ, R163.reuse, P1 ;  /* 0x000000ffff9f7224 */ /* 0x100fe200008e06a3 */
[----:B------:R-:W-:Y:S02]  /*e8c0*/  IADD3 R153, P6, R162, 0x4020, RZ ;  /* 0x00004020a2997810 */ /* 0x000fe40007fde0ff */
[----:B------:R-:W-:Y:S01]  /*e8d0*/  LOP3.LUT R154, R154, R155, RZ, 0x3c, !PT ;  /* 0x0000009b9a9a7212 */ /* 0x000fe200078e3cff */
[----:B------:R-:W-:Y:S01]  /*e8e0*/  IMAD.X R155, RZ, RZ, R163, P3 ;  /* 0x000000ffff9b7224 */ /* 0x000fe200018e06a3 */
[----:B------:R-:W-:-:S02]  /*e8f0*/  IADD3 R23, P5, R162, 0x4040, RZ ;  /* 0x00004040a2177810 */ /* 0x000fc40007fbe0ff */
[C---:B------:R-:W-:Y:S02]  /*e900*/  IADD3 R21, P2, R162.reuse, 0x4060, RZ ;  /* 0x00004060a2157810 */ /* 0x040fe40007f5e0ff */
[C---:B------:R-:W-:Y:S02]  /*e910*/  IADD3 R15, P1, R162.reuse, 0x8000, RZ ;  /* 0x00008000a20f7810 */ /* 0x040fe40007f3e0ff */
[----:B------:R-:W-:Y:S02]  /*e920*/  SHF.R.U64 R5, R5, 0x3, RZ ;  /* 0x0000000305057819 */ /* 0x000fe400000012ff */
[----:B------:R-:W-:Y:S02]  /*e930*/  IADD3 R3, P3, R162, 0x8060, RZ ;  /* 0x00008060a2037810 */ /* 0x000fe40007f7e0ff */
[----:B------:R-:W-:Y:S02]  /*e940*/  SHF.R.U64 R160, R160, 0x3, RZ ;  /* 0x00000003a0a07819 */ /* 0x000fe400000012ff */
[----:B------:R-:W-:Y:S01]  /*e950*/  LOP3.LUT R156, R156, R157, RZ, 0x3c, !PT ;  /* 0x0000009d9c9c7212 */ /* 0x000fe200078e3cff */
[----:B------:R-:W-:Y:S01]  /*e960*/  IMAD.X R157, RZ, RZ, R163, P4 ;  /* 0x000000ffff9d7224 */ /* 0x000fe200020e06a3 */
[----:B------:R-:W-:-:S02]  /*e970*/  LOP3.LUT R152, R153, 0x380, RZ, 0xc0, !PT ;  /* 0x0000038099987812 */ /* 0x000fc400078ec0ff */
[----:B------:R-:W-:Y:S02]  /*e980*/  LOP3.LUT R22, R23, 0x380, RZ, 0xc0, !PT ;  /* 0x0000038017167812 */ /* 0x000fe400078ec0ff */
[----:B------:R-:W-:Y:S02]  /*e990*/  LOP3.LUT R20, R21, 0x380, RZ, 0xc0, !PT ;  /* 0x0000038015147812 */ /* 0x000fe400078ec0ff */
[----:B------:R-:W-:Y:S02]  /*e9a0*/  LOP3.LUT R14, R15, 0x380, RZ, 0xc0, !PT ;  /* 0x000003800f0e7812 */ /* 0x000fe400078ec0ff */
[----:B------:R-:W-:Y:S02]  /*e9b0*/  IADD3 R11, P4, R162, 0x8040, RZ ;  /* 0x00008040a20b7810 */ /* 0x000fe40007f9e0ff */
[----:B------:R-:W-:Y:S01]  /*e9c0*/  LOP3.LUT R4, R5, R162, RZ, 0x3c, !PT ;  /* 0x000000a205047212 */ /* 0x000fe200078e3cff */
[----:B------:R-:W-:Y:S01]  /*e9d0*/  IMAD.MOV.U32 R5, RZ, RZ, R163 ;  /* 0x000000ffff057224 */ /* 0x000fe200078e00a3 */
[----:B------:R-:W-:-:S02]  /*e9e0*/  LOP3.LUT R8, R3, 0x380, RZ, 0xc0, !PT ;  /* 0x0000038003087812 */ /* 0x000fc400078ec0ff */
[----:B------:R-:W-:Y:S01]  /*e9f0*/  LOP3.LUT R160, R160, R161, RZ, 0x3c, !PT ;  /* 0x000000a1a0a07212 */ /* 0x000fe200078e3cff */
[----:B------:R-:W-:Y:S01]  /*ea00*/  IMAD.X R161, RZ, RZ, R163, P0 ;  /* 0x000000ffffa17224 */ /* 0x000fe200000e06a3 */
[----:B------:R-:W-:Y:S02]  /*ea10*/  SHF.R.U64 R152, R152, 0x3, RZ ;  /* 0x0000000398987819 */ /* 0x000fe400000012ff */
[----:B------:R-:W-:Y:S02]  /*ea20*/  SHF.R.U64 R22, R22, 0x3, RZ ;  /* 0x0000000316167819 */ /* 0x000fe400000012ff */
[----:B------:R-:W-:Y:S02]  /*ea30*/  SHF.R.U64 R20, R20, 0x3, RZ ;  /* 0x0000000314147819 */ /* 0x000fe400000012ff */
[----:B------:R-:W-:Y:S02]  /*ea40*/  IADD3 R13, P0, R162, 0x8020, RZ ;  /* 0x00008020a20d7810 */ /* 0x000fe40007f1e0ff */
[----:B------:R-:W-:-:S02]  /*ea50*/  SHF.R.U64 R14, R14, 0x3, RZ ;  /* 0x000000030e0e7819 */ /* 0x000fc400000012ff */
[----:B------:R-:W-:Y:S02]  /*ea60*/  LOP3.LUT R10, R11, 0x380, RZ, 0xc0, !PT ;  /* 0x000003800b0a7812 */ /* 0x000fe400078ec0ff */
[----:B------:R-:W-:Y:S02]  /*ea70*/  SHF.R.U64 R8, R8, 0x3, RZ ;  /* 0x0000000308087819 */ /* 0x000fe400000012ff */
[----:B------:R-:W-:Y:S01]  /*ea80*/  LOP3.LUT R152, R152, R153, RZ, 0x3c, !PT ;  /* 0x0000009998987212 */ /* 0x000fe200078e3cff */
[--C-:B------:R-:W-:Y:S01]  /*ea90*/  IMAD.X R153, RZ, RZ, R163.reuse, P6 ;  /* 0x000000ffff997224 */ /* 0x100fe200030e06a3 */
[----:B------:R-:W-:Y:S02]  /*eaa0*/  MOV R9, R4 ;  /* 0x0000000400097202 */ /* 0x000fe40000000f00 */
[----:B------:R-:W-:Y:S01]  /*eab0*/  LOP3.LUT R22, R22, R23, RZ, 0x3c, !PT ;  /* 0x0000001716167212 */ /* 0x000fe200078e3cff */
[--C-:B------:R-:W-:Y:S01]  /*eac0*/  IMAD.X R23, RZ, RZ, R163.reuse, P5 ;  /* 0x000000ffff177224 */ /* 0x100fe200028e06a3 */
[----:B------:R-:W-:Y:S01]  /*ead0*/  LOP3.LUT R20, R20, R21, RZ, 0x3c, !PT ;  /* 0x0000001514147212 */ /* 0x000fe200078e3cff */
[----:B------:R-:W-:Y:S01]  /*eae0*/  IMAD.X R21, RZ, RZ, R163, P2 ;  /* 0x000000ffff157224 */ /* 0x000fe200010e06a3 */
[----:B------:R-:W-:-:S02]  /*eaf0*/  LOP3.LUT R12, R13, 0x380, RZ, 0xc0, !PT ;  /* 0x000003800d0c7812 */ /* 0x000fc400078ec0ff */
[----:B------:R-:W-:Y:S01]  /*eb00*/  LOP3.LUT R14, R14, R15, RZ, 0x3c, !PT ;  /* 0x0000000f0e0e7212 */ /* 0x000fe200078e3cff */
[----:B------:R-:W-:Y:S01]  /*eb10*/  IMAD.X R15, RZ, RZ, R163, P1 ;  /* 0x000000ffff0f7224 */ /* 0x000fe200008e06a3 */
[----:B------:R-:W-:Y:S02]  /*eb20*/  SHF.R.U64 R10, R10, 0x3, RZ ;  /* 0x000000030a0a7819 */ /* 0x000fe400000012ff */
[----:B------:R-:W-:Y:S02]  /*eb30*/  F2FP.BF16.F32.PACK_AB R4, R25, R24 ;  /* 0x000000181904723e */ /* 0x000fe400000010ff */
[----:B------:R-:W-:Y:S02]  /*eb40*/  F2FP.BF16.F32.PACK_AB R5, R27, R26 ;  /* 0x0000001a1b05723e */ /* 0x000fe400000010ff */
[----:B------:R-:W-:Y:S02]  /*eb50*/  IADD3 R18, P6, R162, 0xc000, RZ ;  /* 0x0000c000a2127810 */ /* 0x000fe40007fde0ff */
[----:B------:R-:W-:Y:S01]  /*eb60*/  LOP3.LUT R8, R8, R3, RZ, 0x3c, !PT ;  /* 0x0000000308087212 */ /* 0x000fe200078e3cff */
[----:B------:R0:W-:Y:S01]  /*eb70*/  STSM.16.M88.4 [R9], R4 ;  /* 0x0000000409007844 */ /* 0x0001e20000000200 */
[----:B------:R-:W-:-:S02]  /*eb80*/  IADD3 R165, P5, R162, 0xc020, RZ ;  /* 0x0000c020a2a57810 */ /* 0x000fc40007fbe0ff */
[C---:B------:R-:W-:Y:S02]  /*eb90*/  IADD3 R167, P2, R162.reuse, 0xc040, RZ ;  /* 0x0000c040a2a77810 */ /* 0x040fe40007f5e0ff */
[----:B------:R-:W-:Y:S02]  /*eba0*/  IADD3 R3, P1, R162, 0xc060, RZ ;  /* 0x0000c060a2037810 */ /* 0x000fe40007f3e0ff */
[----:B------:R-:W-:Y:S02]  /*ebb0*/  SHF.R.U64 R12, R12, 0x3, RZ ;  /* 0x000000030c0c7819 */ /* 0x000fe400000012ff */
[----:B------:R-:W-:Y:S02]  /*ebc0*/  LOP3.LUT R10, R10, R11, RZ, 0x3c, !PT ;  /* 0x0000000b0a0a7212 */ /* 0x000fe400078e3cff */
[----:B------:R-:W-:Y:S02]  /*ebd0*/  LOP3.LUT R11, R18, 0x380, RZ, 0xc0, !PT ;  /* 0x00000380120b7812 */ /* 0x000fe400078ec0ff */
[----:B------:R-:W-:-:S02]  /*ebe0*/  LOP3.LUT R164, R165, 0x380, RZ, 0xc0, !PT ;  /* 0x00000380a5a47812 */ /* 0x000fc400078ec0ff */
[----:B------:R-:W-:Y:S01]  /*ebf0*/  LOP3.LUT R166, R167, 0x380, RZ, 0xc0, !PT ;  /* 0x00000380a7a67812 */ /* 0x000fe200078ec0ff */
[--C-:B0-----:R-:W-:Y:S01]  /*ec00*/  IMAD.X R7, RZ, RZ, R163.reuse, P6 ;  /* 0x000000ffff077224 */ /* 0x101fe200030e06a3 */
[----:B------:R-:W-:Y:S01]  /*ec10*/  LOP3.LUT R4, R3, 0x380, RZ, 0xc0, !PT ;  /* 0x0000038003047812 */ /* 0x000fe200078ec0ff */
[--C-:B------:R-:W-:Y:S01]  /*ec20*/  IMAD.X R5, RZ, RZ, R163.reuse, P1 ;  /* 0x000000ffff057224 */ /* 0x100fe200008e06a3 */
[----:B------:R-:W-:Y:S01]  /*ec30*/  LOP3.LUT R12, R12, R13, RZ, 0x3c, !PT ;  /* 0x0000000d0c0c7212 */ /* 0x000fe200078e3cff */
[--C-:B------:R-:W-:Y:S01]  /*ec40*/  IMAD.X R13, RZ, RZ, R163.reuse, P0 ;  /* 0x000000ffff0d7224 */ /* 0x100fe200000e06a3 */
[----:B------:R-:W-:Y:S01]  /*ec50*/  SHF.R.U64 R11, R11, 0x3, RZ ;  /* 0x000000030b0b7819 */ /* 0x000fe200000012ff */
[----:B------:R-:W-:Y:S01]  /*ec60*/  IMAD.X R9, RZ, RZ, R163, P3 ;  /* 0x000000ffff097224 */ /* 0x000fe200018e06a3 */
[----:B------:R-:W-:Y:S02]  /*ec70*/  SHF.R.U64 R164, R164, 0x3, RZ ;  /* 0x00000003a4a47819 */ /* 0x000fe400000012ff */
[----:B------:R-:W-:-:S02]  /*ec80*/  SHF.R.U64 R166, R166, 0x3, RZ ;  /* 0x00000003a6a67819 */ /* 0x000fc400000012ff */
        /* <DEDUP_REMOVED lines=8> */
[----:B------:R-:W-:-:S02]  /*ed10*/  LOP3.LUT R4, R4, R3, RZ, 0x3c, !PT ;  /* 0x0000000304047212 */ /* 0x000fc400078e3cff */
[----:B------:R-:W-:Y:S02]  /*ed20*/  MOV R168, R158 ;  /* 0x0000009e00a87202 */ /* 0x000fe40000000f00 */
[----:B------:R-:W-:Y:S02]  /*ed30*/  MOV R18, R14 ;  /* 0x0000000e00127202 */ /* 0x000fe40000000f00 */
        /* <DEDUP_REMOVED lines=14> */
[----:B------:R-:W-:Y:S01]  /*ee20*/  MOV R157, R152 ;  /* 0x00000098009d7202 */ /* 0x000fe20000000f00 */
[----:B------:R1:W-:Y:S01]  /*ee30*/  STSM.16.M88.4 [R169], R20 ;  /* 0x00000014a9007844 */ /* 0x0003e20000000200 */
[----:B------:R-:W-:Y:S02]  /*ee40*/  MOV R3, R6 ;  /* 0x0000000600037202 */ /* 0x000fe40000000f00 */
[----:B------:R-:W-:-:S02]  /*ee50*/  F2FP.BF16.F32.PACK_AB R152, R49, R48 ;  /* 0x000000303198723e */ /* 0x000fc400000010ff */
[----:B------:R-:W-:Y:S02]  /*ee60*/  F2FP.BF16.F32.PACK_AB R153, R51, R50 ;  /* 0x000000323399723e */ /* 0x000fe400000010ff */
[----:B------:R-:W-:Y:S02]  /*ee70*/  F2FP.BF16.F32.PACK_AB R154, R53, R52 ;  /* 0x00000034359a723e */ /* 0x000fe400000010ff */
[----:B------:R-:W-:Y:S02]  /*ee80*/  F2FP.BF16.F32.PACK_AB R155, R55, R54 ;  /* 0x00000036379b723e */ /* 0x000fe400000010ff */
[----:B------:R-:W-:Y:S02]  /*ee90*/  MOV R17, R4 ;  /* 0x0000000400117202 */ /* 0x000fe40000000f00 */
[----:B------:R-:W-:Y:S01]  /*eea0*/  MOV R161, R10 ;  /* 0x0000000a00a17202 */ /* 0x000fe20000000f00 */
[----:B------:R2:W-:Y:S01]  /*eeb0*/  STSM.16.M88.4 [R163], R152 ;  /* 0x00000098a3007844 */ /* 0x0005e20000000200 */
[----:B------:R-:W-:-:S02]  /*eec0*/  MOV R162, R8 ;  /* 0x0000000800a27202 */ /* 0x000fc40000000f00 */
[----:B------:R-:W-:Y:S02]  /*eed0*/  F2FP.BF16.F32.PACK_AB R4, R57, R56 ;  /* 0x000000383904723e */ /* 0x000fe400000010ff */
[----:B------:R-:W-:Y:S02]  /*eee0*/  F2FP.BF16.F32.PACK_AB R5, R59, R58 ;  /* 0x0000003a3b05723e */ /* 0x000fe400000010ff */
[----:B------:R-:W-:Y:S02]  /*eef0*/  F2FP.BF16.F32.PACK_AB R6, R61, R60 ;  /* 0x0000003c3d06723e */ /* 0x000fe400000010ff */
[----:B------:R-:W-:Y:S02]  /*ef00*/  F2FP.BF16.F32.PACK_AB R7, R63, R62 ;  /* 0x0000003e3f07723e */ /* 0x000fe400000010ff */
[----:B------:R-:W-:Y:S02]  /*ef10*/  F2FP.BF16.F32.PACK_AB R8, R65, R64 ;  /* 0x000000404108723e */ /* 0x000fe400000010ff */
[----:B------:R-:W-:Y:S01]  /*ef20*/  F2FP.BF16.F32.PACK_AB R9, R67, R66 ;  /* 0x000000424309723e */ /* 0x000fe200000010ff */
[----:B------:R3:W-:Y:S01]  /*ef30*/  STSM.16.M88.4 [R156], R4 ;  /* 0x000000049c007844 */ /* 0x0007e20000000200 */
[----:B------:R-:W-:-:S02]  /*ef40*/  F2FP.BF16.F32.PACK_AB R10, R69, R68 ;  /* 0x00000044450a723e */ /* 0x000fc400000010ff */
[----:B------:R-:W-:Y:S02]  /*ef50*/  F2FP.BF16.F32.PACK_AB R11, R71, R70 ;  /* 0x00000046470b723e */ /* 0x000fe400000010ff */
[----:B0-----:R-:W-:Y:S02]  /*ef60*/  F2FP.BF16.F32.PACK_AB R12, R73, R72 ;  /* 0x00000048490c723e */ /* 0x001fe400000010ff */
[----:B------:R-:W-:Y:S01]  /*ef70*/  F2FP.BF16.F32.PACK_AB R13, R75, R74 ;  /* 0x0000004a4b0d723e */ /* 0x000fe200000010ff */
[----:B------:R0:W-:Y:S01]  /*ef80*/  STSM.16.M88.4 [R157], R8 ;  /* 0x000000089d007844 */ /* 0x0001e20000000200 */
[----:B------:R-:W-:Y:S02]  /*ef90*/  F2FP.BF16.F32.PACK_AB R14, R77, R76 ;  /* 0x0000004c4d0e723e */ /* 0x000fe400000010ff */
[----:B------:R-:W-:Y:S02]  /*efa0*/  F2FP.BF16.F32.PACK_AB R15, R79, R78 ;  /* 0x0000004e4f0f723e */ /* 0x000fe400000010ff */
[----:B-1----:R-:W-:-:S02]  /*efb0*/  F2FP.BF16.F32.PACK_AB R20, R81, R80 ;  /* 0x000000505114723e */ /* 0x002fc400000010ff */
[----:B------:R-:W-:Y:S01]  /*efc0*/  F2FP.BF16.F32.PACK_AB R21, R83, R82 ;  /* 0x000000525315723e */ /* 0x000fe200000010ff */
[----:B------:R1:W-:Y:S01]  /*efd0*/  STSM.16.M88.4 [R158], R12 ;  /* 0x0000000c9e007844 */ /* 0x0003e20000000200 */
[----:B------:R-:W-:Y:S02]  /*efe0*/  F2FP.BF16.F32.PACK_AB R22, R85, R84 ;  /* 0x000000545516723e */ /* 0x000fe400000010ff */
[----:B------:R-:W-:Y:S02]  /*eff0*/  F2FP.BF16.F32.PACK_AB R23, R87, R86 ;  /* 0x000000565717723e */ /* 0x000fe400000010ff */
[----:B--2---:R-:W-:Y:S02]  /*f000*/  F2FP.BF16.F32.PACK_AB R152, R89, R88 ;  /* 0x000000585998723e */ /* 0x004fe400000010ff */
[----:B------:R-:W-:Y:S01]  /*f010*/  F2FP.BF16.F32.PACK_AB R153, R91, R90 ;  /* 0x0000005a5b99723e */ /* 0x000fe200000010ff */
[----:B------:R2:W-:Y:S01]  /*f020*/  STSM.16.M88.4 [R159], R20 ;  /* 0x000000149f007844 */ /* 0x0005e20000000200 */
[----:B------:R-:W-:-:S02]  /*f030*/  F2FP.BF16.F32.PACK_AB R154, R93, R92 ;  /* 0x0000005c5d9a723e */ /* 0x000fc400000010ff */
[----:B------:R-:W-:Y:S02]  /*f040*/  F2FP.BF16.F32.PACK_AB R155, R95, R94 ;  /* 0x0000005e5f9b723e */ /* 0x000fe400000010ff */
[----:B---3--:R-:W-:Y:S02]  /*f050*/  F2FP.BF16.F32.PACK_AB R156, R97, R96 ;  /* 0x00000060619c723e */ /* 0x008fe400000010ff */
[----:B0-----:R-:W-:Y:S01]  /*f060*/  F2FP.BF16.F32.PACK_AB R157, R99, R98 ;  /* 0x00000062639d723e */ /* 0x001fe200000010ff */
[----:B------:R0:W-:Y:S01]  /*f070*/  STSM.16.M88.4 [R18], R152 ;  /* 0x0000009812007844 */ /* 0x0001e20000000200 */
[----:B-1----:R-:W-:Y:S02]  /*f080*/  F2FP.BF16.F32.PACK_AB R158, R101, R100 ;  /* 0x00000064659e723e */ /* 0x002fe400000010ff */
[----:B------:R-:W-:Y:S02]  /*f090*/  F2FP.BF16.F32.PACK_AB R4, R105, R104 ;  /* 0x000000686904723e */ /* 0x000fe400000010ff */
[----:B------:R-:W-:-:S02]  /*f0a0*/  F2FP.BF16.F32.PACK_AB R5, R107, R106 ;  /* 0x0000006a6b05723e */ /* 0x000fc400000010ff */
[----:B------:R-:W-:Y:S02]  /*f0b0*/  F2FP.BF16.F32.PACK_AB R6, R109, R108 ;  /* 0x0000006c6d06723e */ /* 0x000fe400000010ff */
[----:B--2---:R-:W-:Y:S02]  /*f0c0*/  F2FP.BF16.F32.PACK_AB R159, R103, R102 ;  /* 0x00000066679f723e */ /* 0x004fe400000010ff */
[----:B------:R-:W-:Y:S02]  /*f0d0*/  F2FP.BF16.F32.PACK_AB R7, R111, R110 ;  /* 0x0000006e6f07723e */ /* 0x000fe400000010ff */
[----:B------:R-:W-:Y:S01]  /*f0e0*/  F2FP.BF16.F32.PACK_AB R8, R113, R112 ;  /* 0x000000707108723e */ /* 0x000fe200000010ff */
[----:B------:R-:W-:Y:S01]  /*f0f0*/  STSM.16.M88.4 [R160], R156 ;  /* 0x0000009ca0007844 */ /* 0x000fe20000000200 */
[----:B------:R-:W-:Y:S01]  /*f100*/  F2FP.BF16.F32.PACK_AB R9, R115, R114 ;  /* 0x000000727309723e */ /* 0x000fe200000010ff */
[----:B0-----:R-:W-:Y:S01]  /*f110*/  IMAD.U32 R152, RZ, RZ, UR9 ;  /* 0x00000009ff987e24 */ /* 0x001fe2000f8e00ff */
[----:B------:R-:W-:Y:S01]  /*f120*/  F2FP.BF16.F32.PACK_AB R10, R117, R116 ;  /* 0x00000074750a723e */ /* 0x000fe200000010ff */
[----:B------:R0:W-:Y:S01]  /*f130*/  STSM.16.M88.4 [R161], R4 ;  /* 0x00000004a1007844 */ /* 0x0001e20000000200 */
[----:B------:R-:W-:Y:S01]  /*f140*/  F2FP.BF16.F32.PACK_AB R11, R119, R118 ;  /* 0x00000076770b723e */ /* 0x000fe200000010ff */
[----:B------:R-:W-:Y:S01]  /*f150*/  IMAD.U32 R153, RZ, RZ, UR12 ;  /* 0x0000000cff997e24 */ /* 0x000fe2000f8e00ff */
[----:B------:R-:W-:Y:S01]  /*f160*/  F2FP.BF16.F32.PACK_AB R12, R121, R120 ;  /* 0x00000078790c723e */ /* 0x000fe200000010ff */
[----:B------:R-:W-:Y:S01]  /*f170*/  ULDC.64 UR12, c[0x0][0xc08] ;  /* 0x00030200000c7ab9 */ /* 0x000fe20000000a00 */
[----:B------:R-:W-:Y:S01]  /*f180*/  F2FP.BF16.F32.PACK_AB R13, R123, R122 ;  /* 0x0000007a7b0d723e */ /* 0x000fe200000010ff */
[----:B------:R1:W-:Y:S01]  /*f190*/  STSM.16.M88.4 [R162], R8 ;  /* 0x00000008a2007844 */ /* 0x0003e20000000200 */
[----:B------:R-:W-:-:S02]  /*f1a0*/  F2FP.BF16.F32.PACK_AB R14, R125, R124 ;  /* 0x0000007c7d0e723e */ /* 0x000fc400000010ff */
[----:B------:R-:W-:Y:S02]  /*f1b0*/  F2FP.BF16.F32.PACK_AB R15, R127, R126 ;  /* 0x0000007e7f0f723e */ /* 0x000fe400000010ff */
[----:B------:R-:W-:Y:S02]  /*f1c0*/  MOV R164, R164 ;  /* 0x000000a400a47202 */ /* 0x000fe40000000f00 */
[----:B------:R-:W-:Y:S01]  /*f1d0*/  F2FP.BF16.F32.PACK_AB R20, R129, R128 ;  /* 0x000000808114723e */ /* 0x000fe200000010ff */
[----:B------:R-:W-:Y:S01]  /*f1e0*/  STSM.16.M88.4 [R3], R12 ;  /* 0x0000000c03007844 */ /* 0x000fe20000000200 */
[----:B------:R-:W-:Y:S02]  /*f1f0*/  F2FP.BF16.F32.PACK_AB R21, R131, R130 ;  /* 0x000000828315723e */ /* 0x000fe400000010ff */
[----:B------:R-:W-:Y:S02]  /*f200*/  F2FP.BF16.F32.PACK_AB R22, R133, R132 ;  /* 0x000000848516723e */ /* 0x000fe400000010ff */
[----:B------:R-:W-:-:S02]  /*f210*/  F2FP.BF16.F32.PACK_AB R23, R135, R134 ;  /* 0x000000868717723e */ /* 0x000fc400000010ff */
[----:B------:R-:W-:Y:S02]  /*f220*/  MOV R166, R166 ;  /* 0x000000a600a67202 */ /* 0x000fe40000000f00 */
[----:B0-----:R-:W-:Y:S01]  /*f230*/  F2FP.BF16.F32.PACK_AB R4, R137, R136 ;  /* 0x000000888904723e */ /* 0x001fe200000010ff */
[----:B------:R-:W-:Y:S01]  /*f240*/  STSM.16.M88.4 [R164], R20 ;  /* 0x00000014a4007844 */ /* 0x000fe20000000200 */
[----:B------:R-:W-:Y:S02]  /*f250*/  F2FP.BF16.F32.PACK_AB R5, R139, R138 ;  /* 0x0000008a8b05723e */ /* 0x000fe400000010ff */
[----:B------:R-:W-:Y:S02]  /*f260*/  F2FP.BF16.F32.PACK_AB R6, R141, R140 ;  /* 0x0000008c8d06723e */ /* 0x000fe400000010ff */
[----:B------:R-:W-:Y:S02]  /*f270*/  F2FP.BF16.F32.PACK_AB R7, R143, R142 ;  /* 0x0000008e8f07723e */ /* 0x000fe400000010ff */
[----:B-1----:R-:W-:-:S02]  /*f280*/  F2FP.BF16.F32.PACK_AB R8, R145, R144 ;  /* 0x000000909108723e */ /* 0x002fc400000010ff */
[----:B------:R-:W-:Y:S01]  /*f290*/  F2FP.BF16.F32.PACK_AB R9, R147, R146 ;  /* 0x000000929309723e */ /* 0x000fe200000010ff */
[----:B------:R0:W-:Y:S01]  /*f2a0*/  STSM.16.M88.4 [R166], R4 ;  /* 0x00000004a6007844 */ /* 0x0001e20000000200 */
[----:B------:R-:W-:Y:S02]  /*f2b0*/  F2FP.BF16.F32.PACK_AB R10, R149, R148 ;  /* 0x00000094950a723e */ /* 0x000fe400000010ff */
[----:B------:R-:W-:Y:S02]  /*f2c0*/  F2FP.BF16.F32.PACK_AB R11, R151, R150 ;  /* 0x00000096970b723e */ /* 0x000fe400000010ff */
[----:B------:R-:W-:-:S03]  /*f2d0*/  ISETP.NE.U32.AND P0, PT, RZ, UR14, PT ;  /* 0x0000000eff007c0c */ /* 0x000fc6000bf05070 */
[----:B------:R1:W-:Y:S01]  /*f2e0*/  STSM.16.M88.4 [R17], R8 ;  /* 0x0000000811007844 */ /* 0x0003e20000000200 */
[----:B------:R-:W-:Y:S01]  /*f2f0*/  BAR.SYNC.DEFER_BLOCKING 0x1, 0x100 ;  /* 0x0044000000007b1d */ /* 0x000fe20000010000 */
[----:B------:R-:W-:Y:S01]  /*f300*/  ISETP.NE.AND.EX P0, PT, RZ, UR15, PT, P0 ;  /* 0x0000000fff007c0c */ /* 0x000fe2000bf05300 */
[----:B------:R-:W-:-:S04]  /*f310*/  UISETP.NE.U32.AND UP0, UPT, UR12, URZ, UPT ;  /* 0x0000003f0c00728c */ /* 0x000fc8000bf05070 */
[----:B------:R-:W-:-:S08]  /*f320*/  UISETP.NE.AND.EX UP0, UPT, UR13, URZ, UPT, UP0 ;  /* 0x0000003f0d00728c */ /* 0x000fd0000bf05300 */
[----:B------:R-:W2:Y:S03]  /*f330*/  @P0 LDG.E R18, desc[UR22][R152.64] ;  /* 0x0000001698120981 */ /* 0x000ea6000c1e1900 */
[----:B------:R-:W-:Y:S01]  /*f340*/  @UP0 UIADD3 UR12, UP1, UR4, UR12, URZ ;  /* 0x0000000c040c0290 */ /* 0x000fe2000ff3e03f */
[----:B------:R-:W-:Y:S02]  /*f350*/  PLOP3.LUT P4, PT, PT, PT, UP0, 0x80, 0x0 ;  /* 0x000000000000781c */ /* 0x000fe40003f8f008 */
[----:B------:R-:W-:Y:S01]  /*f360*/  ULDC UR4, c[0x0][0xad4] ;  /* 0x0002b50000047ab9 */ /* 0x000fe20000000800 */
[----:B------:R-:W-:Y:S02]  /*f370*/  @UP0 UIADD3.X UR13, UR16, UR13, URZ, UP1, !UPT ;  /* 0x0000000d100d0290 */ /* 0x000fe40008ffe43f */
[----:B0-----:R-:W-:-:S04]  /*f380*/  IMAD.U32 R4, RZ, RZ, UR12 ;  /* 0x0000000cff047e24 */ /* 0x001fc8000f8e00ff */
[----:B------:R-:W-:-:S05]  /*f390*/  IMAD.U32 R5, RZ, RZ, UR13 ;  /* 0x0000000dff057e24 */ /* 0x000fca000f8e00ff */
        /* <DEDUP_REMOVED lines=13> */
[----:B------:R-:W-:Y:S01]  /*f470*/  USEL UR9, UR18, URZ, !UP0 ;  /* 0x0000003f12097287 */ /* 0x000fe2000c000000 */
[----:B------:R-:W-:Y:S01]  /*f480*/  @UP1 ULDC UR25, c[0x0][0xbec] ;  /* 0x0002fb0000191ab9 */ /* 0x000fe20000000800 */
[----:B------:R-:W-:Y:S02]  /*f490*/  USEL UR22, UR17, URZ, !UP0 ;  /* 0x0000003f11167287 */ /* 0x000fe4000c000000 */
[----:B------:R-:W-:Y:S02]  /*f4a0*/  USEL UR21, UR19, URZ, UP2 ;  /* 0x0000003f13157287 */ /* 0x000fe40009000000 */
[----:B------:R-:W-:Y:S01]  /*f4b0*/  @P1 IMAD.HI.U32 R4, R14, UR25, RZ ;  /* 0x000000190e041c27 */ /* 0x000fe2000f8e00ff */
[----:B------:R-:W-:-:S03]  /*f4c0*/  @UP1 ULDC UR28, c[0x0][0xbf0] ;  /* 0x0002fc00001c1ab9 */ /* 0x000fc60000000800 */
[----:B------:R-:W-:Y:S01]  /*f4d0*/  ULDC.64 UR16, c[0x0][UR23+0x220] ;  /* 0x0000880017107abb */ /* 0x000fe20008000a00 */
[----:B------:R-:W-:Y:S01]  /*f4e0*/  ULDC.64 UR14, c[0x0][UR23+0x218] ;  /* 0x00008600170e7abb */ /* 0x000fe20008000a00 */
[----:B------:R-:W-:Y:S01]  /*f4f0*/  ULDC.64 UR18, c[0x0][UR23+0x228] ;  /* 0x00008a0017127abb */ /* 0x000fe20008000a00 */
[----:B------:R-:W-:Y:S01]  /*f500*/  UIMAD UR17, UR17, UR9, URZ ;  /* 0x00000009111172a4 */ /* 0x000fe2000f8e023f */
[----:B------:R-:W-:Y:S01]  /*f510*/  @P1 SHF.R.U32.HI R5, RZ, UR28, R4 ;  /* 0x0000001cff051c19 */ /* 0x000fe20008011604 */
[----:B------:R-:W-:Y:S02]  /*f520*/  UIMAD.WIDE.U32 UR12, UR14, UR24, URZ ;  /* 0x000000180e0c72a5 */ /* 0x000fe4000f8e003f */
[----:B------:R-:W-:Y:S02]  /*f530*/  UIMAD UR24, UR15, UR24, URZ ;  /* 0x000000180f1872a4 */ /* 0x000fe4000f8e023f */
[----:B------:R-:W-:Y:S01]  /*f540*/  UIMAD.WIDE.U32 UR26, UR18, UR21, URZ ;  /* 0x00000015121a72a5 */ /* 0x000fe2000f8e003f */
[----:B------:R-:W-:Y:S01]  /*f550*/  IMAD.MOV R7, RZ, RZ, -R5 ;  /* 0x000000ffff077224 */ /* 0x000fe200078e0a05 */
[----:B------:R-:W-:-:S02]  /*f560*/  UIMAD.WIDE.U32 UR14, UR16, UR9, URZ ;  /* 0x00000009100e72a5 */ /* 0x000fc4000f8e003f */
[----:B------:R-:W-:Y:S01]  /*f570*/  UIMAD UR18, UR19, UR21, URZ ;  /* 0x00000015131272a4 */ /* 0x000fe2000f8e023f */
[----:B------:R-:W-:Y:S01]  /*f580*/  IMAD R7, R7, UR20, R14 ;  /* 0x0000001407077c24 */ /* 0x000fe2000f8e020e */
[----:B------:R-:W-:Y:S01]  /*f590*/  UIMAD UR17, UR16, UR22, UR17 ;  /* 0x00000016101172a4 */ /* 0x000fe2000f8e0211 */
[----:B------:R-:W-:Y:S01]  /*f5a0*/  IMAD.U32 R4, RZ, RZ, UR26 ;  /* 0x0000001aff047e24 */ /* 0x000fe2000f8e00ff */
[----:B------:R-:W-:Y:S02]  /*f5b0*/  UIADD3 UR18, UR27, UR18, URZ ;  /* 0x000000121b127290 */ /* 0x000fe4000fffe03f */
[----:B------:R-:W-:Y:S01]  /*f5c0*/  UIADD3 UR24, UR13, UR24, URZ ;  /* 0x000000180d187290 */ /* 0x000fe2000fffe03f */
[----:B------:R-:W-:Y:S01]  /*f5d0*/  SHF.R.S32.HI R6, RZ, 0x1f, R7 ;  /* 0x0000001fff067819 */ /* 0x000fe20000011407 */
[----:B------:R-:W-:Y:S02]  /*f5e0*/  UIADD3 UR17, UR15, UR17, URZ ;  /* 0x000000110f117290 */ /* 0x000fe4000fffe03f */
[----:B-1----:R-:W-:Y:S01]  /*f5f0*/  IMAD.U32 R8, RZ, RZ, UR18 ;  /* 0x00000012ff087e24 */ /* 0x002fe2000f8e00ff */
[----:B--2---:R-:W-:-:S13]  /*f600*/  @P0 R2UR UR4, R18 ;  /* 0x00000000120402ca */ /* 0x004fda00000e0000 */
[----:B------:R-:W-:Y:S02]  /*f610*/  UIADD3 UR12, UP0, UP3, UR14, UR12, UR4 ;  /* 0x0000000c0e0c7290 */ /* 0x000fe4000fb1e004 */
[----:B------:R-:W-:-:S04]  /*f620*/  USHF.R.S32.HI UR16, URZ, 0x1f, UR4 ;  /* 0x0000001f3f107899 */ /* 0x000fc80008011404 */
[----:B------:R-:W-:Y:S01]  /*f630*/  UIADD3.X UR14, UR17, UR24, UR16, UP0, UP3 ;  /* 0x00000018110e7290 */ /* 0x000fe200087e6410 */
[----:B------:R-:W-:Y:S01]  /*f640*/  IADD3 R4, P2, P3, R5, UR12, R4 ;  /* 0x0000000c05047c10 */ /* 0x000fe2000fb5e004 */
[----:B------:R-:W-:Y:S01]  /*f650*/  ULDC.64 UR12, c[0x0][UR23+0x210] ;  /* 0x00008400170c7abb */ /* 0x000fe20008000a00 */
[----:B------:R-:W-:Y:S01]  /*f660*/  SHF.R.S32.HI R5, RZ, 0x1f, R5 ;  /* 0x0000001fff057819 */ /* 0x000fe20000011405 */
[----:B------:R-:W-:-:S03]  /*f670*/  IMAD R9, R7, UR13, RZ ;  /* 0x0000000d07097c24 */ /* 0x000fc6000f8e02ff */
[----:B------:R-:W-:Y:S01]  /*f680*/  IADD3.X R5, R5, UR14, R8, P2, P3 ;  /* 0x0000000e05057c10 */ /* 0x000fe200097e6408 */
[----:B------:R-:W-:Y:S01]  /*f690*/  IMAD R9, R6, UR12, R9 ;  /* 0x0000000c06097c24 */ /* 0x000fe2000f8e0209 */
[----:B------:R-:W-:Y:S01]  /*f6a0*/  ULDC.64 UR14, c[0x0][0xba8] ;  /* 0x0002ea00000e7ab9 */ /* 0x000fe20000000a00 */
[----:B------:R-:W-:Y:S01]  /*f6b0*/  @!UP2 ULDC UR14, c[0x0][0xb50] ;  /* 0x0002d400000eaab9 */ /* 0x000fe20000000800 */
[----:B------:R-:W-:Y:S01]  /*f6c0*/  @!UP2 ULDC UR15, c[0x0][0xb54] ;  /* 0x0002d500000faab9 */ /* 0x000fe20000000800 */
[----:B------:R-:W-:Y:S01]  /*f6d0*/  IMAD.WIDE.U32 R4, R7, UR12, R4 ;  /* 0x0000000c07047c25 */ /* 0x000fe2000f8e0004 */
[----:B------:R-:W-:Y:S01]  /*f6e0*/  ULDC UR12, c[0x0][0xa88] ;  /* 0x0002a200000c7ab9 */ /* 0x000fe20000000800 */
[----:B---3--:R-:W-:Y:S02]  /*f6f0*/  @P4 R2UR UR12, R3 ;  /* 0x00000000030c42ca */ /* 0x008fe400000e0000 */
[----:B------:R-:W-:Y:S01]  /*f700*/  IMAD.IADD R5, R5, 0x1, R9 ;  /* 0x0000000105057824 */ /* 0x000fe200078e0209 */
[----:B------:R-:W-:-:S04]  /*f710*/  LEA R8, P2, R4, UR14, 0x2 ;  /* 0x0000000e04087c11 */ /* 0x000fc8000f8410ff */
[----:B------:R-:W-:Y:S01]  /*f720*/  LEA.HI.X R9, R4, UR15, R5, 0x2, P2 ;  /* 0x0000000f04097c11 */ /* 0x000fe200090f1405 */
[----:B------:R-:W-:Y:S08]  /*f730*/  @P4 BRA `(.L_x_2384) ;  /* 0x00000000001c4947 */ /* 0x000ff00003800000 */
[----:B------:R-:W-:Y:S05]  /*f740*/  @!P0 BRA `(.L_x_2384) ;  /* 0x0000000000188947 */ /* 0x000fea0003800000 */
[----:B------:R-:W-:Y:S02]  /*f750*/  ULDC.64 UR12, c[0x0][0x208] ;  /* 0x00008200000c7ab9 */ /* 0x000fe40000000a00 */
[----:B------:R-:W2:Y:S04]  /*f760*/  LDG.E R4, desc[UR12][R152.64] ;  /* 0x0000000c98047981 */ /* 0x000ea8000c1e1900 */
[----:B------:R-:W3:Y:S01]  /*f770*/  LDG.E R3, desc[UR12][R152.64+0x4] ;  /* 0x0000040c98037981 */ /* 0x000ee2000c1e1900 */
[----:B--2---:R-:W-:Y:S02]  /*f780*/  R2UR UR13, R4 ;  /* 0x00000000040d72ca */ /* 0x004fe400000e0000 */
[----:B---3--:R-:W-:-:S13]  /*f790*/  R2UR UR12, R3 ;  /* 0x00000000030c72ca */ /* 0x008fda00000e0000 */
[----:B------:R-:W-:-:S12]  /*f7a0*/  UIADD3 UR12, -UR13, UR12, URZ ;  /* 0x0000000c0d0c7290 */ /* 0x000fd8000fffe13f */
.L_x_2384:
[----:B------:R-:W2:Y:S04]  /*f7b0*/  LDL R10, [R1+0x60] ;  /* 0x00006000010a7983 */ /* 0x000ea80000100800 */
[----:B------:R-:W3:Y:S01]  /*f7c0*/  LDL R3, [R1+0x34] ;  /* 0x0000340001037983 */ /* 0x000ee20000100800 */
[----:B------:R-:W-:Y:S01]  /*f7d0*/  R2UR UR13, R212 ;  /* 0x00000000d40d72ca */ /* 0x000fe200000e0000 */
[----:B------:R-:W-:Y:S02]  /*f7e0*/  UIMAD UR12, UR12, UR20, URZ ;  /* 0x000000140c0c72a4 */ /* 0x000fe4000f8e023f */
[----:B------:R-:W-:Y:S01]  /*f7f0*/  SHFL.IDX PT, R4, R8, RZ, 0x1c1f ;  /* 0x001c1fff08047589 */ /* 0x000fe200000e0000 */
[----:B------:R-:W-:-:S03]  /*f800*/  ULDC.64 UR14, c[0x0][0x208] ;  /* 0x00008200000e7ab9 */ /* 0x000fc60000000a00 */
[----:B------:R-:W0:Y:S04]  /*f810*/  SHFL.IDX PT, R5, R9, RZ, 0x1c1f ;  /* 0x001c1fff09057589 */ /* 0x000e2800000e0000 */
[----:B------:R-:W-:Y:S04]  /*f820*/  SHFL.IDX PT, R6, R8, 0x1, 0x1c1f ;  /* 0x003c1f0008067f89 */ /* 0x000fe800000e0000 */
[----:B------:R-:W1:Y:S01]  /*f830*/  SHFL.IDX PT, R7, R9, 0x1, 0x1c1f ;  /* 0x003c1f0009077f89 */ /* 0x000e6200000e0000 */
[----:B--2---:R-:W-:Y:S01]  /*f840*/  VIADD R12, R10, UR13 ;  /* 0x0000000d0a0c7c36 */ /* 0x004fe20008000000 */
        /* <DEDUP_REMOVED lines=201> */
.L_x_2387:
[----:B------:R-:W-:Y:S05]  /*104e0*/  BSYNC B1 ;  /* 0x0000000000017941 */ /* 0x000fea0003800000 */
.L_x_2386:
        /* <DEDUP_REMOVED lines=22> */
.L_x_2389:
[----:B------:R-:W-:Y:S05]  /*10650*/  BSYNC B1 ;  /* 0x0000000000017941 */ /* 0x000fea0003800000 */
.L_x_2388:
        /* <DEDUP_REMOVED lines=22> */
.L_x_2391:
[----:B------:R-:W-:Y:S05]  /*107c0*/  BSYNC B1 ;  /* 0x0000000000017941 */ /* 0x000fea0003800000 */
.L_x_2390:
        /* <DEDUP_REMOVED lines=26> */
.L_x_2385:
        /* <DEDUP_REMOVED lines=15> */
[C---:B------:R-:W-:Y:S01]  /*10a60*/  VIADD R171, R19.reuse, 0x48 ;  /* 0x0000004813ab7836 */ /* 0x040fe20000000000 */
[----:B------:R-:W-:Y:S01]  /*10a70*/  UIMAD UR4, UR4, UR16, URZ ;  /* 0x00000010040472a4 */ /* 0x000fe2000f8e023f */
[C---:B------:R-:W-:Y:S01]  /*10a80*/  VIADD R173, R19.reuse, 0x40 ;  /* 0x0000004013ad7836 */ /* 0x040fe20000000000 */
[----:B------:R-:W-:Y:S01]  /*10a90*/  UIMAD UR11, UR19, UR15, UR11 ;  /* 0x0000000f130b72a4 */ /* 0x000fe2000f8e020b */
[C---:B------:R-:W-:Y:S01]  /*10aa0*/  VIADD R175, R19.reuse, 0x38 ;  /* 0x0000003813af7836 */ /* 0x040fe20000000000 */
[----:B------:R-:W-:Y:S01]  /*10ab0*/  UIMAD UR4, UR9, UR17, UR4 ;  /* 0x00000011090472a4 */ /* 0x000fe2000f8e0204 */
[C---:B------:R-:W-:Y:S01]  /*10ac0*/  VIADD R177, R19.reuse, 0x30 ;  /* 0x0000003013b17836 */ /* 0x040fe20000000000 */
[----:B------:R-:W-:Y:S01]  /*10ad0*/  UIMAD.WIDE.U32 UR10, UR9, UR16, UR10 ;  /* 0x00000010090a72a5 */ /* 0x000fe2000f8e000a */
[C---:B------:R-:W-:Y:S01]  /*10ae0*/  VIADD R179, R19.reuse, 0x28 ;  /* 0x0000002813b37836 */ /* 0x040fe20000000000 */
[----:B------:R-:W-:Y:S01]  /*10af0*/  ULDC.64 UR14, c[0x0][0xb48] ;  /* 0x0002d200000e7ab9 */ /* 0x000fe20000000a00 */
[----:B------:R-:W-:Y:S01]  /*10b00*/  @UP1 ULDC UR9, c[0x0][0xbec] ;  /* 0x0002fb0000091ab9 */ /* 0x000fe20000000800 */
[----:B------:R-:W-:Y:S01]  /*10b10*/  UIADD3 UR11, UR11, UR4, URZ ;  /* 0x000000040b0b7290 */ /* 0x000fe2000fffe03f */
[----:B------:R-:W-:Y:S01]  /*10b20*/  @P1 IMAD.HI.U32 R0, R14, UR9, RZ ;  /* 0x000000090e001c27 */ /* 0x000fe2000f8e00ff */
[----:B------:R-:W-:Y:S01]  /*10b30*/  UIADD3 UR8, UR8, 0x38820, URZ ;  /* 0x0003882008087890 */ /* 0x000fe2000fffe03f */
[----:B------:R-:W-:Y:S01]  /*10b40*/  BSSY B1, `(.L_x_2393) ;  /* 0x00000d0000017945 */ /* 0x000fe20003800000 */
[----:B------:R-:W-:Y:S01]  /*10b50*/  @UP1 ULDC UR4, c[0x0][0xbf0] ;  /* 0x0002fc0000041ab9 */ /* 0x000fe20000000800 */
[----:B------:R-:W-:Y:S01]  /*10b60*/  UIMAD.WIDE.U32 UR10, UR18, UR14, UR10 ;  /* 0x0000000e120a72a5 */ /* 0x000fe2000f8e000a */
[----:B------:R-:W-:Y:S01]  /*10b70*/  @P1 SHF.R.U32.HI R5, RZ, UR4, R0 ;  /* 0x00000004ff051c19 */ /* 0x000fe20008011600 */
[----:B------:R-:W-:Y:S01]  /*10b80*/  UPRMT UR8, URZ, 0x654, UR8 ;  /* 0x000006543f087896 */ /* 0x000fe20008000008 */
[----:B------:R-:W-:Y:S01]  /*10b90*/  VIADD R181, R19, 0x20 ;  /* 0x0000002013b57836 */ /* 0x000fe20000000000 */
        /* <DEDUP_REMOVED lines=34> */
[C---:B------:R-:W-:Y:S01]  /*10dc0*/  VIADD R187, R19.reuse, 0x8 ;  /* 0x0000000813bb7836 */ /* 0x040fe20000000000 */
[----:B------:R0:W1:Y:S01]  /*10dd0*/  SHFL.IDX PT, R2, R0, RZ, 0x1c1f ;  /* 0x001c1fff00027589 */ /* 0x00006200000e0000 */
[----:B------:R-:W-:Y:S01]  /*10de0*/  SHF.R.S32.HI R160, RZ, 0x1f, R229 ;  /* 0x0000001fffa07819 */ /* 0x000fe200000114e5 */
[C---:B------:R-:W-:Y:S01]  /*10df0*/  VIADD R166, R19.reuse, 0x58 ;  /* 0x0000005813a67836 */ /* 0x040fe20000000000 */
[----:B------:R-:W-:Y:S01]  /*10e00*/  SHF.R.S32.HI R161, RZ, 0x1f, R230 ;  /* 0x0000001fffa17819 */ /* 0x000fe200000114e6 */
[----:B------:R0:W2:Y:S01]  /*10e10*/  SHFL.IDX PT, R3, R11, RZ, 0x1c1f ;  /* 0x001c1fff0b037589 */ /* 0x0000a200000e0000 */
        /* <DEDUP_REMOVED lines=22> */
[----:B------:R-:W-:Y:S02]  /*10f80*/  SHF.R.S32.HI R183, RZ, 0x1f, R183 ;  /* 0x0000001fffb77819 */ /* 0x000fe400000114b7 */
[----:B------:R-:W-:Y:S02]  /*10f90*/  SHF.R.S32.HI R185, RZ, 0x1f, R185 ;  /* 0x0000001fffb97819 */ /* 0x000fe400000114b9 */
[----:B------:R-:W-:Y:S01]  /*10fa0*/  SHF.R.S32.HI R187, RZ, 0x1f, R187 ;  /* 0x0000001fffbb7819 */ /* 0x000fe200000114bb */
[----:B012---:R-:W-:Y:S06]  /*10fb0*/  @P0 BRA `(.L_x_2394) ;  /* 0x0000000800200947 */ /* 0x007fec0003800000 */
[----:B------:R-:W-:Y:S01]  /*10fc0*/  ULDC UR4, c[0x0][0xac8] ;  /* 0x0002b20000047ab9 */ /* 0x000fe20000000800 */
[----:B------:R-:W-:Y:S01]  /*10fd0*/  ULDC.64 UR8, c[0x0][0x208] ;  /* 0x0000820000087ab9 */ /* 0x000fe20000000a00 */
[----:B------:R-:W-:Y:S01]  /*10fe0*/  ISETP.GE.AND P4, PT, R186, UR4, PT ;  /* 0x00000004ba007c0c */ /* 0x000fe2000bf86270 */
[C---:B------:R-:W-:Y:S01]  /*10ff0*/  VIADD R23, R19.reuse, 0xf8 ;  /* 0x000000f813177836 */ /* 0x040fe20000000000 */
[----:B------:R-:W-:Y:S02]  /*11000*/  ISETP.GE.AND P3, PT, R184, UR4, PT ;  /* 0x00000004b8007c0c */ /* 0x000fe4000bf66270 */
[----:B------:R-:W-:Y:S02]  /*11010*/  ISETP.GE.AND P5, PT, R19, UR4, PT ;  /* 0x0000000413007c0c */ /* 0x000fe4000bfa6270 */
[----:B------:R-:W-:Y:S02]  /*11020*/  ISETP.GE.AND P1, PT, R180, UR4, PT ;  /* 0x00000004b4007c0c */ /* 0x000fe4000bf26270 */
[----:B------:R-:W-:-:S02]  /*11030*/  ISETP.GE.AND P0, PT, R182, UR4, PT ;  /* 0x00000004b6007c0c */ /* 0x000fc4000bf06270 */
[----:B------:R-:W-:-:S03]  /*11040*/  SHF.R.S32.HI R17, RZ, 0x1f, R215 ;  /* 0x0000001fff117819 */ /* 0x000fc600000114d7 */
[-C--:B------:R-:W-:Y:S02]  /*11050*/  @!P4 LEA R4, P2, R186, R2.reuse, 0x2 ;  /* 0x00000002ba04c211 */ /* 0x080fe400078410ff */
[----:B------:R-:W-:Y:S02]  /*11060*/  @!P3 LEA R6, P6, R184, R2, 0x2 ;  /* 0x00000002b806b211 */ /* 0x000fe400078c10ff */
[----:B------:R-:W-:Y:S01]  /*11070*/  @!P5 IMAD.WIDE R8, R19, 0x4, R2 ;  /* 0x000000041308d825 */ /* 0x000fe200078e0202 */
[-C--:B------:R-:W-:Y:S02]  /*11080*/  @!P4 LEA.HI.X R5, R186, R3.reuse, R187, 0x2, P2 ;  /* 0x00000003ba05c211 */ /* 0x080fe400010f14bb */
[----:B------:R-:W-:Y:S02]  /*11090*/  ISETP.GE.AND P2, PT, R178, UR4, PT ;  /* 0x00000004b2007c0c */ /* 0x000fe4000bf46270 */
[----:B------:R-:W-:Y:S01]  /*110a0*/  @!P3 LEA.HI.X R7, R184, R3, R185, 0x2, P6 ;  /* 0x00000003b807b211 */ /* 0x000fe200030f14b9 */
[----:B------:R0:W-:Y:S04]  /*110b0*/  @!P5 ST.E.64 desc[UR8][R8.64], R24 ;  /* 0x000000180800d985 */ /* 0x0001e8000c101b08 */
[----:B------:R1:W-:Y:S01]  /*110c0*/  @!P4 ST.E.64 desc[UR8][R4.64], R28 ;  /* 0x0000001c0400c985 */ /* 0x0003e2000c101b08 */
[----:B------:R-:W-:-:S03]  /*110d0*/  ISETP.GE.AND P4, PT, R174, UR4, PT ;  /* 0x00000004ae007c0c */ /* 0x000fc6000bf86270 */
[----:B------:R2:W-:Y:S01]  /*110e0*/  @!P3 ST.E.64 desc[UR8][R6.64], R32 ;  /* 0x000000200600b985 */ /* 0x0005e2000c101b08 */
[----:B------:R-:W-:Y:S01]  /*110f0*/  ISETP.GE.AND P3, PT, R176, UR4, PT ;  /* 0x00000004b0007c0c */ /* 0x000fe2000bf66270 */
[----:B0-----:R-:W-:Y:S01]  /*11100*/  VIADD R25, R19, 0xe8 ;  /* 0x000000e813197836 */ /* 0x001fe20000000000 */
[-C--:B-1----:R-:W-:Y:S02]  /*11110*/  @!P0 LEA R4, P6, R182, R2.reuse, 0x2 ;  /* 0x00000002b6048211 */ /* 0x082fe400078c10ff */
[-C--:B--2---:R-:W-:Y:S02]  /*11120*/  @!P1 LEA R6, P5, R180, R2.reuse, 0x2 ;  /* 0x00000002b4069211 */ /* 0x084fe400078a10ff */
        /* <DEDUP_REMOVED lines=21> */
[-C--:B0-----:R-:W-:Y:S02]  /*11280*/  @!P0 LEA R4, P4, R170, R2.reuse, 0x2 ;  /* 0x00000002aa048211 */ /* 0x081fe400078810ff */
[----:B-1----:R-:W-:Y:S02]  /*11290*/  @!P1 LEA R6, P5, R168, R2, 0x2 ;  /* 0x00000002a8069211 */ /* 0x002fe400078a10ff */
[-C--:B------:R-:W-:Y:S02]  /*112a0*/  @!P0 LEA.HI.X R5, R170, R3.reuse, R171, 0x2, P4 ;  /* 0x00000003aa058211 */ /* 0x080fe400020f14ab */
[----:B------:R-:W-:Y:S02]  /*112b0*/  ISETP.GE.AND P4, PT, R233, UR4, PT ;  /* 0x00000004e9007c0c */ /* 0x000fe4000bf86270 */
[----:B------:R-:W-:Y:S01]  /*112c0*/  @!P1 LEA.HI.X R7, R168, R3, R169, 0x2, P5 ;  /* 0x00000003a8079211 */ /* 0x000fe200028f14a9 */
[----:B------:R0:W-:Y:S01]  /*112d0*/  @!P0 ST.E.64 desc[UR8][R4.64], R60 ;  /* 0x0000003c04008985 */ /* 0x0001e2000c101b08 */
[----:B------:R-:W-:-:S02]  /*112e0*/  ISETP.GE.AND P5, PT, R232, UR4, PT ;  /* 0x00000004e8007c0c */ /* 0x000fc4000bfa6270 */
[----:B--2---:R-:W-:Y:S01]  /*112f0*/  @!P2 LEA R8, P6, R166, R2, 0x2 ;  /* 0x00000002a608a211 */ /* 0x004fe200078c10ff */
        /* <DEDUP_REMOVED lines=23> */
[----:B--2---:R-:W-:-:S02]  /*11470*/  @!P2 LEA R8, P6, R229, R2, 0x2 ;  /* 0x00000002e508a211 */ /* 0x004fc400078c10ff */
[-C--:B------:R-:W-:Y:S01]  /*11480*/  @!P4 LEA R14, P0, R227, R2.reuse, 0x2 ;  /* 0x00000002e30ec211 */ /* 0x080fe200078010ff */
[----:B------:R1:W-:Y:S01]  /*11490*/  @!P1 ST.E.64 desc[UR8][R6.64], R88 ;  /* 0x0000005806009985 */ /* 0x0003e2000c101b08 */
[-C--:B------:R-:W-:Y:S02]  /*114a0*/  @!P2 LEA.HI.X R9, R229, R3.reuse, R160, 0x2, P6 ;  /* 0x00000003e509a211 */ /* 0x080fe400030f14a0 */
[C---:B------:R-:W-:Y:S02]  /*114b0*/  @!P5 LEA R12, P1, R228.reuse, R2, 0x2 ;  /* 0x00000002e40cd211 */ /* 0x040fe400078210ff */
[-C--:B------:R-:W-:Y:S01]  /*114c0*/  @!P4 LEA.HI.X R15, R227, R3.reuse, R158, 0x2, P0 ;  /* 0x00000003e30fc211 */ /* 0x080fe200000f149e */
[----:B------:R2:W-:Y:S01]  /*114d0*/  @!P2 ST.E.64 desc[UR8][R8.64], R92 ;  /* 0x0000005c0800a985 */ /* 0x0005e2000c101b08 */
[----:B------:R-:W-:Y:S02]  /*114e0*/  ISETP.GE.AND P2, PT, R225, UR4, PT ;  /* 0x00000004e1007c0c */ /* 0x000fe4000bf46270 */
[----:B------:R-:W-:-:S02]  /*114f0*/  @!P5 LEA.HI.X R13, R228, R3, R159, 0x2, P1 ;  /* 0x00000003e40dd211 */ /* 0x000fc400008f149f */
[-C--:B------:R-:W-:Y:S02]  /*11500*/  @!P3 LEA R20, P6, R226, R2.reuse, 0x2 ;  /* 0x00000002e214b211 */ /* 0x080fe400078c10ff */
[----:B------:R-:W-:Y:S01]  /*11510*/  ISETP.GE.AND P1, PT, R224, UR4, PT ;  /* 0x00000004e0007c0c */ /* 0x000fe2000bf26270 */
[----:B------:R-:W-:Y:S01]  /*11520*/  @!P5 ST.E.64 desc[UR8][R12.64], R96 ;  /* 0x000000600c00d985 */ /* 0x000fe2000c101b08 */
[----:B------:R-:W-:Y:S02]  /*11530*/  @!P3 LEA.HI.X R21, R226, R3, R157, 0x2, P6 ;  /* 0x00000003e215b211 */ /* 0x000fe400030f149d */
[----:B------:R-:W-:Y:S01]  /*11540*/  ISETP.GE.AND P0, PT, R223, UR4, PT ;  /* 0x00000004df007c0c */ /* 0x000fe2000bf06270 */
[----:B------:R3:W-:Y:S01]  /*11550*/  @!P4 ST.E.64 desc[UR8][R14.64], R100 ;  /* 0x000000640e00c985 */ /* 0x0007e2000c101b08 */
[----:B------:R-:W-:Y:S02]  /*11560*/  ISETP.GE.AND P4, PT, R221, UR4, PT ;  /* 0x00000004dd007c0c */ /* 0x000fe4000bf86270 */
[----:B0-----:R-:W-:Y:S01]  /*11570*/  @!P2 LEA R4, P6, R225, R2, 0x2 ;  /* 0x00000002e104a211 */ /* 0x001fe200078c10ff */
[----:B------:R0:W-:Y:S01]  /*11580*/  @!P3 ST.E.64 desc[UR8][R20.64], R104 ;  /* 0x000000681400b985 */ /* 0x0001e2000c101b08 */
[----:B------:R-:W-:-:S02]  /*11590*/  ISETP.GE.AND P3, PT, R222, UR4, PT ;  /* 0x00000004de007c0c */ /* 0x000fc4000bf66270 */
[----:B------:R-:W-:Y:S02]  /*115a0*/  @!P2 LEA.HI.X R5, R225, R3, R156, 0x2, P6 ;  /* 0x00000003e105a211 */ /* 0x000fe400030f149c */
[----:B-1----:R-:W-:-:S03]  /*115b0*/  @!P1 LEA R6, P5, R224, R2, 0x2 ;  /* 0x00000002e0069211 */ /* 0x002fc600078a10ff */
[CC--:B--2---:R-:W-:Y:S01]  /*115c0*/  @!P0 LEA R8, P6, R223.reuse, R2.reuse, 0x2 ;  /* 0x00000002df088211 */ /* 0x0c4fe200078c10ff */
[----:B------:R1:W-:Y:S01]  /*115d0*/  @!P2 ST.E.64 desc[UR8][R4.64], R108 ;  /* 0x0000006c0400a985 */ /* 0x0003e2000c101b08 */
[-C--:B------:R-:W-:Y:S02]  /*115e0*/  @!P1 LEA.HI.X R7, R224, R3.reuse, R155, 0x2, P5 ;  /* 0x00000003e0079211 */ /* 0x080fe400028f149b */
[-C--:B------:R-:W-:Y:S02]  /*115f0*/  @!P0 LEA.HI.X R9, R223, R3.reuse, R154, 0x2, P6 ;  /* 0x00000003df098211 */ /* 0x080fe400030f149a */
[-C--:B---3--:R-:W-:Y:S01]  /*11600*/  @!P4 LEA R14, P5, R221, R2.reuse, 0x2 ;  /* 0x00000002dd0ec211 */ /* 0x088fe200078a10ff */
[----:B------:R2:W-:Y:S01]  /*11610*/  @!P1 ST.E.64 desc[UR8][R6.64], R112 ;  /* 0x0000007006009985 */ /* 0x0005e2000c101b08 */
[----:B------:R-:W-:Y:S01]  /*11620*/  @!P3 LEA R12, P1, R222, R2, 0x2 ;  /* 0x00000002de0cb211 */ /* 0x000fe200078210ff */
[----:B0-----:R-:W-:Y:S01]  /*11630*/  VIADD R21, R19, 0xf0 ;  /* 0x000000f013157836 */ /* 0x001fe20000000000 */
[----:B------:R-:W-:Y:S01]  /*11640*/  ISETP.GE.AND P2, PT, R220, UR4, PT ;  /* 0x00000004dc007c0c */ /* 0x000fe2000bf46270 */
[----:B------:R0:W-:Y:S01]  /*11650*/  @!P0 ST.E.64 desc[UR8][R8.64], R116 ;  /* 0x0000007408008985 */ /* 0x0001e2000c101b08 */
[----:B------:R-:W-:-:S02]  /*11660*/  @!P3 LEA.HI.X R13, R222, R3, R153, 0x2, P1 ;  /* 0x00000003de0db211 */ /* 0x000fc400008f1499 */
[----:B------:R-:W-:Y:S02]  /*11670*/  ISETP.GE.AND P1, PT, R219, UR4, PT ;  /* 0x00000004db007c0c */ /* 0x000fe4000bf26270 */
[----:B------:R-:W-:Y:S01]  /*11680*/  @!P4 LEA.HI.X R15, R221, R3, R152, 0x2, P5 ;  /* 0x00000003dd0fc211 */ /* 0x000fe200028f1498 */
[----:B------:R3:W-:Y:S01]  /*11690*/  @!P3 ST.E.64 desc[UR8][R12.64], R120 ;  /* 0x000000780c00b985 */ /* 0x0007e2000c101b08 */
[----:B------:R-:W-:Y:S02]  /*116a0*/  ISETP.GE.AND P0, PT, R215, UR4, PT ;  /* 0x00000004d7007c0c */ /* 0x000fe4000bf06270 */
[----:B------:R-:W-:Y:S01]  /*116b0*/  ISETP.GE.AND P3, PT, R21, UR4, PT ;  /* 0x0000000415007c0c */ /* 0x000fe2000bf66270 */
[----:B------:R4:W-:Y:S01]  /*116c0*/  @!P4 ST.E.64 desc[UR8][R14.64], R124 ;  /* 0x0000007c0e00c985 */ /* 0x0009e2000c101b08 */
[----:B------:R-:W-:Y:S02]  /*116d0*/  ISETP.GE.AND P4, PT, R25, UR4, PT ;  /* 0x0000000419007c0c */ /* 0x000fe4000bf86270 */
[----:B-1----:R-:W-:-:S03]  /*116e0*/  @!P2 LEA R4, P5, R220, R2, 0x2 ;  /* 0x00000002dc04a211 */ /* 0x002fc600078a10ff */
[-C--:B--2---:R-:W-:Y:S02]  /*116f0*/  @!P1 LEA R6, P6, R219, R2.reuse, 0x2 ;  /* 0x00000002db069211 */ /* 0x084fe400078c10ff */
[-C--:B------:R-:W-:Y:S02]  /*11700*/  @!P2 LEA.HI.X R5, R220, R3.reuse, R22, 0x2, P5 ;  /* 0x00000003dc05a211 */ /* 0x080fe400028f1416 */
[----:B0-----:R-:W-:Y:S02]  /*11710*/  @!P0 LEA R8, P5, R215, R2, 0x2 ;  /* 0x00000002d7088211 */ /* 0x001fe400078a10ff */
[-C--:B------:R-:W-:Y:S01]  /*11720*/  @!P1 LEA.HI.X R7, R219, R3.reuse, R18, 0x2, P6 ;  /* 0x00000003db079211 */ /* 0x080fe200030f1412 */
[----:B------:R0:W-:Y:S01]  /*11730*/  @!P2 ST.E.64 desc[UR8][R4.64], R128 ;  /* 0x000000800400a985 */ /* 0x0001e2000c101b08 */
[----:B------:R-:W-:Y:S02]  /*11740*/  ISETP.GE.AND P6, PT, R23, UR4, PT ;  /* 0x0000000417007c0c */ /* 0x000fe4000bfc6270 */
[----:B------:R-:W-:Y:S01]  /*11750*/  @!P0 LEA.HI.X R9, R215, R3, R17, 0x2, P5 ;  /* 0x00000003d7098211 */ /* 0x000fe200028f1411 */
[----:B------:R0:W-:Y:S01]  /*11760*/  @!P1 ST.E.64 desc[UR8][R6.64], R132 ;  /* 0x0000008406009985 */ /* 0x0001e2000c101b08 */
[----:B---3--:R-:W-:-:S02]  /*11770*/  SHF.R.S32.HI R13, RZ, 0x1f, R25 ;  /* 0x0000001fff0d7819 */ /* 0x008fc40000011419 */
[CC--:B------:R-:W-:Y:S01]  /*11780*/  @!P4 LEA R12, P5, R25.reuse, R2.reuse, 0x2 ;  /* 0x00000002190cc211 */ /* 0x0c0fe200078a10ff */
[----:B------:R0:W-:Y:S01]  /*11790*/  @!P0 ST.E.64 desc[UR8][R8.64], R136 ;  /* 0x0000008808008985 */ /* 0x0001e2000c101b08 */
[----:B----4-:R-:W-:Y:S02]  /*117a0*/  SHF.R.S32.HI R15, RZ, 0x1f, R21 ;  /* 0x0000001fff0f7819 */ /* 0x010fe40000011415 */
        /* <DEDUP_REMOVED lines=9> */
.L_x_2394:
[----:B------:R-:W-:Y:S05]  /*11840*/  BSYNC B1 ;  /* 0x0000000000017941 */ /* 0x000fea0003800000 */
.L_x_2393:
[----:B------:R-:W-:Y:S01]  /*11850*/  ISETP.GE.AND P0, PT, R10, UR12, PT ;  /* 0x0000000c0a007c0c */ /* 0x000fe2000bf06270 */
[----:B0-----:R0:W1:Y:S04]  /*11860*/  SHFL.IDX PT, R3, R11, 0x1, 0x1c1f ;  /* 0x003c1f000b037f89 */ /* 0x00106800000e0000 */
        /* <DEDUP_REMOVED lines=11> */
[----:B------:R-:W-:-:S03]  /*11920*/  SHF.R.S32.HI R0, RZ, 0x1f, R21 ;  /* 0x0000001fff007819 */ /* 0x000fc60000011415 */
[CC--:B--2---:R-:W-:Y:S02]  /*11930*/  @!P5 LEA R6, P3, R186.reuse, R2.reuse, 0x2 ;  /* 0x00000002ba06d211 */ /* 0x0c4fe400078610ff */
[----:B-1----:R-:W-:Y:S02]  /*11940*/  @!P4 IMAD.WIDE R4, R19, 0x4, R2 ;  /* 0x000000041304c825 */ /* 0x002fe400078e0202 */
[-C--:B------:R-:W-:Y:S02]  /*11950*/  @!P5 LEA.HI.X R7, R186, R3.reuse, R187, 0x2, P3 ;  /* 0x00000003ba07d211 */ /* 0x080fe400018f14bb */
[-C--:B------:R-:W-:Y:S01]  /*11960*/  @!P2 LEA R8, P6, R184, R2.reuse, 0x2 ;  /* 0x00000002b808a211 */ /* 0x080fe200078c10ff */
[----:B------:R0:W-:Y:S01]  /*11970*/  @!P4 ST.E.64 desc[UR8][R4.64], R26 ;  /* 0x0000001a0400c985 */ /* 0x0001e2000c101b08 */
[----:B------:R-:W-:Y:S02]  /*11980*/  ISETP.GE.AND P3, PT, R178, UR4, PT ;  /* 0x00000004b2007c0c */ /* 0x000fe4000bf66270 */
[----:B------:R-:W-:Y:S01]  /*11990*/  @!P2 LEA.HI.X R9, R184, R3, R185, 0x2, P6 ;  /* 0x00000003b809a211 */ /* 0x000fe200030f14b9 */
[----:B------:R1:W-:Y:S01]  /*119a0*/  @!P5 ST.E.64 desc[UR8][R6.64], R30 ;  /* 0x0000001e0600d985 */ /* 0x0003e2000c101b08 */
[----:B------:R-:W-:-:S02]  /*119b0*/  @!P1 LEA R10, P5, R182, R2, 0x2 ;  /* 0x00000002b60a9211 */ /* 0x000fc400078a10ff */
[----:B------:R-:W-:Y:S01]  /*119c0*/  ISETP.GE.AND P4, PT, R176, UR4, PT ;  /* 0x00000004b0007c0c */ /* 0x000fe2000bf86270 */
[----:B------:R2:W-:Y:S01]  /*119d0*/  @!P2 ST.E.64 desc[UR8][R8.64], R34 ;  /* 0x000000220800a985 */ /* 0x0005e2000c101b08 */
[-C--:B------:R-:W-:Y:S02]  /*119e0*/  @!P0 LEA R12, P6, R180, R2.reuse, 0x2 ;  /* 0x00000002b40c8211 */ /* 0x080fe400078c10ff */
[-C--:B------:R-:W-:Y:S02]  /*119f0*/  @!P1 LEA.HI.X R11, R182, R3.reuse, R183, 0x2, P5 ;  /* 0x00000003b60b9211 */ /* 0x080fe400028f14b7 */
[----:B------:R-:W-:Y:S02]  /*11a00*/  ISETP.GE.AND P5, PT, R174, UR4, PT ;  /* 0x00000004ae007c0c */ /* 0x000fe4000bfa6270 */
[----:B------:R-:W-:Y:S01]  /*11a10*/  @!P0 LEA.HI.X R13, R180, R3, R181, 0x2, P6 ;  /* 0x00000003b40d8211 */ /* 0x000fe200030f14b5 */
[----:B------:R3:W-:Y:S01]  /*11a20*/  @!P1 ST.E.64 desc[UR8][R10.64], R38 ;  /* 0x000000260a009985 */ /* 0x0007e2000c101b08 */
[----:B0-----:R-:W-:-:S02]  /*11a30*/  @!P3 LEA R4, P6, R178, R2, 0x2 ;  /* 0x00000002b204b211 */ /* 0x001fc400078c10ff */
[----:B------:R-:W-:Y:S01]  /*11a40*/  ISETP.GE.AND P1, PT, R170, UR4, PT ;  /* 0x00000004aa007c0c */ /* 0x000fe2000bf26270 */
[----:B------:R0:W-:Y:S01]  /*11a50*/  @!P0 ST.E.64 desc[UR8][R12.64], R42 ;  /* 0x0000002a0c008985 */ /* 0x0001e2000c101b08 */
[----:B------:R-:W-:Y:S02]  /*11a60*/  ISETP.GE.AND P0, PT, R172, UR4, PT ;  /* 0x00000004ac007c0c */ /* 0x000fe4000bf06270 */
[-C--:B-1----:R-:W-:Y:S02]  /*11a70*/  @!P4 LEA R6, P2, R176, R2.reuse, 0x2 ;  /* 0x00000002b006c211 */ /* 0x082fe400078410ff */
[-C--:B------:R-:W-:Y:S02]  /*11a80*/  @!P3 LEA.HI.X R5, R178, R3.reuse, R179, 0x2, P6 ;  /* 0x00000003b205b211 */ /* 0x080fe400030f14b3 */
[----:B------:R-:W-:Y:S02]  /*11a90*/  @!P5 LEA R14, P6, R174, R2, 0x2 ;  /* 0x00000002ae0ed211 */ /* 0x000fe400078c10ff */
[----:B------:R-:W-:Y:S01]  /*11aa0*/  @!P4 LEA.HI.X R7, R176, R3, R177, 0x2, P2 ;  /* 0x00000003b007c211 */ /* 0x000fe200010f14b1 */
[----:B------:R1:W-:Y:S01]  /*11ab0*/  @!P3 ST.E.64 desc[UR8][R4.64], R46 ;  /* 0x0000002e0400b985 */ /* 0x0003e2000c101b08 */
[----:B------:R-:W-:-:S02]  /*11ac0*/  ISETP.GE.AND P2, PT, R168, UR4, PT ;  /* 0x00000004a8007c0c */ /* 0x000fc4000bf46270 */
[-C--:B------:R-:W-:Y:S01]  /*11ad0*/  @!P5 LEA.HI.X R15, R174, R3.reuse, R175, 0x2, P6 ;  /* 0x00000003ae0fd211 */ /* 0x080fe200030f14af */
[----:B------:R4:W-:Y:S01]  /*11ae0*/  @!P4 ST.E.64 desc[UR8][R6.64], R50 ;  /* 0x000000320600c985 */ /* 0x0009e2000c101b08 */
[-C--:B--2---:R-:W-:Y:S02]  /*11af0*/  @!P0 LEA R8, P4, R172, R2.reuse, 0x2 ;  /* 0x00000002ac088211 */ /* 0x084fe400078810ff */
[----:B------:R-:W-:Y:S01]  /*11b00*/  ISETP.GE.AND P3, PT, R166, UR4, PT ;  /* 0x00000004a6007c0c */ /* 0x000fe2000bf66270 */
[----:B------:R2:W-:Y:S01]  /*11b10*/  @!P5 ST.E.64 desc[UR8][R14.64], R54 ;  /* 0x000000360e00d985 */ /* 0x0005e2000c101b08 */
[----:B---3--:R-:W-:Y:S02]  /*11b20*/  @!P1 LEA R10, P5, R170, R2, 0x2 ;  /* 0x00000002aa0a9211 */ /* 0x008fe400078a10ff */
[----:B------:R-:W-:Y:S02]  /*11b30*/  @!P0 LEA.HI.X R9, R172, R3, R173, 0x2, P4 ;  /* 0x00000003ac098211 */ /* 0x000fe400020f14ad */
[----:B------:R-:W-:-:S02]  /*11b40*/  ISETP.GE.AND P4, PT, R234, UR4, PT ;  /* 0x00000004ea007c0c */ /* 0x000fc4000bf86270 */
[-C--:B------:R-:W-:Y:S01]  /*11b50*/  @!P1 LEA.HI.X R11, R170, R3.reuse, R171, 0x2, P5 ;  /* 0x00000003aa0b9211 */ /* 0x080fe200028f14ab */
[----:B------:R-:W-:Y:S01]  /*11b60*/  @!P0 ST.E.64 desc[UR8][R8.64], R58 ;  /* 0x0000003a08008985 */ /* 0x000fe2000c101b08 */
[----:B------:R-:W-:Y:S02]  /*11b70*/  ISETP.GE.AND P5, PT, R233, UR4, PT ;  /* 0x00000004e9007c0c */ /* 0x000fe4000bfa6270 */
[CC--:B0-----:R-:W-:Y:S01]  /*11b80*/  @!P2 LEA R12, P6, R168.reuse, R2.reuse, 0x2 ;  /* 0x00000002a80ca211 */ /* 0x0c1fe200078c10ff */
[----:B------:R0:W-:Y:S01]  /*11b90*/  @!P1 ST.E.64 desc[UR8][R10.64], R62 ;  /* 0x0000003e0a009985 */ /* 0x0001e2000c101b08 */
[----:B------:R-:W-:Y:S02]  /*11ba0*/  ISETP.GE.AND P1, PT, R231, UR4, PT ;  /* 0x00000004e7007c0c */ /* 0x000fe4000bf26270 */
[----:B------:R-:W-:Y:S02]  /*11bb0*/  @!P2 LEA.HI.X R13, R168, R3, R169, 0x2, P6 ;  /* 0x00000003a80da211 */ /* 0x000fe400030f14a9 */
[----:B-1----:R-:W-:-:S02]  /*11bc0*/  @!P3 LEA R4, P6, R166, R2, 0x2 ;  /* 0x00000002a604b211 */ /* 0x002fc400078c10ff */
[-C--:B----4-:R-:W-:Y:S01]  /*11bd0*/  @!P4 LEA R6, P0, R234, R2.reuse, 0x2 ;  /* 0x00000002ea06c211 */ /* 0x090fe200078010ff */
[----:B------:R1:W-:Y:S01]  /*11be0*/  @!P2 ST.E.64 desc[UR8][R12.64], R66 ;  /* 0x000000420c00a985 */ /* 0x0003e2000c101b08 */
[----:B------:R-:W-:Y:S02]  /*11bf0*/  ISETP.GE.AND P2, PT, R232, UR4, PT ;  /* 0x00000004e8007c0c */ /* 0x000fe4000bf46270 */
        /* <DEDUP_REMOVED lines=8> */
[----:B------:R-:W-:Y:S01]  /*11c80*/  @!P2 LEA R8, P6, R232, R2, 0x2 ;  /* 0x00000002e808a211 */ /* 0x000fe200078c10ff */
[----:B------:R0:W-:Y:S01]  /*11c90*/  @!P5 ST.E.64 desc[UR8][R14.64], R78 ;  /* 0x0000004e0e00d985 */ /* 0x0001e2000c101b08 */
[----:B------:R-:W-:Y:S02]  /*11ca0*/  ISETP.GE.AND P5, PT, R229, UR4, PT ;  /* 0x00000004e5007c0c */ /* 0x000fe4000bfa6270 */
[----:B------:R-:W-:Y:S02]  /*11cb0*/  ISETP.GE.AND P4, PT, R228, UR4, PT ;  /* 0x00000004e4007c0c */ /* 0x000fe4000bf86270 */
[----:B------:R-:W-:-:S02]  /*11cc0*/  @!P2 LEA.HI.X R9, R232, R3, R163, 0x2, P6 ;  /* 0x00000003e809a211 */ /* 0x000fc400030f14a3 */
[CC--:B-1----:R-:W-:Y:S02]  /*11cd0*/  @!P0 LEA R12, P6, R230.reuse, R2.reuse, 0x2 ;  /* 0x00000002e60c8211 */ /* 0x0c2fe400078c10ff */
[-C--:B------:R-:W-:Y:S01]  /*11ce0*/  @!P1 LEA.HI.X R11, R231, R3.reuse, R162, 0x2, P3 ;  /* 0x00000003e70b9211 */ /* 0x080fe200018f14a2 */
[----:B------:R1:W-:Y:S01]  /*11cf0*/  @!P2 ST.E.64 desc[UR8][R8.64], R82 ;  /* 0x000000520800a985 */ /* 0x0003e2000c101b08 */
[----:B------:R-:W-:Y:S02]  /*11d00*/  ISETP.GE.AND P3, PT, R227, UR4, PT ;  /* 0x00000004e3007c0c */ /* 0x000fe4000bf66270 */
[----:B------:R-:W-:Y:S01]  /*11d10*/  @!P0 LEA.HI.X R13, R230, R3, R161, 0x2, P6 ;  /* 0x00000003e60d8211 */ /* 0x000fe200030f14a1 */
[----:B------:R4:W-:Y:S01]  /*11d20*/  @!P1 ST.E.64 desc[UR8][R10.64], R86 ;  /* 0x000000560a009985 */ /* 0x0009e2000c101b08 */
[-C--:B--2---:R-:W-:Y:S02]  /*11d30*/  @!P5 LEA R4, P2, R229, R2.reuse, 0x2 ;  /* 0x00000002e504d211 */ /* 0x084fe400078410ff */
[----:B---3--:R-:W-:Y:S01]  /*11d40*/  @!P4 LEA R6, P1, R228, R2, 0x2 ;  /* 0x00000002e406c211 */ /* 0x008fe200078210ff */
[----:B------:R2:W-:Y:S01]  /*11d50*/  @!P0 ST.E.64 desc[UR8][R12.64], R90 ;  /* 0x0000005a0c008985 */ /* 0x0005e2000c101b08 */
[----:B------:R-:W-:-:S02]  /*11d60*/  ISETP.GE.AND P0, PT, R226, UR4, PT ;  /* 0x00000004e2007c0c */ /* 0x000fc4000bf06270 */
[-C--:B------:R-:W-:Y:S02]  /*11d70*/  @!P5 LEA.HI.X R5, R229, R3.reuse, R160, 0x2, P2 ;  /* 0x00000003e505d211 */ /* 0x080fe400010f14a0 */
[----:B------:R-:W-:Y:S02]  /*11d80*/  ISETP.GE.AND P2, PT, R225, UR4, PT ;  /* 0x00000004e1007c0c */ /* 0x000fe4000bf46270 */
[-C--:B------:R-:W-:Y:S01]  /*11d90*/  @!P4 LEA.HI.X R7, R228, R3.reuse, R159, 0x2, P1 ;  /* 0x00000003e407c211 */ /* 0x080fe200008f149f */
[----:B------:R3:W-:Y:S01]  /*11da0*/  @!P5 ST.E.64 desc[UR8][R4.64], R94 ;  /* 0x0000005e0400d985 */ /* 0x0007e2000c101b08 */
[C---:B0-----:R-:W-:Y:S02]  /*11db0*/  @!P3 LEA R14, P6, R227.reuse, R2, 0x2 ;  /* 0x00000002e30eb211 */ /* 0x041fe400078c10ff */
[----:B------:R-:W-:Y:S01]  /*11dc0*/  ISETP.GE.AND P1, PT, R224, UR4, PT ;  /* 0x00000004e0007c0c */ /* 0x000fe2000bf26270 */
[----:B------:R0:W-:Y:S01]  /*11dd0*/  @!P4 ST.E.64 desc[UR8][R6.64], R98 ;  /* 0x000000620600c985 */ /* 0x0001e2000c101b08 */
[----:B------:R-:W-:-:S02]  /*11de0*/  @!P3 LEA.HI.X R15, R227, R3, R158, 0x2, P6 ;  /* 0x00000003e30fb211 */ /* 0x000fc400030f149e */
[----:B------:R-:W-:Y:S02]  /*11df0*/  ISETP.GE.AND P4, PT, R223, UR4, PT ;  /* 0x00000004df007c0c */ /* 0x000fe4000bf86270 */
[-C--:B-1----:R-:W-:Y:S01]  /*11e00*/  @!P0 LEA R8, P6, R226, R2.reuse, 0x2 ;  /* 0x00000002e2088211 */ /* 0x082fe200078c10ff */
[----:B------:R1:W-:Y:S01]  /*11e10*/  @!P3 ST.E.64 desc[UR8][R14.64], R102 ;  /* 0x000000660e00b985 */ /* 0x0003e2000c101b08 */
[C---:B----4-:R-:W-:Y:S02]  /*11e20*/  @!P2 LEA R10, P3, R225.reuse, R2, 0x2 ;  /* 0x00000002e10aa211 */ /* 0x050fe400078610ff */
[----:B------:R-:W-:Y:S02]  /*11e30*/  ISETP.GE.AND P5, PT, R222, UR4, PT ;  /* 0x00000004de007c0c */ /* 0x000fe4000bfa6270 */
[-C--:B------:R-:W-:Y:S02]  /*11e40*/  @!P0 LEA.HI.X R9, R226, R3.reuse, R157, 0x2, P6 ;  /* 0x00000003e2098211 */ /* 0x080fe400030f149d */
[----:B------:R-:W-:-:S02]  /*11e50*/  @!P2 LEA.HI.X R11, R225, R3, R156, 0x2, P3 ;  /* 0x00000003e10ba211 */ /* 0x000fc400018f149c */
[----:B------:R-:W-:Y:S01]  /*11e60*/  ISETP.GE.AND P3, PT, R221, UR4, PT ;  /* 0x00000004dd007c0c */ /* 0x000fe2000bf66270 */
[----:B------:R4:W-:Y:S01]  /*11e70*/  @!P0 ST.E.64 desc[UR8][R8.64], R106 ;  /* 0x0000006a08008985 */ /* 0x0009e2000c101b08 */
[CC--:B--2---:R-:W-:Y:S02]  /*11e80*/  @!P1 LEA R12, P6, R224.reuse, R2.reuse, 0x2 ;  /* 0x00000002e00c9211 */ /* 0x0c4fe400078c10ff */
[CC--:B---3--:R-:W-:Y:S01]  /*11e90*/  @!P4 LEA R4, P0, R223.reuse, R2.reuse, 0x2 ;  /* 0x00000002df04c211 */ /* 0x0c8fe200078010ff */
[----:B------:R-:W-:Y:S01]  /*11ea0*/  @!P2 ST.E.64 desc[UR8][R10.64], R110 ;  /* 0x0000006e0a00a985 */ /* 0x000fe2000c101b08 */
[-C--:B------:R-:W-:Y:S02]  /*11eb0*/  @!P1 LEA.HI.X R13, R224, R3.reuse, R155, 0x2, P6 ;  /* 0x00000003e00d9211 */ /* 0x080fe400030f149b */
[----:B------:R-:W-:Y:S02]  /*11ec0*/  @!P4 LEA.HI.X R5, R223, R3, R154, 0x2, P0 ;  /* 0x00000003df05c211 */ /* 0x000fe400000f149a */
[----:B------:R-:W-:Y:S01]  /*11ed0*/  ISETP.GE.AND P0, PT, R220, UR4, PT ;  /* 0x00000004dc007c0c */ /* 0x000fe2000bf06270 */
[----:B------:R-:W-:Y:S01]  /*11ee0*/  @!P1 ST.E.64 desc[UR8][R12.64], R114 ;  /* 0x000000720c009985 */ /* 0x000fe2000c101b08 */
[----:B0-----:R-:W-:-:S02]  /*11ef0*/  @!P5 LEA R6, P6, R222, R2, 0x2 ;  /* 0x00000002de06d211 */ /* 0x001fc400078c10ff */
[----:B-1----:R-:W-:Y:S01]  /*11f00*/  @!P3 LEA R14, P2, R221, R2, 0x2 ;  /* 0x00000002dd0eb211 */ /* 0x002fe200078410ff */
[----:B------:R0:W-:Y:S01]  /*11f10*/  @!P4 ST.E.64 desc[UR8][R4.64], R118 ;  /* 0x000000760400c985 */ /* 0x0001e2000c101b08 */
[-C--:B------:R-:W-:Y:S02]  /*11f20*/  @!P5 LEA.HI.X R7, R222, R3.reuse, R153, 0x2, P6 ;  /* 0x00000003de07d211 */ /* 0x080fe400030f1499 */
[----:B------:R-:W-:Y:S02]  /*11f30*/  ISETP.GE.AND P4, PT, R219, UR4, PT ;  /* 0x00000004db007c0c */ /* 0x000fe4000bf86270 */
[----:B------:R-:W-:Y:S01]  /*11f40*/  ISETP.GE.AND P1, PT, R21, UR4, PT ;  /* 0x0000000415007c0c */ /* 0x000fe2000bf26270 */
[----:B------:R-:W-:Y:S01]  /*11f50*/  @!P5 ST.E.64 desc[UR8][R6.64], R122 ;  /* 0x0000007a0600d985 */ /* 0x000fe2000c101b08 */
[----:B------:R-:W-:Y:S02]  /*11f60*/  @!P3 LEA.HI.X R15, R221, R3, R152, 0x2, P2 ;  /* 0x00000003dd0fb211 */ /* 0x000fe400010f1498 */
[----:B------:R-:W-:-:S02]  /*11f70*/  ISETP.GE.AND P2, PT, R17, UR4, PT ;  /* 0x0000000411007c0c */ /* 0x000fc4000bf46270 */
[----:B------:R-:W-:Y:S01]  /*11f80*/  ISETP.GE.AND P5, PT, R215, UR4, PT ;  /* 0x00000004d7007c0c */ /* 0x000fe2000bfa6270 */
[----:B------:R1:W-:Y:S01]  /*11f90*/  @!P3 ST.E.64 desc[UR8][R14.64], R126 ;  /* 0x0000007e0e00b985 */ /* 0x0003e2000c101b08 */
[----:B----4-:R-:W-:-:S04]  /*11fa0*/  @!P0 LEA R8, P6, R220, R2, 0x2 ;  /* 0x00000002dc088211 */ /* 0x010fc800078c10ff */
[-C--:B------:R-:W-:Y:S02]  /*11fb0*/  @!P0 LEA.HI.X R9, R220, R3.reuse, R22, 0x2, P6 ;  /* 0x00000003dc098211 */ /* 0x080fe400030f1416 */
[-C--:B0-----:R-:W-:Y:S02]  /*11fc0*/  @!P4 LEA R4, P6, R219, R2.reuse, 0x2 ;  /* 0x00000002db04c211 */ /* 0x081fe400078c10ff */
[-C--:B------:R-:W-:Y:S01]  /*11fd0*/  @!P1 LEA R10, P3, R21, R2.reuse, 0x2 ;  /* 0x00000002150a9211 */ /* 0x080fe200078610ff */
[----:B------:R0:W-:Y:S01]  /*11fe0*/  @!P0 ST.E.64 desc[UR8][R8.64], R130 ;  /* 0x0000008208008985 */ /* 0x0001e2000c101b08 */
[-C--:B------:R-:W-:Y:S02]  /*11ff0*/  @!P4 LEA.HI.X R5, R219, R3.reuse, R18, 0x2, P6 ;  /* 0x00000003db05c211 */ /* 0x080fe400030f1412 */
[----:B------:R-:W-:Y:S01]  /*12000*/  @!P1 LEA.HI.X R11, R21, R3, R0, 0x2, P3 ;  /* 0x00000003150b9211 */ /* 0x000fe200018f1400 */
[----:B-1----:R-:W-:Y:S01]  /*12010*/  VIADD R15, R19, 0xf8 ;  /* 0x000000f8130f7836 */ /* 0x002fe20000000000 */
[----:B------:R-:W-:Y:S01]  /*12020*/  SHF.R.S32.HI R7, RZ, 0x1f, R17 ;  /* 0x0000001fff077819 */ /* 0x000fe20000011411 */
[----:B------:R0:W-:Y:S01]  /*12030*/  @!P4 ST.E.64 desc[UR8][R4.64], R134 ;  /* 0x000000860400c985 */ /* 0x0001e2000c101b08 */
[----:B------:R-:W-:-:S02]  /*12040*/  @!P2 LEA R12, P6, R17, R2, 0x2 ;  /* 0x00000002110ca211 */ /* 0x000fc400078c10ff */
[----:B------:R-:W-:Y:S02]  /*12050*/  ISETP.GE.AND P0, PT, R15, UR4, PT ;  /* 0x000000040f007c0c */ /* 0x000fe4000bf06270 */
[----:B------:R-:W-:Y:S02]  /*12060*/  SHF.R.S32.HI R0, RZ, 0x1f, R215 ;  /* 0x0000001fff007819 */ /* 0x000fe400000114d7 */
[----:B------:R-:W-:Y:S02]  /*12070*/  @!P5 LEA R6, P3, R215, R2, 0x2 ;  /* 0x00000002d706d211 */ /* 0x000fe400078610ff */
[-C--:B------:R-:W-:Y:S02]  /*12080*/  @!P2 LEA.HI.X R13, R17, R3.reuse, R7, 0x2, P6 ;  /* 0x00000003110da211 */ /* 0x080fe400030f1407 */
[----:B------:R-:W-:-:S05]  /*12090*/  @!P5 LEA.HI.X R7, R215, R3, R0, 0x2, P3 ;  /* 0x00000003d707d211 */ /* 0x000fca00018f1400 */
[----:B------:R0:W-:Y:S04]  /*120a0*/  @!P5 ST.E.64 desc[UR8][R6.64], R138 ;  /* 0x0000008a0600d985 */ /* 0x0001e8000c101b08 */
[----:B------:R0:W-:Y:S04]  /*120b0*/  @!P1 ST.E.64 desc[UR8][R10.64], R142 ;  /* 0x0000008e0a009985 */ /* 0x0001e8000c101b08 */
[----:B------:R0:W-:Y:S01]  /*120c0*/  @!P2 ST.E.64 desc[UR8][R12.64], R146 ;  /* 0x000000920c00a985 */ /* 0x0001e2000c101b08 */
[----:B------:R-:W-:Y:S05]  /*120d0*/  @P0 BRA `(.L_x_2392) ;  /* 0x0000001000380947 */ /* 0x000fea0003800000 */
[----:B------:R-:W-:Y:S01]  /*120e0*/  LEA R2, P0, R15, R2, 0x2 ;  /* 0x000000020f027211 */ /* 0x000fe200078010ff */
[----:B------:R-:W-:Y:S01]  /*120f0*/  ULDC.64 UR8, c[0x0][0x208] ;  /* 0x0000820000087ab9 */ /* 0x000fe20000000a00 */
[----:B------:R-:W-:-:S04]  /*12100*/  SHF.R.S32.HI R0, RZ, 0x1f, R15 ;  /* 0x0000001fff007819 */ /* 0x000fc8000001140f */
[----:B------:R-:W-:-:S05]  /*12110*/  LEA.HI.X R3, R15, R3, R0, 0x2, P0 ;  /* 0x000000030f037211 */ /* 0x000fca00000f1400 */
[----:B------:R1:W-:Y:S01]  /*12120*/  ST.E.64 desc[UR8][R2.64], R150 ;  /* 0x0000009602007985 */ /* 0x0003e2000c101b08 */
[----:B------:R-:W-:Y:S05]  /*12130*/  BRA `(.L_x_2392) ;  /* 0x0000001000207947 */ /* 0x000fea0003800000 */
.L_x_2383:
        /* <DEDUP_REMOVED lines=38> */
.L_x_2395:
[----:B------:R-:W2:Y:S01]  /*123a0*/  LDL.LU R2, [R1+0x2c] ;  /* 0x00002c0001027983 */ /* 0x000ea20000300800 */
[----:B------:R-:W-:Y:S01]  /*123b0*/  R2UR UR9, R217 ;  /* 0x00000000d90972ca */ /* 0x000fe200000e0000 */
[----:B------:R-:W-:-:S12]  /*123c0*/  BSSY B1, `(.L_x_2396) ;  /* 0x000003f000017945 */ /* 0x000fd80003800000 */
[----:B------:R-:W-:Y:S01]  /*123d0*/  USEL UR12, UR9, URZ, !UP0 ;  /* 0x0000003f090c7287 */ /* 0x000fe2000c000000 */
[----:B--2---:R-:W-:-:S13]  /*123e0*/  R2UR UR8, R2 ;  /* 0x00000000020872ca */ /* 0x004fda00000e0000 */
[----:B------:R-:W-:Y:S01]  /*123f0*/  USEL UR13, UR8, URZ, !UP0 ;  /* 0x0000003f080d7287 */ /* 0x000fe2000c000000 */
[----:B------:R-:W-:Y:S11]  /*12400*/  @P0 BRA `(.L_x_2397) ;  /* 0x0000000000e80947 */ /* 0x000ff60003800000 */
[----:B------:R-:W0:Y:S01]  /*12410*/  S2R R4, SR_TID.X ;  /* 0x0000000000047919 */ /* 0x000e220000002100 */
[----:B------:R-:W1:Y:S01]  /*12420*/  LDC R9, c[0x0][0xbe8] ;  /* 0x0002fa00ff097b82 */ /* 0x000e620000000800 */
[----:B------:R-:W-:-:S13]  /*12430*/  R2UR UR8, R212 ;  /* 0x00000000d40872ca */ /* 0x000fda00000e0000 */
        /* <DEDUP_REMOVED lines=55> */
.L_x_2397:
[----:B------:R-:W-:Y:S05]  /*127b0*/  BSYNC B1 ;  /* 0x0000000000017941 */ /* 0x000fea0003800000 */
.L_x_2396:
        /* <DEDUP_REMOVED lines=11> */
[----:B------:R-:W-:Y:S01]  /*12870*/  R2UR UR14, R212 ;  /* 0x00000000d40e72ca */ /* 0x000fe200000e0000 */
[----:B------:R-:W-:Y:S01]  /*12880*/  BSSY B1, `(.L_x_2398) ;  /* 0x000004e000017945 */ /* 0x000fe20003800000 */
        /* <DEDUP_REMOVED lines=77> */
.L_x_2399:
[----:B------:R-:W-:Y:S05]  /*12d60*/  BSYNC B1 ;  /* 0x0000000000017941 */ /* 0x000fea0003800000 */
.L_x_2398:
        /* <DEDUP_REMOVED lines=22> */
.L_x_2401:
[----:B------:R-:W-:Y:S05]  /*12ed0*/  BSYNC B1 ;  /* 0x0000000000017941 */ /* 0x000fea0003800000 */
.L_x_2400:
        /* <DEDUP_REMOVED lines=22> */
.L_x_2403:
[----:B------:R-:W-:Y:S05]  /*13040*/  BSYNC B1 ;  /* 0x0000000000017941 */ /* 0x000fea0003800000 */
.L_x_2402:
        /* <DEDUP_REMOVED lines=23> */
.L_x_2392:
[----:B------:R-:W-:Y:S05]  /*131c0*/  BSYNC B0 ;  /* 0x0000000000007941 */ /* 0x000fea0003800000 */
.L_x_2382:
[----:B------:R-:W-:Y:S02]  /*131d0*/  ULDC UR4, c[0x0][0xc3c] ;  /* 0x00030f0000047ab9 */ /* 0x000fe40000000800 */
[----:B------:R-:W-:-:S06]  /*131e0*/  UISETP.GE.AND UP0, UPT, UR7, UR4, UPT ;  /* 0x000000040700728c */ /* 0x000fcc000bf06270 */
[----:B------:R-:W-:-:S13]  /*131f0*/  PLOP3.LUT P0, PT, PT, PT, UP0, 0x80, 0x0 ;  /* 0x000000000000781c */ /* 0x000fda0003f0f008 */
[----:B------:R-:W-:Y:S05]  /*13200*/  @!P0 BRA `(.L_x_2404) ;  /* 0xfffffedc00d88947 */ /* 0x000fea000383ffff */
[----:B------:R-:W-:Y:S05]  /*13210*/  EXIT ;  /* 0x000000000000794d */ /* 0x000fea0003800000 */
.L_x_2345:
        /* <DEDUP_REMOVED lines=18> */
.L_x_2405:
        /* <DEDUP_REMOVED lines=44> */
.L_x_2409:
        /* <DEDUP_REMOVED lines=40> */
.L_x_2407:
        /* <DEDUP_REMOVED lines=12> */
.L_x_2410:
        /* <DEDUP_REMOVED lines=63> */
.L_x_2411:
        /* <DEDUP_REMOVED lines=62> */
.L_x_2412:
[----:B01----:R-:W-:-:S05]  /*14110*/  LOP3.LUT R3, RZ, R2, RZ, 0x33, !PT ;  /* 0x00000002ff037212 */ /* 0x003fca00078e33ff */
[----:B------:R-:W-:-:S05]  /*14120*/  IMAD.IADD R2, R4, 0x1, R3 ;  /* 0x0000000104027824 */ /* 0x000fca00078e0203 */
[----:B------:R1:W-:Y:S01]  /*14130*/  STL [R1+0x4], R2 ;  /* 0x0000040201007387 */ /* 0x0003e20000100800 */
[----:B------:R-:W-:Y:S05]  /*14140*/  BRA `(.L_x_2413) ;  /* 0x0000000000107947 */ /* 0x000fea0003800000 */
.L_x_2408:
[----:B------:R-:W-:Y:S01]  /*14150*/  IMAD.U32 R2, RZ, RZ, UR6 ;  /* 0x00000006ff027e24 */ /* 0x000fe2000f8e00ff */
[----:B------:R0:W-:Y:S04]  /*14160*/  STL [R1+0x4], RZ ;  /* 0x000004ff01007387 */ /* 0x0001e80000100800 */
[----:B------:R0:W-:Y:S04]  /*14170*/  STL [R1+0x8], RZ ;  /* 0x000008ff01007387 */ /* 0x0001e80000100800 */
[----:B------:R0:W-:Y:S02]  /*14180*/  STL [R1], R2 ;  /* 0x0000000201007387 */ /* 0x0001e40000100800 */
.L_x_2413:
        /* <DEDUP_REMOVED lines=10> */
.L_x_2406:
[----:B0-2---:R-:W2:Y:S01]  /*14230*/  LDL R0, [R1+0xc] ;  /* 0x00000c0001007983 */ /* 0x005ea20000100800 */
[----:B------:R-:W-:Y:S01]  /*14240*/  ULDC UR4, c[0x0][0xc3c] ;  /* 0x00030f0000047ab9 */ /* 0x000fe20000000800 */
[----:B------:R-:W-:Y:S02]  /*14250*/  IMAD.MOV.U32 R19, RZ, RZ, RZ ;  /* 0x000000ffff137224 */ /* 0x000fe400078e00ff */
[----:B------:R0:W-:Y:S01]  /*14260*/  STL [R1+0x58], RZ ;  /* 0x000058ff01007387 */ /* 0x0001e20000100800 */
[----:B--2---:R-:W-:Y:S01]  /*14270*/  ISETP.GE.AND P0, PT, R0, UR4, PT ;  /* 0x0000000400007c0c */ /* 0x004fe2000bf06270 */
[----:B------:R-:W-:-:S05]  /*14280*/  IMAD.MOV.U32 R0, RZ, RZ, 0x1 ;  /* 0x00000001ff007424 */ /* 0x000fca00078e00ff */
[----:B------:R0:W-:Y:S07]  /*14290*/  STL [R1+0x14], R0 ;  /* 0x0000140001007387 */ /* 0x0001ee0000100800 */
[----:B------:R-:W-:Y:S05]  /*142a0*/  @P0 BRA `(.L_x_2414) ;  /* 0x0000006800600947 */ /* 0x000fea0003800000 */
[----:B------:R-:W2:Y:S01]  /*142b0*/  S2UR UR5, SR_CgaCtaId ;  /* 0x00000000000579c3 */ /* 0x000ea20000008800 */
[C---:B0-----:R-:W-:Y:S01]  /*142c0*/  IMAD.SHL.U32 R0, R6.reuse, 0x8, RZ ;  /* 0x0000000806007824 */ /* 0x041fe200078e00ff */
[----:B------:R-:W-:Y:S01]  /*142d0*/  LOP3.LUT R4, R6, 0x7f, RZ, 0xc0, !PT ;  /* 0x0000007f06047812 */ /* 0x000fe200078ec0ff */
[----:B------:R-:W-:Y:S01]  /*142e0*/  UMOV UR4, 0x400 ;  /* 0x0000040000047882 */ /* 0x000fe20000000000 */
[----:B------:R-:W-:Y:S01]  /*142f0*/  BSSY B8, `(.L_x_2414) ;  /* 0x0000693000087945 */ /* 0x000fe20003800000 */
[----:B------:R-:W-:Y:S01]  /*14300*/  IMAD.MOV.U32 R19, RZ, RZ, RZ ;  /* 0x000000ffff137224 */ /* 0x000fe200078e00ff */
[----:B------:R-:W-:Y:S01]  /*14310*/  LOP3.LUT R3, R0, 0x1f8, RZ, 0xc0, !PT ;  /* 0x000001f800037812 */ /* 0x000fe200078ec0ff */
[----:B-1----:R-:W-:Y:S01]  /*14320*/  IMAD.SHL.U32 R2, R4, 0x8, RZ ;  /* 0x0000000804027824 */ /* 0x002fe200078e00ff */
        /* <DEDUP_REMOVED lines=9> */
[----:B--2---:R-:W-:-:S06]  /*143c0*/  ULEA UR4, UR5, UR4, 0x18 ;  /* 0x0000000405047291 */ /* 0x004fcc000f8ec03f */
[----:B------:R-:W-:-:S04]  /*143d0*/  IMAD.U32 R18, RZ, RZ, UR4 ;  /* 0x00000004ff127e24 */ /* 0x000fc8000f8e00ff */
[----:B------:R-:W-:-:S05]  /*143e0*/  IMAD R3, R3, 0x2, R18 ;  /* 0x0000000203037824 */ /* 0x000fca00078e0212 */
[----:B------:R0:W-:Y:S04]  /*143f0*/  STL [R1+0x24], R3 ;  /* 0x0000240301007387 */ /* 0x0001e80000100800 */
[----:B------:R1:W-:Y:S04]  /*14400*/  STL [R1+0x14], R2 ;  /* 0x0000140201007387 */ /* 0x0003e80000100800 */
[----:B------:R2:W-:Y:S01]  /*14410*/  STL [R1+0x58], RZ ;  /* 0x000058ff01007387 */ /* 0x0005e20000100800 */
[C---:B0-----:R-:W-:Y:S02]  /*14420*/  LOP3.LUT R3, R0.reuse, 0x40, RZ, 0xfc, !PT ;  /* 0x0000004000037812 */ /* 0x041fe400078efcff */
[----:B-1----:R-:W-:-:S02]  /*14430*/  LOP3.LUT R2, R0, 0x80, RZ, 0xfc, !PT ;  /* 0x0000008000027812 */ /* 0x002fc400078efcff */
[----:B--2---:R-:W-:-:S07]  /*14440*/  LOP3.LUT R0, R0, 0xc0, RZ, 0xfc, !PT ;  /* 0x000000c000007812 */ /* 0x004fce00078efcff */
.L_x_2529:
[----:B------:R-:W2:Y:S01]  /*14450*/  LDL R0, [R1+0xc] ;  /* 0x00000c0001007983 */ /* 0x000ea20000100800 */
[----:B------:R-:W2:Y:S01]  /*14460*/  LDC.64 R2, c[0x0][0xc88] ;  /* 0x00032200ff027b82 */ /* 0x000ea20000000a00 */
[----:B------:R-:W-:Y:S01]  /*14470*/  ULDC.64 UR4, c[0x0][0x208] ;  /* 0x0000820000047ab9 */ /* 0x000fe20000000a00 */
[----:B--2---:R-:W-:-:S05]  /*14480*/  IMAD.WIDE R2, R0, 0x4, R2 ;  /* 0x0000000400027825 */ /* 0x004fca00078e0202 */
[----:B------:R-:W2:Y:S01]  /*14490*/  LDG.E R11, desc[UR4][R2.64] ;  /* 0x00000004020b7981 */ /* 0x000ea2000c1e1900 */
[----:B------:R-:W-:Y:S05]  /*144a0*/  YIELD ;  /* 0x0000000000007946 */ /* 0x000fea0003800000 */
[----:B------:R-:W-:Y:S01]  /*144b0*/  ULDC.64 UR4, c[0x0][0xa28] ;  /* 0x00028a0000047ab9 */ /* 0x000fe20000000a00 */
[----:B------:R-:W-:Y:S01]  /*144c0*/  IMAD.MOV.U32 R0, RZ, RZ, RZ ;  /* 0x000000ffff007224 */ /* 0x000fe200078e00ff */
[----:B------:R-:W-:Y:S01]  /*144d0*/  ISETP.NE.U32.AND P0, PT, RZ, UR4, PT ;  /* 0x00000004ff007c0c */ /* 0x000fe2000bf05070 */
[----:B------:R-:W-:Y:S01]  /*144e0*/  ULDC.64 UR10, c[0x0][0x208] ;  /* 0x00008200000a7ab9 */ /* 0x000fe20000000a00 */
[----:B01----:R-:W-:Y:S01]  /*144f0*/  IMAD.MOV.U32 R6, RZ, RZ, RZ ;  /* 0x000000ffff067224 */ /* 0x003fe200078e00ff */
        /* <DEDUP_REMOVED lines=48> */
.L_x_2415:
[----:B------:R-:W2:Y:S01]  /*14800*/  LDL.LU R7, [R1+0x8] ;  /* 0x0000080001077983 */ /* 0x000ea20000300800 */
[----:B------:R-:W-:Y:S02]  /*14810*/  ULDC.64 UR4, c[0x0][0xa20] ;  /* 0x0002880000047ab9 */ /* 0x000fe40000000a00 */
[----:B------:R-:W-:-:S04]  /*14820*/  ISETP.NE.U32.AND P1, PT, RZ, UR4, PT ;  /* 0x00000004ff007c0c */ /* 0x000fc8000bf25070 */
[----:B------:R-:W-:Y:S02]  /*14830*/  ISETP.NE.AND.EX P1, PT, RZ, UR5, PT, P1 ;  /* 0x00000005ff007c0c */ /* 0x000fe4000bf25310 */
[C---:B--2---:R-:W-:Y:S02]  /*14840*/  LOP3.LUT R2, R7.reuse, 0xff000000, RZ, 0xc0, !PT ;  /* 0xff00000007027812 */ /* 0x044fe400078ec0ff */
        /* <DEDUP_REMOVED lines=11> */
[----:B--2---:R-:W-:-:S05]  /*14900*/  IADD3.X R7, R10, UR5, RZ, P0, !PT ;  /* 0x000000050a077c10 */ /* 0x004fca00087fe4ff */
[----:B------:R2:W5:Y:S01]  /*14910*/  LDG.E R6, desc[UR6][R6.64] ;  /* 0x0000000606067981 */ /* 0x000562000c1e1900 */
[----:B------:R-:W-:Y:S05]  /*14920*/  BRA `(.L_x_2417) ;  /* 0x0000000000147947 */ /* 0x000fea0003800000 */
.L_x_2416:
[----:B------:R-:W-:Y:S05]  /*14930*/  @!P0 BRA `(.L_x_2417) ;  /* 0x0000000000108947 */ /* 0x000fea0003800000 */
[----:B------:R-:W-:Y:S02]  /*14940*/  ULDC.64 UR4, c[0x0][0x208] ;  /* 0x0000820000047ab9 */ /* 0x000fe40000000a00 */
[----:B------:R-:W3:Y:S04]  /*14950*/  LDG.E R6, desc[UR4][R4.64] ;  /* 0x0000000404067981 */ /* 0x000ee8000c1e1900 */
[----:B------:R-:W3:Y:S02]  /*14960*/  LDG.E R4, desc[UR4][R4.64+0x4] ;  /* 0x0000040404047981 */ /* 0x000ee4000c1e1900 */
[----:B---3--:R-:W-:-:S07]  /*14970*/  IMAD.IADD R6, R4, 0x1, -R6 ;  /* 0x0000000104067824 */ /* 0x008fce00078e0a06 */
.L_x_2417:
[----:B------:R-:W3:Y:S01]  /*14980*/  LDL R5, [R1+0x4] ;  /* 0x0000040001057983 */ /* 0x000ee20000100800 */
[----:B-----5:R-:W-:Y:S01]  /*14990*/  IMAD.IADD R6, R6, 0x1, -R0 ;  /* 0x0000000106067824 */ /* 0x020fe200078e0a00 */
[----:B------:R-:W-:Y:S01]  /*149a0*/  BSSY B0, `(.L_x_2418) ;  /* 0x000003a000007945 */ /* 0x000fe20003800000 */
[----:B------:R-:W4:Y:S02]  /*149b0*/  LDC R0, c[0x0][0x448] ;  /* 0x00011200ff007b82 */ /* 0x000f240000000800 */
[----:B----4-:R-:W-:-:S13]  /*149c0*/  ISETP.NE.AND P0, PT, R0, 0x1, PT ;  /* 0x000000010000780c */ /* 0x010fda0003f05270 */
[----:B--2---:R-:W2:Y:S08]  /*149d0*/  @P0 LDC R3, c[0x0][0x44c] ;  /* 0x00011300ff030b82 */ /* 0x004eb00000000800 */
[----:B------:R-:W4:Y:S01]  /*149e0*/  @P0 LDC R4, c[0x0][0x450] ;  /* 0x00011400ff040b82 */ /* 0x000f220000000800 */
[----:B---3--:R-:W-:Y:S02]  /*149f0*/  IMAD.SHL.U32 R0, R5, 0x80, RZ ;  /* 0x0000008005007824 */ /* 0x008fe400078e00ff */
[----:B------:R-:W-:-:S02]  /*14a00*/  IMAD.MOV.U32 R5, RZ, RZ, RZ ;  /* 0x000000ffff057224 */ /* 0x000fc400078e00ff */
[----:B------:R-:W-:Y:S02]  /*14a10*/  VIADD R0, R0, 0x7f ;  /* 0x0000007f00007836 */ /* 0x000fe40000000000 */
[----:B------:R-:W-:Y:S02]  /*14a20*/  IMAD.MOV.U32 R10, RZ, RZ, R5 ;  /* 0x000000ffff0a7224 */ /* 0x000fe400078e0005 */
[----:B--2---:R-:W-:-:S05]  /*14a30*/  @P0 IMAD.HI.U32 R3, R0, R3, RZ ;  /* 0x0000000300030227 */ /* 0x004fca00078e00ff */
[----:B----4-:R-:W-:Y:S01]  /*14a40*/  @P0 SHF.R.U32.HI R0, RZ, R4, R3 ;  /* 0x00000004ff000219 */ /* 0x010fe20000011603 */
[C---:B------:R-:W-:Y:S01]  /*14a50*/  VIADD R3, R6.reuse, 0x4f ;  /* 0x0000004f06037836 */ /* 0x040fe20000000000 */
[----:B------:R-:W-:Y:S02]  /*14a60*/  IADD3 R6, R6, 0x50, -R9 ;  /* 0x0000005006067810 */ /* 0x000fe40007ffe809 */
[----:B01----:R-:W-:Y:S01]  /*14a70*/  LOP3.LUT R9, R2, 0xff, RZ, 0xc0, !PT ;  /* 0x000000ff02097812 */ /* 0x003fe200078ec0ff */
[----:B------:R-:W-:-:S04]  /*14a80*/  IMAD.HI R3, R3, 0x66666667, RZ ;  /* 0x6666666703037827 */ /* 0x000fc800078e02ff */
[----:B------:R-:W-:Y:S01]  /*14a90*/  IMAD.IADD R0, R6, 0x1, R0 ;  /* 0x0000000106007824 */ /* 0x000fe200078e0200 */
[----:B------:R-:W-:-:S03]  /*14aa0*/  SHF.R.U32.HI R4, RZ, 0x1f, R3 ;  /* 0x0000001fff047819 */ /* 0x000fc60000011603 */
[----:B------:R-:W-:Y:S01]  /*14ab0*/  IMAD.HI R0, R0, 0x66666667, RZ ;  /* 0x6666666700007827 */ /* 0x000fe200078e02ff */
[----:B------:R-:W-:-:S04]  /*14ac0*/  LEA.HI.SX32 R4, R3, R4, 0x1b ;  /* 0x0000000403047211 */ /* 0x000fc800078fdaff */
[----:B------:R-:W-:-:S04]  /*14ad0*/  SHF.R.U32.HI R3, RZ, 0x1f, R0 ;  /* 0x0000001fff037819 */ /* 0x000fc80000011600 */
[----:B------:R-:W-:Y:S02]  /*14ae0*/  LEA.HI.SX32 R3, R0, R3, 0x1b ;  /* 0x0000000300037211 */ /* 0x000fe400078fdaff */
[----:B------:R-:W-:Y:S02]  /*14af0*/  SHF.R.U32.HI R0, RZ, 0x10, R2 ;  /* 0x00000010ff007819 */ /* 0x000fe40000011602 */
[----:B------:R-:W-:Y:S02]  /*14b00*/  VIMNMX R8, R4, R3, PT ;  /* 0x0000000304087248 */ /* 0x000fe40003fe0100 */
[----:B------:R-:W-:Y:S02]  /*14b10*/  ISETP.NE.AND P0, PT, R0, RZ, PT ;  /* 0x000000ff0000720c */ /* 0x000fe40003f05270 */
[----:B------:R-:W-:Y:S01]  /*14b20*/  ISETP.GE.AND P1, PT, R8, 0x1, PT ;  /* 0x000000010800780c */ /* 0x000fe20003f26270 */
[----:B------:R0:W-:Y:S04]  /*14b30*/  STL [R1+0x38], R8 ;  /* 0x0000380801007387 */ /* 0x0001e80000100800 */
[----:B------:R0:W-:Y:S04]  /*14b40*/  STL [R1+0x3c], R5 ;  /* 0x00003c0501007387 */ /* 0x0001e80000100800 */
[----:B------:R0:W-:Y:S02]  /*14b50*/  STL [R1+0x48], R9 ;  /* 0x0000480901007387 */ /* 0x0001e40000100800 */
[----:B------:R-:W1:Y:S02]  /*14b60*/  @!P0 LDC R0, c[0x0][0x9f0] ;  /* 0x00027c00ff008b82 */ /* 0x000e640000000800 */
[----:B------:R-:W-:Y:S05]  /*14b70*/  @!P1 BRA `(.L_x_2419) ;  /* 0x0000000000709947 */ /* 0x000fea0003800000 */
[----:B-1----:R-:W-:-:S04]  /*14b80*/  IABS R4, R0 ;  /* 0x0000000000047213 */ /* 0x002fc80000000000 */
[----:B------:R-:W1:Y:S08]  /*14b90*/  I2F.RP R2, R4 ;  /* 0x0000000400027306 */ /* 0x000e700000209400 */
[----:B-1----:R-:W1:Y:S02]  /*14ba0*/  MUFU.RCP R2, R2 ;  /* 0x0000000200027308 */ /* 0x002e640000001000 */
[----:B-1----:R-:W-:-:S06]  /*14bb0*/  VIADD R2, R2, 0xffffffe ;  /* 0x0ffffffe02027836 */ /* 0x002fcc0000000000 */
[----:B------:R-:W1:Y:S02]  /*14bc0*/  F2I.FTZ.U32.TRUNC.NTZ R3, R2 ;  /* 0x0000000200037305 */ /* 0x000e64000021f000 */
[----:B-1----:R-:W-:-:S04]  /*14bd0*/  IMAD.MOV R2, RZ, RZ, -R3 ;  /* 0x000000ffff027224 */ /* 0x002fc800078e0a03 */
[----:B0-----:R-:W-:Y:S02]  /*14be0*/  IMAD R5, R2, R4, RZ ;  /* 0x0000000402057224 */ /* 0x001fe400078e02ff */
[----:B------:R-:W-:-:S04]  /*14bf0*/  IMAD.MOV.U32 R2, RZ, RZ, RZ ;  /* 0x000000ffff027224 */ /* 0x000fc800078e00ff */
[----:B------:R-:W-:Y:S01]  /*14c00*/  IMAD.HI.U32 R7, R3, R5, R2 ;  /* 0x0000000503077227 */ /* 0x000fe200078e0002 */
        /* <DEDUP_REMOVED lines=19> */
.L_x_2419:
[----:B------:R-:W-:Y:S05]  /*14d40*/  BSYNC B0 ;  /* 0x0000000000007941 */ /* 0x000fea0003800000 */
.L_x_2418:
[----:B-1----:R-:W-:Y:S01]  /*14d50*/  IMAD.MOV.U32 R0, RZ, RZ, R10 ;  /* 0x000000ffff007224 */ /* 0x002fe200078e000a */
[----:B------:R-:W-:Y:S03]  /*14d60*/  BSSY B7, `(.L_x_2420) ;  /* 0x00004ca000077945 */ /* 0x000fe60003800000 */
[----:B------:R-:W-:-:S05]  /*14d70*/  IMAD R2, R9, R0, RZ ;  /* 0x0000000009027224 */ /* 0x000fca00078e02ff */
[----:B------:R-:W-:Y:S01]  /*14d80*/  VIADDMNMX R0, R2, R0, R8, PT ;  /* 0x0000000002007246 */ /* 0x000fe20003800108 */
[----:B------:R1:W-:Y:S03]  /*14d90*/  STL [R1+0x28], R2 ;  /* 0x0000280201007387 */ /* 0x0003e60000100800 */
[----:B------:R-:W-:Y:S01]  /*14da0*/  ISETP.GT.AND P0, PT, R0, R2, PT ;  /* 0x000000020000720c */ /* 0x000fe20003f04270 */
[----:B------:R1:W-:-:S12]  /*14db0*/  STL [R1+0x40], R0 ;  /* 0x0000400001007387 */ /* 0x0003d80000100800 */
[----:B------:R-:W-:Y:S05]  /*14dc0*/  @P0 BRA `(.L_x_2421) ;  /* 0x00000000004c0947 */ /* 0x000fea0003800000 */
[----:B-1----:R-:W1:Y:S02]  /*14dd0*/  S2R R0, SR_TID.X ;  /* 0x0000000000007919 */ /* 0x002e640000002100 */
[----:B-1----:R-:W-:-:S04]  /*14de0*/  LOP3.LUT R0, R0, 0x7f, RZ, 0xc0, !PT ;  /* 0x0000007f00007812 */ /* 0x002fc800078ec0ff */
[----:B------:R-:W-:-:S13]  /*14df0*/  ISETP.NE.AND P0, PT, R0, RZ, PT ;  /* 0x000000ff0000720c */ /* 0x000fda0003f05270 */
[----:B------:R-:W-:Y:S05]  /*14e00*/  @P0 BRA `(.L_x_2422) ;  /* 0x0000004800fc0947 */ /* 0x000fea0003800000 */
[----:B------:R-:W1:Y:S01]  /*14e10*/  S2R R3, SR_LANEID ;  /* 0x0000000000037919 */ /* 0x000e620000000000 */
[----:B------:R-:W-:Y:S01]  /*14e20*/  VOTEU.ANY UR4, UPT, PT ;  /* 0x0000000000047886 */ /* 0x000fe200038e0100 */
[----:B------:R-:W-:Y:S01]  /*14e30*/  ULDC.64 UR6, c[0x0][0x208] ;  /* 0x0000820000067ab9 */ /* 0x000fe20000000a00 */
[----:B------:R-:W1:Y:S08]  /*14e40*/  FLO.U32 R0, UR4 ;  /* 0x0000000400007d00 */ /* 0x000e7000080e0000 */
[----:B0-----:R-:W0:Y:S01]  /*14e50*/  POPC R5, UR4 ;  /* 0x0000000400057d09 */ /* 0x001e220008000000 */
[----:B-1----:R-:W-:-:S02]  /*14e60*/  ISETP.EQ.U32.AND P0, PT, R0, R3, PT ;  /* 0x000000030000720c */ /* 0x002fc40003f02070 */
[----:B------:R-:W0:Y:S11]  /*14e70*/  LDC.64 R2, c[0x0][0xc60] ;  /* 0x00031800ff027b82 */ /* 0x000e360000000a00 */
[----:B0-----:R-:W3:Y:S01]  /*14e80*/  @P0 ATOMG.E.ADD.STRONG.GPU PT, R3, desc[UR6][R2.64], R5 ;  /* 0x00000005020309a8 */ /* 0x001ee200081ee1c6 */
[----:B------:R-:W0:Y:S02]  /*14e90*/  S2R R4, SR_LTMASK ;  /* 0x0000000000047919 */ /* 0x000e240000003900 */
[----:B0-----:R-:W-:-:S04]  /*14ea0*/  LOP3.LUT R4, R4, UR4, RZ, 0xc0, !PT ;  /* 0x0000000404047c12 */ /* 0x001fc8000f8ec0ff */
[----:B------:R-:W0:Y:S01]  /*14eb0*/  POPC R7, R4 ;  /* 0x0000000400077309 */ /* 0x000e220000000000 */
[----:B---3--:R-:W0:Y:S02]  /*14ec0*/  SHFL.IDX PT, R0, R3, R0, 0x1f ;  /* 0x00001f0003007589 */ /* 0x008e2400000e0000 */
[----:B0-----:R-:W-:-:S05]  /*14ed0*/  IADD3 R0, R0, UR38, R7 ;  /* 0x0000002600007c10 */ /* 0x001fca000fffe007 */
[----:B------:R3:W-:Y:S01]  /*14ee0*/  STL [R1], R0 ;  /* 0x0000000001007387 */ /* 0x0007e20000100800 */
[----:B------:R-:W-:Y:S05]  /*14ef0*/  BRA `(.L_x_2422) ;  /* 0x0000004800c07947 */ /* 0x000fea0003800000 */
.L_x_2421:
[----:B-1----:R-:W-:Y:S01]  /*14f00*/  VIADD R0, R18, 0x24400 ;  /* 0x0002440012007836 */ /* 0x002fe20000000000 */
        /* <DEDUP_REMOVED lines=19> */
.L_x_2424:
[----:B------:R-:W-:Y:S05]  /*15040*/  BSYNC B6 ;  /* 0x0000000000067941 */ /* 0x000fea0003800000 */
.L_x_2423:
        /* <DEDUP_REMOVED lines=8> */
[----:B------:R1:W3:Y:S01]  /*150d0*/  LDC.64 R2, c[0x4][R0] ;  /* 0x0100000000027b82 */ /* 0x0002e20000000a00 */
[----:B------:R-:W-:Y:S02]  /*150e0*/  IMAD.U32 R4, RZ, RZ, UR6 ;  /* 0x00000006ff047e24 */ /* 0x000fe4000f8e00ff */
[----:B0-----:R-:W-:Y:S02]  /*150f0*/  IMAD.U32 R5, RZ, RZ, UR7 ;  /* 0x00000007ff057e24 */ /* 0x001fe4000f8e00ff */
[----:B------:R-:W-:Y:S02]  /*15100*/  IMAD.U32 R6, RZ, RZ, UR8 ;  /* 0x00000008ff067e24 */ /* 0x000fe4000f8e00ff */
[----:B------:R-:W-:-:S02]  /*15110*/  IMAD.U32 R7, RZ, RZ, UR9 ;  /* 0x00000009ff077e24 */ /* 0x000fc4000f8e00ff */
[----:B--2---:R-:W-:Y:S02]  /*15120*/  IMAD.U32 R10, RZ, RZ, UR4 ;  /* 0x00000004ff0a7e24 */ /* 0x004fe4000f8e00ff */
[----:B------:R-:W-:Y:S02]  /*15130*/  IMAD.U32 R11, RZ, RZ, UR5 ;  /* 0x00000005ff0b7e24 */ /* 0x000fe4000f8e00ff */
[----:B------:R-:W-:Y:S02]  /*15140*/  IMAD.MOV.U32 R8, RZ, RZ, 0x70 ;  /* 0x00000070ff087424 */ /* 0x000fe400078e00ff */
[----:B------:R-:W-:Y:S02]  /*15150*/  IMAD.MOV.U32 R12, RZ, RZ, 0x1 ;  /* 0x00000001ff0c7424 */ /* 0x000fe400078e00ff */
[----:B-1----:R-:W-:-:S07]  /*15160*/  IMAD.MOV.U32 R13, RZ, RZ, RZ ;  /* 0x000000ffff0d7224 */ /* 0x002fce00078e00ff */
[----:B------:R-:W-:-:S07]  /*15170*/  LEPC R20, `(.L_x_2427) ;  /* 0x000000001014794e */ /* 0x000fce0000000000 */
[----:B---3--:R-:W-:Y:S05]  /*15180*/  CALL.ABS.NOINC R2 ;  /* 0x0000000002007343 */ /* 0x008fea0003c00000 */
.L_x_2427:
        /* <DEDUP_REMOVED lines=16> */
.L_x_2426:
[----:B------:R-:W-:Y:S05]  /*15290*/  BSYNC B6 ;  /* 0x0000000000067941 */ /* 0x000fea0003800000 */
.L_x_2425:
[----:B------:R-:W3:Y:S01]  /*152a0*/  LDL.LU R4, [R1+0x1c] ;  /* 0x00001c0001047983 */ /* 0x000ee20000300800 */
[----:B------:R-:W-:-:S03]  /*152b0*/  ULDC.64 UR4, c[0x0][0x9f8] ;  /* 0x00027e0000047ab9 */ /* 0x000fc60000000a00 */
[----:B------:R-:W4:Y:S01]  /*152c0*/  LDL R7, [R1+0x10] ;  /* 0x0000100001077983 */ /* 0x000f220000100800 */
[----:B------:R-:W-:Y:S01]  /*152d0*/  ISETP.NE.U32.AND P0, PT, RZ, UR4, PT ;  /* 0x00000004ff007c0c */ /* 0x000fe2000bf05070 */
[----:B------:R-:W-:Y:S02]  /*152e0*/  ULDC.64 UR6, c[0x0][0x208] ;  /* 0x0000820000067ab9 */ /* 0x000fe40000000a00 */
[----:B------:R-:W5:Y:S01]  /*152f0*/  LDL R0, [R1+0x40] ;  /* 0x0000400001007983 */ /* 0x000f620000100800 */
[----:B------:R-:W-:-:S13]  /*15300*/  ISETP.NE.AND.EX P0, PT, RZ, UR5, PT, P0 ;  /* 0x00000005ff007c0c */ /* 0x000fda000bf05300 */
[----:B------:R-:W-:-:S04]  /*15310*/  @P0 IADD3 R2, P1, R17, UR4, RZ ;  /* 0x0000000411020c10 */ /* 0x000fc8000ff3e0ff */
[----:B---3--:R-:W-:Y:S01]  /*15320*/  @P0 IADD3.X R3, R4, UR5, RZ, P1, !PT ;  /* 0x0000000504030c10 */ /* 0x008fe20008ffe4ff */
[----:B------:R-:W-:-:S04]  /*15330*/  ULDC.64 UR4, c[0x0][0xa08] ;  /* 0x0002820000047ab9 */ /* 0x000fc80000000a00 */
[----:B----4-:R1:W0:Y:S02]  /*15340*/  @P0 LDG.E R7, desc[UR6][R2.64] ;  /* 0x0000000602070981 */ /* 0x010224000c1e1900 */
[----:B-1----:R-:W1:Y:S01]  /*15350*/  LDC.64 R2, c[0x0][0x418] ;  /* 0x00010600ff027b82 */ /* 0x002e620000000a00 */
[----:B-----5:R-:W-:Y:S01]  /*15360*/  VIADD R0, R0, 0xffffffff ;  /* 0xffffffff00007836 */ /* 0x020fe20000000000 */
[----:B0-----:R-:W-:Y:S01]  /*15370*/  SHF.R.S32.HI R8, RZ, 0x1f, R7 ;  /* 0x0000001fff087819 */ /* 0x001fe20000011407 */
[----:B------:R0:W-:Y:S04]  /*15380*/  @P0 STL [R1+0x10], R7 ;  /* 0x0000100701000387 */ /* 0x0001e80000100800 */
[----:B------:R0:W-:Y:S01]  /*15390*/  STL [R1+0x1c], R8 ;  /* 0x00001c0801007387 */ /* 0x0001e20000100800 */
[----:B-1----:R-:W-:Y:S01]  /*153a0*/  LOP3.LUT P0, RZ, R2, UR4, RZ, 0xfc, !PT ;  /* 0x0000000402ff7c12 */ /* 0x002fe2000f80fcff */
[----:B------:R-:W-:-:S03]  /*153b0*/  UMOV UR4, 0xffffffff ;  /* 0xffffffff00047882 */ /* 0x000fc60000000000 */
[----:B------:R-:W-:-:S04]  /*153c0*/  LOP3.LUT P0, RZ, R3, UR5, RZ, 0xfc, P0 ;  /* 0x0000000503ff7c12 */ /* 0x000fc8000800fcff */
[----:B------:R-:W-:Y:S01]  /*153d0*/  SEL R17, R7, RZ, !P0 ;  /* 0x000000ff07117207 */ /* 0x000fe20004000000 */
[----:B0-----:R-:W-:Y:S08]  /*153e0*/  BRA.DIV UR4, `(.L_x_2428) ;  /* 0x0000005e04b07947 */ /* 0x001ff0000b800000 */
[----:B------:R-:W0:Y:S02]  /*153f0*/  S2R R4, SR_TID.X ;  /* 0x0000000000047919 */ /* 0x000e240000002100 */
[----:B0-----:R-:W-:-:S04]  /*15400*/  SHF.R.U32.HI R4, RZ, 0x5, R4 ;  /* 0x00000005ff047819 */ /* 0x001fc80000011604 */
[----:B------:R-:W-:-:S05]  /*15410*/  LOP3.LUT R4, R4, 0x3, RZ, 0xc0, !PT ;  /* 0x0000000304047812 */ /* 0x000fca00078ec0ff */
[----:B------:R0:W1:Y:S02]  /*15420*/  SHFL.IDX PT, R14, R4, RZ, 0x1f ;  /* 0x00001fff040e7589 */ /* 0x00006400000e0000 */
.L_x_2545:
[----:B------:R-:W-:Y:S01]  /*15430*/  PLOP3.LUT P1, PT, PT, PT, PT, 0x8, 0x0 ;  /* 0x000000000000781c */ /* 0x000fe20003f2e170 */
[----:B------:R3:W-:Y:S01]  /*15440*/  STL [R1+0x8], R0 ;  /* 0x0000080001007387 */ /* 0x0007e20000100800 */
[----:B-1----:R-:W-:Y:S02]  /*15450*/  ISETP.NE.AND P0, PT, R14, RZ, PT ;  /* 0x000000ff0e00720c */ /* 0x002fe40003f05270 */
[----:B0-----:R-:W-:-:S05]  /*15460*/  P2R R4, PR, RZ, 0x2 ;  /* 0x00000002ff047803 */ /* 0x001fca0000000000 */
[----:B------:R3:W-:Y:S06]  /*15470*/  STL [R1+0x20], R4 ;  /* 0x0000200401007387 */ /* 0x0007ec0000100800 */
[----:B------:R-:W-:Y:S05]  /*15480*/  @P0 BRA `(.L_x_2429) ;  /* 0x0000000400440947 */ /* 0x000fea0003800000 */
[----:B------:R-:W-:-:S03]  /*15490*/  UMOV UR4, 0xffffffff ;  /* 0xffffffff00047882 */ /* 0x000fc60000000000 */
[----:B------:R-:W-:Y:S05]  /*154a0*/  BRA.DIV UR4, `(.L_x_2430) ;  /* 0x0000005e04b47947 */ /* 0x000fea000b800000 */
[----:B------:R-:W-:-:S13]  /*154b0*/  ELECT P6, URZ, PT ;  /* 0x00000000003f782f */ /* 0x000fda00038c0000 */
.L_x_2548:
[----:B------:R-:W-:Y:S05]  /*154c0*/  @!P6 BRA `(.L_x_2429) ;  /* 0x000000040034e947 */ /* 0x000fea0003800000 */
[----:B------:R-:W-:-:S04]  /*154d0*/  ISETP.NE.U32.AND P0, PT, R2, RZ, PT ;  /* 0x000000ff0200720c */ /* 0x000fc80003f05070 */
[----:B------:R-:W-:-:S13]  /*154e0*/  ISETP.NE.AND.EX P0, PT, R3, RZ, PT, P0 ;  /* 0x000000ff0300720c */ /* 0x000fda0003f05300 */
[----:B------:R-:W-:Y:S05]  /*154f0*/  @!P0 BRA `(.L_x_2431) ;  /* 0x0000000000548947 */ /* 0x000fea0003800000 */
[----:B------:R-:W0:Y:S01]  /*15500*/  LDC R6, c[0x0][0x43c] ;  /* 0x00010f00ff067b82 */ /* 0x000e220000000800 */
[----:B------:R-:W-:Y:S01]  /*15510*/  IMAD.MOV.U32 R9, RZ, RZ, R0 ;  /* 0x000000ffff097224 */ /* 0x000fe200078e0000 */
[----:B------:R-:W-:Y:S01]  /*15520*/  ULDC.64 UR4, c[0x0][0x428] ;  /* 0x00010a0000047ab9 */ /* 0x000fe20000000a00 */
[----:B------:R-:W-:Y:S02]  /*15530*/  ULDC.64 UR6, c[0x0][0x208] ;  /* 0x0000820000067ab9 */ /* 0x000fe40000000a00 */
[----:B---3--:R-:W-:Y:S01]  /*15540*/  IMAD.MOV.U32 R0, RZ, RZ, R9 ;  /* 0x000000ffff007224 */ /* 0x008fe200078e0009 */
[----:B0-----:R-:W-:-:S13]  /*15550*/  ISETP.NE.AND P0, PT, R6, 0x1, PT ;  /* 0x000000010600780c */ /* 0x001fda0003f05270 */
[----:B------:R-:W0:Y:S02]  /*15560*/  @P0 LDC.64 R4, c[0x0][0x440] ;  /* 0x00011000ff040b82 */ /* 0x000e240000000a00 */
[----:B0-----:R-:W-:-:S05]  /*15570*/  @P0 IMAD.HI.U32 R4, R9, R4, RZ ;  /* 0x0000000409040227 */ /* 0x001fca00078e00ff */
        /* <DEDUP_REMOVED lines=13> */
.L_x_2431:
[----:B0-----:R-:W4:Y:S01]  /*15650*/  LDL R2, [R1+0x14] ;  /* 0x0000140001027983 */ /* 0x001f220000100800 */
[----:B---3--:R-:W-:Y:S01]  /*15660*/  IMAD R0, R19, 0x8, R18 ;  /* 0x0000000813007824 */ /* 0x008fe200078e0212 */
[----:B----4-:R-:W-:-:S04]  /*15670*/  SHF.L.U32 R2, R2, 0x1f, RZ ;  /* 0x0000001f02027819 */ /* 0x010fc800000006ff */
[----:B------:R-:W0:Y:S02]  /*15680*/  SYNCS.PHASECHK.TRANS64.TRYWAIT P0, [R0+URZ+0x38840], R2 ;  /* 0x03884002000075a7 */ /* 0x000e24000800017f */
[----:B0-----:R-:W-:Y:S05]  /*15690*/  @!P0 BRA `(.L_x_2432) ;  /* 0x0000005c00588947 */ /* 0x001fea0003800000 */
.L_x_2549:
[----:B------:R-:W1:Y:S02]  /*156a0*/  S2R R3, SR_TID.X ;  /* 0x0000000000037919 */ /* 0x000e640000002100 */
[----:B-1----:R-:W-:-:S04]  /*156b0*/  LOP3.LUT R3, R3, 0x7f, RZ, 0xc0, !PT ;  /* 0x0000007f03037812 */ /* 0x002fc800078ec0ff */
[----:B------:R-:W-:-:S13]  /*156c0*/  ISETP.NE.AND P0, PT, R3, RZ, PT ;  /* 0x000000ff0300720c */ /* 0x000fda0003f05270 */
[----:B------:R-:W-:Y:S05]  /*156d0*/  @P0 BRA `(.L_x_2433) ;  /* 0x00000000001c0947 */ /* 0x000fea0003800000 */
[----:B------:R-:W1:Y:S01]  /*156e0*/  S2R R3, SR_TID.X ;  /* 0x0000000000037919 */ /* 0x000e620000002100 */
[----:B0-----:R-:W-:-:S04]  /*156f0*/  IMAD.MOV.U32 R2, RZ, RZ, 0xa000 ;  /* 0x0000a000ff027424 */ /* 0x001fc800078e00ff */
[----:B------:R3:W-:Y:S01]  /*15700*/  SYNCS.ARRIVE.TRANS64 RZ, [R0+URZ+0x38830], R2 ;  /* 0x0388300200ff79a7 */ /* 0x0007e2000800003f */
[----:B-1----:R-:W-:-:S04]  /*15710*/  LOP3.LUT R3, R3, 0x1f, RZ, 0xc0, !PT ;  /* 0x0000001f03037812 */ /* 0x002fc800078ec0ff */
[----:B------:R-:W-:-:S13]  /*15720*/  ISETP.NE.AND P0, PT, R3, RZ, PT ;  /* 0x000000ff0300720c */ /* 0x000fda0003f05270 */
[----:B---3--:R-:W-:Y:S05]  /*15730*/  @!P0 BRA `(.L_x_2433) ;  /* 0x0000000000048947 */ /* 0x008fea0003800000 */
[----:B------:R-:W-:Y:S01]  /*15740*/  BPT.TRAP 0x1 ;  /* 0x000000040000795c */ /* 0x000fe20000300000 */
.L_x_2433:
[----:B------:R-:W3:Y:S04]  /*15750*/  LDL R3, [R1+0x8] ;  /* 0x0000080001037983 */ /* 0x000ee80000100800 */
[----:B0-----:R-:W4:Y:S01]  /*15760*/  LDL R2, [R1+0x18] ;  /* 0x0000180001027983 */ /* 0x001f220000100800 */
        /* <DEDUP_REMOVED lines=20> */
[----:B----4-:R-:W-:-:S13]  /*158b0*/  R2UR UR5, R2 ;  /* 0x00000000020572ca */ /* 0x010fda00000e0000 */
[----:B------:R-:W-:Y:S02]  /*158c0*/  UIMAD UR11, UR11, 0x50, UR5 ;  /* 0x000000500b0b78a4 */ /* 0x000fe4000f8e0205 */
[----:B------:R-:W-:-:S09]  /*158d0*/  UIADD3.X UR5, URZ, UR37, URZ, UP0, !UPT ;  /* 0x000000253f057290 */ /* 0x000fd200087fe43f */
[----:B------:R1:W-:Y:S02]  /*158e0*/  UTMALDG.4D [UR8], [UR4], desc[UR6] ;  /* 0x00000608040075b4 */ /* 0x0003e40008019000 */
[----:B-1----:R-:W-:Y:S01]  /*158f0*/  UMOV UR8, UR15 ;  /* 0x0000000f00087c82 */ /* 0x002fe20008000000 */
[----:B------:R-:W-:Y:S02]  /*15900*/  UMOV UR10, UR16 ;  /* 0x00000010000a7c82 */ /* 0x000fe40008000000 */
[----:B------:R1:W-:Y:S02]  /*15910*/  UTMALDG.4D [UR8], [UR4], desc[UR6] ;  /* 0x00000608040075b4 */ /* 0x0003e40008019000 */
[----:B-1----:R-:W-:Y:S01]  /*15920*/  UMOV UR8, UR17 ;  /* 0x0000001100087c82 */ /* 0x002fe20008000000 */
[----:B------:R-:W-:Y:S01]  /*15930*/  UMOV UR10, UR14 ;  /* 0x0000000e000a7c82 */ /* 0x000fe20008000000 */
[----:B------:R-:W-:Y:S01]  /*15940*/  UMOV UR14, 0xc0 ;  /* 0x000000c0000e7882 */ /* 0x000fe20000000000 */
[----:B------:R1:W-:Y:S02]  /*15950*/  UTMALDG.4D [UR8], [UR4], desc[UR6] ;  /* 0x00000608040075b4 */ /* 0x0003e40008019000 */
[----:B-1----:R-:W-:Y:S01]  /*15960*/  UMOV UR8, UR18 ;  /* 0x0000001200087c82 */ /* 0x002fe20008000000 */
[----:B------:R-:W-:-:S02]  /*15970*/  UMOV UR10, UR14 ;  /* 0x0000000e000a7c82 */ /* 0x000fc40008000000 */
[----:B------:R0:W-:Y:S02]  /*15980*/  UTMALDG.4D [UR8], [UR4], desc[UR6] ;  /* 0x00000608040075b4 */ /* 0x0001e40008019000 */
[----:B0-----:R-:W-:Y:S01]  /*15990*/  NOP ;  /* 0x0000000000007918 */ /* 0x001fe20000000000 */
.L_x_2429:
[----:B------:R-:W4:Y:S04]  /*159a0*/  LDL.LU R3, [R1+0x30] ;  /* 0x0000300001037983 */ /* 0x000f280000300800 */
[----:B------:R-:W5:Y:S04]  /*159b0*/  LDL.LU R5, [R1+0x2c] ;  /* 0x00002c0001057983 */ /* 0x000f680000300800 */
[----:B---3--:R-:W3:Y:S01]  /*159c0*/  LDL.LU R4, [R1+0x44] ;  /* 0x0000440001047983 */ /* 0x008ee20000300800 */
        /* <DEDUP_REMOVED lines=9> */
[----:B----4-:R-:W-:Y:S02]  /*15a60*/  SHF.R.S32.HI R0, RZ, 0x1f, R3 ;  /* 0x0000001fff007819 */ /* 0x010fe40000011403 */
[----:B-----5:R-:W-:-:S03]  /*15a70*/  SEL R5, R5, RZ, !P0 ;  /* 0x000000ff05057207 */ /* 0x020fc60004000000 */
[----:B------:R-:W-:Y:S01]  /*15a80*/  IMAD R0, R0, UR4, RZ ;  /* 0x0000000400007c24 */ /* 0x000fe2000f8e02ff */
[----:B---3--:R-:W-:-:S03]  /*15a90*/  SEL R4, R4, RZ, !P0 ;  /* 0x000000ff04047207 */ /* 0x008fc60004000000 */
        /* <DEDUP_REMOVED lines=8> */
[----:B0-----:R-:W-:Y:S01]  /*15b20*/  MOV R2, 0x0 ;  /* 0x0000000000027802 */ /* 0x001fe20000000f00 */
        /* <DEDUP_REMOVED lines=14> */
[----:B0-----:R-:W-:Y:S05]  /*15c10*/  CALL.ABS.NOINC R2 ;  /* 0x0000000002007343 */ /* 0x001fea0003c00000 */
.L_x_2435:
[----:B------:R-:W-:Y:S05]  /*15c20*/  BSYNC B6 ;  /* 0x0000000000067941 */ /* 0x000fea0003800000 */
.L_x_2434:
[----:B0-----:R-:W3:Y:S01]  /*15c30*/  LDL.LU R0, [R1+0x44] ;  /* 0x0000440001007983 */ /* 0x001ee20000300800 */
[----:B------:R-:W-:Y:S01]  /*15c40*/  ULDC.64 UR4, c[0x0][0x2d8] ;  /* 0x0000b60000047ab9 */ /* 0x000fe20000000a00 */
[----:B------:R-:W0:Y:S01]  /*15c50*/  LDC R7, c[0x0][0x448] ;  /* 0x00011200ff077b82 */ /* 0x000e220000000800 */
[----:B------:R-:W-:Y:S01]  /*15c60*/  ULDC.64 UR6, c[0x0][0x280] ;  /* 0x0000a00000067ab9 */ /* 0x000fe20000000a00 */
[----:B------:R-:W4:Y:S04]  /*15c70*/  LDL.LU R4, [R1+0x30] ;  /* 0x0000300001047983 */ /* 0x000f280000300800 */
[----:B------:R-:W4:Y:S04]  /*15c80*/  LDL.LU.64 R2, [R1+0x50] ;  /* 0x0000500001027983 */ /* 0x000f280000300a00 */
[----:B------:R-:W3:Y:S04]  /*15c90*/  LDL.LU R5, [R1+0x2c] ;  /* 0x00002c0001057983 */ /* 0x000ee80000300800 */
[----:B------:R-:W3:Y:S01]  /*15ca0*/  LDL R8, [R1+0x4] ;  /* 0x0000040001087983 */ /* 0x000ee20000100800 */
[----:B------:R-:W1:Y:S01]  /*15cb0*/  S2R R9, SR_TID.X ;  /* 0x0000000000097919 */ /* 0x000e620000002100 */
[----:B--2---:R-:W2:Y:S01]  /*15cc0*/  S2R R10, SR_TID.X ;  /* 0x00000000000a7919 */ /* 0x004ea20000002100 */
[----:B0-----:R-:W-:-:S13]  /*15cd0*/  ISETP.NE.AND P0, PT, R7, 0x1, PT ;  /* 0x000000010700780c */ /* 0x001fda0003f05270 */
[----:B------:R-:W0:Y:S01]  /*15ce0*/  @P0 LDC R6, c[0x0][0x450] ;  /* 0x00011400ff060b82 */ /* 0x000e220000000800 */
[----:B-1----:R-:W-:Y:S02]  /*15cf0*/  IMAD.SHL.U32 R9, R9, 0x8, RZ ;  /* 0x0000000809097824 */ /* 0x002fe400078e00ff */
[----:B--2---:R-:W-:-:S03]  /*15d00*/  IMAD.SHL.U32 R10, R10, 0x8, RZ ;  /* 0x000000080a0a7824 */ /* 0x004fc600078e00ff */
[----:B------:R-:W-:-:S04]  /*15d10*/  LOP3.LUT R9, R9, 0x38, RZ, 0xc0, !PT ;  /* 0x0000003809097812 */ /* 0x000fc800078ec0ff */
[C---:B------:R-:W-:Y:S02]  /*15d20*/  LOP3.LUT R12, R9.reuse, 0x40, RZ, 0xfc, !PT ;  /* 0x00000040090c7812 */ /* 0x040fe400078efcff */
[C---:B------:R-:W-:Y:S02]  /*15d30*/  LOP3.LUT R11, R9.reuse, 0x80, RZ, 0xfc, !PT ;  /* 0x00000080090b7812 */ /* 0x040fe400078efcff */
[----:B------:R-:W-:Y:S02]  /*15d40*/  LOP3.LUT R9, R9, 0xc0, RZ, 0xfc, !PT ;  /* 0x000000c009097812 */ /* 0x000fe400078efcff */
[----:B------:R-:W-:Y:S01]  /*15d50*/  LOP3.LUT R10, R10, 0x38, RZ, 0xc0, !PT ;  /* 0x000000380a0a7812 */ /* 0x000fe200078ec0ff */
[----:B----4-:R-:W-:Y:S02]  /*15d60*/  IMAD.MOV.U32 R3, RZ, RZ, R4 ;  /* 0x000000ffff037224 */ /* 0x010fe400078e0004 */
[----:B------:R-:W1:Y:S01]  /*15d70*/  S2R R4, SR_TID.X ;  /* 0x0000000000047919 */ /* 0x000e620000002100 */
[----:B------:R-:W-:-:S04]  /*15d80*/  IMAD.WIDE.U32 R2, R16, UR4, R2 ;  /* 0x0000000410027c25 */ /* 0x000fc8000f8e0002 */
[----:B------:R-:W-:Y:S01]  /*15d90*/  IMAD R3, R16, UR5, R3 ;  /* 0x0000000510037c24 */ /* 0x000fe2000f8e0203 */
[----:B------:R-:W-:Y:S02]  /*15da0*/  ULDC.64 UR4, c[0x0][0x2e0] ;  /* 0x0000b80000047ab9 */ /* 0x000fe40000000a00 */
[----:B---3--:R-:W-:Y:S02]  /*15db0*/  IMAD R0, R0, UR4, RZ ;  /* 0x0000000400007c24 */ /* 0x008fe4000f8e02ff */
[----:B------:R-:W-:-:S04]  /*15dc0*/  IMAD.WIDE.U32 R2, R5, UR4, R2 ;  /* 0x0000000405027c25 */ /* 0x000fc8000f8e0002 */
[----:B------:R-:W-:Y:S01]  /*15dd0*/  IMAD R0, R5, UR5, R0 ;  /* 0x0000000505007c24 */ /* 0x000fe2000f8e0200 */
[----:B------:R-:W-:-:S03]  /*15de0*/  ULDC.64 UR4, c[0x0][0x2d0] ;  /* 0x0000b40000047ab9 */ /* 0x000fc60000000a00 */
[----:B------:R-:W-:Y:S01]  /*15df0*/  IMAD.IADD R3, R3, 0x1, R0 ;  /* 0x0000000103037824 */ /* 0x000fe200078e0200 */
[----:B-1----:R-:W-:-:S04]  /*15e00*/  LOP3.LUT R4, R4, 0x7f, RZ, 0xc0, !PT ;  /* 0x0000007f04047812 */ /* 0x002fc800078ec0ff */
[----:B------:R-:W-:Y:S02]  /*15e10*/  SHF.R.U32.HI R5, RZ, 0x3, R4 ;  /* 0x00000003ff057819 */ /* 0x000fe40000011604 */
[----:B------:R-:W1:Y:S02]  /*15e20*/  S2R R4, SR_TID.X ;  /* 0x0000000000047919 */ /* 0x000e640000002100 */
[----:B-1----:R-:W-:-:S05]  /*15e30*/  IMAD.SHL.U32 R4, R4, 0x10, RZ ;  /* 0x0000001004047824 */ /* 0x002fca00078e00ff */
[----:B------:R-:W-:Y:S02]  /*15e40*/  LOP3.LUT R4, R5, 0x70, R4, 0xf8, !PT ;  /* 0x0000007005047812 */ /* 0x000fe400078ef804 */
[----:B------:R-:W1:Y:S03]  /*15e50*/  @P0 LDC R5, c[0x0][0x44c] ;  /* 0x00011300ff050b82 */ /* 0x000e660000000800 */
[----:B------:R-:W-:-:S04]  /*15e60*/  IMAD R0, R8, 0x80, R4 ;  /* 0x0000008008007824 */ /* 0x000fc800078e0204 */
[----:B------:R-:W-:Y:S02]  /*15e70*/  IMAD.MOV.U32 R4, RZ, RZ, R0 ;  /* 0x000000ffff047224 */ /* 0x000fe400078e0000 */
[----:B-1----:R-:W-:-:S05]  /*15e80*/  @P0 IMAD.HI.U32 R5, R0, R5, RZ ;  /* 0x0000000500050227 */ /* 0x002fca00078e00ff */
[----:B0-----:R-:W-:-:S05]  /*15e90*/  @P0 SHF.R.U32.HI R4, RZ, R6, R5 ;  /* 0x00000006ff040219 */ /* 0x001fca0000011605 */
        /* <DEDUP_REMOVED lines=31> */
[----:B---3--:R-:W-:-:S03]  /*16090*/  IMAD R2, R8, 0x80, R11 ;  /* 0x0000008008027824 */ /* 0x008fc600078e020b */
        /* <DEDUP_REMOVED lines=86> */
.L_x_2566:
        /* <DEDUP_REMOVED lines=14> */
.L_x_2438:
[----:B------:R-:W-:Y:S05]  /*166e0*/  BSYNC B0 ;  /* 0x0000000000007941 */ /* 0x000fea0003800000 */
.L_x_2437:
[----:B------:R-:W-:Y:S01]  /*166f0*/  NOP ;  /* 0x0000000000007918 */ /* 0x000fe20000000000 */
[----:B------:R-:W-:Y:S01]  /*16700*/  PLOP3.LUT P0, PT, PT, PT, PT, 0x80, 0x0 ;  /* 0x000000000000781c */ /* 0x000fe20003f0f070 */
[----:B0-----:R-:W-:-:S12]  /*16710*/  VIADD R6, R18, 0x38800 ;  /* 0x0003880012067836 */ /* 0x001fd80000000000 */
.L_x_2439:
        /* <DEDUP_REMOVED lines=18> */
.L_x_2567:
[----:B------:R-:W-:Y:S05]  /*16840*/  BSYNC B0 ;  /* 0x0000000000007941 */ /* 0x000fea0003800000 */
.L_x_2440:
        /* <DEDUP_REMOVED lines=55> */
.L_x_2448:
[----:B------:R-:W-:Y:S01]  /*16bc0*/  IMAD R3, R9, 0x8, R18 ;  /* 0x0000000809037824 */ /* 0x000fe200078e0212 */
[----:B------:R-:W-:Y:S01]  /*16bd0*/  SHF.L.U32 R2, R11, 0x1f, RZ ;  /* 0x0000001f0b027819 */ /* 0x000fe200000006ff */
[----:B------:R-:W-:Y:S03]  /*16be0*/  BSSY B3, `(.L_x_2449) ;  /* 0x0000003000037945 */ /* 0x000fe60003800000 */
[----:B------:R-:W1:Y:S02]  /*16bf0*/  SYNCS.PHASECHK.TRANS64.TRYWAIT P0, [R3+URZ+0x38840], R2 ;  /* 0x03884002030075a7 */ /* 0x000e64000800017f */
[----:B-1----:R-:W-:Y:S05]  /*16c00*/  @!P0 BRA `(.L_x_2450) ;  /* 0x0000005400308947 */ /* 0x002fea0003800000 */
.L_x_2568:
[----:B------:R-:W-:Y:S05]  /*16c10*/  BSYNC B3 ;  /* 0x0000000000037941 */ /* 0x000fea0003800000 */
.L_x_2449:
        /* <DEDUP_REMOVED lines=12> */
.L_x_2452:
[----:B------:R-:W-:Y:S05]  /*16ce0*/  BSYNC B3 ;  /* 0x0000000000037941 */ /* 0x000fea0003800000 */
.L_x_2451:
        /* <DEDUP_REMOVED lines=12> */
.L_x_2453:
        /* <DEDUP_REMOVED lines=16> */
.L_x_2454:
        /* <DEDUP_REMOVED lines=16> */
.L_x_2455:
        /* <DEDUP_REMOVED lines=16> */
.L_x_2456:
        /* <DEDUP_REMOVED lines=16> */
.L_x_2569:
[----:B------:R-:W-:Y:S05]  /*171b0*/  BSYNC B3 ;  /* 0x0000000000037941 */ /* 0x000fea0003800000 */
.L_x_2457:
        /* <DEDUP_REMOVED lines=12> */
.L_x_2460:
[----:B------:R-:W-:Y:S05]  /*17280*/  BSYNC B3 ;  /* 0x0000000000037941 */ /* 0x000fea0003800000 */
.L_x_2459:
        /* <DEDUP_REMOVED lines=13> */
.L_x_2461:
        /* <DEDUP_REMOVED lines=15> */
.L_x_2462:
        /* <DEDUP_REMOVED lines=15> */
.L_x_2463:
        /* <DEDUP_REMOVED lines=15> */
.L_x_2464:
        /* <DEDUP_REMOVED lines=12> */
.L_x_2447:
[----:B------:R-:W-:Y:S05]  /*176f0*/  BSYNC B1 ;  /* 0x0000000000017941 */ /* 0x000fea0003800000 */
.L_x_2446:
[----:B0-----:R-:W2:Y:S01]  /*17700*/  LDL.LU R0, [R1+0x40] ;  /* 0x0000400001007983 */ /* 0x001ea20000300800 */
[----:B------:R-:W-:-:S03]  /*17710*/  IMAD.MOV.U32 R19, RZ, RZ, R9 ;  /* 0x000000ffff137224 */ /* 0x000fc600078e0009 */
[----:B------:R0:W-:Y:S02]  /*17720*/  STL [R1+0x14], R11 ;  /* 0x0000140b01007387 */ /* 0x0001e40000100800 */
[----:B0-2---:R-:W-:-:S07]  /*17730*/  VIADD R0, R0, 0xfffffffd ;  /* 0xfffffffd00007836 */ /* 0x005fce0000000000 */
.L_x_2445:
[----:B------:R-:W-:Y:S05]  /*17740*/  BSYNC B2 ;  /* 0x0000000000027941 */ /* 0x000fea0003800000 */
.L_x_2444:
[----:B------:R-:W-:Y:S01]  /*17750*/  VIADD R10, R10, 0xfffffffe ;  /* 0xfffffffe0a0a7836 */ /* 0x000fe20000000000 */
[----:B------:R-:W-:-:S04]  /*17760*/  LOP3.LUT R8, RZ, R8, RZ, 0x33, !PT ;  /* 0x00000008ff087212 */ /* 0x000fc800078e33ff */
[----:B------:R-:W-:-:S13]  /*17770*/  ISETP.NE.AND P0, PT, R10, R8, PT ;  /* 0x000000080a00720c */ /* 0x000fda0003f05270 */
[----:B------:R-:W-:Y:S05]  /*17780*/  @!P0 BRA `(.L_x_2443) ;  /* 0x0000001800c48947 */ /* 0x000fea0003800000 */
[----:B------:R-:W-:-:S07]  /*17790*/  IMAD.MOV.U32 R9, RZ, RZ, R17 ;  /* 0x000000ffff097224 */ /* 0x000fce00078e0011 */
.L_x_2503:
        /* <DEDUP_REMOVED lines=36> */
.L_x_2467:
[----:B------:R-:W-:Y:S01]  /*179e0*/  IMAD R3, R4, 0x8, R18 ;  /* 0x0000000804037824 */ /* 0x000fe200078e0212 */
[----:B------:R-:W-:Y:S01]  /*179f0*/  SHF.L.U32 R2, R5, 0x1f, RZ ;  /* 0x0000001f05027819 */ /* 0x000fe200000006ff */
[----:B------:R-:W-:Y:S03]  /*17a00*/  BSSY B2, `(.L_x_2468) ;  /* 0x0000003000027945 */ /* 0x000fe60003800000 */
[----:B------:R-:W1:Y:S02]  /*17a10*/  SYNCS.PHASECHK.TRANS64.TRYWAIT P0, [R3+URZ+0x38840], R2 ;  /* 0x03884002030075a7 */ /* 0x000e64000800017f */
[----:B-1----:R-:W-:Y:S05]  /*17a20*/  @!P0 BRA `(.L_x_2469) ;  /* 0x0000004400d08947 */ /* 0x002fea0003800000 */
.L_x_2570:
[----:B------:R-:W-:Y:S05]  /*17a30*/  BSYNC B2 ;  /* 0x0000000000027941 */ /* 0x000fea0003800000 */
.L_x_2468:
        /* <DEDUP_REMOVED lines=12> */
.L_x_2471:
[----:B------:R-:W-:Y:S05]  /*17b00*/  BSYNC B2 ;  /* 0x0000000000027941 */ /* 0x000fea0003800000 */
.L_x_2470:
        /* <DEDUP_REMOVED lines=12> */
.L_x_2472:
        /* <DEDUP_REMOVED lines=16> */
.L_x_2473:
        /* <DEDUP_REMOVED lines=16> */
.L_x_2474:
        /* <DEDUP_REMOVED lines=16> */
.L_x_2475:
        /* <DEDUP_REMOVED lines=16> */
.L_x_2571:
[----:B------:R-:W-:Y:S05]  /*17fd0*/  BSYNC B2 ;  /* 0x0000000000027941 */ /* 0x000fea0003800000 */
.L_x_2476:
        /* <DEDUP_REMOVED lines=11> */
.L_x_2479:
[----:B------:R-:W-:Y:S05]  /*18090*/  BSYNC B2 ;  /* 0x0000000000027941 */ /* 0x000fea0003800000 */
.L_x_2478:
        /* <DEDUP_REMOVED lines=12> */
.L_x_2480:
        /* <DEDUP_REMOVED lines=15> */
.L_x_2481:
        /* <DEDUP_REMOVED lines=15> */
.L_x_2482:
        /* <DEDUP_REMOVED lines=15> */
.L_x_2483:
        /* <DEDUP_REMOVED lines=12> */
.L_x_2466:
[----:B------:R-:W-:Y:S05]  /*184f0*/  BSYNC B1 ;  /* 0x0000000000017941 */ /* 0x000fea0003800000 */
.L_x_2465:
        /* <DEDUP_REMOVED lines=36> */
.L_x_2486:
[----:B------:R-:W-:Y:S01]  /*18740*/  IMAD R2, R19, 0x8, R18 ;  /* 0x0000000813027824 */ /* 0x000fe200078e0212 */
[----:B------:R-:W-:Y:S01]  /*18750*/  SHF.L.U32 R3, R12, 0x1f, RZ ;  /* 0x0000001f0c037819 */ /* 0x000fe200000006ff */
[----:B------:R-:W-:Y:S03]  /*18760*/  BSSY B2, `(.L_x_2487) ;  /* 0x0000003000027945 */ /* 0x000fe60003800000 */
[----:B------:R-:W2:Y:S02]  /*18770*/  SYNCS.PHASECHK.TRANS64.TRYWAIT P0, [R2+URZ+0x38840], R3 ;  /* 0x03884003020075a7 */ /* 0x000ea4000800017f */
[----:B--2---:R-:W-:Y:S05]  /*18780*/  @!P0 BRA `(.L_x_2488) ;  /* 0x0000003800a08947 */ /* 0x004fea0003800000 */
.L_x_2572:
[----:B------:R-:W-:Y:S05]  /*18790*/  BSYNC B2 ;  /* 0x0000000000027941 */ /* 0x000fea0003800000 */
.L_x_2487:
        /* <DEDUP_REMOVED lines=12> */
.L_x_2490:
[----:B------:R-:W-:Y:S05]  /*18860*/  BSYNC B2 ;  /* 0x0000000000027941 */ /* 0x000fea0003800000 */
.L_x_2489:
        /* <DEDUP_REMOVED lines=13> */
.L_x_2491:
        /* <DEDUP_REMOVED lines=16> */
.L_x_2492:
        /* <DEDUP_REMOVED lines=16> */
.L_x_2493:
        /* <DEDUP_REMOVED lines=16> */
.L_x_2494:
        /* <DEDUP_REMOVED lines=15> */
.L_x_2573:
[----:B------:R-:W-:Y:S05]  /*18d30*/  BSYNC B2 ;  /* 0x0000000000027941 */ /* 0x000fea0003800000 */
.L_x_2495:
        /* <DEDUP_REMOVED lines=11> */
.L_x_2498:
[----:B------:R-:W-:Y:S05]  /*18df0*/  BSYNC B2 ;  /* 0x0000000000027941 */ /* 0x000fea0003800000 */
.L_x_2497:
        /* <DEDUP_REMOVED lines=12> */
.L_x_2499:
        /* <DEDUP_REMOVED lines=15> */
.L_x_2500:
        /* <DEDUP_REMOVED lines=15> */
.L_x_2501:
        /* <DEDUP_REMOVED lines=15> */
.L_x_2502:
        /* <DEDUP_REMOVED lines=12> */
.L_x_2485:
[----:B------:R-:W-:Y:S05]  /*19250*/  BSYNC B1 ;  /* 0x0000000000017941 */ /* 0x000fea0003800000 */
.L_x_2484:
[----:B------:R-:W2:Y:S01]  /*19260*/  LDL R2, [R1+0x28] ;  /* 0x0000280001027983 */ /* 0x000ea20000100800 */
[----:B------:R-:W-:Y:S01]  /*19270*/  VIADD R0, R0, 0xfffffffe ;  /* 0xfffffffe00007836 */ /* 0x000fe20000000000 */
[----:B--2---:R-:W-:-:S13]  /*19280*/  ISETP.GT.AND P0, PT, R7, R2, PT ;  /* 0x000000020700720c */ /* 0x004fda0003f04270 */
[----:B------:R-:W-:Y:S05]  /*19290*/  @P0 BRA `(.L_x_2503) ;  /* 0xffffffe400400947 */ /* 0x000fea000383ffff */
.L_x_2443:
[----:B------:R-:W-:Y:S05]  /*192a0*/  BSYNC B0 ;  /* 0x0000000000007941 */ /* 0x000fea0003800000 */
.L_x_2442:
        /* <DEDUP_REMOVED lines=19> */
.L_x_2505:
[----:B------:R-:W-:Y:S05]  /*193e0*/  BSYNC B0 ;  /* 0x0000000000007941 */ /* 0x000fea0003800000 */
.L_x_2504:
        /* <DEDUP_REMOVED lines=11> */
.L_x_2574:
[----:B------:R-:W-:Y:S05]  /*194a0*/  BSYNC B1 ;  /* 0x0000000000017941 */ /* 0x000fea0003800000 */
.L_x_2508:
        /* <DEDUP_REMOVED lines=9> */
.L_x_2511:
[----:B------:R-:W-:Y:S05]  /*19540*/  BSYNC B1 ;  /* 0x0000000000017941 */ /* 0x000fea0003800000 */
.L_x_2510:
        /* <DEDUP_REMOVED lines=12> */
.L_x_2512:
        /* <DEDUP_REMOVED lines=15> */
.L_x_2513:
        /* <DEDUP_REMOVED lines=15> */
.L_x_2514:
        /* <DEDUP_REMOVED lines=15> */
.L_x_2515:
        /* <DEDUP_REMOVED lines=10> */
.L_x_2507:
[----:B------:R-:W-:Y:S05]  /*19980*/  BSYNC B0 ;  /* 0x0000000000007941 */ /* 0x000fea0003800000 */
.L_x_2506:
[----:B------:R-:W2:Y:S01]  /*19990*/  LDL.LU R4, [R1+0x14] ;  /* 0x0000140001047983 */ /* 0x000ea20000300800 */
[----:B------:R-:W-:-:S05]  /*199a0*/  VIADD R19, R19, 0x1 ;  /* 0x0000000113137836 */ /* 0x000fca0000000000 */
[----:B------:R-:W-:-:S04]  /*199b0*/  ISETP.NE.AND P0, PT, R19, 0x2, PT ;  /* 0x000000021300780c */ /* 0x000fc80003f05270 */
[----:B------:R-:W-:Y:S02]  /*199c0*/  SEL R0, RZ, 0x1, P0 ;  /* 0x00000001ff007807 */ /* 0x000fe40000000000 */
[----:B------:R-:W-:Y:S02]  /*199d0*/  SEL R19, R19, RZ, P0 ;  /* 0x000000ff13137207 */ /* 0x000fe40000000000 */
[----:B--2---:R-:W-:-:S05]  /*199e0*/  LOP3.LUT R4, R4, R0, RZ, 0x3c, !PT ;  /* 0x0000000004047212 */ /* 0x004fca00078e3cff */
[----:B------:R2:W-:Y:S02]  /*199f0*/  STL [R1+0x14], R4 ;  /* 0x0000140401007387 */ /* 0x0005e40000100800 */
.L_x_2422:
[----:B------:R-:W-:Y:S05]  /*19a00*/  BSYNC B7 ;  /* 0x0000000000077941 */ /* 0x000fea0003800000 */
.L_x_2420:
[----:B---3--:R-:W3:Y:S02]  /*19a10*/  LDL R0, [R1+0x5c] ;  /* 0x00005c0001007983 */ /* 0x008ee40000100800 */
[----:B---3--:R-:W-:-:S13]  /*19a20*/  ISETP.NE.AND P0, PT, R0, RZ, PT ;  /* 0x000000ff0000720c */ /* 0x008fda0003f05270 */
        /* <DEDUP_REMOVED lines=12> */
.L_x_2516:
[----:B--2---:R-:W2:Y:S01]  /*19af0*/  S2R R10, SR_TID.X ;  /* 0x00000000000a7919 */ /* 0x004ea20000002100 */
[----:B------:R-:W-:Y:S01]  /*19b00*/  UMOV UR4, 0xffffffff ;  /* 0xffffffff00047882 */ /* 0x000fe20000000000 */
[----:B--2---:R-:W-:-:S04]  /*19b10*/  LOP3.LUT R10, R10, 0x1f, RZ, 0xc0, !PT ;  /* 0x0000001f0a0a7812 */ /* 0x004fc800078ec0ff */
[----:B------:R-:W-:Y:S01]  /*19b20*/  ISETP.NE.AND P0, PT, R10, 0x1f, PT ;  /* 0x0000001f0a00780c */ /* 0x000fe20003f05270 */
[----:B------:R-:W-:-:S12]  /*19b30*/  BRA.DIV UR4, `(.L_x_2518) ;  /* 0x0000002604f07947 */ /* 0x000fd8000b800000 */
[----:B------:R-:W2:Y:S01]  /*19b40*/  LDL.LU R3, [R1] ;  /* 0x0000000001037983 */ /* 0x000ea20000300800 */
[----:B------:R-:W-:-:S03]  /*19b50*/  ULDC UR4, c[0x0][0xc3c] ;  /* 0x00030f0000047ab9 */ /* 0x000fc60000000800 */
[----:B01----:R-:W3:Y:S01]  /*19b60*/  LDL R8, [R1+0xc] ;  /* 0x00000c0001087983 */ /* 0x003ee20000100800 */
[----:B------:R-:W-:Y:S01]  /*19b70*/  ULDC.64 UR6, c[0x0][0x208] ;  /* 0x0000820000067ab9 */ /* 0x000fe20000000a00 */
[----:B---3--:R-:W-:Y:S02]  /*19b80*/  IMAD.IADD R0, R8, 0x1, R10 ;  /* 0x0000000108007824 */ /* 0x008fe400078e020a */
[----:B--2---:R-:W-:-:S03]  /*19b90*/  IMAD.MOV.U32 R8, RZ, RZ, R3 ;  /* 0x000000ffff087224 */ /* 0x004fc600078e0003 */
[----:B------:R-:W-:-:S13]  /*19ba0*/  ISETP.GE.OR P1, PT, R0, UR4, !P0 ;  /* 0x0000000400007c0c */ /* 0x000fda000c726670 */
[----:B------:R-:W0:Y:S08]  /*19bb0*/  @!P1 LDC.64 R2, c[0x0][0xc80] ;  /* 0x00032000ff029b82 */ /* 0x000e300000000a00 */
[----:B------:R-:W1:Y:S01]  /*19bc0*/  @!P1 LDC.64 R6, c[0x0][0xc78] ;  /* 0x00031e00ff069b82 */ /* 0x000e620000000a00 */
[----:B0-----:R-:W-:-:S05]  /*19bd0*/  @!P1 IMAD.WIDE R2, R0, 0x4, R2 ;  /* 0x0000000400029825 */ /* 0x001fca00078e0202 */
[----:B------:R1:W2:Y:S02]  /*19be0*/  @!P1 LDG.E R5, desc[UR6][R2.64] ;  /* 0x0000000602059981 */ /* 0x0002a4000c1e1900 */
[----:B-1----:R-:W-:-:S06]  /*19bf0*/  @!P1 IMAD.WIDE R2, R0, 0x4, R6 ;  /* 0x0000000400029825 */ /* 0x002fcc00078e0206 */
[----:B------:R-:W3:Y:S01]  /*19c00*/  @!P1 LDG.E R2, desc[UR6][R2.64] ;  /* 0x0000000602029981 */ /* 0x000ee2000c1e1900 */
[----:B------:R-:W-:Y:S02]  /*19c10*/  CS2R R6, SRZ ;  /* 0x0000000000067805 */ /* 0x000fe4000001ff00 */
[C---:B------:R-:W-:Y:S02]  /*19c20*/  ISETP.GE.U32.AND P2, PT, R10.reuse, 0x2, PT ;  /* 0x000000020a00780c */ /* 0x040fe40003f46070 */
[C---:B------:R-:W-:Y:S01]  /*19c30*/  ISETP.GE.U32.AND P3, PT, R10.reuse, 0x4, PT ;  /* 0x000000040a00780c */ /* 0x040fe20003f66070 */
[----:B------:R-:W-:Y:S01]  /*19c40*/  SHFL.IDX PT, R4, R8, RZ, 0x1f ;  /* 0x00001fff08047589 */ /* 0x000fe200000e0000 */
[C---:B------:R-:W-:Y:S02]  /*19c50*/  ISETP.GE.U32.AND P4, PT, R10.reuse, 0x8, PT ;  /* 0x000000080a00780c */ /* 0x040fe40003f86070 */
[----:B------:R-:W-:Y:S01]  /*19c60*/  ISETP.GE.U32.AND P5, PT, R10, 0x10, PT ;  /* 0x000000100a00780c */ /* 0x000fe20003fa6070 */
[----:B------:R-:W-:Y:S01]  /*19c70*/  SHFL.IDX PT, R0, R8, 0x1, 0x1f ;  /* 0x00201f0008007f89 */ /* 0x000fe200000e0000 */
[----:B--2---:R-:W-:-:S02]  /*19c80*/  @!P1 IMAD.MOV.U32 R6, RZ, RZ, R5 ;  /* 0x000000ffff069224 */ /* 0x004fc400078e0005 */
        /* <DEDUP_REMOVED lines=20> */
.L_x_2584:
[----:B------:R-:W-:Y:S02]  /*19dd0*/  ULDC UR4, c[0x0][0xc38] ;  /* 0x00030e0000047ab9 */ /* 0x000fe40000000800 */
[----:B------:R-:W-:-:S04]  /*19de0*/  IMAD.U32 R8, RZ, RZ, UR4 ;  /* 0x00000004ff087e24 */ /* 0x000fc8000f8e00ff */
[----:B-1----:R-:W-:-:S04]  /*19df0*/  IMAD R9, R9, R8, RZ ;  /* 0x0000000809097224 */ /* 0x002fc800078e02ff */
[----:B------:R-:W-:-:S05]  /*19e00*/  IMAD.IADD R0, R0, 0x1, R9 ;  /* 0x0000000100007824 */ /* 0x000fca00078e0209 */
[----:B------:R-:W-:-:S13]  /*19e10*/  ISETP.GT.AND P6, PT, R0, R4, PT ;  /* 0x000000040000720c */ /* 0x000fda0003fc4270 */
[----:B------:R-:W-:Y:S05]  /*19e20*/  @P6 BRA `(.L_x_2519) ;  /* 0x0000000000b06947 */ /* 0x000fea0003800000 */
.L_x_2522:
        /* <DEDUP_REMOVED lines=38> */
.L_x_2592:
[----:B------:R-:W-:Y:S02]  /*1a090*/  ULDC UR4, c[0x0][0xc38] ;  /* 0x00030e0000047ab9 */ /* 0x000fe40000000800 */
[----:B------:R-:W-:-:S04]  /*1a0a0*/  IMAD.U32 R8, RZ, RZ, UR4 ;  /* 0x00000004ff087e24 */ /* 0x000fc8000f8e00ff */
[----:B-1----:R-:W-:-:S04]  /*1a0b0*/  IMAD R9, R9, R8, RZ ;  /* 0x0000000809097224 */ /* 0x002fc800078e02ff */
[----:B------:R-:W-:-:S05]  /*1a0c0*/  IMAD.IADD R0, R9, 0x1, R0 ;  /* 0x0000000109007824 */ /* 0x000fca00078e0200 */
[----:B------:R-:W-:-:S13]  /*1a0d0*/  ISETP.GT.AND P6, PT, R0, R4, PT ;  /* 0x000000040000720c */ /* 0x000fda0003fc4270 */
[----:B------:R-:W-:Y:S05]  /*1a0e0*/  @!P6 BRA `(.L_x_2522) ;  /* 0xfffffffc0050e947 */ /* 0x000fea000383ffff */
.L_x_2519:
        /* <DEDUP_REMOVED lines=12> */
.L_x_2597:
[----:B------:R-:W-:-:S13]  /*1a1b0*/  ISETP.NE.AND P0, PT, R3, RZ, PT ;  /* 0x000000ff0300720c */ /* 0x000fda0003f05270 */
[----:B------:R-:W-:Y:S05]  /*1a1c0*/  @!P0 BRA `(.L_x_2524) ;  /* 0x0000000000148947 */ /* 0x000fea0003800000 */
[----:B------:R-:W-:Y:S01]  /*1a1d0*/  UMOV UR4, 0xffffffff ;  /* 0xffffffff00047882 */ /* 0x000fe20000000000 */
[----:B---3--:R-:W-:Y:S02]  /*1a1e0*/  VIADD R10, R10, 0xffffffff ;  /* 0xffffffff0a0a7836 */ /* 0x008fe40000000000 */
[----:B------:R-:W-:Y:S05]  /*1a1f0*/  BRA.DIV UR4, `(.L_x_2525) ;  /* 0x0000002a04e07947 */ /* 0x000fea000b800000 */
[----:B0-----:R0:W2:Y:S02]  /*1a200*/  SHFL.IDX PT, R2, R2, R10, 0x1f ;  /* 0x00001f0a02027589 */ /* 0x0010a400000e0000 */
.L_x_2600:
[----:B--2---:R-:W-:-:S07]  /*1a210*/  IMAD.MOV.U32 R5, RZ, RZ, R2 ;  /* 0x000000ffff057224 */ /* 0x004fce00078e0002 */
.L_x_2524:
[----:B0-----:R-:W-:Y:S01]  /*1a220*/  IMAD R2, R5, R8, R9 ;  /* 0x0000000805027224 */ /* 0x001fe200078e0209 */
[----:B------:R-:W-:-:S03]  /*1a230*/  ISETP.NE.AND P0, PT, R7, 0x1, PT ;  /* 0x000000010700780c */ /* 0x000fc60003f05270 */
[----:B------:R-:W-:Y:S01]  /*1a240*/  IMAD.IADD R4, R4, 0x1, -R2 ;  /* 0x0000000104047824 */ /* 0x000fe200078e0a02 */
[----:B------:R0:W-:Y:S09]  /*1a250*/  STL [R1], R2 ;  /* 0x0000000201007387 */ /* 0x0001f20000100800 */
[----:B------:R-:W-:Y:S05]  /*1a260*/  @!P0 BRA `(.L_x_2526) ;  /* 0x0000000000e48947 */ /* 0x000fea0003800000 */
[----:B------:R-:W-:-:S04]  /*1a270*/  IABS R5, R0 ;  /* 0x0000000000057213 */ /* 0x000fc80000000000 */
        /* <DEDUP_REMOVED lines=25> */
[----:B-1-3--:R-:W-:Y:S02]  /*1a410*/  IMAD R6, R2, R5, RZ ;  /* 0x0000000502067224 */ /* 0x00afe400078e02ff */
        /* <DEDUP_REMOVED lines=30> */
.L_x_2526:
[----:B------:R-:W2:Y:S01]  /*1a600*/  LDL R5, [R1+0xc] ;  /* 0x00000c0001057983 */ /* 0x000ea20000100800 */
[----:B0-----:R-:W2:Y:S01]  /*1a610*/  LDC.64 R2, c[0x0][0xc90] ;  /* 0x00032400ff027b82 */ /* 0x001ea20000000a00 */
[----:B------:R-:W-:Y:S01]  /*1a620*/  ULDC.64 UR4, c[0x0][0x208] ;  /* 0x0000820000047ab9 */ /* 0x000fe20000000a00 */
[----:B--2---:R-:W-:-:S05]  /*1a630*/  IMAD.WIDE R2, R5, 0x4, R2 ;  /* 0x0000000405027825 */ /* 0x004fca00078e0202 */
[----:B-1-3--:R-:W2:Y:S02]  /*1a640*/  LDG.E R6, desc[UR4][R2.64] ;  /* 0x0000000402067981 */ /* 0x00aea4000c1e1900 */
        /* <DEDUP_REMOVED lines=59> */
.L_x_2527:
[----:B-1----:R-:W-:-:S05]  /*1aa00*/  LOP3.LUT R3, RZ, R4, RZ, 0x33, !PT ;  /* 0x00000004ff037212 */ /* 0x002fca00078e33ff */
[----:B------:R-:W-:-:S05]  /*1aa10*/  IMAD.IADD R0, R0, 0x1, R3 ;  /* 0x0000000100007824 */ /* 0x000fca00078e0203 */
[----:B------:R1:W-:Y:S01]  /*1aa20*/  STL [R1+0x4], R0 ;  /* 0x0000040001007387 */ /* 0x0003e20000100800 */
[----:B------:R-:W-:Y:S05]  /*1aa30*/  BRA `(.L_x_2528) ;  /* 0x0000000000287947 */ /* 0x000fea0003800000 */
.L_x_2520:
        /* <DEDUP_REMOVED lines=10> */
.L_x_2528:
[----:B0-----:R-:W2:Y:S04]  /*1aae0*/  LDL R2, [R1+0xc] ;  /* 0x00000c0001027983 */ /* 0x001ea80000100800 */
[----:B------:R-:W3:Y:S04]  /*1aaf0*/  LDL R3, [R1+0x8] ;  /* 0x0000080001037983 */ /* 0x000ee80000100800 */
[----:B------:R-:W4:Y:S04]  /*1ab00*/  LDL R5, [R1+0x4] ;  /* 0x0000040001057983 */ /* 0x000f280000100800 */
[----:B------:R-:W4:Y:S01]  /*1ab10*/  LDL R4, [R1] ;  /* 0x0000000001047983 */ /* 0x000f220000100800 */
[----:B-1----:R-:W0:Y:S01]  /*1ab20*/  S2R R0, SR_TID.X ;  /* 0x0000000000007919 */ /* 0x002e220000002100 */
        /* <DEDUP_REMOVED lines=11> */
.L_x_2517:
[----:B------:R-:W2:Y:S01]  /*1abe0*/  LDL R0, [R1+0xc] ;  /* 0x00000c0001007983 */ /* 0x000ea20000100800 */
[----:B------:R-:W-:Y:S02]  /*1abf0*/  ULDC UR4, c[0x0][0xc3c] ;  /* 0x00030f0000047ab9 */ /* 0x000fe40000000800 */
[----:B--2---:R-:W-:-:S13]  /*1ac00*/  ISETP.GE.AND P0, PT, R0, UR4, PT ;  /* 0x0000000400007c0c */ /* 0x004fda000bf06270 */
[----:B------:R-:W-:Y:S05]  /*1ac10*/  @!P0 BRA `(.L_x_2529) ;  /* 0xffffff98000c8947 */ /* 0x000fea000383ffff */
[----:B------:R-:W-:Y:S05]  /*1ac20*/  BSYNC B8 ;  /* 0x0000000000087941 */ /* 0x000fea0003800000 */
.L_x_2414:
[----:B0-----:R-:W2:Y:S01]  /*1ac30*/  LDL.LU R0, [R1+0x58] ;  /* 0x0000580001007983 */ /* 0x001ea20000300800 */
[----:B------:R-:W-:Y:S01]  /*1ac40*/  BSSY B0, `(.L_x_2530) ;  /* 0x000000b000007945 */ /* 0x000fe20003800000 */
[----:B-1----:R-:W0:Y:S01]  /*1ac50*/  S2R R5, SR_CgaCtaId ;  /* 0x0000000000057919 */ /* 0x002e220000008800 */
        /* <DEDUP_REMOVED lines=9> */
.L_x_2601:
[----:B------:R-:W-:Y:S05]  /*1acf0*/  BSYNC B0 ;  /* 0x0000000000007941 */ /* 0x000fea0003800000 */
.L_x_2530:
[----:B------:R-:W-:-:S03]  /*1ad00*/  UMOV UR4, 0xffffffff ;  /* 0xffffffff00047882 */ /* 0x000fc60000000000 */
[----:B------:R-:W-:Y:S05]  /*1ad10*/  BRA.DIV UR4, `(.L_x_2532) ;  /* 0x0000002204587947 */ /* 0x000fea000b800000 */
[----:B------:R-:W1:Y:S02]  /*1ad20*/  S2R R2, SR_TID.X ;  /* 0x0000000000027919 */ /* 0x000e640000002100 */
[----:B-1----:R-:W-:-:S04]  /*1ad30*/  SHF.R.U32.HI R2, RZ, 0x5, R2 ;  /* 0x00000005ff027819 */ /* 0x002fc80000011602 */
[----:B------:R-:W-:-:S05]  /*1ad40*/  LOP3.LUT R2, R2, 0x3, RZ, 0xc0, !PT ;  /* 0x0000000302027812 */ /* 0x000fca00078ec0ff */
[----:B------:R1:W2:Y:S02]  /*1ad50*/  SHFL.IDX PT, R14, R2, RZ, 0x1f ;  /* 0x00001fff020e7589 */ /* 0x0002a400000e0000 */
.L_x_2604:
[----:B--2---:R-:W-:Y:S01]  /*1ad60*/  ISETP.NE.AND P0, PT, R14, RZ, PT ;  /* 0x000000ff0e00720c */ /* 0x004fe20003f05270 */
[----:B------:R-:W-:-:S12]  /*1ad70*/  BSSY B0, `(.L_x_2533) ;  /* 0x0000027000007945 */ /* 0x000fd80003800000 */
[----:B------:R-:W-:Y:S05]  /*1ad80*/  @P0 BRA `(.L_x_2534) ;  /* 0x0000000000940947 */ /* 0x000fea0003800000 */
[----:B------:R-:W-:-:S03]  /*1ad90*/  UMOV UR4, 0xffffffff ;  /* 0xffffffff00047882 */ /* 0x000fc60000000000 */
[----:B------:R-:W-:Y:S05]  /*1ada0*/  BRA.DIV UR4, `(.L_x_2535) ;  /* 0x0000002204687947 */ /* 0x000fea000b800000 */
[----:B------:R-:W-:-:S13]  /*1adb0*/  ELECT P6, URZ, PT ;  /* 0x00000000003f782f */ /* 0x000fda00038c0000 */
.L_x_2607:
        /* <DEDUP_REMOVED lines=8> */
.L_x_2536:
        /* <DEDUP_REMOVED lines=13> */
.L_x_2608:
[----:B------:R-:W1:Y:S02]  /*1af10*/  SYNCS.PHASECHK.TRANS64.TRYWAIT P0, [R7+URZ], R2 ;  /* 0x00000002070075a7 */ /* 0x000e64000800017f */
[----:B-1----:R-:W-:Y:S05]  /*1af20*/  @!P0 BRA `(.L_x_2538) ;  /* 0x00000020003c8947 */ /* 0x002fea0003800000 */
.L_x_2609:
[----:B------:R-:W-:Y:S05]  /*1af30*/  @!P2 BRA `(.L_x_2539) ;  /* 0x000000000004a947 */ /* 0x000fea0003800000 */
[----:B------:R-:W-:Y:S01]  /*1af40*/  BPT.TRAP 0x1 ;  /* 0x000000040000795c */ /* 0x000fe20000300000 */
.L_x_2539:
[----:B------:R-:W-:-:S04]  /*1af50*/  VIADD R0, R0, 0x38860 ;  /* 0x0003886000007836 */ /* 0x000fc80000000000 */
[----:B------:R-:W-:-:S04]  /*1af60*/  IMAD R4, R19, 0x8, R0 ;  /* 0x0000000813047824 */ /* 0x000fc800078e0200 */
[----:B------:R-:W2:Y:S02]  /*1af70*/  SYNCS.PHASECHK.TRANS64.TRYWAIT P0, [R4+URZ], R5 ;  /* 0x00000005040075a7 */ /* 0x000ea4000800017f */
[----:B--2---:R-:W-:Y:S05]  /*1af80*/  @!P0 BRA `(.L_x_2540) ;  /* 0x0000002000388947 */ /* 0x004fea0003800000 */
.L_x_2610:
[----:B------:R-:W-:-:S07]  /*1af90*/  IMAD R3, R3, 0x8, R0 ;  /* 0x0000000803037824 */ /* 0x000fce00078e0200 */
.L_x_2541:
[----:B---3--:R3:W4:Y:S02]  /*1afa0*/  SYNCS.PHASECHK.TRANS64.TRYWAIT P0, [R3+URZ], R2 ;  /* 0x00000002030075a7 */ /* 0x008724000800017f */
[----:B----4-:R-:W-:Y:S05]  /*1afb0*/  @!P0 NANOSLEEP.SYNCS 0x989680 ;  /* 0x009896800000895d */ /* 0x010fea0003900000 */
[----:B------:R-:W4:Y:S02]  /*1afc0*/  @!P0 SYNCS.PHASECHK.TRANS64 P0, [R3+URZ], R2 ;  /* 0x00000002030085a7 */ /* 0x000f24000800007f */
[----:B----4-:R-:W-:Y:S05]  /*1afd0*/  @!P0 BRA `(.L_x_2541) ;  /* 0xfffffffc00f08947 */ /* 0x010fea000383ffff */
.L_x_2534:
[----:B------:R-:W-:Y:S05]  /*1afe0*/  BSYNC B0 ;  /* 0x0000000000007941 */ /* 0x000fea0003800000 */
.L_x_2533:
[----:B------:R-:W-:Y:S05]  /*1aff0*/  EXIT ;  /* 0x000000000000794d */ /* 0x000fea0003800000 */
.L_x_2353:
[----:B------:R-:W-:-:S13]  /*1b000*/  R2UR UR4, R17 ;  /* 0x00000000110472ca */ /* 0x000fda00000e0000 */
[----:B0-----:R-:W-:-:S04]  /*1b010*/  IMAD.U32 R3, RZ, RZ, UR4 ;  /* 0x00000004ff037e24 */ /* 0x001fc8000f8e00ff */
[----:B------:R0:W1:Y:S03]  /*1b020*/  SYNCS.PHASECHK.TRANS64.TRYWAIT P1, [R3+URZ+0x38800], R0 ;  /* 0x03880000030075a7 */ /* 0x000066000802017f */
[----:B-1----:R-:W-:Y:S05]  /*1b030*/  @!P1 NANOSLEEP.SYNCS 0x989680 ;  /* 0x009896800000995d */ /* 0x002fea0003900000 */
[----:B------:R-:W1:Y:S02]  /*1b040*/  @!P1 SYNCS.PHASECHK.TRANS64 P1, [R3+URZ+0x38800], R0 ;  /* 0x03880000030095a7 */ /* 0x000e64000802007f */
[----:B-1----:R-:W-:Y:S05]  /*1b050*/  @!P1 BRA `(.L_x_2353) ;  /* 0xfffffffc00e89947 */ /* 0x002fea000383ffff */
[----:B------:R-:W-:Y:S05]  /*1b060*/  BRA `(.L_x_2542) ;  /* 0xfffffe7000c47947 */ /* 0x000fea000383ffff */
.L_x_2357:
[----:B-1----:R1:W2:Y:S02]  /*1b070*/  SYNCS.PHASECHK.TRANS64.TRYWAIT P2, [R0+URZ+0x38830], R3 ;  /* 0x03883003000075a7 */ /* 0x0022a4000804017f */
[----:B--2---:R-:W-:Y:S05]  /*1b080*/  @!P2 NANOSLEEP.SYNCS 0x989680 ;  /* 0x009896800000a95d */ /* 0x004fea0003900000 */
[----:B------:R-:W2:Y:S02]  /*1b090*/  @!P2 SYNCS.PHASECHK.TRANS64 P2, [R0+URZ+0x38830], R3 ;  /* 0x038830030000a5a7 */ /* 0x000ea4000804007f */
[----:B--2---:R-:W-:Y:S05]  /*1b0a0*/  @!P2 BRA `(.L_x_2357) ;  /* 0xfffffffc00f0a947 */ /* 0x004fea000383ffff */
[----:B------:R-:W-:Y:S05]  /*1b0b0*/  BRA `(.L_x_2356) ;  /* 0xfffffe7000f47947 */ /* 0x000fea000383ffff */
.L_x_2362:
[----:B------:R-:W-:-:S13]  /*1b0c0*/  R2UR UR4, R3 ;  /* 0x00000000030472ca */ /* 0x000fda00000e0000 */
[----:B-1----:R-:W-:-:S04]  /*1b0d0*/  IMAD.U32 R152, RZ, RZ, UR4 ;  /* 0x00000004ff987e24 */ /* 0x002fc8000f8e00ff */
[----:B------:R1:W2:Y:S03]  /*1b0e0*/  SYNCS.PHASECHK.TRANS64.TRYWAIT P3, [R152+URZ+0x38830], R4 ;  /* 0x03883004980075a7 */ /* 0x0002a6000806017f */
[----:B--2---:R-:W-:Y:S05]  /*1b0f0*/  @!P3 NANOSLEEP.SYNCS 0x989680 ;  /* 0x009896800000b95d */ /* 0x004fea0003900000 */
[----:B------:R-:W2:Y:S02]  /*1b100*/  @!P3 SYNCS.PHASECHK.TRANS64 P3, [R152+URZ+0x38830], R4 ;  /* 0x038830049800b5a7 */ /* 0x000ea4000806007f */
[----:B--2---:R-:W-:Y:S05]  /*1b110*/  @!P3 BRA `(.L_x_2362) ;  /* 0xfffffffc00e8b947 */ /* 0x004fea000383ffff */
[----:B------:R-:W-:Y:S05]  /*1b120*/  BRA `(.L_x_2361) ;  /* 0xfffffeac00487947 */ /* 0x000fea000383ffff */
.L_x_2366:
[----:B--2---:R-:W-:-:S04]  /*1b130*/  IMAD.U32 R2, RZ, RZ, UR4 ;  /* 0x00000004ff027e24 */ /* 0x004fc8000f8e00ff */
[----:B------:R2:W3:Y:S03]  /*1b140*/  SYNCS.PHASECHK.TRANS64.TRYWAIT P3, [R2+URZ+0x38850], R0 ;  /* 0x03885000020075a7 */ /* 0x0004e6000806017f */
[----:B---3--:R-:W-:Y:S05]  /*1b150*/  @!P3 NANOSLEEP.SYNCS 0x989680 ;  /* 0x009896800000b95d */ /* 0x008fea0003900000 */
[----:B------:R-:W3:Y:S02]  /*1b160*/  @!P3 SYNCS.PHASECHK.TRANS64 P3, [R2+URZ+0x38850], R0 ;  /* 0x038850000200b5a7 */ /* 0x000ee4000806007f */
[----:B---3--:R-:W-:Y:S05]  /*1b170*/  @!P3 BRA `(.L_x_2366) ;  /* 0xfffffffc00ecb947 */ /* 0x008fea000383ffff */
[----:B------:R-:W-:Y:S05]  /*1b180*/  BRA `(.L_x_2365) ;  /* 0xfffffed0006c7947 */ /* 0x000fea000383ffff */
.L_x_2372:
[----:B-1----:R-:W-:-:S04]  /*1b190*/  IMAD.U32 R4, RZ, RZ, UR4 ;  /* 0x00000004ff047e24 */ /* 0x002fc8000f8e00ff */
[----:B------:R1:W2:Y:S03]  /*1b1a0*/  SYNCS.PHASECHK.TRANS64.TRYWAIT P2, [R4+URZ+0x38830], R3 ;  /* 0x03883003040075a7 */ /* 0x0002a6000804017f */
[----:B--2---:R-:W-:Y:S05]  /*1b1b0*/  @!P2 NANOSLEEP.SYNCS 0x989680 ;  /* 0x009896800000a95d */ /* 0x004fea0003900000 */
[----:B------:R-:W2:Y:S02]  /*1b1c0*/  @!P2 SYNCS.PHASECHK.TRANS64 P2, [R4+URZ+0x38830], R3 ;  /* 0x038830030400a5a7 */ /* 0x000ea4000804007f */
[----:B--2---:R-:W-:Y:S05]  /*1b1d0*/  @!P2 BRA `(.L_x_2372) ;  /* 0xfffffffc00eca947 */ /* 0x004fea000383ffff */
[----:B------:R-:W-:Y:S05]  /*1b1e0*/  BRA `(.L_x_2371) ;  /* 0xfffffee8005c7947 */ /* 0x000fea000383ffff */
.L_x_2376:
[----:B---3--:R-:W-:-:S04]  /*1b1f0*/  IMAD.U32 R2, RZ, RZ, UR4 ;  /* 0x00000004ff027e24 */ /* 0x008fc8000f8e00ff */
[----:B------:R3:W4:Y:S03]  /*1b200*/  SYNCS.PHASECHK.TRANS64.TRYWAIT P2, [R2+URZ+0x38850], R0 ;  /* 0x03885000020075a7 */ /* 0x000726000804017f */
[----:B----4-:R-:W-:Y:S05]  /*1b210*/  @!P2 NANOSLEEP.SYNCS 0x989680 ;  /* 0x009896800000a95d */ /* 0x010fea0003900000 */
[----:B------:R-:W4:Y:S02]  /*1b220*/  @!P2 SYNCS.PHASECHK.TRANS64 P2, [R2+URZ+0x38850], R0 ;  /* 0x038850000200a5a7 */ /* 0x000f24000804007f */
[----:B----4-:R-:W-:Y:S05]  /*1b230*/  @!P2 BRA `(.L_x_2376) ;  /* 0xfffffffc00eca947 */ /* 0x010fea000383ffff */
[----:B------:R-:W-:Y:S05]  /*1b240*/  BRA `(.L_x_2375) ;  /* 0xffffff0c00847947 */ /* 0x000fea000383ffff */
.L_x_2381:
[----:B-1----:R-:W-:-:S04]  /*1b250*/  IMAD.U32 R7, RZ, RZ, UR8 ;  /* 0x00000008ff077e24 */ /* 0x002fc8000f8e00ff */
[----:B------:R1:W2:Y:S03]  /*1b260*/  SYNCS.PHASECHK.TRANS64.TRYWAIT P0, [R7+URZ+0x38850], R0 ;  /* 0x03885000070075a7 */ /* 0x0002a6000800017f */
[----:B--2---:R-:W-:Y:S05]  /*1b270*/  @!P0 NANOSLEEP.SYNCS 0x989680 ;  /* 0x009896800000895d */ /* 0x004fea0003900000 */
[----:B------:R-:W2:Y:S02]  /*1b280*/  @!P0 SYNCS.PHASECHK.TRANS64 P0, [R7+URZ+0x38850], R0 ;  /* 0x03885000070085a7 */ /* 0x000ea4000800007f */
[----:B--2---:R-:W-:Y:S05]  /*1b290*/  @!P0 BRA `(.L_x_2381) ;  /* 0xfffffffc00ec8947 */ /* 0x004fea000383ffff */
[----:B------:R-:W-:Y:S05]  /*1b2a0*/  BRA `(.L_x_2380) ;  /* 0xffffff2400947947 */ /* 0x000fea000383ffff */
.L_x_2428:
[----:B------:R-:W0:Y:S01]  /*1b2b0*/  S2R R4, SR_TID.X ;  /* 0x0000000000047919 */ /* 0x000e220000002100 */
[----:B------:R-:W-:Y:S01]  /*1b2c0*/  BSSY B0, `(.L_x_2543) ;  /* 0x000000a000007945 */ /* 0x000fe20003800000 */
[----:B------:R-:W-:Y:S02]  /*1b2d0*/  IMAD.MOV.U32 R12, RZ, RZ, RZ ;  /* 0x000000ffff0c7224 */ /* 0x000fe400078e00ff */
[----:B------:R-:W-:Y:S02]  /*1b2e0*/  IMAD.MOV.U32 R11, RZ, RZ, 0x1f ;  /* 0x0000001fff0b7424 */ /* 0x000fe400078e00ff */
[----:B------:R-:W-:Y:S01]  /*1b2f0*/  IMAD.MOV.U32 R15, RZ, RZ, -0x1 ;  /* 0xffffffffff0f7424 */ /* 0x000fe200078e00ff */
[----:B0-----:R-:W-:-:S04]  /*1b300*/  SHF.R.U32.HI R4, RZ, 0x5, R4 ;  /* 0x00000005ff047819 */ /* 0x001fc80000011604 */
[----:B------:R-:W-:-:S05]  /*1b310*/  LOP3.LUT R4, R4, 0x3, RZ, 0xc0, !PT ;  /* 0x0000000304047812 */ /* 0x000fca00078ec0ff */
[----:B------:R-:W-:-:S07]  /*1b320*/  IMAD.MOV.U32 R13, RZ, RZ, R4 ;  /* 0x000000ffff0d7224 */ /* 0x000fce00078e0004 */
[----:B--2---:R-:W-:Y:S05]  /*1b330*/  WARPSYNC.COLLECTIVE R15, `(.L_x_2544) ;  /* 0x000000000f087348 */ /* 0x004fea0003c00000 */
[----:B------:R0:W1:Y:S02]  /*1b340*/  SHFL.IDX P6, R14, R13, R12, R11 ;  /* 0x0000000c0d0e7389 */ /* 0x00006400000c000b */
[----:B012---:R-:W-:Y:S01]  /*1b350*/  ENDCOLLECTIVE ;  /* 0x000000000000791b */ /* 0x007fe20003800000 */
.L_x_2544:
[----:B------:R-:W-:Y:S05]  /*1b360*/  BSYNC B0 ;  /* 0x0000000000007941 */ /* 0x000fea0003800000 */
.L_x_2543:
[----:B------:R-:W-:Y:S05]  /*1b370*/  BRA `(.L_x_2545) ;  /* 0xffffffa0002c7947 */ /* 0x000fea000383ffff */
.L_x_2430:
[----:B------:R-:W-:Y:S01]  /*1b380*/  BSSY B0, `(.L_x_2546) ;  /* 0x0000006000007945 */ /* 0x000fe20003800000 */
[----:B------:R-:W-:-:S07]  /*1b390*/  IMAD.MOV.U32 R15, RZ, RZ, -0x1 ;  /* 0xffffffffff0f7424 */ /* 0x000fce00078e00ff */
[----:B--23--:R-:W-:Y:S05]  /*1b3a0*/  WARPSYNC.COLLECTIVE R15, `(.L_x_2547) ;  /* 0x000000000f0c7348 */ /* 0x00cfea0003c00000 */
[----:B------:R-:W-:Y:S02]  /*1b3b0*/  ELECT P6, UR62, PT ;  /* 0x00000000003e782f */ /* 0x000fe400038c0000 */
[----:B------:R-:W-:Y:S01]  /*1b3c0*/  MOV R14, UR62 ;  /* 0x0000003e000e7c02 */ /* 0x000fe20008000f00 */
[----:B--23--:R-:W-:Y:S10]  /*1b3d0*/  ENDCOLLECTIVE ;  /* 0x000000000000791b */ /* 0x00cff40003800000 */
.L_x_2547:
[----:B------:R-:W-:Y:S05]  /*1b3e0*/  BSYNC B0 ;  /* 0x0000000000007941 */ /* 0x000fea0003800000 */
.L_x_2546:
[----:B------:R-:W-:Y:S05]  /*1b3f0*/  BRA `(.L_x_2548) ;  /* 0xffffffa000307947 */ /* 0x000fea000383ffff */
.L_x_2432:
[----:B0-----:R0:W1:Y:S02]  /*1b400*/  SYNCS.PHASECHK.TRANS64.TRYWAIT P0, [R0+URZ+0x38840], R2 ;  /* 0x03884002000075a7 */ /* 0x001064000800017f */
[----:B-1----:R-:W-:Y:S05]  /*1b410*/  @!P0 NANOSLEEP.SYNCS 0x989680 ;  /* 0x009896800000895d */ /* 0x002fea0003900000 */
[----:B------:R-:W1:Y:S02]  /*1b420*/  @!P0 SYNCS.PHASECHK.TRANS64 P0, [R0+URZ+0x38840], R2 ;  /* 0x03884002000085a7 */ /* 0x000e64000800007f */
[----:B-1----:R-:W-:Y:S05]  /*1b430*/  @!P0 BRA `(.L_x_2432) ;  /* 0xfffffffc00f08947 */ /* 0x002fea000383ffff */
[----:B------:R-:W-:Y:S05]  /*1b440*/  BRA `(.L_x_2549) ;  /* 0xffffffa000947947 */ /* 0x000fea000383ffff */
.L_x_2436:
[----:B------:R-:W2:Y:S01]  /*1b450*/  LDL.LU R11, [R1+0x34] ;  /* 0x00003400010b7983 */ /* 0x000ea20000300800 */
[----:B------:R-:W-:Y:S02]  /*1b460*/  IMAD.MOV.U32 R13, RZ, RZ, R3 ;  /* 0x000000ffff0d7224 */ /* 0x000fe400078e0003 */
[----:B------:R-:W-:Y:S01]  /*1b470*/  IMAD.MOV.U32 R12, RZ, RZ, RZ ;  /* 0x000000ffff0c7224 */ /* 0x000fe200078e00ff */
[----:B------:R-:W0:Y:S01]  /*1b480*/  S2R R5, SR_TID.X ;  /* 0x0000000000057919 */ /* 0x000e220000002100 */
[----:B------:R-:W-:Y:S01]  /*1b490*/  IMAD.MOV.U32 R15, RZ, RZ, -0x1 ;  /* 0xffffffffff0f7424 */ /* 0x000fe200078e00ff */
[----:B0-----:R-:W-:-:S04]  /*1b4a0*/  LOP3.LUT R5, R5, 0x7f, RZ, 0xc0, !PT ;  /* 0x0000007f05057812 */ /* 0x001fc800078ec0ff */
[----:B------:R-:W-:-:S05]  /*1b4b0*/  SHF.R.U32.HI R5, RZ, 0x3, R5 ;  /* 0x00000003ff057819 */ /* 0x000fca0000011605 */
[----:B------:R-:W-:-:S04]  /*1b4c0*/  IMAD R2, R8, 0x80, R5 ;  /* 0x0000008008027824 */ /* 0x000fc800078e0205 */
[----:B------:R-:W-:Y:S02]  /*1b4d0*/  VIADD R5, R2, 0x10 ;  /* 0x0000001002057836 */ /* 0x000fe40000000000 */
[----:B--2---:R-:W-:Y:S02]  /*1b4e0*/  IMAD R0, R11, R7, RZ ;  /* 0x000000070b007224 */ /* 0x004fe400078e02ff */
[----:B------:R-:W-:-:S03]  /*1b4f0*/  IMAD.MOV.U32 R11, RZ, RZ, 0x181f ;  /* 0x0000181fff0b7424 */ /* 0x000fc600078e00ff */
[----:B------:R-:W-:-:S13]  /*1b500*/  ISETP.GE.AND P5, PT, R2, R0, PT ;  /* 0x000000000200720c */ /* 0x000fda0003fa6270 */
[----:B-----5:R-:W-:Y:S05]  /*1b510*/  WARPSYNC.COLLECTIVE R15, `(.L_x_2550) ;  /* 0x000000000f087348 */ /* 0x020fea0003c00000 */
[----:B------:R0:W1:Y:S02]  /*1b520*/  SHFL.IDX P6, R14, R13, R12, R11 ;  /* 0x0000000c0d0e7389 */ /* 0x00006400000c000b */
[----:B01---5:R-:W-:Y:S01]  /*1b530*/  ENDCOLLECTIVE ;  /* 0x000000000000791b */ /* 0x023fe20003800000 */
.L_x_2550:
[----:B------:R-:W-:Y:S02]  /*1b540*/  IMAD.MOV.U32 R13, RZ, RZ, R4 ;  /* 0x000000ffff0d7224 */ /* 0x000fe400078e0004 */
[----:B------:R-:W-:-:S07]  /*1b550*/  IMAD.MOV.U32 R6, RZ, RZ, R14 ;  /* 0x000000ffff067224 */ /* 0x000fce00078e000e */
[----:B------:R-:W-:Y:S05]  /*1b560*/  WARPSYNC.COLLECTIVE R15, `(.L_x_2551) ;  /* 0x000000000f087348 */ /* 0x000fea0003c00000 */
[----:B------:R0:W1:Y:S02]  /*1b570*/  SHFL.IDX P6, R14, R13, R12, R11 ;  /* 0x0000000c0d0e7389 */ /* 0x00006400000c000b */
[----:B01----:R-:W-:Y:S01]  /*1b580*/  ENDCOLLECTIVE ;  /* 0x000000000000791b */ /* 0x003fe20003800000 */
.L_x_2551:
        /* <DEDUP_REMOVED lines=20> */
.L_x_2552:
[----:B------:R-:W-:Y:S02]  /*1b6d0*/  IMAD.MOV.U32 R13, RZ, RZ, R4 ;  /* 0x000000ffff0d7224 */ /* 0x000fe400078e0004 */
[----:B------:R-:W-:-:S07]  /*1b6e0*/  IMAD.MOV.U32 R6, RZ, RZ, R14 ;  /* 0x000000ffff067224 */ /* 0x000fce00078e000e */
[----:B------:R-:W-:Y:S05]  /*1b6f0*/  WARPSYNC.COLLECTIVE R15, `(.L_x_2553) ;  /* 0x000000000f087348 */ /* 0x000fea0003c00000 */
[----:B------:R0:W1:Y:S02]  /*1b700*/  SHFL.IDX P6, R14, R13, R12, R11 ;  /* 0x0000000c0d0e7389 */ /* 0x00006400000c000b */
[----:B01----:R-:W-:Y:S01]  /*1b710*/  ENDCOLLECTIVE ;  /* 0x000000000000791b */ /* 0x003fe20003800000 */
.L_x_2553:
        /* <DEDUP_REMOVED lines=20> */
.L_x_2554:
[----:B------:R-:W-:Y:S02]  /*1b860*/  IMAD.MOV.U32 R13, RZ, RZ, R4 ;  /* 0x000000ffff0d7224 */ /* 0x000fe400078e0004 */
[----:B------:R-:W-:-:S07]  /*1b870*/  IMAD.MOV.U32 R6, RZ, RZ, R14 ;  /* 0x000000ffff067224 */ /* 0x000fce00078e000e */
[----:B------:R-:W-:Y:S05]  /*1b880*/  WARPSYNC.COLLECTIVE R15, `(.L_x_2555) ;  /* 0x000000000f087348 */ /* 0x000fea0003c00000 */
[----:B------:R0:W1:Y:S02]  /*1b890*/  SHFL.IDX P6, R14, R13, R12, R11 ;  /* 0x0000000c0d0e7389 */ /* 0x00006400000c000b */
[----:B01----:R-:W-:Y:S01]  /*1b8a0*/  ENDCOLLECTIVE ;  /* 0x000000000000791b */ /* 0x003fe20003800000 */
.L_x_2555:
        /* <DEDUP_REMOVED lines=20> */
.L_x_2556:
[----:B------:R-:W-:Y:S02]  /*1b9f0*/  IMAD.MOV.U32 R13, RZ, RZ, R4 ;  /* 0x000000ffff0d7224 */ /* 0x000fe400078e0004 */
[----:B------:R-:W-:-:S07]  /*1ba00*/  IMAD.MOV.U32 R6, RZ, RZ, R14 ;  /* 0x000000ffff067224 */ /* 0x000fce00078e000e */
[----:B------:R-:W-:Y:S05]  /*1ba10*/  WARPSYNC.COLLECTIVE R15, `(.L_x_2557) ;  /* 0x000000000f087348 */ /* 0x000fea0003c00000 */
[----:B------:R0:W1:Y:S02]  /*1ba20*/  SHFL.IDX P6, R14, R13, R12, R11 ;  /* 0x0000000c0d0e7389 */ /* 0x00006400000c000b */
[----:B01----:R-:W-:Y:S01]  /*1ba30*/  ENDCOLLECTIVE ;  /* 0x000000000000791b */ /* 0x003fe20003800000 */
.L_x_2557:
        /* <DEDUP_REMOVED lines=20> */
.L_x_2558:
[----:B------:R-:W-:Y:S02]  /*1bb80*/  IMAD.MOV.U32 R13, RZ, RZ, R4 ;  /* 0x000000ffff0d7224 */ /* 0x000fe400078e0004 */
[----:B------:R-:W-:-:S07]  /*1bb90*/  IMAD.MOV.U32 R6, RZ, RZ, R14 ;  /* 0x000000ffff067224 */ /* 0x000fce00078e000e */
[----:B------:R-:W-:Y:S05]  /*1bba0*/  WARPSYNC.COLLECTIVE R15, `(.L_x_2559) ;  /* 0x000000000f087348 */ /* 0x000fea0003c00000 */
[----:B------:R0:W1:Y:S02]  /*1bbb0*/  SHFL.IDX P6, R14, R13, R12, R11 ;  /* 0x0000000c0d0e7389 */ /* 0x00006400000c000b */
[----:B01----:R-:W-:Y:S01]  /*1bbc0*/  ENDCOLLECTIVE ;  /* 0x000000000000791b */ /* 0x003fe20003800000 */
.L_x_2559:
        /* <DEDUP_REMOVED lines=20> */
.L_x_2560:
[----:B------:R-:W-:Y:S02]  /*1bd10*/  IMAD.MOV.U32 R13, RZ, RZ, R4 ;  /* 0x000000ffff0d7224 */ /* 0x000fe400078e0004 */
[----:B------:R-:W-:-:S07]  /*1bd20*/  IMAD.MOV.U32 R6, RZ, RZ, R14 ;  /* 0x000000ffff067224 */ /* 0x000fce00078e000e */
[----:B------:R-:W-:Y:S05]  /*1bd30*/  WARPSYNC.COLLECTIVE R15, `(.L_x_2561) ;  /* 0x000000000f087348 */ /* 0x000fea0003c00000 */
[----:B------:R0:W1:Y:S02]  /*1bd40*/  SHFL.IDX P6, R14, R13, R12, R11 ;  /* 0x0000000c0d0e7389 */ /* 0x00006400000c000b */
[----:B01----:R-:W-:Y:S01]  /*1bd50*/  ENDCOLLECTIVE ;  /* 0x000000000000791b */ /* 0x003fe20003800000 */
.L_x_2561:
        /* <DEDUP_REMOVED lines=18> */
.L_x_2562:
[----:B------:R-:W-:-:S05]  /*1be80*/  VIADD R7, R2, 0x60 ;  /* 0x0000006002077836 */ /* 0x000fca0000000000 */
[----:B------:R-:W-:Y:S01]  /*1be90*/  ISETP.GE.AND P5, PT, R7, R0, PT ;  /* 0x000000000700720c */ /* 0x000fe20003fa6270 */
[----:B------:R-:W-:Y:S02]  /*1bea0*/  IMAD.MOV.U32 R13, RZ, RZ, R4 ;  /* 0x000000ffff0d7224 */ /* 0x000fe400078e0004 */
[----:B------:R-:W-:-:S10]  /*1beb0*/  IMAD.MOV.U32 R8, RZ, RZ, R14 ;  /* 0x000000ffff087224 */ /* 0x000fd400078e000e */
[----:B------:R-:W-:Y:S05]  /*1bec0*/  WARPSYNC.COLLECTIVE R15, `(.L_x_2563) ;  /* 0x000000000f087348 */ /* 0x000fea0003c00000 */
[----:B------:R0:W1:Y:S02]  /*1bed0*/  SHFL.IDX P6, R14, R13, R12, R11 ;  /* 0x0000000c0d0e7389 */ /* 0x00006400000c000b */
[----:B01----:R-:W-:Y:S01]  /*1bee0*/  ENDCOLLECTIVE ;  /* 0x000000000000791b */ /* 0x003fe20003800000 */
.L_x_2563:
        /* <DEDUP_REMOVED lines=18> */
.L_x_2564:
[----:B------:R-:W-:Y:S02]  /*1c010*/  IMAD.MOV.U32 R13, RZ, RZ, R4 ;  /* 0x000000ffff0d7224 */ /* 0x000fe400078e0004 */
[----:B------:R-:W-:-:S07]  /*1c020*/  IMAD.MOV.U32 R5, RZ, RZ, R14 ;  /* 0x000000ffff057224 */ /* 0x000fce00078e000e */
[----:B------:R-:W-:Y:S05]  /*1c030*/  WARPSYNC.COLLECTIVE R15, `(.L_x_2565) ;  /* 0x000000000f087348 */ /* 0x000fea0003c00000 */
[----:B------:R0:W1:Y:S02]  /*1c040*/  SHFL.IDX P6, R14, R13, R12, R11 ;  /* 0x0000000c0d0e7389 */ /* 0x00006400000c000b */
[----:B01----:R-:W-:Y:S01]  /*1c050*/  ENDCOLLECTIVE ;  /* 0x000000000000791b */ /* 0x003fe20003800000 */
.L_x_2565:
[----:B------:R-:W-:Y:S01]  /*1c060*/  IMAD.MOV.U32 R3, RZ, RZ, R14 ;  /* 0x000000ffff037224 */ /* 0x000fe200078e000e */
[----:B------:R-:W-:Y:S06]  /*1c070*/  BRA `(.L_x_2566) ;  /* 0xffffffa400607947 */ /* 0x000fec000383ffff */
.L_x_2441:
[----:B0-----:R0:W3:Y:S02]  /*1c080*/  SYNCS.PHASECHK.TRANS64.TRYWAIT P0, [R18+URZ+0x38820], R0 ;  /* 0x03882000120075a7 */ /* 0x0010e4000800017f */
[----:B---3--:R-:W-:Y:S05]  /*1c090*/  @!P0 NANOSLEEP.SYNCS 0x989680 ;  /* 0x009896800000895d */ /* 0x008fea0003900000 */
[----:B------:R-:W3:Y:S02]  /*1c0a0*/  @!P0 SYNCS.PHASECHK.TRANS64 P0, [R18+URZ+0x38820], R0 ;  /* 0x03882000120085a7 */ /* 0x000ee4000800007f */
[----:B---3--:R-:W-:Y:S05]  /*1c0b0*/  @!P0 BRA `(.L_x_2441) ;  /* 0xfffffffc00f08947 */ /* 0x008fea000383ffff */
[----:B------:R-:W-:Y:S05]  /*1c0c0*/  BRA `(.L_x_2567) ;  /* 0xffffffa400dc7947 */ /* 0x000fea000383ffff */
.L_x_2450:
[----:B-1----:R1:W2:Y:S02]  /*1c0d0*/  SYNCS.PHASECHK.TRANS64.TRYWAIT P0, [R3+URZ+0x38840], R2 ;  /* 0x03884002030075a7 */ /* 0x0022a4000800017f */
[----:B--2---:R-:W-:Y:S05]  /*1c0e0*/  @!P0 NANOSLEEP.SYNCS 0x989680 ;  /* 0x009896800000895d */ /* 0x004fea0003900000 */
[----:B------:R-:W2:Y:S02]  /*1c0f0*/  @!P0 SYNCS.PHASECHK.TRANS64 P0, [R3+URZ+0x38840], R2 ;  /* 0x03884002030085a7 */ /* 0x000ea4000800007f */
[----:B--2---:R-:W-:Y:S05]  /*1c100*/  @!P0 BRA `(.L_x_2450) ;  /* 0xfffffffc00f08947 */ /* 0x004fea000383ffff */
[----:B------:R-:W-:Y:S05]  /*1c110*/  BRA `(.L_x_2568) ;  /* 0xffffffa800bc7947 */ /* 0x000fea000383ffff */
.L_x_2458:
[----:B0-----:R0:W1:Y:S02]  /*1c120*/  SYNCS.PHASECHK.TRANS64.TRYWAIT P0, [R3+URZ+0x60], R2 ;  /* 0x00006002030075a7 */ /* 0x001064000800017f */
[----:B-1----:R-:W-:Y:S05]  /*1c130*/  @!P0 NANOSLEEP.SYNCS 0x989680 ;  /* 0x009896800000895d */ /* 0x002fea0003900000 */
[----:B------:R-:W1:Y:S02]  /*1c140*/  @!P0 SYNCS.PHASECHK.TRANS64 P0, [R3+URZ+0x60], R2 ;  /* 0x00006002030085a7 */ /* 0x000e64000800007f */
[----:B-1----:R-:W-:Y:S05]  /*1c150*/  @!P0 BRA `(.L_x_2458) ;  /* 0xfffffffc00f08947 */ /* 0x002fea000383ffff */
[----:B------:R-:W-:Y:S05]  /*1c160*/  BRA `(.L_x_2569) ;  /* 0xffffffb000107947 */ /* 0x000fea000383ffff */
.L_x_2469:
[----:B-1----:R1:W2:Y:S02]  /*1c170*/  SYNCS.PHASECHK.TRANS64.TRYWAIT P0, [R3+URZ+0x38840], R2 ;  /* 0x03884002030075a7 */ /* 0x0022a4000800017f */
[----:B--2---:R-:W-:Y:S05]  /*1c180*/  @!P0 NANOSLEEP.SYNCS 0x989680 ;  /* 0x009896800000895d */ /* 0x004fea0003900000 */
[----:B------:R-:W2:Y:S02]  /*1c190*/  @!P0 SYNCS.PHASECHK.TRANS64 P0, [R3+URZ+0x38840], R2 ;  /* 0x03884002030085a7 */ /* 0x000ea4000800007f */
[----:B--2---:R-:W-:Y:S05]  /*1c1a0*/  @!P0 BRA `(.L_x_2469) ;  /* 0xfffffffc00f08947 */ /* 0x004fea000383ffff */
[----:B------:R-:W-:Y:S05]  /*1c1b0*/  BRA `(.L_x_2570) ;  /* 0xffffffb8001c7947 */ /* 0x000fea000383ffff */
.L_x_2477:
[----:B0-----:R0:W1:Y:S02]  /*1c1c0*/  SYNCS.PHASECHK.TRANS64.TRYWAIT P0, [R2+URZ+0x60], R3 ;  /* 0x00006003020075a7 */ /* 0x001064000800017f */
[----:B-1----:R-:W-:Y:S05]  /*1c1d0*/  @!P0 NANOSLEEP.SYNCS 0x989680 ;  /* 0x009896800000895d */ /* 0x002fea0003900000 */
[----:B------:R-:W1:Y:S02]  /*1c1e0*/  @!P0 SYNCS.PHASECHK.TRANS64 P0, [R2+URZ+0x60], R3 ;  /* 0x00006003020085a7 */ /* 0x000e64000800007f */
[----:B-1----:R-:W-:Y:S05]  /*1c1f0*/  @!P0 BRA `(.L_x_2477) ;  /* 0xfffffffc00f08947 */ /* 0x002fea000383ffff */
[----:B------:R-:W-:Y:S05]  /*1c200*/  BRA `(.L_x_2571) ;  /* 0xffffffbc00707947 */ /* 0x000fea000383ffff */
.L_x_2488:
[----:B--2---:R2:W3:Y:S02]  /*1c210*/  SYNCS.PHASECHK.TRANS64.TRYWAIT P0, [R2+URZ+0x38840], R3 ;  /* 0x03884003020075a7 */ /* 0x0044e4000800017f */
[----:B---3--:R-:W-:Y:S05]  /*1c220*/  @!P0 NANOSLEEP.SYNCS 0x989680 ;  /* 0x009896800000895d */ /* 0x008fea0003900000 */
[----:B------:R-:W3:Y:S02]  /*1c230*/  @!P0 SYNCS.PHASECHK.TRANS64 P0, [R2+URZ+0x38840], R3 ;  /* 0x03884003020085a7 */ /* 0x000ee4000800007f */
[----:B---3--:R-:W-:Y:S05]  /*1c240*/  @!P0 BRA `(.L_x_2488) ;  /* 0xfffffffc00f08947 */ /* 0x008fea000383ffff */
[----:B------:R-:W-:Y:S05]  /*1c250*/  BRA `(.L_x_2572) ;  /* 0xffffffc4004c7947 */ /* 0x000fea000383ffff */
.L_x_2496:
[----:B0-----:R0:W1:Y:S02]  /*1c260*/  SYNCS.PHASECHK.TRANS64.TRYWAIT P0, [R2+URZ+0x60], R5 ;  /* 0x00006005020075a7 */ /* 0x001064000800017f */
[----:B-1----:R-:W-:Y:S05]  /*1c270*/  @!P0 NANOSLEEP.SYNCS 0x989680 ;  /* 0x009896800000895d */ /* 0x002fea0003900000 */
[----:B------:R-:W1:Y:S02]  /*1c280*/  @!P0 SYNCS.PHASECHK.TRANS64 P0, [R2+URZ+0x60], R5 ;  /* 0x00006005020085a7 */ /* 0x000e64000800007f */
[----:B-1----:R-:W-:Y:S05]  /*1c290*/  @!P0 BRA `(.L_x_2496) ;  /* 0xfffffffc00f08947 */ /* 0x002fea000383ffff */
[----:B------:R-:W-:Y:S05]  /*1c2a0*/  BRA `(.L_x_2573) ;  /* 0xffffffc800a07947 */ /* 0x000fea000383ffff */
.L_x_2509:
[----:B--2---:R2:W3:Y:S02]  /*1c2b0*/  SYNCS.PHASECHK.TRANS64.TRYWAIT P0, [R0+URZ+0x38860], R2 ;  /* 0x03886002000075a7 */ /* 0x0044e4000800017f */
[----:B---3--:R-:W-:Y:S05]  /*1c2c0*/  @!P0 NANOSLEEP.SYNCS 0x989680 ;  /* 0x009896800000895d */ /* 0x008fea0003900000 */
[----:B------:R-:W3:Y:S02]  /*1c2d0*/  @!P0 SYNCS.PHASECHK.TRANS64 P0, [R0+URZ+0x38860], R2 ;  /* 0x03886002000085a7 */ /* 0x000ee4000800007f */
[----:B---3--:R-:W-:Y:S05]  /*1c2e0*/  @!P0 BRA `(.L_x_2509) ;  /* 0xfffffffc00f08947 */ /* 0x008fea000383ffff */
[----:B------:R-:W-:Y:S05]  /*1c2f0*/  BRA `(.L_x_2574) ;  /* 0xffffffd000687947 */ /* 0x000fea000383ffff */
.L_x_2518:
[----:B------:R-:W2:Y:S01]  /*1c300*/  LDL R0, [R1] ;  /* 0x0000000001007983 */ /* 0x000ea20000100800 */
[----:B------:R-:W-:Y:S01]  /*1c310*/  BSSY B0, `(.L_x_2575) ;  /* 0x0000008000007945 */ /* 0x000fe20003800000 */
[----:B0-----:R-:W-:Y:S02]  /*1c320*/  IMAD.MOV.U32 R12, RZ, RZ, RZ ;  /* 0x000000ffff0c7224 */ /* 0x001fe400078e00ff */
[----:B------:R-:W-:Y:S02]  /*1c330*/  IMAD.MOV.U32 R11, RZ, RZ, 0x1f ;  /* 0x0000001fff0b7424 */ /* 0x000fe400078e00ff */
[----:B------:R-:W-:Y:S02]  /*1c340*/  IMAD.MOV.U32 R15, RZ, RZ, -0x1 ;  /* 0xffffffffff0f7424 */ /* 0x000fe400078e00ff */
[----:B--2---:R-:W-:-:S07]  /*1c350*/  IMAD.MOV.U32 R13, RZ, RZ, R0 ;  /* 0x000000ffff0d7224 */ /* 0x004fce00078e0000 */
[----:B-1----:R-:W-:Y:S05]  /*1c360*/  WARPSYNC.COLLECTIVE R15, `(.L_x_2576) ;  /* 0x000000000f087348 */ /* 0x002fea0003c00000 */
[----:B------:R0:W2:Y:S02]  /*1c370*/  SHFL.IDX P6, R14, R13, R12, R11 ;  /* 0x0000000c0d0e7389 */ /* 0x0000a400000c000b */
[----:B012---:R-:W-:Y:S01]  /*1c380*/  ENDCOLLECTIVE ;  /* 0x000000000000791b */ /* 0x007fe20003800000 */
.L_x_2576:
[----:B------:R-:W-:Y:S05]  /*1c390*/  BSYNC B0 ;  /* 0x0000000000007941 */ /* 0x000fea0003800000 */
.L_x_2575:
        /* <DEDUP_REMOVED lines=9> */
.L_x_2577:
        /* <DEDUP_REMOVED lines=14> */
[C---:B------:R-:W-:Y:S02]  /*1c510*/  ISETP.GE.U32.AND P3, PT, R10.reuse, 0x4, PT ;  /* 0x000000040a00780c */ /* 0x040fe40003f66070 */
[C---:B------:R-:W-:Y:S02]  /*1c520*/  ISETP.GE.U32.AND P4, PT, R10.reuse, 0x8, PT ;  /* 0x000000080a00780c */ /* 0x040fe40003f86070 */
[----:B------:R-:W-:Y:S01]  /*1c530*/  ISETP.GE.U32.AND P5, PT, R10, 0x10, PT ;  /* 0x000000100a00780c */ /* 0x000fe20003fa6070 */
[----:B--2---:R-:W-:-:S02]  /*1c540*/  @!P1 IMAD.MOV.U32 R6, RZ, RZ, R5 ;  /* 0x000000ffff069224 */ /* 0x004fc400078e0005 */
[----:B------:R-:W-:Y:S02]  /*1c550*/  IMAD.MOV.U32 R5, RZ, RZ, RZ ;  /* 0x000000ffff057224 */ /* 0x000fe400078e00ff */
[----:B---3--:R-:W-:Y:S01]  /*1c560*/  @!P1 IMAD.MOV.U32 R7, RZ, RZ, R2 ;  /* 0x000000ffff079224 */ /* 0x008fe200078e0002 */
[----:B------:R-:W-:-:S03]  /*1c570*/  ISETP.NE.AND P1, PT, R10, RZ, PT ;  /* 0x000000ff0a00720c */ /* 0x000fc60003f25270 */
[----:B------:R-:W-:-:S04]  /*1c580*/  IMAD R2, R7, R6, RZ ;  /* 0x0000000607027224 */ /* 0x000fc800078e02ff */
[----:B------:R-:W-:-:S07]  /*1c590*/  IMAD.MOV.U32 R13, RZ, RZ, R2 ;  /* 0x000000ffff0d7224 */ /* 0x000fce00078e0002 */
[----:B------:R-:W-:Y:S05]  /*1c5a0*/  WARPSYNC.COLLECTIVE R15, `(.L_x_2578) ;  /* 0x000000000f087348 */ /* 0x000fea0003c00000 */
[----:B------:R0:W1:Y:S02]  /*1c5b0*/  SHFL.UP P6, R14, R13, R12, R11 ;  /* 0x0400000c0d0e7389 */ /* 0x00006400000c000b */
[----:B01----:R-:W-:Y:S01]  /*1c5c0*/  ENDCOLLECTIVE ;  /* 0x000000000000791b */ /* 0x003fe20003800000 */
.L_x_2578:
        /* <DEDUP_REMOVED lines=8> */
.L_x_2579:
        /* <DEDUP_REMOVED lines=8> */
.L_x_2580:
        /* <DEDUP_REMOVED lines=8> */
.L_x_2581:
        /* <DEDUP_REMOVED lines=8> */
.L_x_2582:
        /* <DEDUP_REMOVED lines=9> */
.L_x_2583:
[----:B------:R-:W-:Y:S01]  /*1c860*/  IMAD.MOV.U32 R9, RZ, RZ, R14 ;  /* 0x000000ffff097224 */ /* 0x000fe200078e000e */
[----:B------:R-:W-:Y:S06]  /*1c870*/  BRA `(.L_x_2584) ;  /* 0xffffffd400547947 */ /* 0x000fec000383ffff */
.L_x_2521:
        /* <DEDUP_REMOVED lines=8> */
.L_x_2586:
[----:B------:R-:W-:Y:S05]  /*1c900*/  BSYNC B0 ;  /* 0x0000000000007941 */ /* 0x000fea0003800000 */
.L_x_2585:
        /* <DEDUP_REMOVED lines=10> */
.L_x_2587:
        /* <DEDUP_REMOVED lines=8> */
.L_x_2588:
        /* <DEDUP_REMOVED lines=8> */
.L_x_2589:
        /* <DEDUP_REMOVED lines=8> */
.L_x_2590:
        /* <DEDUP_REMOVED lines=9> */
.L_x_2591:
[----:B------:R-:W-:Y:S01]  /*1cbc0*/  IMAD.MOV.U32 R9, RZ, RZ, R14 ;  /* 0x000000ffff097224 */ /* 0x000fe200078e000e */
[----:B------:R-:W-:Y:S06]  /*1cbd0*/  BRA `(.L_x_2592) ;  /* 0xffffffd4002c7947 */ /* 0x000fec000383ffff */
.L_x_2523:
[----:B------:R-:W-:Y:S01]  /*1cbe0*/  BSSY B0, `(.L_x_2593) ;  /* 0x0000006000007945 */ /* 0x000fe20003800000 */
[----:B------:R-:W-:Y:S01]  /*1cbf0*/  PLOP3.LUT P6, PT, P6, PT, PT, 0x8, 0x0 ;  /* 0x000000000000781c */ /* 0x000fe200037ce170 */
[----:B------:R-:W-:-:S12]  /*1cc00*/  IMAD.MOV.U32 R15, RZ, RZ, -0x1 ;  /* 0xffffffffff0f7424 */ /* 0x000fd800078e00ff */
[----:B0-----:R-:W-:Y:S05]  /*1cc10*/  WARPSYNC.COLLECTIVE R15, `(.L_x_2594) ;  /* 0x000000000f087348 */ /* 0x001fea0003c00000 */
[----:B------:R-:W-:Y:S01]  /*1cc20*/  VOTE.ANY R14, PT, P6 ;  /* 0x00000000000e7806 */ /* 0x000fe200030e0100 */
[----:B0-----:R-:W-:Y:S06]  /*1cc30*/  ENDCOLLECTIVE ;  /* 0x000000000000791b */ /* 0x001fec0003800000 */
.L_x_2594:
[----:B------:R-:W-:Y:S05]  /*1cc40*/  BSYNC B0 ;  /* 0x0000000000007941 */ /* 0x000fea0003800000 */
.L_x_2593:
        /* <DEDUP_REMOVED lines=10> */
.L_x_2595:
[----:B------:R-:W-:Y:S02]  /*1ccf0*/  IMAD.MOV.U32 R13, RZ, RZ, R7 ;  /* 0x000000ffff0d7224 */ /* 0x000fe400078e0007 */
[----:B------:R-:W-:-:S07]  /*1cd00*/  IMAD.MOV.U32 R0, RZ, RZ, R14 ;  /* 0x000000ffff007224 */ /* 0x000fce00078e000e */
[----:B------:R-:W-:Y:S05]  /*1cd10*/  WARPSYNC.COLLECTIVE R15, `(.L_x_2596) ;  /* 0x000000000f087348 */ /* 0x000fea0003c00000 */
[----:B------:R0:W1:Y:S02]  /*1cd20*/  SHFL.IDX P6, R14, R13, R12, R11 ;  /* 0x0000000c0d0e7389 */ /* 0x00006400000c000b */
[----:B01----:R-:W-:Y:S01]  /*1cd30*/  ENDCOLLECTIVE ;  /* 0x000000000000791b */ /* 0x003fe20003800000 */
.L_x_2596:
[----:B------:R-:W-:Y:S02]  /*1cd40*/  IMAD.MOV.U32 R7, RZ, RZ, R14 ;  /* 0x000000ffff077224 */ /* 0x000fe400078e000e */
[----:B------:R-:W-:-:S05]  /*1cd50*/  IMAD.IADD R6, R10, 0x1, R16 ;  /* 0x000000010a067824 */ /* 0x000fca00078e0210 */
[----:B------:R1:W-:Y:S01]  /*1cd60*/  STL [R1+0xc], R6 ;  /* 0x00000c0601007387 */ /* 0x0003e20000100800 */
[----:B------:R-:W-:Y:S05]  /*1cd70*/  BRA `(.L_x_2597) ;  /* 0xffffffd4000c7947 */ /* 0x000fea000383ffff */
.L_x_2525:
        /* <DEDUP_REMOVED lines=8> */
.L_x_2599:
[----:B------:R-:W-:Y:S05]  /*1ce00*/  BSYNC B0 ;  /* 0x0000000000007941 */ /* 0x000fea0003800000 */
.L_x_2598:
[----:B------:R-:W-:Y:S01]  /*1ce10*/  IMAD.MOV.U32 R2, RZ, RZ, R14 ;  /* 0x000000ffff027224 */ /* 0x000fe200078e000e */
[----:B------:R-:W-:Y:S06]  /*1ce20*/  BRA `(.L_x_2600) ;  /* 0xffffffd000f87947 */ /* 0x000fec000383ffff */
.L_x_2531:
[----:B0-----:R0:W1:Y:S02]  /*1ce30*/  SYNCS.PHASECHK.TRANS64.TRYWAIT P0, [R0+URZ+0x38820], R3 ;  /* 0x03882003000075a7 */ /* 0x001064000800017f */
[----:B-1----:R-:W-:Y:S05]  /*1ce40*/  @!P0 NANOSLEEP.SYNCS 0x989680 ;  /* 0x009896800000895d */ /* 0x002fea0003900000 */
[----:B------:R-:W1:Y:S02]  /*1ce50*/  @!P0 SYNCS.PHASECHK.TRANS64 P0, [R0+URZ+0x38820], R3 ;  /* 0x03882003000085a7 */ /* 0x000e64000800007f */
[----:B-1----:R-:W-:Y:S05]  /*1ce60*/  @!P0 BRA `(.L_x_2531) ;  /* 0xfffffffc00f08947 */ /* 0x002fea000383ffff */
[----:B------:R-:W-:Y:S05]  /*1ce70*/  BRA `(.L_x_2601) ;  /* 0xffffffdc009c7947 */ /* 0x000fea000383ffff */
.L_x_2532:
        /* <DEDUP_REMOVED lines=11> */
.L_x_2603:
[----:B------:R-:W-:Y:S05]  /*1cf30*/  BSYNC B0 ;  /* 0x0000000000007941 */ /* 0x000fea0003800000 */
.L_x_2602:
[----:B------:R-:W-:Y:S05]  /*1cf40*/  BRA `(.L_x_2604) ;  /* 0xffffffdc00847947 */ /* 0x000fea000383ffff */
.L_x_2535:
[----:B------:R-:W-:Y:S01]  /*1cf50*/  BSSY B1, `(.L_x_2605) ;  /* 0x0000006000017945 */ /* 0x000fe20003800000 */
[----:B------:R-:W-:-:S07]  /*1cf60*/  IMAD.MOV.U32 R15, RZ, RZ, -0x1 ;  /* 0xffffffffff0f7424 */ /* 0x000fce00078e00ff */
[----:B01----:R-:W-:Y:S05]  /*1cf70*/  WARPSYNC.COLLECTIVE R15, `(.L_x_2606) ;  /* 0x000000000f0c7348 */ /* 0x003fea0003c00000 */
[----:B------:R-:W-:Y:S02]  /*1cf80*/  ELECT P6, UR62, PT ;  /* 0x00000000003e782f */ /* 0x000fe400038c0000 */
[----:B------:R-:W-:Y:S01]  /*1cf90*/  MOV R14, UR62 ;  /* 0x0000003e000e7c02 */ /* 0x000fe20008000f00 */
[----:B01----:R-:W-:Y:S10]  /*1cfa0*/  ENDCOLLECTIVE ;  /* 0x000000000000791b */ /* 0x003ff40003800000 */
.L_x_2606:
[----:B------:R-:W-:Y:S05]  /*1cfb0*/  BSYNC B1 ;  /* 0x0000000000017941 */ /* 0x000fea0003800000 */
.L_x_2605:
[----:B------:R-:W-:Y:S05]  /*1cfc0*/  BRA `(.L_x_2607) ;  /* 0xffffffdc007c7947 */ /* 0x000fea000383ffff */
.L_x_2537:
[----:B0-----:R0:W1:Y:S02]  /*1cfd0*/  SYNCS.PHASECHK.TRANS64.TRYWAIT P0, [R6+URZ], R5 ;  /* 0x00000005060075a7 */ /* 0x001064000800017f */
[----:B-1----:R-:W-:Y:S05]  /*1cfe0*/  @!P0 NANOSLEEP.SYNCS 0x989680 ;  /* 0x009896800000895d */ /* 0x002fea0003900000 */
[----:B------:R-:W1:Y:S02]  /*1cff0*/  @!P0 SYNCS.PHASECHK.TRANS64 P0, [R6+URZ], R5 ;  /* 0x00000005060085a7 */ /* 0x000e64000800007f */
[----:B-1----:R-:W-:Y:S05]  /*1d000*/  @!P0 BRA `(.L_x_2537) ;  /* 0xfffffffc00f08947 */ /* 0x002fea000383ffff */
[----:B------:R-:W-:Y:S05]  /*1d010*/  BRA `(.L_x_2608) ;  /* 0xffffffdc00bc7947 */ /* 0x000fea000383ffff */
.L_x_2538:
[----:B-1----:R1:W2:Y:S02]  /*1d020*/  SYNCS.PHASECHK.TRANS64.TRYWAIT P0, [R7+URZ], R2 ;  /* 0x00000002070075a7 */ /* 0x0022a4000800017f */
[----:B--2---:R-:W-:Y:S05]  /*1d030*/  @!P0 NANOSLEEP.SYNCS 0x989680 ;  /* 0x009896800000895d */ /* 0x004fea0003900000 */
[----:B------:R-:W2:Y:S02]  /*1d040*/  @!P0 SYNCS.PHASECHK.TRANS64 P0, [R7+URZ], R2 ;  /* 0x00000002070085a7 */ /* 0x000ea4000800007f */
[----:B--2---:R-:W-:Y:S05]  /*1d050*/  @!P0 BRA `(.L_x_2538) ;  /* 0xfffffffc00f08947 */ /* 0x004fea000383ffff */
[----:B------:R-:W-:Y:S05]  /*1d060*/  BRA `(.L_x_2609) ;  /* 0xffffffdc00b07947 */ /* 0x000fea000383ffff */
.L_x_2540:
[----:B--2---:R2:W3:Y:S02]  /*1d070*/  SYNCS.PHASECHK.TRANS64.TRYWAIT P0, [R4+URZ], R5 ;  /* 0x00000005040075a7 */ /* 0x0044e4000800017f */
[----:B---3--:R-:W-:Y:S05]  /*1d080*/  @!P0 NANOSLEEP.SYNCS 0x989680 ;  /* 0x009896800000895d */ /* 0x008fea0003900000 */
[----:B------:R-:W3:Y:S02]  /*1d090*/  @!P0 SYNCS.PHASECHK.TRANS64 P0, [R4+URZ], R5 ;  /* 0x00000005040085a7 */ /* 0x000ee4000800007f */
[----:B---3--:R-:W-:Y:S05]  /*1d0a0*/  @!P0 BRA `(.L_x_2540) ;  /* 0xfffffffc00f08947 */ /* 0x008fea000383ffff */
[----:B------:R-:W-:Y:S05]  /*1d0b0*/  BRA `(.L_x_2610) ;  /* 0xffffffdc00b47947 */ /* 0x000fea000383ffff */
.L_x_2611:
        /* <DEDUP_REMOVED lines=12> */
.L_x_3207:


//--------------------- .text._ZN7cutlass13device_kernelIN5flash11enable_sm90INS1_16FlashAttnFwdSm90INS1_25CollectiveMainloopFwdSm90ILi2EN4cute5tupleIJNS5_1CILi1EEES8_S8_EEENS6_IJNS7_ILi128EEENS7_ILi80EEENS7_ILi256EEEEEELi256ENS_10bfloat16_tEfNS_4arch4Sm90ELb1ELb0ELb0ELb1ELb0ELb1ELb0ELb1ELb1ELb1ELb1ELb0EEENS1_21CollectiveEpilogueFwdINS6_IJSA_SC_SB_EEES9_SE_SG_Li256ELb1ELb1ELb1ELb0EEENS1_36VarlenDynamicPersistentTileSchedulerILi128ELi80ELi256ELi128ELb1ELb1ELb1ELb1ELb1ELb1EEEEEEEEEvNT_6ParamsE --------------------------
	.section	.text._ZN7cutlass13device_kernelIN5flash11enable_sm90INS1_16FlashAttnFwdSm90INS1_25CollectiveMainloopFwdSm90ILi2EN4cute5tupleIJNS5_1CILi1EEES8_S8_EEENS6_IJNS7_ILi128EEENS7_ILi80EEENS7_ILi256EEEEEELi256ENS_10bfloat16_tEfNS_4arch4Sm90ELb1ELb0ELb0ELb1ELb0ELb1ELb0ELb1ELb1ELb1ELb1ELb0EEENS1_21CollectiveEpilogueFwdINS6_IJSA_SC_SB_EEES9_SE_SG_Li256ELb1ELb1ELb1ELb0EEENS1_36VarlenDynamicPersistentTileSchedulerILi128ELi80ELi256ELi128ELb1ELb1ELb1ELb1ELb1ELb1EEEEEEEEEvNT_6ParamsE,"ax",@progbits
	.align	128
.text._ZN7cutlass13device_kernelIN5flash11enable_sm90INS1_16FlashAttnFwdSm90INS1_25CollectiveMainloopFwdSm90ILi2EN4cute5tupleIJNS5_1CILi1EEES8_S8_EEENS6_IJNS7_ILi128EEENS7_ILi80EEENS7_ILi256EEEEEELi256ENS_10bfloat16_tEfNS_4arch4Sm90ELb1ELb0ELb0ELb1ELb0ELb1ELb0ELb1ELb1ELb1ELb1ELb0EEENS1_21CollectiveEpilogueFwdINS6_IJSA_SC_SB_EEES9_SE_SG_Li256ELb1ELb1ELb1ELb0EEENS1_36VarlenDynamicPersistentTileSchedulerILi128ELi80ELi256ELi128ELb1ELb1ELb1ELb1ELb1ELb1EEEEEEEEEvNT_6ParamsE:
        .type           _ZN7cutlass13device_kernelIN5flash11enable_sm90INS1_16FlashAttnFwdSm90INS1_25CollectiveMainloopFwdSm90ILi2EN4cute5tupleIJNS5_1CILi1EEES8_S8_EEENS6_IJNS7_ILi128EEENS7_ILi80EEENS7_ILi256EEEEEELi256ENS_10bfloat16_tEfNS_4arch4Sm90ELb1ELb0ELb0ELb1ELb0ELb1ELb0ELb1ELb1ELb1ELb1ELb0EEENS1_21CollectiveEpilogueFwdINS6_IJSA_SC_SB_EEES9_SE_SG_Li256ELb1ELb1ELb1ELb0EEENS1_36VarlenDynamicPersistentTileSchedulerILi128ELi80ELi256ELi128ELb1ELb1ELb1ELb1ELb1ELb1EEEEEEEEEvNT_6ParamsE,@function
        .size           _ZN7cutlass13device_kernelIN5flash11enable_sm90INS1_16FlashAttnFwdSm90INS1_25CollectiveMainloopFwdSm90ILi2EN4cute5tupleIJNS5_1CILi1EEES8_S8_EEENS6_IJNS7_ILi128EEENS7_ILi80EEENS7_ILi256EEEEEELi256ENS_10bfloat16_tEfNS_4arch4Sm90ELb1ELb0ELb0ELb1ELb0ELb1ELb0ELb1ELb1ELb1ELb1ELb0EEENS1_21CollectiveEpilogueFwdINS6_IJSA_SC_SB_EEES9_SE_SG_Li256ELb1ELb1ELb1ELb0EEENS1_36VarlenDynamicPersistentTileSchedulerILi128ELi80ELi256ELi128ELb1ELb1ELb1ELb1ELb1ELb1EEEEEEEEEvNT_6ParamsE,(.L_x_3208 - _ZN7cutlass13device_kernelIN5flash11enable_sm90INS1_16FlashAttnFwdSm90INS1_25CollectiveMainloopFwdSm90ILi2EN4cute5tupleIJNS5_1CILi1EEES8_S8_EEENS6_IJNS7_ILi128EEENS7_ILi80EEENS7_ILi256EEEEEELi256ENS_10bfloat16_tEfNS_4arch4Sm90ELb1ELb0ELb0ELb1ELb0ELb1ELb0ELb1ELb1ELb1ELb1ELb0EEENS1_21CollectiveEpilogueFwdINS6_IJSA_SC_SB_EEES9_SE_SG_Li256ELb1ELb1ELb1ELb0EEENS1_36VarlenDynamicPersistentTileSchedulerILi128ELi80ELi256ELi128ELb1ELb1ELb1ELb1ELb1ELb1EEEEEEEEEvNT_6ParamsE)
        .other          _ZN7cutlass13device_kernelIN5flash11enable_sm90INS1_16FlashAttnFwdSm90INS1_25CollectiveMainloopFwdSm90ILi2EN4cute5tupleIJNS5_1CILi1EEES8_S8_EEENS6_IJNS7_ILi128EEENS7_ILi80EEENS7_ILi256EEEEEELi256ENS_10bfloat16_tEfNS_4arch4Sm90ELb1ELb0ELb0ELb1ELb0ELb1ELb0ELb1ELb1ELb1ELb1ELb0EEENS1_21CollectiveEpilogueFwdINS6_IJSA_SC_SB_EEES9_SE_SG_Li256ELb1ELb1ELb1ELb0EEENS1_36VarlenDynamicPersistentTileSchedulerILi128ELi80ELi256ELi128ELb1ELb1ELb1ELb1ELb1ELb1EEEEEEEEEvNT_6ParamsE,@"STO_CUDA_ENTRY STV_DEFAULT"
_ZN7cutlass13device_kernelIN5flash11enable_sm90INS1_16FlashAttnFwdSm90INS1_25CollectiveMainloopFwdSm90ILi2EN4cute5tupleIJNS5_1CILi1EEES8_S8_EEENS6_IJNS7_ILi128EEENS7_ILi80EEENS7_ILi256EEEEEELi256ENS_10bfloat16_tEfNS_4arch4Sm90ELb1ELb0ELb0ELb1ELb0ELb1ELb0ELb1ELb1ELb1ELb1ELb0EEENS1_21CollectiveEpilogueFwdINS6_IJSA_SC_SB_EEES9_SE_SG_Li256ELb1ELb1ELb1ELb0EEENS1_36VarlenDynamicPersistentTileSchedulerILi128ELi80ELi256ELi128ELb1ELb1ELb1ELb1ELb1ELb1EEEEEEEEEvNT_6ParamsE:
        /* <DEDUP_REMOVED lines=24> */
.L_x_2613:
[----:B------:R-:W-:Y:S05]  /*0180*/  BSYNC B0 ;  /* 0x0000000000007941 */ /* 0x000fea0003800000 */
.L_x_2612:
        /* <DEDUP_REMOVED lines=41> */
.L_x_2614:
        /* <DEDUP_REMOVED lines=22> */
.L_x_2615:
        /* <DEDUP_REMOVED lines=18> */
.L_x_2616:
        /* <DEDUP_REMOVED lines=22> */
.L_x_2617:
        /* <DEDUP_REMOVED lines=22> */
.L_x_2618:
        /* <DEDUP_REMOVED lines=9> */
.L_x_2621:
        /* <DEDUP_REMOVED lines=16> */
[----:B------:R-:W-:Y:S01]  /*0af0*/  VIADD R6, R6, 0xffffff80 ;  /* 0xffffff8006067836 */ /* 0x000fe20000000000 */
[----:B------:R-:W-:Y:S01]  /*0b00*/  R2UR UR4, R16 ;  /* 0x00000000100472ca */ /* 0x000fe200000e0000 */
[----:B------:R-:W-:Y:S01]  /*0b10*/  IMAD.MOV.U32 R17, RZ, RZ, RZ ;  /* 0x000000ffff117224 */ /* 0x000fe200078e00ff */
[----:B------:R-:W-:Y:S01]  /*0b20*/  CS2R R218, SRZ ;  /* 0x0000000000da7805 */ /* 0x000fe2000001ff00 */
[----:B------:R-:W-:Y:S01]  /*0b30*/  IMAD.MOV.U32 R216, RZ, RZ, RZ ;  /* 0x000000ffffd87224 */ /* 0x000fe200078e00ff */
[----:B------:R-:W-:-:S04]  /*0b40*/  SHF.R.S32.HI R3, RZ, 0x1f, R6 ;  /* 0x0000001fff037819 */ /* 0x000fc80000011406 */
[CC--:B------:R-:W-:Y:S02]  /*0b50*/  LEA.HI R4, R3.reuse, R6.reuse, RZ, 0x5 ;  /* 0x0000000603047211 */ /* 0x0c0fe400078f28ff */
[CC--:B------:R-:W-:Y:S02]  /*0b60*/  LEA.HI R212, R3.reuse, R6.reuse, RZ, 0x3 ;  /* 0x0000000603d47211 */ /* 0x0c0fe400078f18ff */
[CC--:B0-----:R-:W-:Y:S01]  /*0b70*/  LEA.HI R2, R3.reuse, R6.reuse, RZ, 0x4 ;  /* 0x0000000603027211 */ /* 0x0c1fe200078f20ff */
[----:B------:R-:W-:Y:S01]  /*0b80*/  IMAD.SHL.U32 R5, R4, 0x20, RZ ;  /* 0x0000002004057824 */ /* 0x000fe200078e00ff */
[CC--:B------:R-:W-:Y:S01]  /*0b90*/  LEA.HI R10, R3.reuse, R6.reuse, RZ, 0x2 ;  /* 0x00000006030a7211 */ /* 0x0c0fe200078f10ff */
[----:B------:R-:W-:Y:S01]  /*0ba0*/  UIADD3 UR4, UR4, 0x14400, URZ ;  /* 0x0001440004047890 */ /* 0x000fe2000fffe03f */
[----:B------:R-:W-:Y:S02]  /*0bb0*/  LEA.HI R8, R3, R6, RZ, 0x6 ;  /* 0x0000000603087211 */ /* 0x000fe400078f30ff */
[----:B------:R-:W-:-:S02]  /*0bc0*/  LOP3.LUT R7, R212, 0xfffffff8, RZ, 0xc0, !PT ;  /* 0xfffffff8d4077812 */ /* 0x000fc400078ec0ff */
[----:B------:R-:W-:Y:S01]  /*0bd0*/  LOP3.LUT R11, R10, 0xfffffffc, RZ, 0xc0, !PT ;  /* 0xfffffffc0a0b7812 */ /* 0x000fe200078ec0ff */
[----:B------:R-:W-:Y:S01]  /*0be0*/  IMAD.SHL.U32 R8, R8, 0x8, RZ ;  /* 0x0000000808087824 */ /* 0x000fe200078e00ff */
[----:B------:R-:W-:Y:S01]  /*0bf0*/  SHF.R.S32.HI R212, RZ, 0x3, R212 ;  /* 0x00000003ffd47819 */ /* 0x000fe200000114d4 */
[C---:B------:R-:W-:Y:S01]  /*0c00*/  IMAD.IADD R18, R6.reuse, 0x1, -R7 ;  /* 0x0000000106127824 */ /* 0x040fe200078e0a07 */
[----:B------:R-:W-:Y:S01]  /*0c10*/  LOP3.LUT R7, R5, 0xfffffc00, RZ, 0xc0, !PT ;  /* 0xfffffc0005077812 */ /* 0x000fe200078ec0ff */
[----:B------:R-:W-:Y:S01]  /*0c20*/  IMAD.IADD R10, R6, 0x1, -R11 ;  /* 0x00000001060a7824 */ /* 0x000fe200078e0a0b */
[----:B------:R-:W-:Y:S01]  /*0c30*/  SHF.R.S32.HI R5, RZ, 0x4, R2 ;  /* 0x00000004ff057819 */ /* 0x000fe20000011402 */
[----:B------:R-:W-:Y:S01]  /*0c40*/  IMAD.SHL.U32 R22, R18, 0x4, RZ ;  /* 0x0000000412167824 */ /* 0x000fe200078e00ff */
[----:B------:R-:W-:Y:S02]  /*0c50*/  LOP3.LUT R227, R8, 0xfffffe00, RZ, 0xc0, !PT ;  /* 0xfffffe0008e37812 */ /* 0x000fe400078ec0ff */
[----:B------:R-:W-:Y:S01]  /*0c60*/  LEA.HI R12, R10, R10, RZ, 0x1 ;  /* 0x0000000a0a0c7211 */ /* 0x000fe200078f08ff */
[C---:B------:R-:W-:Y:S01]  /*0c70*/  VIADD R214, R22.reuse, 0x40 ;  /* 0x0000004016d67836 */ /* 0x040fe20000000000 */
[----:B------:R-:W-:Y:S01]  /*0c80*/  SHF.R.S32.HI R23, RZ, 0x1f, R22 ;  /* 0x0000001fff177819 */ /* 0x000fe20000011416 */
[----:B------:R-:W-:-:S02]  /*0c90*/  VIADD R215, R22, 0x20 ;  /* 0x0000002016d77836 */ /* 0x000fc40000000000 */
[C---:B------:R-:W-:Y:S02]  /*0ca0*/  IMAD.IADD R213, R22.reuse, 0x1, R214 ;  /* 0x0000000116d57824 */ /* 0x040fe400078e02d6 */
[----:B------:R-:W-:Y:S01]  /*0cb0*/  VIADD R217, R22, 0x60 ;  /* 0x0000006016d97836 */ /* 0x000fe20000000000 */
[----:B--2---:R-:W-:Y:S02]  /*0cc0*/  R2UR UR5, R0 ;  /* 0x00000000000572ca */ /* 0x004fe400000e0000 */
[----:B------:R-:W-:Y:S02]  /*0cd0*/  LEA.HI R0, R3, R6, RZ, 0x7 ;  /* 0x0000000603007211 */ /* 0x000fe400078f38ff */
[----:B------:R-:W-:Y:S02]  /*0ce0*/  LOP3.LUT R3, R2, 0x3fffff0, RZ, 0xc0, !PT ;  /* 0x03fffff002037812 */ /* 0x000fe400078ec0ff */
[----:B------:R-:W-:Y:S02]  /*0cf0*/  LOP3.LUT R9, R0, 0xffffff80, RZ, 0xc0, !PT ;  /* 0xffffff8000097812 */ /* 0x000fe400078ec0ff */
[----:B------:R-:W-:Y:S01]  /*0d00*/  LEA.HI R2, R2, R5, RZ, 0x1 ;  /* 0x0000000502027211 */ /* 0x000fe200078f08ff */
[C---:B------:R-:W-:Y:S01]  /*0d10*/  IMAD.IADD R4, R6.reuse, 0x1, -R3 ;  /* 0x0000000106047824 */ /* 0x040fe200078e0a03 */
[----:B------:R-:W-:Y:S01]  /*0d20*/  SHF.R.S32.HI R3, RZ, 0x7, R0 ;  /* 0x00000007ff037819 */ /* 0x000fe20000011400 */
[----:B------:R-:W-:Y:S01]  /*0d30*/  IMAD.IADD R21, R6, 0x1, -R9 ;  /* 0x0000000106157824 */ /* 0x000fe200078e0a09 */
[----:B------:R-:W-:Y:S01]  /*0d40*/  LOP3.LUT R2, R2, 0x1ffffffe, RZ, 0xc0, !PT ;  /* 0x1ffffffe02027812 */ /* 0x000fe200078ec0ff */
[----:B------:R-:W-:Y:S01]  /*0d50*/  IMAD R7, R4, 0x40, R7 ;  /* 0x0000004004077824 */ /* 0x000fe200078e0207 */
[----:B------:R-:W-:Y:S01]  /*0d60*/  LEA.HI R0, R0, R3, RZ, 0x1 ;  /* 0x0000000300007211 */ /* 0x000fe200078f08ff */
[----:B------:R-:W-:Y:S01]  /*0d70*/  ULOP3.LUT UR5, UR5, 0x1, URZ, 0xfc, !UPT ;  /* 0x0000000105057892 */ /* 0x000fe2000f8efc3f */
[----:B------:R-:W-:Y:S01]  /*0d80*/  SHF.R.S32.HI R6, RZ, 0x1f, R21 ;  /* 0x0000001fff067819 */ /* 0x000fe20000011415 */
[----:B------:R-:W-:Y:S01]  /*0d90*/  IMAD.IADD R2, R5, 0x1, -R2 ;  /* 0x0000000105027824 */ /* 0x000fe200078e0a02 */
[----:B------:R-:W-:Y:S01]  /*0da0*/  LOP3.LUT R0, R0, 0x3fffffe, RZ, 0xc0, !PT ;  /* 0x03fffffe00007812 */ /* 0x000fe200078ec0ff */
[----:B------:R-:W-:Y:S01]  /*0db0*/  VIADD R5, R212, 0x20 ;  /* 0x00000020d4057836 */ /* 0x000fe20000000000 */
[-C--:B------:R-:W-:Y:S01]  /*0dc0*/  LEA.HI R9, R6, R21.reuse, RZ, 0x2 ;  /* 0x0000001506097211 */ /* 0x080fe200078f10ff */
[----:B------:R-:W-:Y:S01]  /*0dd0*/  IMAD R2, R2, 0x8, R7 ;  /* 0x0000000802027824 */ /* 0x000fe200078e0207 */
[----:B------:R-:W-:Y:S01]  /*0de0*/  STL [R1+0xa4], R21 ;  /* 0x0000a41501007387 */ /* 0x000fe20000100800 */
[----:B------:R-:W-:Y:S01]  /*0df0*/  IMAD.IADD R0, R3, 0x1, -R0 ;  /* 0x0000000103007824 */ /* 0x000fe200078e0a00 */
[--C-:B------:R-:W-:Y:S01]  /*0e00*/  SHF.R.S32.HI R4, RZ, 0x2, R9.reuse ;  /* 0x00000002ff047819 */ /* 0x100fe20000011409 */
[----:B------:R-:W-:Y:S01]  /*0e10*/  IMAD.SHL.U32 R223, R5, 0x40, RZ ;  /* 0x0000004005df7824 */ /* 0x000fe200078e00ff */
[----:B------:R-:W-:Y:S01]  /*0e20*/  SHF.R.S32.HI R11, RZ, 0x1f, R9 ;  /* 0x0000001fff0b7819 */ /* 0x000fe20000011409 */
[----:B------:R-:W-:Y:S01]  /*0e30*/  STL [R1+0x60], R18 ;  /* 0x0000601201007387 */ /* 0x000fe20000100800 */
[----:B------:R-:W-:-:S02]  /*0e40*/  LEA.HI R6, R6, R21, RZ, 0x5 ;  /* 0x0000001506067211 */ /* 0x000fc400078f28ff */
[----:B------:R-:W-:Y:S01]  /*0e50*/  LEA.HI R11, R11, R4, RZ, 0x3 ;  /* 0x000000040b0b7211 */ /* 0x000fe200078f18ff */
[----:B------:R0:W-:Y:S01]  /*0e60*/  STL [R1+0xbc], R2 ;  /* 0x0000bc0201007387 */ /* 0x0001e20000100800 */
[----:B------:R-:W-:Y:S01]  /*0e70*/  LOP3.LUT R3, R12, 0x1ffffffe, RZ, 0xc0, !PT ;  /* 0x1ffffffe0c037812 */ /* 0x000fe200078ec0ff */
[----:B------:R-:W-:Y:S01]  /*0e80*/  IMAD.SHL.U32 R12, R212, 0x40, RZ ;  /* 0x00000040d40c7824 */ /* 0x000fe200078e00ff */
[----:B------:R-:W-:Y:S02]  /*0e90*/  LOP3.LUT R11, R11, 0xfffffff8, RZ, 0xc0, !PT ;  /* 0xfffffff80b0b7812 */ /* 0x000fe400078ec0ff */
[----:B------:R-:W-:Y:S01]  /*0ea0*/  SHF.R.S32.HI R6, RZ, 0x5, R6 ;  /* 0x00000005ff067819 */ /* 0x000fe20000011406 */
[----:B------:R-:W-:Y:S01]  /*0eb0*/  IMAD.IADD R235, R10, 0x1, -R3 ;  /* 0x000000010aeb7824 */ /* 0x000fe200078e0a03 */
[----:B------:R-:W-:Y:S01]  /*0ec0*/  LOP3.LUT R3, R12, 0x1c0, RZ, 0xc0, !PT ;  /* 0x000001c00c037812 */ /* 0x000fe200078ec0ff */
[----:B------:R-:W-:Y:S01]  /*0ed0*/  IMAD.IADD R11, R4, 0x1, -R11 ;  /* 0x00000001040b7824 */ /* 0x000fe200078e0a0b */
[----:B------:R-:W-:Y:S01]  /*0ee0*/  SHF.R.S32.HI R4, RZ, 0x1f, R213 ;  /* 0x0000001fff047819 */ /* 0x000fe200000114d5 */
[----:B------:R-:W-:Y:S01]  /*0ef0*/  VIADD R10, R212, 0x40 ;  /* 0x00000040d40a7836 */ /* 0x000fe20000000000 */
[----:B0-----:R-:W-:Y:S01]  /*0f00*/  SHF.R.S32.HI R2, RZ, 0x1f, R5 ;  /* 0x0000001fff027819 */ /* 0x001fe20000011405 */
[----:B------:R-:W-:Y:S01]  /*0f10*/  IMAD R11, R6, 0x10, R11 ;  /* 0x00000010060b7824 */ /* 0x000fe200078e020b */
[----:B------:R-:W-:Y:S01]  /*0f20*/  LEA.HI R8, R4, R213, RZ, 0x3 ;  /* 0x000000d504087211 */ /* 0x000fe200078f18ff */
[----:B------:R-:W-:Y:S01]  /*0f30*/  IMAD.SHL.U32 R18, R18, 0x8, RZ ;  /* 0x0000000812127824 */ /* 0x000fe200078e00ff */
[----:B------:R-:W-:Y:S01]  /*0f40*/  LEA.HI R2, R2, R5, RZ, 0x3 ;  /* 0x0000000502027211 */ /* 0x000fe200078f18ff */
[----:B------:R-:W-:Y:S01]  /*0f50*/  IMAD R11, R0, 0x40, R11 ;  /* 0x00000040000b7824 */ /* 0x000fe200078e020b */
[----:B------:R-:W-:Y:S01]  /*0f60*/  LEA.HI R5, R4, R213, RZ, 0x6 ;  /* 0x000000d504057211 */ /* 0x000fe200078f30ff */
[----:B------:R-:W-:Y:S01]  /*0f70*/  IMAD.U32 R0, RZ, RZ, UR5 ;  /* 0x00000005ff007e24 */ /* 0x000fe2000f8e00ff */
[----:B------:R-:W-:Y:S01]  /*0f80*/  LOP3.LUT R4, R8, 0x38, RZ, 0xc0, !PT ;  /* 0x0000003808047812 */ /* 0x000fe200078ec0ff */
[----:B------:R-:W-:Y:S01]  /*0f90*/  IMAD.SHL.U32 R2, R2, 0x40, RZ ;  /* 0x0000004002027824 */ /* 0x000fe200078e00ff */
[----:B------:R-:W-:Y:S01]  /*0fa0*/  SHF.R.U32.HI R228, RZ, 0x3, R3 ;  /* 0x00000003ffe47819 */ /* 0x000fe20000011603 */
[----:B------:R-:W-:Y:S01]  /*0fb0*/  IMAD.SHL.U32 R6, R5, 0x80, RZ ;  /* 0x0000008005067824 */ /* 0x000fe200078e00ff */
[----:B------:R-:W-:Y:S01]  /*0fc0*/  LOP3.LUT R5, R4, 0x1c0, R12, 0xf8, !PT ;  /* 0x000001c004057812 */ /* 0x000fe200078ef80c */
[----:B------:R-:W-:Y:S01]  /*0fd0*/  STL [R1+0xb8], R11 ;  /* 0x0000b80b01007387 */ /* 0x000fe20000100800 */
[----:B------:R-:W-:Y:S01]  /*0fe0*/  LOP3.LUT R223, R223, 0x1c0, RZ, 0xc0, !PT ;  /* 0x000001c0dfdf7812 */ /* 0x000fe200078ec0ff */
[----:B------:R-:W-:Y:S01]  /*0ff0*/  IMAD.SHL.U32 R222, R10, 0x40, RZ ;  /* 0x000000400ade7824 */ /* 0x000fe200078e00ff */
[----:B------:R-:W-:Y:S01]  /*1000*/  LOP3.LUT R6, R6, 0xffffe000, RZ, 0xc0, !PT ;  /* 0xffffe00006067812 */ /* 0x000fe200078ec0ff */
[----:B------:R-:W-:Y:S01]  /*1010*/  STL [R1+0x78], RZ ;  /* 0x000078ff01007387 */ /* 0x000fe20000100800 */
[----:B------:R-:W-:Y:S01]  /*1020*/  LOP3.LUT R5, R5, R228, RZ, 0x3c, !PT ;  /* 0x000000e405057212 */ /* 0x000fe200078e3cff */
[----:B------:R-:W-:Y:S01]  /*1030*/  VIADD R220, R18, 0x80 ;  /* 0x0000008012dc7836 */ /* 0x000fe20000000000 */
[----:B------:R-:W-:Y:S01]  /*1040*/  LOP3.LUT R226, R2, 0xfffffe00, RZ, 0xc0, !PT ;  /* 0xfffffe0002e27812 */ /* 0x000fe200078ec0ff */
[----:B------:R0:W-:Y:S01]  /*1050*/  STL [R1+0x5c], R0 ;  /* 0x00005c0001007387 */ /* 0x0001e20000100800 */
[----:B------:R-:W-:Y:S01]  /*1060*/  IADD3 R2, R5, R6, R227 ;  /* 0x0000000605027210 */ /* 0x000fe20007ffe0e3 */
[----:B------:R-:W-:Y:S01]  /*1070*/  IMAD.MOV.U32 R5, RZ, RZ, R13 ;  /* 0x000000ffff057224 */ /* 0x000fe200078e000d */
[----:B------:R-:W-:Y:S01]  /*1080*/  SHF.R.U32.HI R20, RZ, 0x3, R223 ;  /* 0x00000003ff147819 */ /* 0x000fe200000116df */
[----:B------:R-:W-:Y:S01]  /*1090*/  IMAD.U32 R13, RZ, RZ, UR4 ;  /* 0x00000004ff0d7e24 */ /* 0x000fe2000f8e00ff */
[----:B------:R-:W-:Y:S01]  /*10a0*/  LOP3.LUT R7, R223, 0x38, R8, 0xf8, !PT ;  /* 0x00000038df077812 */ /* 0x000fe200078ef808 */
[----:B------:R-:W-:Y:S01]  /*10b0*/  VIADD R221, R18, 0xc0 ;  /* 0x000000c012dd7836 */ /* 0x000fe20000000000 */
[----:B------:R-:W-:Y:S01]  /*10c0*/  LOP3.LUT R222, R222, 0x1c0, RZ, 0xc0, !PT ;  /* 0x000001c0dede7812 */ /* 0x000fe200078ec0ff */
[----:B------:R-:W-:Y:S01]  /*10d0*/  IMAD R235, R235, 0x8, R11 ;  /* 0x00000008ebeb7824 */ /* 0x000fe200078e020b */
[----:B------:R-:W-:Y:S01]  /*10e0*/  LOP3.LUT R7, R7, R20, RZ, 0x3c, !PT ;  /* 0x0000001407077212 */ /* 0x000fe200078e3cff */
[----:B------:R1:W-:Y:S01]  /*10f0*/  STL [R1+0x90], R13 ;  /* 0x0000900d01007387 */ /* 0x0003e20000100800 */
[----:B0-----:R-:W-:-:S02]  /*1100*/  SHF.R.S32.HI R0, RZ, 0x1f, R10 ;  /* 0x0000001fff007819 */ /* 0x001fc4000001140a */
[----:B------:R-:W-:Y:S01]  /*1110*/  IADD3 R4, R7, R6, R226 ;  /* 0x0000000607047210 */ /* 0x000fe20007ffe0e2 */
[----:B------:R-:W-:Y:S01]  /*1120*/  IMAD.MOV.U32 R6, RZ, RZ, R14 ;  /* 0x000000ffff067224 */ /* 0x000fe200078e000e */
[----:B------:R-:W-:Y:S01]  /*1130*/  LEA.HI R0, R0, R10, RZ, 0x3 ;  /* 0x0000000a00007211 */ /* 0x000fe200078f18ff */
[----:B------:R-:W-:Y:S01]  /*1140*/  IMAD.MOV.U32 R7, RZ, RZ, R15 ;  /* 0x000000ffff077224 */ /* 0x000fe200078e000f */
[----:B------:R-:W-:Y:S02]  /*1150*/  SHF.R.S32.HI R14, RZ, 0x1f, R214 ;  /* 0x0000001fff0e7819 */ /* 0x000fe400000114d6 */
[--C-:B------:R-:W-:Y:S01]  /*1160*/  LOP3.LUT R236, R3, 0x38, R18.reuse, 0xf8, !PT ;  /* 0x0000003803ec7812 */ /* 0x100fe200078ef812 */
[----:B------:R-:W-:Y:S01]  /*1170*/  IMAD.SHL.U32 R0, R0, 0x40, RZ ;  /* 0x0000004000007824 */ /* 0x000fe200078e00ff */
[----:B-1----:R-:W-:Y:S02]  /*1180*/  SHF.R.S32.HI R13, RZ, 0x1f, R215 ;  /* 0x0000001fff0d7819 */ /* 0x002fe400000114d7 */
[----:B------:R-:W-:-:S02]  /*1190*/  LOP3.LUT R3, R223, 0x38, R18, 0xf8, !PT ;  /* 0x00000038df037812 */ /* 0x000fc400078ef812 */
[----:B------:R-:W-:Y:S01]  /*11a0*/  SHF.R.S32.HI R12, RZ, 0x1f, R212 ;  /* 0x0000001fff0c7819 */ /* 0x000fe200000114d4 */
[----:B------:R0:W-:Y:S01]  /*11b0*/  STL [R1+0x9c], R13 ;  /* 0x00009c0d01007387 */ /* 0x0001e20000100800 */
[----:B------:R-:W-:Y:S02]  /*11c0*/  SHF.R.U32.HI R12, RZ, 0x3, R222 ;  /* 0x00000003ff0c7819 */ /* 0x000fe400000116de */
[----:B------:R-:W-:Y:S01]  /*11d0*/  LOP3.LUT R10, R222, 0x38, R18, 0xf8, !PT ;  /* 0x00000038de0a7812 */ /* 0x000fe200078ef812 */
[----:B------:R1:W-:Y:S01]  /*11e0*/  STL [R1+0x98], R14 ;  /* 0x0000980e01007387 */ /* 0x0003e20000100800 */
[----:B------:R-:W-:Y:S02]  /*11f0*/  LOP3.LUT R225, R0, 0xfffffe00, RZ, 0xc0, !PT ;  /* 0xfffffe0000e17812 */ /* 0x000fe400078ec0ff */
[----:B------:R-:W-:Y:S02]  /*1200*/  LOP3.LUT R9, R9, 0x7ffffffc, RZ, 0xc0, !PT ;  /* 0x7ffffffc09097812 */ /* 0x000fe400078ec0ff */
[----:B------:R-:W-:-:S02]  /*1210*/  LOP3.LUT R3, R226, R3, R20, 0xf6, !PT ;  /* 0x00000003e2037212 */ /* 0x000fc400078ef614 */
[----:B0-----:R-:W-:Y:S01]  /*1220*/  SHF.R.S32.HI R13, RZ, 0x1f, R217 ;  /* 0x0000001fff0d7819 */ /* 0x001fe200000114d9 */
[----:B------:R-:W-:Y:S01]  /*1230*/  IMAD.IADD R9, R21, 0x1, -R9 ;  /* 0x0000000115097824 */ /* 0x000fe200078e0a09 */
[----:B------:R-:W-:Y:S02]  /*1240*/  SHF.R.S32.HI R0, RZ, 0x3, R8 ;  /* 0x00000003ff007819 */ /* 0x000fe40000011408 */
[----:B-1----:R-:W-:Y:S01]  /*1250*/  SHF.R.S32.HI R14, RZ, 0x1f, R220 ;  /* 0x0000001fff0e7819 */ /* 0x002fe200000114dc */
[----:B------:R0:W-:Y:S01]  /*1260*/  STL [R1+0x94], R13 ;  /* 0x0000940d01007387 */ /* 0x0001e20000100800 */
[----:B------:R-:W-:Y:S01]  /*1270*/  LOP3.LUT R10, R225, R10, R12, 0xf6, !PT ;  /* 0x0000000ae10a7212 */ /* 0x000fe200078ef60c */
[----:B------:R-:W-:Y:S01]  /*1280*/  IMAD.SHL.U32 R234, R9, 0x2, RZ ;  /* 0x0000000209ea7824 */ /* 0x000fe200078e00ff */
[----:B------:R-:W-:Y:S01]  /*1290*/  LEA R3, R3, UR4, 0x1 ;  /* 0x0000000403037c11 */ /* 0x000fe2000f8e08ff */
[----:B------:R-:W-:Y:S01]  /*12a0*/  STL [R1+0x84], R14 ;  /* 0x0000840e01007387 */ /* 0x000fe20000100800 */
[----:B------:R-:W-:Y:S01]  /*12b0*/  LOP3.LUT R44, R8, 0xfffffff8, RZ, 0xc0, !PT ;  /* 0xfffffff8082c7812 */ /* 0x000fe200078ec0ff */
[C---:B------:R-:W-:Y:S01]  /*12c0*/  VIADD R42, R234.reuse, 0x18 ;  /* 0x00000018ea2a7836 */ /* 0x040fe20000000000 */
[----:B------:R-:W-:Y:S01]  /*12d0*/  LOP3.LUT R236, R227, R236, R228, 0xf6, !PT ;  /* 0x000000ece3ec7212 */ /* 0x000fe200078ef6e4 */
[C---:B------:R-:W-:Y:S01]  /*12e0*/  VIADD R39, R234.reuse, 0x30 ;  /* 0x00000030ea277836 */ /* 0x040fe20000000000 */
[----:B------:R-:W-:Y:S01]  /*12f0*/  SHF.R.S32.HI R19, RZ, 0x1f, R18 ;  /* 0x0000001fff137819 */ /* 0x000fe20000011412 */
[C---:B------:R-:W-:Y:S01]  /*1300*/  VIADD R36, R234.reuse, 0x48 ;  /* 0x00000048ea247836 */ /* 0x040fe20000000000 */
[----:B0-----:R-:W-:Y:S01]  /*1310*/  SHF.R.S32.HI R13, RZ, 0x1f, R221 ;  /* 0x0000001fff0d7819 */ /* 0x001fe200000114dd */
[----:B------:R-:W-:Y:S01]  /*1320*/  VIADD R33, R234, 0x60 ;  /* 0x00000060ea217836 */ /* 0x000fe20000000000 */
[----:B------:R-:W-:Y:S01]  /*1330*/  LEA R230, R236, UR4, 0x1 ;  /* 0x00000004ece67c11 */ /* 0x000fe2000f8e08ff */
[----:B------:R-:W-:-:S02]  /*1340*/  VIADD R30, R234, 0x78 ;  /* 0x00000078ea1e7836 */ /* 0x000fc40000000000 */
[----:B------:R-:W-:Y:S01]  /*1350*/  STL [R1+0x80], R13 ;  /* 0x0000800d01007387 */ /* 0x000fe20000100800 */
[C---:B------:R-:W-:Y:S02]  /*1360*/  VIADD R27, R234.reuse, 0x90 ;  /* 0x00000090ea1b7836 */ /* 0x040fe40000000000 */
[C---:B------:R-:W-:Y:S01]  /*1370*/  VIADD R24, R234.reuse, 0xa8 ;  /* 0x000000a8ea187836 */ /* 0x040fe20000000000 */
[----:B------:R0:W-:Y:S01]  /*1380*/  STL [R1+0x64], R0 ;  /* 0x0000640001007387 */ /* 0x0001e20000100800 */
[C---:B------:R-:W-:Y:S02]  /*1390*/  VIADD R15, R234.reuse, 0xc0 ;  /* 0x000000c0ea0f7836 */ /* 0x040fe40000000000 */
[C---:B------:R-:W-:Y:S01]  /*13a0*/  VIADD R45, R234.reuse, 0x8 ;  /* 0x00000008ea2d7836 */ /* 0x040fe20000000000 */
[----:B------:R1:W-:Y:S01]  /*13b0*/  STL [R1+0xb0], R3 ;  /* 0x0000b00301007387 */ /* 0x0003e20000100800 */
[C---:B------:R-:W-:Y:S02]  /*13c0*/  VIADD R43, R234.reuse, 0x10 ;  /* 0x00000010ea2b7836 */ /* 0x040fe40000000000 */
[C---:B------:R-:W-:Y:S01]  /*13d0*/  VIADD R41, R234.reuse, 0x20 ;  /* 0x00000020ea297836 */ /* 0x040fe20000000000 */
[----:B------:R-:W-:Y:S01]  /*13e0*/  STL [R1+0x7c], R44 ;  /* 0x00007c2c01007387 */ /* 0x000fe20000100800 */
[----:B------:R-:W-:Y:S01]  /*13f0*/  VIADD R40, R234, 0x28 ;  /* 0x00000028ea287836 */ /* 0x000fe20000000000 */
[----:B0-----:R-:W-:Y:S01]  /*1400*/  LEA R0, R10, UR4, 0x1 ;  /* 0x000000040a007c11 */ /* 0x001fe2000f8e08ff */
[C---:B------:R-:W-:Y:S01]  /*1410*/  VIADD R38, R234.reuse, 0x38 ;  /* 0x00000038ea267836 */ /* 0x040fe20000000000 */
[----:B------:R-:W-:Y:S01]  /*1420*/  SHF.R.S32.HI R10, RZ, 0x1f, R44 ;  /* 0x0000001fff0a7819 */ /* 0x000fe2000001142c */
[C---:B------:R-:W-:Y:S01]  /*1430*/  VIADD R37, R234.reuse, 0x40 ;  /* 0x00000040ea257836 */ /* 0x040fe20000000000 */
[----:B------:R-:W-:Y:S01]  /*1440*/  SHF.R.S32.HI R45, RZ, 0x1f, R45 ;  /* 0x0000001fff2d7819 */ /* 0x000fe2000001142d */
[----:B------:R0:W-:Y:S01]  /*1450*/  STL [R1+0xa8], R0 ;  /* 0x0000a80001007387 */ /* 0x0001e20000100800 */
[C---:B-1----:R-:W-:Y:S01]  /*1460*/  VIADD R3, R234.reuse, 0xf0 ;  /* 0x000000f0ea037836 */ /* 0x042fe20000000000 */
[----:B------:R-:W-:Y:S01]  /*1470*/  SHF.R.S32.HI R43, RZ, 0x1f, R43 ;  /* 0x0000001fff2b7819 */ /* 0x000fe2000001142b */
[C---:B------:R-:W-:Y:S01]  /*1480*/  VIADD R35, R234.reuse, 0x50 ;  /* 0x00000050ea237836 */ /* 0x040fe20000000000 */
[----:B------:R1:W-:Y:S01]  /*1490*/  STL [R1+0xa0], R10 ;  /* 0x0000a00a01007387 */ /* 0x0003e20000100800 */
[C---:B------:R-:W-:Y:S01]  /*14a0*/  VIADD R34, R234.reuse, 0x58 ;  /* 0x00000058ea227836 */ /* 0x040fe20000000000 */
[----:B------:R-:W-:Y:S01]  /*14b0*/  SHF.R.S32.HI R3, RZ, 0x1f, R3 ;  /* 0x0000001fff037819 */ /* 0x000fe20000011403 */
[----:B------:R-:W-:Y:S01]  /*14c0*/  VIADD R32, R234, 0x68 ;  /* 0x00000068ea207836 */ /* 0x000fe20000000000 */
[----:B------:R-:W-:Y:S01]  /*14d0*/  LEA R3, R4, UR4, 0x1 ;  /* 0x0000000404037c11 */ /* 0x000fe2000f8e08ff */
[C---:B------:R-:W-:Y:S01]  /*14e0*/  VIADD R31, R234.reuse, 0x70 ;  /* 0x00000070ea1f7836 */ /* 0x040fe20000000000 */
[----:B------:R-:W-:Y:S01]  /*14f0*/  SHF.R.S32.HI R41, RZ, 0x1f, R41 ;  /* 0x0000001fff297819 */ /* 0x000fe20000011429 */
[C---:B0-----:R-:W-:Y:S01]  /*1500*/  VIADD R0, R234.reuse, 0xf8 ;  /* 0x000000f8ea007836 */ /* 0x041fe20000000000 */
[----:B------:R-:W-:Y:S01]  /*1510*/  SHF.R.S32.HI R40, RZ, 0x1f, R40 ;  /* 0x0000001fff287819 */ /* 0x000fe20000011428 */
[C---:B------:R-:W-:Y:S01]  /*1520*/  VIADD R29, R234.reuse, 0x80 ;  /* 0x00000080ea1d7836 */ /* 0x040fe20000000000 */
[----:B-1----:R-:W-:Y:S01]  /*1530*/  SHF.R.S32.HI R10, RZ, 0x1f, R42 ;  /* 0x0000001fff0a7819 */ /* 0x002fe2000001142a */
[C---:B------:R-:W-:Y:S01]  /*1540*/  VIADD R28, R234.reuse, 0x88 ;  /* 0x00000088ea1c7836 */ /* 0x040fe20000000000 */
[----:B------:R-:W-:Y:S01]  /*1550*/  SHF.R.S32.HI R0, RZ, 0x1f, R0 ;  /* 0x0000001fff007819 */ /* 0x000fe20000011400 */
[----:B------:R-:W-:Y:S01]  /*1560*/  VIADD R26, R234, 0x98 ;  /* 0x00000098ea1a7836 */ /* 0x000fe20000000000 */
[----:B------:R-:W-:Y:S01]  /*1570*/  LEA R0, R2, UR4, 0x1 ;  /* 0x0000000402007c11 */ /* 0x000fe2000f8e08ff */
[C---:B------:R-:W-:Y:S01]  /*1580*/  VIADD R25, R234.reuse, 0xa0 ;  /* 0x000000a0ea197836 */ /* 0x040fe20000000000 */
[----:B------:R-:W-:Y:S01]  /*1590*/  SHF.R.S32.HI R10, RZ, 0x1f, R39 ;  /* 0x0000001fff0a7819 */ /* 0x000fe20000011427 */
[C---:B------:R-:W-:Y:S01]  /*15a0*/  VIADD R21, R234.reuse, 0xb0 ;  /* 0x000000b0ea157836 */ /* 0x040fe20000000000 */
[----:B------:R-:W-:Y:S01]  /*15b0*/  SHF.R.S32.HI R10, RZ, 0x1f, R36 ;  /* 0x0000001fff0a7819 */ /* 0x000fe20000011424 */
[----:B------:R0:W-:Y:S01]  /*15c0*/  STL [R1+0xb4], R0 ;  /* 0x0000b40001007387 */ /* 0x0001e20000100800 */
        /* <DEDUP_REMOVED lines=28> */
[----:B0-----:R-:W-:-:S07]  /*1790*/  SHF.R.S32.HI R8, RZ, 0x1f, R8 ;  /* 0x0000001fff087819 */ /* 0x001fce0000011408 */
.L_x_2885:
[----:B01--4-:R-:W0:Y:S01]  /*17a0*/  LDC.64 R2, c[0x0][0xc88] ;  /* 0x00032200ff027b82 */ /* 0x013e220000000a00 */
[----:B------:R-:W-:Y:S01]  /*17b0*/  ULDC.64 UR10, c[0x0][0x208] ;  /* 0x00008200000a7ab9 */ /* 0x000fe20000000a00 */
[----:B------:R-:W-:Y:S01]  /*17c0*/  ULDC.64 UR4, c[0x0][0xa28] ;  /* 0x00028a0000047ab9 */ /* 0x000fe20000000a00 */
[----:B------:R-:W-:Y:S01]  /*17d0*/  ULDC.64 UR8, c[0x0][0xa18] ;  /* 0x0002860000087ab9 */ /* 0x000fe20000000a00 */
[----:B------:R-:W-:Y:S01]  /*17e0*/  ULDC.64 UR6, c[0x0][0xa08] ;  /* 0x0002820000067ab9 */ /* 0x000fe20000000a00 */
[----:B0-----:R-:W-:-:S05]  /*17f0*/  IMAD.WIDE R2, R7, 0x4, R2 ;  /* 0x0000000407027825 */ /* 0x001fca00078e0202 */
[----:B--2--5:R-:W2:Y:S01]  /*1800*/  LDG.E R25, desc[UR10][R2.64] ;  /* 0x0000000a02197981 */ /* 0x024ea2000c1e1900 */
        /* <DEDUP_REMOVED lines=8> */
[C---:B---3--:R-:W-:Y:S02]  /*1890*/  LOP3.LUT R4, R6.reuse, 0xff000000, RZ, 0xc0, !PT ;  /* 0xff00000006047812 */ /* 0x048fe400078ec0ff */
[----:B------:R-:W-:Y:S02]  /*18a0*/  LOP3.LUT R237, R6, 0xffff, RZ, 0xc0, !PT ;  /* 0x0000ffff06ed7812 */ /* 0x000fe400078ec0ff */
[----:B--2---:R-:W-:Y:S01]  /*18b0*/  SHF.R.S32.HI R0, RZ, 0x1f, R25 ;  /* 0x0000001fff007819 */ /* 0x004fe20000011419 */
[C---:B------:R-:W-:Y:S01]  /*18c0*/  IMAD.SHL.U32 R28, R25.reuse, 0x4, RZ ;  /* 0x00000004191c7824 */ /* 0x040fe200078e00ff */
[C---:B------:R-:W-:Y:S01]  /*18d0*/  @P2 LEA R2, P3, R25.reuse, UR4, 0x2 ;  /* 0x0000000419022c11 */ /* 0x040fe2000f8610ff */
[----:B------:R-:W-:Y:S01]  /*18e0*/  STL [R1+0x6c], R25 ;  /* 0x00006c1901007387 */ /* 0x000fe20000100800 */
[C-C-:B------:R-:W-:Y:S01]  /*18f0*/  SHF.L.U64.HI R27, R25.reuse, 0x2, R0.reuse ;  /* 0x00000002191b7819 */ /* 0x140fe20000010200 */
[----:B------:R-:W-:Y:S01]  /*1900*/  ULDC UR4, c[0x0][0x288] ;  /* 0x0000a20000047ab9 */ /* 0x000fe20000000800 */
[----:B------:R-:W-:Y:S01]  /*1910*/  @P2 LEA.HI.X R3, R25, UR5, R0, 0x2, P3 ;  /* 0x0000000519032c11 */ /* 0x000fe200098f1400 */
[----:B------:R0:W-:Y:S01]  /*1920*/  STL [R1+0x8c], R0 ;  /* 0x00008c0001007387 */ /* 0x0001e20000100800 */
[----:B------:R-:W-:Y:S01]  /*1930*/  IMAD.U32 R232, RZ, RZ, UR4 ;  /* 0x00000004ffe87e24 */ /* 0x000fe2000f8e00ff */
[----:B------:R-:W-:Y:S01]  /*1940*/  ULDC.64 UR4, c[0x0][0x418] ;  /* 0x0001060000047ab9 */ /* 0x000fe20000000a00 */
[----:B------:R-:W-:Y:S01]  /*1950*/  IADD3 R8, P4, R28, UR6, RZ ;  /* 0x000000061c087c10 */ /* 0x000fe2000ff9e0ff */
[----:B------:R1:W-:Y:S01]  /*1960*/  STL [R1+0x70], R28 ;  /* 0x0000701c01007387 */ /* 0x0003e20000100800 */
[----:B------:R-:W-:-:S02]  /*1970*/  UISETP.NE.U32.AND UP0, UPT, UR4, URZ, UPT ;  /* 0x0000003f0400728c */ /* 0x000fc4000bf05070 */
[----:B------:R-:W-:Y:S01]  /*1980*/  IADD3.X R9, R27, UR7, RZ, P4, !PT ;  /* 0x000000071b097c10 */ /* 0x000fe2000a7fe4ff */
[----:B------:R1:W-:Y:S01]  /*1990*/  STL [R1+0x74], R27 ;  /* 0x0000741b01007387 */ /* 0x0003e20000100800 */
[----:B------:R-:W-:Y:S01]  /*19a0*/  UISETP.NE.AND.EX UP0, UPT, UR5, URZ, UPT, UP0 ;  /* 0x0000003f0500728c */ /* 0x000fe2000bf05300 */
[----:B------:R-:W-:Y:S02]  /*19b0*/  ULDC UR4, c[0x0][0x424] ;  /* 0x0001090000047ab9 */ /* 0x000fe40000000800 */
[----:B------:R2:W5:Y:S01]  /*19c0*/  @P2 LDG.E R11, desc[UR10][R2.64] ;  /* 0x0000000a020b2981 */ /* 0x000562000c1e1900 */
[----:B------:R-:W-:Y:S01]  /*19d0*/  ULDC.64 UR6, c[0x0][0xa20] ;  /* 0x0002880000067ab9 */ /* 0x000fe20000000a00 */
[----:B------:R-:W-:Y:S01]  /*19e0*/  USEL UR4, UR4, 0x1, UP0 ;  /* 0x0000000104047887 */ /* 0x000fe20008000000 */
[----:B------:R-:W-:Y:S01]  /*19f0*/  ULDC UR5, c[0x0][0x2f0] ;  /* 0x0000bc0000057ab9 */ /* 0x000fe20000000800 */
[----:B0-----:R-:W-:Y:S01]  /*1a00*/  LOP3.LUT R0, R6, 0xff0000, RZ, 0xc0, !PT ;  /* 0x00ff000006007812 */ /* 0x001fe200078ec0ff */
[----:B------:R-:W5:Y:S01]  /*1a10*/  @P0 LDG.E R113, desc[UR10][R8.64] ;  /* 0x0000000a08710981 */ /* 0x000f62000c1e1900 */
[----:B--2---:R-:W-:-:S04]  /*1a20*/  @P1 IADD3 R2, P2, R28, UR8, RZ ;  /* 0x000000081c021c10 */ /* 0x004fc8000ff5e0ff */
[----:B------:R-:W-:Y:S02]  /*1a30*/  @P1 IADD3.X R3, R27, UR9, RZ, P2, !PT ;  /* 0x000000091b031c10 */ /* 0x000fe400097fe4ff */
[----:B------:R-:W-:Y:S01]  /*1a40*/  ISETP.NE.U32.AND P2, PT, RZ, UR6, PT ;  /* 0x00000006ff007c0c */ /* 0x000fe2000bf45070 */
[----:B------:R-:W-:Y:S02]  /*1a50*/  UIMAD UR4, UR4, UR5, URZ ;  /* 0x00000005040472a4 */ /* 0x000fe4000f8e023f */
        /* <DEDUP_REMOVED lines=16> */
.L_x_2623:
        /* <DEDUP_REMOVED lines=8> */
.L_x_2624:
[----:B------:R-:W-:Y:S05]  /*1be0*/  @!P0 BRA `(.L_x_2625) ;  /* 0x0000000000108947 */ /* 0x000fea0003800000 */
[----:B------:R-:W-:Y:S02]  /*1bf0*/  ULDC.64 UR4, c[0x0][0x208] ;  /* 0x0000820000047ab9 */ /* 0x000fe40000000a00 */
[----:B------:R-:W2:Y:S04]  /*1c00*/  LDG.E R3, desc[UR4][R8.64] ;  /* 0x0000000408037981 */ /* 0x000ea8000c1e1900 */
[----:B------:R-:W2:Y:S02]  /*1c10*/  LDG.E R26, desc[UR4][R8.64+0x4] ;  /* 0x00000404081a7981 */ /* 0x000ea4000c1e1900 */
[----:B--2---:R-:W-:-:S07]  /*1c20*/  IMAD.IADD R26, R26, 0x1, -R3 ;  /* 0x000000011a1a7824 */ /* 0x004fce00078e0a03 */
.L_x_2625:
[----:B------:R-:W-:Y:S01]  /*1c30*/  ULDC.64 UR4, c[0x0][0xa10] ;  /* 0x0002840000047ab9 */ /* 0x000fe20000000a00 */
[----:B------:R-:W-:Y:S01]  /*1c40*/  ULDC.64 UR6, c[0x0][0x208] ;  /* 0x0000820000067ab9 */ /* 0x000fe20000000a00 */
[----:B------:R-:W-:Y:S01]  /*1c50*/  ISETP.NE.U32.AND P0, PT, RZ, UR4, PT ;  /* 0x00000004ff007c0c */ /* 0x000fe2000bf05070 */
[----:B------:R-:W1:Y:S03]  /*1c60*/  LDC R4, c[0x0][0x448] ;  /* 0x00011200ff047b82 */ /* 0x000e660000000800 */
[----:B------:R-:W-:Y:S01]  /*1c70*/  ISETP.NE.AND.EX P0, PT, RZ, UR5, PT, P0 ;  /* 0x00000005ff007c0c */ /* 0x000fe2000bf05300 */
[----:B------:R-:W-:-:S12]  /*1c80*/  ULDC.64 UR4, c[0x0][0xa30] ;  /* 0x00028c0000047ab9 */ /* 0x000fd80000000a00 */
[----:B0-----:R-:W0:Y:S02]  /*1c90*/  @P0 LDC.64 R6, c[0x0][0xa10] ;  /* 0x00028400ff060b82 */ /* 0x001e240000000a00 */
[----:B0-----:R-:W-:-:S05]  /*1ca0*/  @P0 IMAD.WIDE R6, R25, 0x4, R6 ;  /* 0x0000000419060825 */ /* 0x001fca00078e0206 */
[----:B------:R-:W2:Y:S04]  /*1cb0*/  @P0 LDG.E R0, desc[UR6][R6.64] ;  /* 0x0000000606000981 */ /* 0x000ea8000c1e1900 */
[----:B------:R0:W2:Y:S01]  /*1cc0*/  @P0 LDG.E R3, desc[UR6][R6.64+0x4] ;  /* 0x0000040606030981 */ /* 0x0000a2000c1e1900 */
[----:B------:R-:W-:Y:S01]  /*1cd0*/  ISETP.NE.U32.AND P1, PT, RZ, UR4, PT ;  /* 0x00000004ff007c0c */ /* 0x000fe2000bf25070 */
[----:B-----5:R-:W-:-:S03]  /*1ce0*/  IMAD.MOV.U32 R152, RZ, RZ, R26 ;  /* 0x000000ffff987224 */ /* 0x020fc600078e001a */
[----:B------:R-:W-:-:S13]  /*1cf0*/  ISETP.NE.AND.EX P1, PT, RZ, UR5, PT, P1 ;  /* 0x00000005ff007c0c */ /* 0x000fda000bf25310 */
[----:B0-----:R-:W-:-:S04]  /*1d00*/  @P1 IADD3 R6, P2, R28, UR4, RZ ;  /* 0x000000041c061c10 */ /* 0x001fc8000ff5e0ff */
[----:B------:R-:W-:-:S05]  /*1d10*/  @P1 IADD3.X R7, R27, UR5, RZ, P2, !PT ;  /* 0x000000051b071c10 */ /* 0x000fca00097fe4ff */
[----:B------:R0:W5:Y:S01]  /*1d20*/  @P1 LDG.E R152, desc[UR6][R6.64] ;  /* 0x0000000606981981 */ /* 0x000162000c1e1900 */
[----:B-1----:R-:W-:Y:S01]  /*1d30*/  ISETP.NE.AND P1, PT, R4, 0x1, PT ;  /* 0x000000010400780c */ /* 0x002fe20003f25270 */
[----:B------:R-:W-:Y:S01]  /*1d40*/  IMAD.SHL.U32 R231, R5, 0x80, RZ ;  /* 0x0000008005e77824 */ /* 0x000fe200078e00ff */
[----:B------:R-:W-:Y:S01]  /*1d50*/  LOP3.LUT R14, R10, 0xff, RZ, 0xc0, !PT ;  /* 0x000000ff0a0e7812 */ /* 0x000fe200078ec0ff */
[----:B------:R-:W-:Y:S01]  /*1d60*/  IMAD.IADD R11, R26, 0x1, -R11 ;  /* 0x000000011a0b7824 */ /* 0x000fe200078e0a0b */
[----:B------:R-:W-:Y:S01]  /*1d70*/  SHF.R.U32.HI R8, RZ, 0x10, R10 ;  /* 0x00000010ff087819 */ /* 0x000fe2000001160a */
[----:B------:R-:W-:Y:S01]  /*1d80*/  VIADD R4, R231, 0x7f ;  /* 0x0000007fe7047836 */ /* 0x000fe20000000000 */
[----:B------:R-:W-:Y:S01]  /*1d90*/  BSSY B0, `(.L_x_2626) ;  /* 0x0000033000007945 */ /* 0x000fe20003800000 */
[----:B------:R0:W-:Y:S04]  /*1da0*/  STL [R1+0x88], R14 ;  /* 0x0000880e01007387 */ /* 0x0001e80000100800 */
[----:B------:R0:W-:Y:S02]  /*1db0*/  STL [R1+0x68], R8 ;  /* 0x0000680801007387 */ /* 0x0001e40000100800 */
[----:B------:R-:W1:Y:S08]  /*1dc0*/  @P1 LDC R9, c[0x0][0x44c] ;  /* 0x00011300ff091b82 */ /* 0x000e700000000800 */
[----:B------:R-:W3:Y:S01]  /*1dd0*/  @P1 LDC R13, c[0x0][0x450] ;  /* 0x00011400ff0d1b82 */ /* 0x000ee20000000800 */
[----:B--2---:R-:W-:-:S02]  /*1de0*/  @P0 IMAD.IADD R2, R3, 0x1, -R0 ;  /* 0x0000000103020824 */ /* 0x004fc400078e0a00 */
[----:B-1----:R-:W-:-:S04]  /*1df0*/  @P1 IMAD.HI.U32 R0, R4, R9, RZ ;  /* 0x0000000904001227 */ /* 0x002fc800078e00ff */
[----:B------:R-:W-:Y:S01]  /*1e00*/  IMAD.IADD R233, R11, 0x1, R2 ;  /* 0x000000010be97824 */ /* 0x000fe200078e0202 */
[----:B---3--:R-:W-:-:S03]  /*1e10*/  @P1 SHF.R.U32.HI R4, RZ, R13, R0 ;  /* 0x0000000dff041219 */ /* 0x008fc60000011600 */
[C---:B------:R-:W-:Y:S01]  /*1e20*/  VIADD R0, R233.reuse, 0x4f ;  /* 0x0000004fe9007836 */ /* 0x040fe20000000000 */
[----:B------:R-:W-:-:S03]  /*1e30*/  IADD3 R143, R233, 0x50, -R232 ;  /* 0x00000050e98f7810 */ /* 0x000fc60007ffe8e8 */
[----:B------:R-:W-:-:S04]  /*1e40*/  IMAD.HI R0, R0, 0x66666667, RZ ;  /* 0x6666666700007827 */ /* 0x000fc800078e02ff */
[----:B------:R-:W-:Y:S01]  /*1e50*/  IMAD.IADD R4, R143, 0x1, R4 ;  /* 0x000000018f047824 */ /* 0x000fe200078e0204 */
[----:B------:R-:W-:-:S03]  /*1e60*/  SHF.R.U32.HI R3, RZ, 0x1f, R0 ;  /* 0x0000001fff037819 */ /* 0x000fc60000011600 */
[----:B------:R-:W-:Y:S01]  /*1e70*/  IMAD.HI R4, R4, 0x66666667, RZ ;  /* 0x6666666704047827 */ /* 0x000fe200078e02ff */
[----:B------:R-:W-:-:S03]  /*1e80*/  LEA.HI.SX32 R144, R0, R3, 0x1b ;  /* 0x0000000300907211 */ /* 0x000fc600078fdaff */
[----:B------:R-:W-:Y:S01]  /*1e90*/  IMAD.MOV.U32 R0, RZ, RZ, RZ ;  /* 0x000000ffff007224 */ /* 0x000fe200078e00ff */
[----:B------:R-:W-:-:S04]  /*1ea0*/  SHF.R.U32.HI R5, RZ, 0x1f, R4 ;  /* 0x0000001fff057819 */ /* 0x000fc80000011604 */
[----:B------:R-:W-:-:S04]  /*1eb0*/  LEA.HI.SX32 R5, R4, R5, 0x1b ;  /* 0x0000000504057211 */ /* 0x000fc800078fdaff */
[----:B------:R-:W-:-:S04]  /*1ec0*/  VIMNMX R9, R144, R5, PT ;  /* 0x0000000590097248 */ /* 0x000fc80003fe0100 */
[----:B------:R-:W-:-:S13]  /*1ed0*/  ISETP.GE.AND P0, PT, R9, 0x1, PT ;  /* 0x000000010900780c */ /* 0x000fda0003f06270 */
        /* <DEDUP_REMOVED lines=18> */
[----:B------:R-:W-:-:S06]  /*2000*/  IMAD.HI.U32 R5, R5, R7, R4 ;  /* 0x0000000705057227 */ /* 0x000fcc00078e0004 */
        /* <DEDUP_REMOVED lines=11> */
.L_x_2627:
[----:B------:R-:W-:Y:S05]  /*20c0*/  BSYNC B0 ;  /* 0x0000000000007941 */ /* 0x000fea0003800000 */
.L_x_2626:
        /* <DEDUP_REMOVED lines=37> */
.L_x_2630:
[----:B------:R-:W-:Y:S05]  /*2320*/  BSYNC B6 ;  /* 0x0000000000067941 */ /* 0x000fea0003800000 */
.L_x_2629:
        /* <DEDUP_REMOVED lines=20> */
.L_x_2632:
[----:B------:R-:W-:Y:S05]  /*2470*/  BSYNC B6 ;  /* 0x0000000000067941 */ /* 0x000fea0003800000 */
.L_x_2631:
        /* <DEDUP_REMOVED lines=8> */
[----:B------:R-:W1:Y:S07]  /*2500*/  LDC R115, c[0x0][0x3f4] ;  /* 0x0000fd00ff737b82 */ /* 0x000e6e0000000800 */
[----:B------:R-:W-:Y:S01]  /*2510*/  @P0 IADD3 R4, P1, R28, UR4, RZ ;  /* 0x000000041c040c10 */ /* 0x000fe2000ff3e0ff */
[----:B------:R-:W2:Y:S03]  /*2520*/  LDC.64 R104, c[0x0][0x3f8] ;  /* 0x0000fe00ff687b82 */ /* 0x000ea60000000a00 */
[----:B------:R-:W-:Y:S01]  /*2530*/  @P0 IADD3.X R5, R27, UR5, RZ, P1, !PT ;  /* 0x000000051b050c10 */ /* 0x000fe20008ffe4ff */
[----:B------:R-:W-:-:S04]  /*2540*/  ULDC.64 UR4, c[0x0][0x330] ;  /* 0x0000cc0000047ab9 */ /* 0x000fc80000000a00 */
[----:B------:R3:W4:Y:S01]  /*2550*/  @P0 LDG.E R0, desc[UR6][R4.64] ;  /* 0x0000000604000981 */ /* 0x000722000c1e1900 */
[----:B------:R-:W-:Y:S01]  /*2560*/  ULDC UR6, c[0x0][0x2f4] ;  /* 0x0000bd0000067ab9 */ /* 0x000fe20000000800 */
[----:B------:R-:W-:Y:S01]  /*2570*/  SHF.R.S32.HI R3, RZ, 0x1f, R113 ;  /* 0x0000001fff037819 */ /* 0x000fe20000011471 */
[----:B------:R-:W-:Y:S01]  /*2580*/  IMAD.WIDE.U32 R94, R237, UR4, R18 ;  /* 0x00000004ed5e7c25 */ /* 0x000fe2000f8e0012 */
[----:B------:R-:W-:Y:S01]  /*2590*/  ISETP.GE.AND P1, PT, R213, UR6, PT ;  /* 0x00000006d5007c0c */ /* 0x000fe2000bf26270 */
[----:B------:R-:W1:Y:S01]  /*25a0*/  LDC.64 R110, c[0x0][0x408] ;  /* 0x00010200ff6e7b82 */ /* 0x000e620000000a00 */
[----:B------:R-:W-:Y:S01]  /*25b0*/  ISETP.GE.AND P0, PT, R18, UR6, PT ;  /* 0x0000000612007c0c */ /* 0x000fe2000bf06270 */
[-C--:B0-----:R-:W-:Y:S01]  /*25c0*/  IMAD R8, R3, R98.reuse, RZ ;  /* 0x0000006203087224 */ /* 0x081fe200078e02ff */
[----:B------:R-:W-:Y:S01]  /*25d0*/  SEL R7, RZ, 0xffffffff, P1 ;  /* 0xffffffffff077807 */ /* 0x000fe20000800000 */
[----:B------:R-:W-:Y:S01]  /*25e0*/  IMAD R95, R237, UR5, R95 ;  /* 0x00000005ed5f7c24 */ /* 0x000fe2000f8e025f */
[----:B------:R-:W-:Y:S01]  /*25f0*/  SEL R6, RZ, 0x1, P0 ;  /* 0x00000001ff067807 */ /* 0x000fe20000000000 */
[----:B---3--:R-:W-:Y:S01]  /*2600*/  IMAD.WIDE.U32 R4, R113, R98, RZ ;  /* 0x0000006271047225 */ /* 0x008fe200078e00ff */
[----:B------:R-:W-:Y:S01]  /*2610*/  ISETP.NE.U32.AND P0, PT, RZ, UR8, PT ;  /* 0x00000008ff007c0c */ /* 0x000fe2000bf05070 */
[----:B------:R-:W-:Y:S01]  /*2620*/  ULDC.64 UR4, c[0x0][0x308] ;  /* 0x0000c20000047ab9 */ /* 0x000fe20000000a00 */
[----:B------:R-:W-:Y:S01]  /*2630*/  ISETP.GE.AND P1, PT, R220, UR6, PT ;  /* 0x00000006dc007c0c */ /* 0x000fe2000bf26270 */
[----:B------:R-:W-:Y:S01]  /*2640*/  IMAD.SHL.U32 R9, R7, 0x2, RZ ;  /* 0x0000000207097824 */ /* 0x000fe200078e00ff */
[----:B------:R-:W-:Y:S01]  /*2650*/  ISETP.NE.AND.EX P0, PT, RZ, UR9, PT, P0 ;  /* 0x00000009ff007c0c */ /* 0x000fe2000bf05300 */
[----:B------:R-:W-:Y:S01]  /*2660*/  IMAD R7, R113, R99, R8 ;  /* 0x0000006371077224 */ /* 0x000fe200078e0208 */
[----:B------:R-:W-:Y:S01]  /*2670*/  ULDC.64 UR8, c[0x0][0x338] ;  /* 0x0000ce0000087ab9 */ /* 0x000fe20000000a00 */
[----:B------:R-:W-:Y:S01]  /*2680*/  SHF.R.S32.HI R12, RZ, 0x1f, R212 ;  /* 0x0000001fff0c7819 */ /* 0x000fe200000114d4 */
[CC--:B--2---:R-:W-:Y:S01]  /*2690*/  IMAD.WIDE.U32 R100, R212.reuse, R104.reuse, R22 ;  /* 0x00000068d4647225 */ /* 0x0c4fe200078e0016 */
[----:B------:R-:W-:Y:S01]  /*26a0*/  LOP3.LUT R6, R9, 0x2, R6, 0xe2, !PT ;  /* 0x0000000209067812 */ /* 0x000fe200078ee206 */
[----:B------:R-:W0:Y:S01]  /*26b0*/  S2R R169, SR_TID.X ;  /* 0x0000000000a97919 */ /* 0x000e220000002100 */
[----:B------:R-:W-:Y:S01]  /*26c0*/  SHF.R.U32.HI R15, RZ, 0x3, R223 ;  /* 0x00000003ff0f7819 */ /* 0x000fe200000116df */
[----:B------:R-:W-:Y:S01]  /*26d0*/  IMAD.IADD R5, R5, 0x1, R7 ;  /* 0x0000000105057824 */ /* 0x000fe200078e0207 */
[----:B------:R-:W-:Y:S01]  /*26e0*/  SEL R7, RZ, 0x4, P1 ;  /* 0x00000004ff077807 */ /* 0x000fe20000800000 */
[----:B------:R-:W-:Y:S01]  /*26f0*/  IMAD.WIDE.U32 R102, R212, R104, R18 ;  /* 0x00000068d4667225 */ /* 0x000fe200078e0012 */
[----:B------:R-:W-:-:S02]  /*2700*/  SHF.R.U32.HI R14, RZ, 0x3, R222 ;  /* 0x00000003ff0e7819 */ /* 0x000fc400000116de */
[----:B------:R-:W-:Y:S01]  /*2710*/  LOP3.LUT R26, R6, R7, RZ, 0xfc, !PT ;  /* 0x00000007061a7212 */ /* 0x000fe200078efcff */
[----:B------:R-:W-:Y:S01]  /*2720*/  IMAD.WIDE.U32 R96, R237, UR4, R4 ;  /* 0x00000004ed607c25 */ /* 0x000fe2000f8e0004 */
[----:B------:R-:W-:Y:S02]  /*2730*/  IADD3 R112, P3, R212, R113, RZ ;  /* 0x00000071d4707210 */ /* 0x000fe40007f7e0ff */
[----:B------:R-:W-:Y:S01]  /*2740*/  ISETP.GE.AND P2, PT, R221, UR6, PT ;  /* 0x00000006dd007c0c */ /* 0x000fe2000bf46270 */
[----:B------:R-:W-:Y:S01]  /*2750*/  IMAD R97, R237, UR5, R97 ;  /* 0x00000005ed617c24 */ /* 0x000fe2000f8e0261 */
[----:B------:R-:W-:Y:S01]  /*2760*/  ULDC.64 UR4, c[0x0][0x310] ;  /* 0x0000c40000047ab9 */ /* 0x000fe20000000a00 */
[----:B------:R-:W-:Y:S01]  /*2770*/  IMAD R7, R12, R98, RZ ;  /* 0x000000620c077224 */ /* 0x000fe200078e02ff */
[--C-:B------:R-:W-:Y:S01]  /*2780*/  SHF.L.U64.HI R34, R104, 0x5, R105.reuse ;  /* 0x0000000568227819 */ /* 0x100fe20000010269 */
[----:B------:R-:W-:Y:S01]  /*2790*/  IMAD R6, R12, R104, RZ ;  /* 0x000000680c067224 */ /* 0x000fe200078e02ff */
[----:B------:R-:W-:Y:S01]  /*27a0*/  SHF.L.U64.HI R33, R104, 0x6, R105 ;  /* 0x0000000668217819 */ /* 0x000fe20000010269 */
[----:B------:R-:W-:Y:S01]  /*27b0*/  IMAD R35, R212, R99, R7 ;  /* 0x00000063d4237224 */ /* 0x000fe200078e0207 */
[--C-:B------:R-:W-:Y:S01]  /*27c0*/  SHF.L.U64.HI R123, R98, 0x5, R99.reuse ;  /* 0x00000005627b7819 */ /* 0x100fe20000010263 */
[----:B------:R-:W-:Y:S01]  /*27d0*/  IMAD R7, R212, R105, R6 ;  /* 0x00000069d4077224 */ /* 0x000fe200078e0206 */
[----:B------:R-:W-:Y:S01]  /*27e0*/  SHF.L.U64.HI R129, R98, 0x6, R99 ;  /* 0x0000000662817819 */ /* 0x000fe20000010263 */
[----:B-1----:R-:W-:Y:S01]  /*27f0*/  IMAD.WIDE.U32 R106, R212, R110, R22 ;  /* 0x0000006ed46a7225 */ /* 0x002fe200078e0016 */
[----:B------:R-:W-:-:S02]  /*2800*/  SHF.L.U64.HI R30, R110, 0x5, R111 ;  /* 0x000000056e1e7819 */ /* 0x000fc4000001026f */
[----:B------:R-:W-:Y:S01]  /*2810*/  SHF.L.U64.HI R29, R110, 0x6, R111 ;  /* 0x000000066e1d7819 */ /* 0x000fe2000001026f */
[----:B------:R-:W-:Y:S02]  /*2820*/  IMAD.IADD R101, R101, 0x1, R7 ;  /* 0x0000000165657824 */ /* 0x000fe400078e0207 */
[----:B------:R-:W-:Y:S02]  /*2830*/  IMAD.IADD R103, R7, 0x1, R103 ;  /* 0x0000000107677824 */ /* 0x000fe400078e0267 */
[----:B------:R-:W-:Y:S01]  /*2840*/  IMAD.WIDE.U32 R108, R212, R110, R18 ;  /* 0x0000006ed46c7225 */ /* 0x000fe200078e0012 */
[----:B0-----:R-:W-:-:S03]  /*2850*/  LEA.HI R169, R169, 0x8, RZ, 0x19 ;  /* 0x00000008a9a97811 */ /* 0x001fc600078fc8ff */
[----:B------:R-:W-:Y:S02]  /*2860*/  IMAD.SHL.U32 R20, R212, 0x40, RZ ;  /* 0x00000040d4147824 */ /* 0x000fe400078e00ff */
[----:B------:R-:W-:Y:S01]  /*2870*/  IMAD.X R113, R12, 0x1, R3, P3 ;  /* 0x000000010c717824 */ /* 0x000fe200018e0603 */
[----:B------:R-:W-:Y:S01]  /*2880*/  SEL R3, RZ, 0x8, P2 ;  /* 0x00000008ff037807 */ /* 0x000fe20001000000 */
[C---:B------:R-:W-:Y:S02]  /*2890*/  IMAD.SHL.U32 R32, R104.reuse, 0x20, RZ ;  /* 0x0000002068207824 */ /* 0x040fe400078e00ff */
[----:B------:R-:W-:Y:S01]  /*28a0*/  IMAD.SHL.U32 R31, R104, 0x40, RZ ;  /* 0x00000040681f7824 */ /* 0x000fe200078e00ff */
[----:B------:R-:W-:Y:S01]  /*28b0*/  LOP3.LUT R3, R26, R3, RZ, 0xfc, !PT ;  /* 0x000000031a037212 */ /* 0x000fe200078efcff */
[----:B-----5:R-:W-:Y:S01]  /*28c0*/  IMAD.WIDE.U32 R100, R152, R104, R100 ;  /* 0x0000006898647225 */ /* 0x020fe200078e0064 */
[----:B------:R-:W-:-:S03]  /*28d0*/  LOP3.LUT R26, R26, 0x1, RZ, 0xc0, !PT ;  /* 0x000000011a1a7812 */ /* 0x000fc600078ec0ff */
[----:B------:R-:W-:-:S04]  /*28e0*/  IMAD.WIDE.U32 R102, R152, R104, R102 ;  /* 0x0000006898667225 */ /* 0x000fc800078e0066 */
[----:B------:R-:W-:Y:S02]  /*28f0*/  IMAD R119, R99, 0x50, RZ ;  /* 0x0000005063777824 */ /* 0x000fe400078e02ff */
[C---:B------:R-:W-:Y:S02]  /*2900*/  IMAD.SHL.U32 R128, R98.reuse, 0x20, RZ ;  /* 0x0000002062807824 */ /* 0x040fe400078e00ff */
[----:B------:R-:W-:Y:S02]  /*2910*/  IMAD.SHL.U32 R130, R98, 0x40, RZ ;  /* 0x0000004062827824 */ /* 0x000fe400078e00ff */
[----:B------:R-:W-:Y:S02]  /*2920*/  IMAD R121, R111, 0x50, RZ ;  /* 0x000000506f797824 */ /* 0x000fe400078e02ff */
[C---:B------:R-:W-:Y:S02]  /*2930*/  IMAD.SHL.U32 R28, R110.reuse, 0x20, RZ ;  /* 0x000000206e1c7824 */ /* 0x040fe400078e00ff */
[----:B------:R-:W-:Y:S01]  /*2940*/  IMAD.SHL.U32 R27, R110, 0x40, RZ ;  /* 0x000000406e1b7824 */ /* 0x000fe200078e00ff */
[----:B----4-:R-:W-:-:S02]  /*2950*/  SHF.R.S32.HI R4, RZ, 0x1f, R0 ;  /* 0x0000001fff047819 */ /* 0x010fc40000011400 */
[----:B------:R-:W-:Y:S02]  /*2960*/  SEL R5, R0, RZ, !P0 ;  /* 0x000000ff00057207 */ /* 0x000fe40004000000 */
[----:B------:R-:W-:Y:S02]  /*2970*/  SEL R4, R4, RZ, !P0 ;  /* 0x000000ff04047207 */ /* 0x000fe40004000000 */
[----:B------:R-:W-:Y:S01]  /*2980*/  ISETP.GE.AND P0, PT, R18, R115, PT ;  /* 0x000000731200720c */ /* 0x000fe20003f06270 */
[----:B------:R-:W-:-:S04]  /*2990*/  IMAD.WIDE.U32 R94, R5, UR8, R94 ;  /* 0x00000008055e7c25 */ /* 0x000fc8000f8e005e */
[C---:B------:R-:W-:Y:S02]  /*29a0*/  IMAD R0, R4.reuse, UR8, RZ ;  /* 0x0000000804007c24 */ /* 0x040fe4000f8e02ff */
[----:B------:R-:W-:Y:S02]  /*29b0*/  IMAD R4, R4, UR4, RZ ;  /* 0x0000000404047c24 */ /* 0x000fe4000f8e02ff */
[C---:B------:R-:W-:Y:S02]  /*29c0*/  IMAD R0, R5.reuse, UR9, R0 ;  /* 0x0000000905007c24 */ /* 0x040fe4000f8e0200 */
[C---:B------:R-:W-:Y:S02]  /*29d0*/  IMAD R9, R5.reuse, UR5, R4 ;  /* 0x0000000505097c24 */ /* 0x040fe4000f8e0204 */
[----:B------:R-:W-:-:S04]  /*29e0*/  IMAD.WIDE.U32 R96, R5, UR4, R96 ;  /* 0x0000000405607c25 */ /* 0x000fc8000f8e0060 */
[----:B------:R-:W-:-:S04]  /*29f0*/  IMAD.WIDE.U32 R4, R212, R98, R18 ;  /* 0x00000062d4047225 */ /* 0x000fc800078e0012 */
[----:B------:R-:W-:Y:S01]  /*2a00*/  IMAD.IADD R92, R97, 0x1, R9 ;  /* 0x00000001615c7824 */ /* 0x000fe200078e0209 */
[----:B------:R-:W-:Y:S01]  /*2a10*/  IADD3 R93, P1, R96, R4, RZ ;  /* 0x00000004605d7210 */ /* 0x000fe20007f3e0ff */
[----:B------:R-:W-:Y:S02]  /*2a20*/  IMAD R4, R12, R110, RZ ;  /* 0x0000006e0c047224 */ /* 0x000fe400078e02ff */
[----:B------:R-:W-:Y:S01]  /*2a30*/  IMAD.WIDE.U32 R98, R98, 0x50, RZ ;  /* 0x0000005062627825 */ /* 0x000fe200078e00ff */
[----:B------:R-:W-:Y:S02]  /*2a40*/  IADD3.X R35, R92, R5, R35, P1, !PT ;  /* 0x000000055c237210 */ /* 0x000fe40000ffe423 */
[----:B------:R-:W-:Y:S01]  /*2a50*/  SEL R5, R115, RZ, P0 ;  /* 0x000000ff73057207 */ /* 0x000fe20000000000 */
[----:B------:R-:W-:Y:S01]  /*2a60*/  IMAD R7, R212, R111, R4 ;  /* 0x0000006fd4077224 */ /* 0x000fe200078e0204 */
[----:B------:R-:W-:Y:S01]  /*2a70*/  ISETP.GE.AND P1, PT, R213, R115, PT ;  /* 0x00000073d500720c */ /* 0x000fe20003f26270 */
[----:B------:R-:W-:-:S02]  /*2a80*/  IMAD.IADD R119, R99, 0x1, R119 ;  /* 0x0000000163777824 */ /* 0x000fc400078e0277 */
[----:B------:R-:W-:Y:S01]  /*2a90*/  IMAD.IADD R5, R18, 0x1, R5 ;  /* 0x0000000112057824 */ /* 0x000fe200078e0205 */
[----:B------:R-:W-:Y:S01]  /*2aa0*/  SEL R6, R115, RZ, P1 ;  /* 0x000000ff73067207 */ /* 0x000fe20000800000 */
[----:B------:R-:W-:Y:S02]  /*2ab0*/  IMAD.IADD R107, R107, 0x1, R7 ;  /* 0x000000016b6b7824 */ /* 0x000fe400078e0207 */
[----:B------:R-:W-:Y:S01]  /*2ac0*/  IMAD.IADD R109, R7, 0x1, R109 ;  /* 0x00000001076d7824 */ /* 0x000fe200078e026d */
[----:B------:R-:W-:Y:S01]  /*2ad0*/  SHF.R.S32.HI R4, RZ, 0x1f, R5 ;  /* 0x0000001fff047819 */ /* 0x000fe20000011405 */
[----:B------:R-:W-:Y:S02]  /*2ae0*/  IMAD.IADD R11, R213, 0x1, R6 ;  /* 0x00000001d50b7824 */ /* 0x000fe400078e0206 */
[-C--:B------:R-:W-:Y:S01]  /*2af0*/  IMAD.WIDE.U32 R106, R152, R110.reuse, R106 ;  /* 0x0000006e986a7225 */ /* 0x080fe200078e006a */
[CC--:B------:R-:W-:Y:S02]  /*2b00*/  LEA.HI R13, R4.reuse, R5.reuse, RZ, 0x3 ;  /* 0x00000005040d7211 */ /* 0x0c0fe400078f18ff */
[----:B------:R-:W-:Y:S01]  /*2b10*/  LEA.HI R4, R4, R5, RZ, 0x6 ;  /* 0x0000000504047211 */ /* 0x000fe200078f30ff */
[----:B------:R-:W-:Y:S01]  /*2b20*/  IMAD.WIDE.U32 R108, R152, R110, R108 ;  /* 0x0000006e986c7225 */ /* 0x000fe200078e006c */
[----:B------:R-:W-:-:S02]  /*2b30*/  LOP3.LUT R5, R223, 0x38, R13, 0xf8, !PT ;  /* 0x00000038df057812 */ /* 0x000fc400078ef80d */
[----:B------:R-:W-:Y:S01]  /*2b40*/  SHF.R.S32.HI R6, RZ, 0x6, R4 ;  /* 0x00000006ff067819 */ /* 0x000fe20000011404 */
[----:B------:R-:W-:Y:S01]  /*2b50*/  IMAD.SHL.U32 R115, R115, 0x2, RZ ;  /* 0x0000000273737824 */ /* 0x000fe200078e00ff */
[----:B------:R-:W-:Y:S02]  /*2b60*/  SHF.R.S32.HI R4, RZ, 0x1f, R11 ;  /* 0x0000001fff047819 */ /* 0x000fe4000001140b */
[----:B------:R-:W-:Y:S01]  /*2b70*/  LOP3.LUT R7, R5, R15, RZ, 0x3c, !PT ;  /* 0x0000000f05077212 */ /* 0x000fe200078e3cff */
[----:B------:R-:W-:Y:S01]  /*2b80*/  IMAD R136, R6, 0x1400, R226 ;  /* 0x0000140006887824 */ /* 0x000fe200078e02e2 */
[----:B------:R-:W-:Y:S01]  /*2b90*/  LOP3.LUT R8, R222, 0x38, R13, 0xf8, !PT ;  /* 0x00000038de087812 */ /* 0x000fe200078ef80d */
[----:B------:R-:W-:Y:S01]  /*2ba0*/  IMAD R138, R6, 0x1400, R227 ;  /* 0x00001400068a7824 */ /* 0x000fe200078e02e3 */
[-C--:B------:R-:W-:Y:S01]  /*2bb0*/  LEA.HI R5, R4, R11.reuse, RZ, 0x6 ;  /* 0x0000000b04057211 */ /* 0x080fe200078f30ff */
[----:B------:R-:W-:Y:S01]  /*2bc0*/  IMAD.IADD R136, R136, 0x1, R7 ;  /* 0x0000000188887824 */ /* 0x000fe200078e0207 */
[----:B------:R-:W-:Y:S01]  /*2bd0*/  LEA.HI R11, R4, R11, RZ, 0x3 ;  /* 0x0000000b040b7211 */ /* 0x000fe200078f18ff */
[----:B------:R-:W-:Y:S01]  /*2be0*/  IMAD R132, R6, 0x1400, R225 ;  /* 0x0000140006847824 */ /* 0x000fe200078e02e1 */
[----:B------:R-:W-:-:S02]  /*2bf0*/  LOP3.LUT R4, R13, 0x38, RZ, 0xc0, !PT ;  /* 0x000000380d047812 */ /* 0x000fc400078ec0ff */
[----:B------:R-:W-:Y:S02]  /*2c00*/  LOP3.LUT R9, R8, R14, RZ, 0x3c, !PT ;  /* 0x0000000e08097212 */ /* 0x000fe400078e3cff */
[----:B------:R-:W-:Y:S02]  /*2c10*/  SHF.R.S32.HI R8, RZ, 0x6, R5 ;  /* 0x00000006ff087819 */ /* 0x000fe40000011405 */
[----:B------:R-:W-:Y:S01]  /*2c20*/  LOP3.LUT R5, R4, 0x1c0, R20, 0xf8, !PT ;  /* 0x000001c004057812 */ /* 0x000fe200078ef814 */
[----:B------:R-:W-:Y:S01]  /*2c30*/  IMAD.IADD R132, R132, 0x1, R9 ;  /* 0x0000000184847824 */ /* 0x000fe200078e0209 */
[----:B------:R-:W-:Y:S01]  /*2c40*/  LOP3.LUT R7, R11, 0x38, RZ, 0xc0, !PT ;  /* 0x000000380b077812 */ /* 0x000fe200078ec0ff */
[C---:B------:R-:W-:Y:S01]  /*2c50*/  IMAD R137, R8.reuse, 0x1400, R227 ;  /* 0x0000140008897824 */ /* 0x040fe200078e02e3 */
[-C--:B------:R-:W-:Y:S01]  /*2c60*/  LOP3.LUT R5, R5, R228.reuse, RZ, 0x3c, !PT ;  /* 0x000000e405057212 */ /* 0x080fe200078e3cff */
[C---:B------:R-:W-:Y:S01]  /*2c70*/  IMAD R133, R8.reuse, 0x1400, R226 ;  /* 0x0000140008857824 */ /* 0x040fe200078e02e2 */
[----:B------:R-:W-:Y:S01]  /*2c80*/  LOP3.LUT R7, R7, 0x1c0, R20, 0xf8, !PT ;  /* 0x000001c007077812 */ /* 0x000fe200078ef814 */
[----:B------:R-:W-:Y:S01]  /*2c90*/  IMAD R131, R8, 0x1400, R225 ;  /* 0x0000140008837824 */ /* 0x000fe200078e02e1 */
[----:B------:R-:W-:Y:S01]  /*2ca0*/  LOP3.LUT R9, R223, 0x38, R11, 0xf8, !PT ;  /* 0x00000038df097812 */ /* 0x000fe200078ef80b */
[----:B------:R-:W-:Y:S01]  /*2cb0*/  IMAD.IADD R138, R138, 0x1, R5 ;  /* 0x000000018a8a7824 */ /* 0x000fe200078e0205 */
[----:B------:R-:W-:Y:S01]  /*2cc0*/  LOP3.LUT R4, R7, R228, RZ, 0x3c, !PT ;  /* 0x000000e407047212 */ /* 0x000fe200078e3cff */
[----:B------:R-:W-:Y:S01]  /*2cd0*/  IMAD R7, R105, 0x50, RZ ;  /* 0x0000005069077824 */ /* 0x000fe200078e02ff */
[----:B------:R-:W-:Y:S01]  /*2ce0*/  SHF.R.S32.HI R5, RZ, 0x1f, R152 ;  /* 0x0000001fff057819 */ /* 0x000fe20000011498 */
[----:B------:R-:W-:Y:S01]  /*2cf0*/  VIADD R8, R212, 0x40 ;  /* 0x00000040d4087836 */ /* 0x000fe20000000000 */
[----:B------:R-:W-:Y:S01]  /*2d00*/  LOP3.LUT R10, R222, 0x38, R11, 0xf8, !PT ;  /* 0x00000038de0a7812 */ /* 0x000fe200078ef80b */
[----:B------:R-:W-:Y:S01]  /*2d10*/  IMAD.IADD R137, R137, 0x1, R4 ;  /* 0x0000000189897824 */ /* 0x000fe200078e0204 */
[----:B------:R-:W-:Y:S01]  /*2d20*/  LOP3.LUT R6, R9, R15, RZ, 0x3c, !PT ;  /* 0x0000000f09067212 */ /* 0x000fe200078e3cff */
[C---:B------:R-:W-:Y:S01]  /*2d30*/  IMAD R4, R5.reuse, R104, RZ ;  /* 0x0000006805047224 */ /* 0x040fe200078e02ff */
[----:B------:R-:W-:Y:S01]  /*2d40*/  LOP3.LUT R10, R10, R14, RZ, 0x3c, !PT ;  /* 0x0000000e0a0a7212 */ /* 0x000fe200078e3cff */
[----:B------:R-:W-:Y:S01]  /*2d50*/  IMAD R5, R5, R110, RZ ;  /* 0x0000006e05057224 */ /* 0x000fe200078e02ff */
[----:B------:R-:W-:Y:S01]  /*2d60*/  SHF.R.S32.HI R14, RZ, 0x3, R13 ;  /* 0x00000003ff0e7819 */ /* 0x000fe2000001140d */
[----:B------:R-:W-:Y:S01]  /*2d70*/  IMAD R21, R152, R105, R4 ;  /* 0x0000006998157224 */ /* 0x000fe200078e0204 */
[----:B------:R-:W-:Y:S01]  /*2d80*/  SHF.R.S32.HI R12, RZ, 0x3, R11 ;  /* 0x00000003ff0c7819 */ /* 0x000fe2000001140b */
[----:B------:R-:W-:Y:S01]  /*2d90*/  VIADD R9, R212, 0x20 ;  /* 0x00000020d4097836 */ /* 0x000fe20000000000 */
[----:B------:R-:W-:Y:S01]  /*2da0*/  LOP3.LUT R13, R13, 0xfffffff8, RZ, 0xc0, !PT ;  /* 0xfffffff80d0d7812 */ /* 0x000fe200078ec0ff */
[----:B------:R-:W-:Y:S01]  /*2db0*/  IMAD.WIDE.U32 R104, R104, 0x50, RZ ;  /* 0x0000005068687825 */ /* 0x000fe200078e00ff */
[----:B------:R-:W-:-:S02]  /*2dc0*/  LOP3.LUT R11, R11, 0xfffffff8, RZ, 0xc0, !PT ;  /* 0xfffffff80b0b7812 */ /* 0x000fc400078ec0ff */
[----:B------:R-:W-:Y:S01]  /*2dd0*/  SHF.R.S32.HI R141, RZ, 0x1f, R9 ;  /* 0x0000001fff8d7819 */ /* 0x000fe20000011409 */
[----:B------:R-:W-:Y:S01]  /*2de0*/  IMAD R5, R152, R111, R5 ;  /* 0x0000006f98057224 */ /* 0x000fe200078e0205 */
[----:B------:R-:W-:Y:S01]  /*2df0*/  SHF.R.S32.HI R139, RZ, 0x1f, R8 ;  /* 0x0000001fff8b7819 */ /* 0x000fe20000011408 */
[----:B------:R-:W-:Y:S01]  /*2e00*/  IMAD.WIDE.U32 R110, R110, 0x50, RZ ;  /* 0x000000506e6e7825 */ /* 0x000fe200078e00ff */
[C---:B------:R-:W-:Y:S02]  /*2e10*/  LOP3.LUT R9, R3.reuse, 0x4, RZ, 0xc0, !PT ;  /* 0x0000000403097812 */ /* 0x040fe400078ec0ff */
[----:B------:R-:W-:Y:S01]  /*2e20*/  LOP3.LUT R8, R3, 0x8, RZ, 0xc0, !PT ;  /* 0x0000000803087812 */ /* 0x000fe200078ec0ff */
[----:B------:R-:W-:Y:S01]  /*2e30*/  IMAD.IADD R133, R133, 0x1, R6 ;  /* 0x0000000185857824 */ /* 0x000fe200078e0206 */
[----:B------:R-:W-:Y:S01]  /*2e40*/  SHF.R.S32.HI R6, RZ, 0x1f, R11 ;  /* 0x0000001fff067819 */ /* 0x000fe2000001140b */
[----:B------:R-:W-:Y:S01]  /*2e50*/  IMAD.IADD R131, R131, 0x1, R10 ;  /* 0x0000000183837824 */ /* 0x000fe200078e020a */
[----:B------:R-:W-:Y:S01]  /*2e60*/  LOP3.LUT R10, R3, 0x2, RZ, 0xc0, !PT ;  /* 0x00000002030a7812 */ /* 0x000fe200078ec0ff */
[----:B------:R-:W-:Y:S01]  /*2e70*/  IMAD.IADD R120, R105, 0x1, R7 ;  /* 0x0000000169787824 */ /* 0x000fe200078e0207 */
[----:B------:R-:W-:Y:S01]  /*2e80*/  SHF.R.S32.HI R7, RZ, 0x1f, R13 ;  /* 0x0000001fff077819 */ /* 0x000fe2000001140d */
[----:B------:R-:W-:-:S02]  /*2e90*/  IMAD.IADD R25, R101, 0x1, R21 ;  /* 0x0000000165197824 */ /* 0x000fc400078e0215 */
[----:B------:R-:W-:Y:S02]  /*2ea0*/  IMAD.IADD R20, R107, 0x1, R5 ;  /* 0x000000016b147824 */ /* 0x000fe400078e0205 */
[----:B------:R-:W-:Y:S02]  /*2eb0*/  IMAD.IADD R15, R5, 0x1, R109 ;  /* 0x00000001050f7824 */ /* 0x000fe400078e026d */
[----:B------:R-:W-:Y:S02]  /*2ec0*/  IMAD.IADD R121, R111, 0x1, R121 ;  /* 0x000000016f797824 */ /* 0x000fe400078e0279 */
[----:B------:R-:W-:Y:S02]  /*2ed0*/  IMAD.IADD R21, R21, 0x1, R103 ;  /* 0x0000000115157824 */ /* 0x000fe400078e0267 */
[----:B------:R-:W-:-:S07]  /*2ee0*/  IMAD.IADD R5, R95, 0x1, R0 ;  /* 0x000000015f057824 */ /* 0x000fce00078e0200 */
.L_x_2740:
[----:B------:R-:W2:Y:S01]  /*2ef0*/  LDL.LU R40, [R1+0x10] ;  /* 0x0000100001287983 */ /* 0x000ea20000300800 */
[----:B------:R-:W-:Y:S01]  /*2f00*/  VIADD R24, R24, 0xffffffff ;  /* 0xffffffff18187836 */ /* 0x000fe20000000000 */
[----:B------:R-:W0:Y:S01]  /*2f10*/  LDC.64 R116, c[0x0][0x2e8] ;  /* 0x0000ba00ff747b82 */ /* 0x000e220000000a00 */
[----:B------:R-:W-:Y:S05]  /*2f20*/  YIELD ;  /* 0x0000000000007946 */ /* 0x000fea0003800000 */
[----:B-1----:R-:W-:Y:S01]  /*2f30*/  SHF.R.S32.HI R37, RZ, 0x1f, R24 ;  /* 0x0000001fff257819 */ /* 0x002fe20000011418 */
[-C--:B------:R-:W-:Y:S01]  /*2f40*/  IMAD R0, R119, R24.reuse, RZ ;  /* 0x0000001877007224 */ /* 0x080fe200078e02ff */
[----:B------:R-:W1:Y:S01]  /*2f50*/  LDC R122, c[0x0][0x3f4] ;  /* 0x0000fd00ff7a7b82 */ /* 0x000e620000000800 */
[----:B------:R-:W-:Y:S01]  /*2f60*/  IMAD.WIDE.U32 R124, R98, R24, RZ ;  /* 0x00000018627c7225 */ /* 0x000fe200078e00ff */
[----:B------:R-:W-:Y:S03]  /*2f70*/  BSSY B0, `(.L_x_2633) ;  /* 0x00007fc000007945 */ /* 0x000fe60003800000 */
[----:B------:R-:W-:Y:S01]  /*2f80*/  IMAD R3, R37, R98, R0 ;  /* 0x0000006225037224 */ /* 0x000fe200078e0200 */
[----:B------:R-:W-:-:S02]  /*2f90*/  IADD3 R0, P3, P4, R93, R124, R130 ;  /* 0x0000007c5d007210 */ /* 0x000fc40007c7e082 */
[-C--:B------:R-:W-:Y:S01]  /*2fa0*/  IADD3 R38, P2, R93, R124.reuse, RZ ;  /* 0x0000007c5d267210 */ /* 0x080fe20007f5e0ff */
[----:B------:R-:W-:Y:S01]  /*2fb0*/  IMAD.IADD R88, R125, 0x1, R3 ;  /* 0x000000017d587824 */ /* 0x000fe200078e0203 */
[----:B------:R-:W-:-:S03]  /*2fc0*/  IADD3 R4, P5, P6, R93, R124, R128 ;  /* 0x0000007c5d047210 */ /* 0x000fc60007ebe080 */
[----:B------:R-:W-:Y:S01]  /*2fd0*/  IMAD.X R39, R88, 0x1, R35, P2 ;  /* 0x0000000158277824 */ /* 0x000fe200010e0623 */
[C---:B------:R-:W-:Y:S02]  /*2fe0*/  IADD3.X R3, R35.reuse, R88, R129, P3, P4 ;  /* 0x0000005823037210 */ /* 0x040fe40001fe8481 */
[----:B------:R-:W-:Y:S02]  /*2ff0*/  ISETP.GT.AND P3, PT, R24, R118, PT ;  /* 0x000000761800720c */ /* 0x000fe40003f64270 */
[C---:B0-----:R-:W-:Y:S02]  /*3000*/  LEA R48, P2, R0.reuse, R116, 0x1 ;  /* 0x0000007400307211 */ /* 0x041fe400078408ff */
[----:B------:R-:W-:Y:S02]  /*3010*/  IADD3.X R36, R35, R88, R123, P5, P6 ;  /* 0x0000005823247210 */ /* 0x000fe40002fec47b */
[----:B------:R-:W-:Y:S01]  /*3020*/  LEA.HI.X R49, R0, R117, R3, 0x1, P2 ;  /* 0x0000007500317211 */ /* 0x000fe200010f0c03 */
[----:B------:R-:W-:Y:S01]  /*3030*/  IMAD R3, R17, 0x5000, R236 ;  /* 0x0000500011037824 */ /* 0x000fe200078e02ec */
[----:B-1----:R-:W-:-:S02]  /*3040*/  ISETP.GE.AND P2, PT, R122, 0x1, PT ;  /* 0x000000017a00780c */ /* 0x002fc40003f46270 */
[-C--:B------:R-:W-:Y:S02]  /*3050*/  LEA R50, P5, R4, R116.reuse, 0x1 ;  /* 0x0000007404327211 */ /* 0x080fe400078a08ff */
[----:B------:R-:W-:Y:S02]  /*3060*/  LEA R60, P6, R38, R116, 0x1 ;  /* 0x00000074263c7211 */ /* 0x000fe400078c08ff */
[-C--:B------:R-:W-:Y:S01]  /*3070*/  LEA.HI.X R51, R4, R117.reuse, R36, 0x1, P5 ;  /* 0x0000007504337211 */ /* 0x080fe200028f0c24 */
[----:B------:R-:W-:Y:S01]  /*3080*/  IMAD R4, R3, 0x2, R16 ;  /* 0x0000000203047824 */ /* 0x000fe200078e0210 */
        /* <DEDUP_REMOVED lines=8> */
[----:B------:R-:W-:Y:S02]  /*3110*/  IMAD R0, R121, R24, RZ ;  /* 0x0000001879007224 */ /* 0x000fe400078e02ff */
[C---:B------:R-:W-:Y:S02]  /*3120*/  IMAD R39, R37.reuse, R104, R39 ;  /* 0x0000006825277224 */ /* 0x040fe400078e0227 */
        /* <DEDUP_REMOVED lines=27> */
[----:B0-----:R-:W-:Y:S01]  /*32e0*/  IMAD.X R40, R114, 0x1, R20, P4 ;  /* 0x0000000172287824 */ /* 0x001fe200020e0614 */
        /* <DEDUP_REMOVED lines=23> */
.L_x_2637:
[----:B------:R-:W-:Y:S05]  /*3460*/  BSYNC B1 ;  /* 0x0000000000017941 */ /* 0x000fea0003800000 */
.L_x_2636:
[----:B-1---5:R-:W-:Y:S01]  /*3470*/  IMAD.MOV.U32 R38, RZ, RZ, R78 ;  /* 0x000000ffff267224 */ /* 0x022fe200078e004e */
[----:B------:R-:W-:Y:S01]  /*3480*/  BSSY B1, `(.L_x_2638) ;  /* 0x0000042000017945 */ /* 0x000fe20003800000 */
[----:B------:R-:W-:Y:S01]  /*3490*/  IMAD.MOV.U32 R37, RZ, RZ, R79 ;  /* 0x000000ffff257224 */ /* 0x000fe200078e004f */
[----:B------:R-:W-:Y:S01]  /*34a0*/  CS2R R66, SRZ ;  /* 0x0000000000427805 */ /* 0x000fe2000001ff00 */
[----:B0-----:R-:W-:Y:S01]  /*34b0*/  VIADD R40, R212, 0x20 ;  /* 0x00000020d4287836 */ /* 0x001fe20000000000 */
[----:B------:R-:W-:Y:S01]  /*34c0*/  CS2R R70, SRZ ;  /* 0x0000000000467805 */ /* 0x000fe2000001ff00 */
[----:B------:R-:W-:Y:S01]  /*34d0*/  IMAD.MOV.U32 R36, RZ, RZ, R82 ;  /* 0x000000ffff247224 */ /* 0x000fe200078e0052 */
[----:B------:R-:W-:Y:S01]  /*34e0*/  PRMT R160, R37, 0x5410, R38 ;  /* 0x0000541025a07816 */ /* 0x000fe20000000026 */
[----:B------:R-:W-:Y:S01]  /*34f0*/  IMAD.MOV.U32 R37, RZ, RZ, R83 ;  /* 0x000000ffff257224 */ /* 0x000fe200078e0053 */
[----:B------:R-:W-:Y:S01]  /*3500*/  ISETP.GE.AND P4, PT, R40, R3, PT ;  /* 0x000000032800720c */ /* 0x000fe20003f86270 */
        /* <DEDUP_REMOVED lines=23> */
[----:B------:R-:W-:-:S02]  /*3680*/  PRMT R165, R165, 0x5410, R39 ;  /* 0x00005410a5a57816 */ /* 0x000fc40000000027 */
[----:B------:R-:W-:Y:S01]  /*3690*/  CS2R R76, SRZ ;  /* 0x00000000004c7805 */ /* 0x000fe2000001ff00 */
        /* <DEDUP_REMOVED lines=10> */
[----:B------:R-:W-:Y:S02]  /*3740*/  LEA R38, P2, R36, UR4, 0x1 ;  /* 0x0000000424267c11 */ /* 0x000fe4000f8408ff */
[----:B------:R-:W-:Y:S02]  /*3750*/  ISETP.GE.AND P5, PT, R22, R122, PT ;  /* 0x0000007a1600720c */ /* 0x000fe40003fa6270 */
[----:B------:R-:W-:Y:S02]  /*3760*/  LEA.HI.X R39, R36, UR5, R39, 0x1, P2 ;  /* 0x0000000524277c11 */ /* 0x000fe400090f0c27 */
[----:B------:R-:W-:-:S04]  /*3770*/  LEA R36, P2, R37, UR6, 0x1 ;  /* 0x0000000625247c11 */ /* 0x000fc8000f8408ff */
[----:B------:R-:W-:Y:S02]  /*3780*/  LEA.HI.X R37, R37, UR7, R42, 0x1, P2 ;  /* 0x0000000725257c11 */ /* 0x000fe400090f0c2a */
[-C--:B------:R-:W-:Y:S02]  /*3790*/  ISETP.GE.AND P2, PT, R215, R122.reuse, PT ;  /* 0x0000007ad700720c */ /* 0x080fe40003f46270 */
[----:B------:R-:W-:Y:S02]  /*37a0*/  CS2R R70, SRZ ;  /* 0x0000000000467805 */ /* 0x000fe4000001ff00 */
[----:B------:R-:W-:Y:S01]  /*37b0*/  CS2R R72, SRZ ;  /* 0x0000000000487805 */ /* 0x000fe2000001ff00 */
        /* <DEDUP_REMOVED lines=8> */
[----:B------:R-:W-:-:S02]  /*3840*/  CS2R R68, SRZ ;  /* 0x0000000000447805 */ /* 0x000fc4000001ff00 */
[----:B------:R-:W-:Y:S01]  /*3850*/  CS2R R64, SRZ ;  /* 0x0000000000407805 */ /* 0x000fe2000001ff00 */
[----:B------:R0:W5:Y:S04]  /*3860*/  @!P5 LDG.E.64 R66, desc[UR8][R38.64+0x80] ;  /* 0x000080082642d981 */ /* 0x000168000c1e1b00 */
[----:B------:R0:W5:Y:S04]  /*3870*/  @!P5 LDG.E.64 R68, desc[UR8][R36.64+0x80] ;  /* 0x000080082444d981 */ /* 0x000168000c1e1b00 */
[----:B------:R0:W5:Y:S04]  /*3880*/  @!P2 LDG.E.64 R62, desc[UR8][R38.64+0xc0] ;  /* 0x0000c008263ea981 */ /* 0x000168000c1e1b00 */
[----:B------:R0:W5:Y:S02]  /*3890*/  @!P2 LDG.E.64 R64, desc[UR8][R36.64+0xc0] ;  /* 0x0000c0082440a981 */ /* 0x000164000c1e1b00 */
.L_x_2639:
[----:B------:R-:W-:Y:S05]  /*38a0*/  BSYNC B1 ;  /* 0x0000000000017941 */ /* 0x000fea0003800000 */
.L_x_2638:
[----:B0----5:R-:W-:Y:S01]  /*38b0*/  IMAD.MOV.U32 R37, RZ, RZ, R62 ;  /* 0x000000ffff257224 */ /* 0x021fe200078e003e */
[----:B------:R-:W-:Y:S01]  /*38c0*/  BSSY B1, `(.L_x_2640) ;  /* 0x0000046000017945 */ /* 0x000fe20003800000 */
[----:B------:R-:W-:Y:S01]  /*38d0*/  IMAD.MOV.U32 R36, RZ, RZ, R63 ;  /* 0x000000ffff247224 */ /* 0x000fe200078e003f */
[----:B------:R-:W-:Y:S01]  /*38e0*/  PRMT R164, R40, 0x7610, R164 ;  /* 0x0000761028a47816 */ /* 0x000fe200000000a4 */
[----:B------:R-:W-:Y:S01]  /*38f0*/  VIADD R42, R212, 0x40 ;  /* 0x00000040d42a7836 */ /* 0x000fe20000000000 */
[----:B------:R-:W-:Y:S01]  /*3900*/  PRMT R166, R166, 0x5410, R41 ;  /* 0x00005410a6a67816 */ /* 0x000fe20000000029 */
        /* <DEDUP_REMOVED lines=21> */
[----:B------:R-:W-:Y:S02]  /*3a60*/  CS2R R40, SRZ ;  /* 0x0000000000287805 */ /* 0x000fe4000001ff00 */
[----:B------:R-:W-:Y:S02]  /*3a70*/  CS2R R46, SRZ ;  /* 0x00000000002e7805 */ /* 0x000fe4000001ff00 */
[----:B------:R-:W-:Y:S01]  /*3a80*/  PRMT R149, R37, 0x5410, R36 ;  /* 0x0000541025957816 */ /* 0x000fe20000000024 */
[----:B------:R-:W-:Y:S01]  /*3a90*/  IMAD.MOV.U32 R37, RZ, RZ, R72 ;  /* 0x000000ffff257224 */ /* 0x000fe200078e0048 */
[----:B------:R-:W-:Y:S01]  /*3aa0*/  CS2R R52, SRZ ;  /* 0x0000000000347805 */ /* 0x000fe2000001ff00 */
[----:B------:R-:W-:Y:S01]  /*3ab0*/  IMAD.MOV.U32 R36, RZ, RZ, R73 ;  /* 0x000000ffff247224 */ /* 0x000fe200078e0049 */
[----:B------:R-:W-:-:S02]  /*3ac0*/  CS2R R58, SRZ ;  /* 0x00000000003a7805 */ /* 0x000fc4000001ff00 */
[----:B------:R-:W-:Y:S01]  /*3ad0*/  PRMT R154, R154, 0x5410, R37 ;  /* 0x000054109a9a7816 */ /* 0x000fe20000000025 */
[----:B------:R-:W-:Y:S01]  /*3ae0*/  IMAD.MOV.U32 R37, RZ, RZ, R76 ;  /* 0x000000ffff257224 */ /* 0x000fe200078e004c */
        /* <DEDUP_REMOVED lines=35> */
.L_x_2641:
[----:B------:R-:W-:Y:S05]  /*3d20*/  BSYNC B1 ;  /* 0x0000000000017941 */ /* 0x000fea0003800000 */
.L_x_2640:
[----:B------:R-:W2:Y:S01]  /*3d30*/  LDL R0, [R1+0x5c] ;  /* 0x00005c0001007983 */ /* 0x000ea20000100800 */
[----:B0----5:R-:W-:Y:S01]  /*3d40*/  IMAD.MOV.U32 R36, RZ, RZ, R42 ;  /* 0x000000ffff247224 */ /* 0x021fe200078e002a */
        /* <DEDUP_REMOVED lines=31> */
.L_x_2642:
[----:B------:R-:W-:Y:S01]  /*3f40*/  IMAD R0, R17, 0x8, R16 ;  /* 0x0000000811007824 */ /* 0x000fe200078e0210 */
[----:B------:R-:W-:Y:S01]  /*3f50*/  SHF.L.U32 R114, R219, 0x1f, RZ ;  /* 0x0000001fdb727819 */ /* 0x000fe200000006ff */
[----:B------:R-:W-:Y:S03]  /*3f60*/  BSSY B1, `(.L_x_2643) ;  /* 0x0000003000017945 */ /* 0x000fe60003800000 */
[----:B------:R-:W0:Y:S02]  /*3f70*/  SYNCS.PHASECHK.TRANS64.TRYWAIT P6, [R0+URZ+0x38890], R114 ;  /* 0x03889072000075a7 */ /* 0x000e2400080c017f */
[----:B0-----:R-:W-:Y:S05]  /*3f80*/  @!P6 BRA `(.L_x_2644) ;  /* 0x000002fc005ce947 */ /* 0x001fea0003800000 */
.L_x_3067:
[----:B------:R-:W-:Y:S05]  /*3f90*/  BSYNC B1 ;  /* 0x0000000000017941 */ /* 0x000fea0003800000 */
.L_x_2643:
        /* <DEDUP_REMOVED lines=54> */
.L_x_2650:
[----:B------:R-:W-:Y:S05]  /*4300*/  BSYNC B3 ;  /* 0x0000000000037941 */ /* 0x000fea0003800000 */
.L_x_2649:
[----:B------:R-:W-:Y:S02]  /*4310*/  ULDC.64 UR4, c[0x0][0x208] ;  /* 0x0000820000047ab9 */ /* 0x000fe40000000a00 */
[----:B--2---:R1:W-:Y:S03]  /*4320*/  STG.E.128 desc[UR4][R60.64], R36 ;  /* 0x000000243c007986 */ /* 0x0043e6000c101d04 */
.L_x_2648:
[----:B------:R-:W-:Y:S05]  /*4330*/  BSYNC B2 ;  /* 0x0000000000027941 */ /* 0x000fea0003800000 */
.L_x_2647:
[----:B------:R-:W-:Y:S01]  /*4340*/  ISETP.NE.AND P3, PT, R10, RZ, PT ;  /* 0x000000ff0a00720c */ /* 0x000fe20003f65270 */
[----:B------:R-:W-:-:S12]  /*4350*/  BSSY B2, `(.L_x_2651) ;  /* 0x0000036000027945 */ /* 0x000fd80003800000 */
[----:B------:R-:W-:Y:S05]  /*4360*/  @!P3 BRA `(.L_x_2652) ;  /* 0x0000000000d0b947 */ /* 0x000fea0003800000 */
[----:B-1----:R1:W2:Y:S01]  /*4370*/  LDS.128 R36, [R4+0x26c00] ;  /* 0x026c000004247984 */ /* 0x0022a20000000c00 */
[----:B------:R-:W-:Y:S01]  /*4380*/  ISETP.GE.AND P3, PT, R215, R122, PT ;  /* 0x0000007ad700720c */ /* 0x000fe20003f66270 */
[----:B------:R-:W-:-:S12]  /*4390*/  BSSY B3, `(.L_x_2653) ;  /* 0x000002f000037945 */ /* 0x000fd80003800000 */
[----:B-1----:R-:W-:Y:S05]  /*43a0*/  @P3 BRA `(.L_x_2654) ;  /* 0x0000000000b43947 */ /* 0x002fea0003800000 */
[----:B------:R-:W-:Y:S02]  /*43b0*/  SHF.R.U64 R85, R116, 0x10, R117 ;  /* 0x0000001074557819 */ /* 0x000fe40000001275 */
[----:B------:R-:W-:Y:S02]  /*43c0*/  SHF.R.U64 R84, R90, 0x10, R91 ;  /* 0x000000105a547819 */ /* 0x000fe4000000125b */
[C---:B------:R-:W-:Y:S02]  /*43d0*/  PRMT R85, R163.reuse, 0x5410, R85 ;  /* 0x00005410a3557816 */ /* 0x040fe40000000055 */
[----:B------:R-:W-:Y:S02]  /*43e0*/  PRMT R84, R163, 0x5432, R84 ;  /* 0x00005432a3547816 */ /* 0x000fe40000000054 */
[----:B------:R-:W-:Y:S02]  /*43f0*/  SHF.R.U32.HI R90, RZ, 0x10, R117 ;  /* 0x00000010ff5a7819 */ /* 0x000fe40000011675 */
[----:B--2---:R-:W-:-:S02]  /*4400*/  LOP3.LUT R116, R37, 0xffff0000, RZ, 0xc0, !PT ;  /* 0xffff000025747812 */ /* 0x004fc400078ec0ff */
[----:B------:R-:W-:Y:S02]  /*4410*/  LOP3.LUT R87, R85, 0xffff0000, RZ, 0xc0, !PT ;  /* 0xffff000055577812 */ /* 0x000fe400078ec0ff */
[C---:B------:R-:W-:Y:S01]  /*4420*/  LOP3.LUT R117, R84.reuse, 0xffff0000, RZ, 0xc0, !PT ;  /* 0xffff000054757812 */ /* 0x040fe200078ec0ff */
[----:B------:R-:W-:Y:S01]  /*4430*/  IMAD.U32 R84, R84, 0x10000, RZ ;  /* 0x0001000054547824 */ /* 0x000fe200078e00ff */
[----:B------:R-:W-:Y:S01]  /*4440*/  SHF.R.U32.HI R86, RZ, 0x10, R91 ;  /* 0x00000010ff567819 */ /* 0x000fe2000001165b */
[----:B------:R-:W-:Y:S02]  /*4450*/  IMAD.U32 R91, R37, 0x10000, RZ ;  /* 0x00010000255b7824 */ /* 0x000fe400078e00ff */
[C---:B------:R-:W-:Y:S01]  /*4460*/  FMUL.FTZ R37, R116.reuse, R87 ;  /* 0x0000005774257220 */ /* 0x040fe20000410000 */
        /* <DEDUP_REMOVED lines=31> */
[----:B------:R-:W-:-:S05]  /*4660*/  F2FP.BF16.F32.PACK_AB R85, R85, R116 ;  /* 0x000000745555723e */ /* 0x000fca00000010ff */
[----:B------:R-:W-:-:S07]  /*4670*/  IMAD.MOV.U32 R36, RZ, RZ, R85 ;  /* 0x000000ffff247224 */ /* 0x000fce00078e0055 */
.L_x_2654:
[----:B------:R-:W-:Y:S05]  /*4680*/  BSYNC B3 ;  /* 0x0000000000037941 */ /* 0x000fea0003800000 */
.L_x_2653:
[----:B------:R-:W-:Y:S02]  /*4690*/  ULDC.64 UR4, c[0x0][0x208] ;  /* 0x0000820000047ab9 */ /* 0x000fe40000000a00 */
[----:B--2---:R2:W-:Y:S03]  /*46a0*/  STG.E.128 desc[UR4][R60.64+0x80], R36 ;  /* 0x000080243c007986 */ /* 0x0045e6000c101d04 */
.L_x_2652:
[----:B------:R-:W-:Y:S05]  /*46b0*/  BSYNC B2 ;  /* 0x0000000000027941 */ /* 0x000fea0003800000 */
.L_x_2651:
[----:B------:R-:W-:Y:S01]  /*46c0*/  ISETP.NE.AND P3, PT, R9, RZ, PT ;  /* 0x000000ff0900720c */ /* 0x000fe20003f65270 */
[----:B------:R-:W-:-:S12]  /*46d0*/  BSSY B2, `(.L_x_2655) ;  /* 0x0000038000027945 */ /* 0x000fd80003800000 */
[----:B------:R-:W-:Y:S05]  /*46e0*/  @!P3 BRA `(.L_x_2656) ;  /* 0x0000000000d8b947 */ /* 0x000fea0003800000 */
[----:B-12---:R1:W2:Y:S01]  /*46f0*/  LDS.128 R36, [R4+0x29400] ;  /* 0x0294000004247984 */ /* 0x0062a20000000c00 */
[----:B------:R-:W-:Y:S01]  /*4700*/  ISETP.GE.AND P3, PT, R214, R122, PT ;  /* 0x0000007ad600720c */ /* 0x000fe20003f66270 */
[----:B------:R-:W-:-:S12]  /*4710*/  BSSY B3, `(.L_x_2657) ;  /* 0x0000031000037945 */ /* 0x000fd80003800000 */
[----:B-1----:R-:W-:Y:S05]  /*4720*/  @P3 BRA `(.L_x_2658) ;  /* 0x0000000000bc3947 */ /* 0x002fea0003800000 */
[----:B------:R-:W-:Y:S01]  /*4730*/  SHF.R.U64 R85, R88, 0x10, R89 ;  /* 0x0000001058557819 */ /* 0x000fe20000001259 */
[----:B--2---:R-:W-:Y:S01]  /*4740*/  IMAD.U32 R87, R37, 0x10000, RZ ;  /* 0x0001000025577824 */ /* 0x004fe200078e00ff */
[----:B------:R-:W-:Y:S02]  /*4750*/  SHF.R.U64 R82, R82, 0x10, R83 ;  /* 0x0000001052527819 */ /* 0x000fe40000001253 */
[----:B------:R-:W-:Y:S02]  /*4760*/  PRMT R85, R162, 0x5410, R85 ;  /* 0x00005410a2557816 */ /* 0x000fe40000000055 */
        /* <DEDUP_REMOVED lines=43> */
.L_x_2658:
[----:B------:R-:W-:Y:S05]  /*4a20*/  BSYNC B3 ;  /* 0x0000000000037941 */ /* 0x000fea0003800000 */
.L_x_2657:
[----:B------:R-:W-:Y:S02]  /*4a30*/  ULDC.64 UR4, c[0x0][0x208] ;  /* 0x0000820000047ab9 */ /* 0x000fe40000000a00 */
[----:B--2---:R3:W-:Y:S03]  /*4a40*/  STG.E.128 desc[UR4][R60.64+0x100], R36 ;  /* 0x000100243c007986 */ /* 0x0047e6000c101d04 */
.L_x_2656:
[----:B------:R-:W-:Y:S05]  /*4a50*/  BSYNC B2 ;  /* 0x0000000000027941 */ /* 0x000fea0003800000 */
.L_x_2655:
[----:B------:R-:W-:-:S13]  /*4a60*/  ISETP.NE.AND P3, PT, R8, RZ, PT ;  /* 0x000000ff0800720c */ /* 0x000fda0003f65270 */
[----:B------:R-:W-:Y:S05]  /*4a70*/  @!P3 BRA `(.L_x_2646) ;  /* 0x0000000000d8b947 */ /* 0x000fea0003800000 */
[----:B-123--:R1:W2:Y:S01]  /*4a80*/  LDS.128 R36, [R4+0x2bc00] ;  /* 0x02bc000004247984 */ /* 0x00e2a20000000c00 */
[----:B------:R-:W-:Y:S01]  /*4a90*/  ISETP.GE.AND P3, PT, R217, R122, PT ;  /* 0x0000007ad900720c */ /* 0x000fe20003f66270 */
[----:B------:R-:W-:-:S12]  /*4aa0*/  BSSY B2, `(.L_x_2659) ;  /* 0x0000031000027945 */ /* 0x000fd80003800000 */
[----:B-1----:R-:W-:Y:S05]  /*4ab0*/  @P3 BRA `(.L_x_2660) ;  /* 0x0000000000bc3947 */ /* 0x002fea0003800000 */
        /* <DEDUP_REMOVED lines=47> */
.L_x_2660:
[----:B------:R-:W-:Y:S05]  /*4db0*/  BSYNC B2 ;  /* 0x0000000000027941 */ /* 0x000fea0003800000 */
.L_x_2659:
[----:B------:R-:W-:Y:S02]  /*4dc0*/  ULDC.64 UR4, c[0x0][0x208] ;  /* 0x0000820000047ab9 */ /* 0x000fe40000000a00 */
[----:B--2---:R4:W-:Y:S03]  /*4dd0*/  STG.E.128 desc[UR4][R60.64+0x180], R36 ;  /* 0x000180243c007986 */ /* 0x0049e6000c101d04 */
.L_x_2646:
[----:B------:R-:W-:Y:S05]  /*4de0*/  BSYNC B1 ;  /* 0x0000000000017941 */ /* 0x000fea0003800000 */
.L_x_2645:
[----:B------:R-:W-:Y:S04]  /*4df0*/  BSSY B1, `(.L_x_2661) ;  /* 0x00000e8000017945 */ /* 0x000fe80003800000 */
        /* <DEDUP_REMOVED lines=55> */
.L_x_2666:
[----:B------:R-:W-:Y:S05]  /*5170*/  BSYNC B3 ;  /* 0x0000000000037941 */ /* 0x000fea0003800000 */
.L_x_2665:
[----:B------:R-:W-:Y:S02]  /*5180*/  ULDC.64 UR4, c[0x0][0x208] ;  /* 0x0000820000047ab9 */ /* 0x000fe40000000a00 */
[----:B--2---:R1:W-:Y:S03]  /*5190*/  STG.E.128 desc[UR4][R50.64], R36 ;  /* 0x0000002432007986 */ /* 0x0043e6000c101d04 */
.L_x_2664:
[----:B------:R-:W-:Y:S05]  /*51a0*/  BSYNC B2 ;  /* 0x0000000000027941 */ /* 0x000fea0003800000 */
.L_x_2663:
        /* <DEDUP_REMOVED lines=54> */
.L_x_2670:
[----:B------:R-:W-:Y:S05]  /*5510*/  BSYNC B3 ;  /* 0x0000000000037941 */ /* 0x000fea0003800000 */
.L_x_2669:
[----:B------:R-:W-:Y:S02]  /*5520*/  ULDC.64 UR4, c[0x0][0x208] ;  /* 0x0000820000047ab9 */ /* 0x000fe40000000a00 */
[----:B--2---:R1:W-:Y:S03]  /*5530*/  STG.E.128 desc[UR4][R50.64+0x80], R36 ;  /* 0x0000802432007986 */ /* 0x0043e6000c101d04 */
.L_x_2668:
[----:B------:R-:W-:Y:S05]  /*5540*/  BSYNC B2 ;  /* 0x0000000000027941 */ /* 0x000fea0003800000 */
.L_x_2667:
        /* <DEDUP_REMOVED lines=54> */
.L_x_2674:
[----:B------:R-:W-:Y:S05]  /*58b0*/  BSYNC B3 ;  /* 0x0000000000037941 */ /* 0x000fea0003800000 */
.L_x_2673:
[----:B------:R-:W-:Y:S02]  /*58c0*/  ULDC.64 UR4, c[0x0][0x208] ;  /* 0x0000820000047ab9 */ /* 0x000fe40000000a00 */
[----:B--2---:R1:W-:Y:S03]  /*58d0*/  STG.E.128 desc[UR4][R50.64+0x100], R36 ;  /* 0x0001002432007986 */ /* 0x0043e6000c101d04 */
.L_x_2672:
[----:B------:R-:W-:Y:S05]  /*58e0*/  BSYNC B2 ;  /* 0x0000000000027941 */ /* 0x000fea0003800000 */
.L_x_2671:
[----:B------:R-:W-:-:S13]  /*58f0*/  ISETP.NE.AND P3, PT, R8, RZ, PT ;  /* 0x000000ff0800720c */ /* 0x000fda0003f65270 */
        /* <DEDUP_REMOVED lines=52> */
.L_x_2676:
[----:B------:R-:W-:Y:S05]  /*5c40*/  BSYNC B2 ;  /* 0x0000000000027941 */ /* 0x000fea0003800000 */
.L_x_2675:
[----:B------:R-:W-:Y:S02]  /*5c50*/  ULDC.64 UR4, c[0x0][0x208] ;  /* 0x0000820000047ab9 */ /* 0x000fe40000000a00 */
[----:B--2---:R1:W-:Y:S03]  /*5c60*/  STG.E.128 desc[UR4][R50.64+0x180], R36 ;  /* 0x0001802432007986 */ /* 0x0043e6000c101d04 */
.L_x_2662:
[----:B------:R-:W-:Y:S05]  /*5c70*/  BSYNC B1 ;  /* 0x0000000000017941 */ /* 0x000fea0003800000 */
.L_x_2661:
        /* <DEDUP_REMOVED lines=55> */
.L_x_2681:
[----:B------:R-:W-:Y:S05]  /*5ff0*/  BSYNC B2 ;  /* 0x0000000000027941 */ /* 0x000fea0003800000 */
.L_x_2680:
[----:B------:R-:W-:Y:S02]  /*6000*/  ULDC.64 UR4, c[0x0][0x208] ;  /* 0x0000820000047ab9 */ /* 0x000fe40000000a00 */
[----:B--2---:R1:W-:Y:S03]  /*6010*/  STG.E.128 desc[UR4][R48.64], R36 ;  /* 0x0000002430007986 */ /* 0x0043e6000c101d04 */
.L_x_2679:
[----:B------:R-:W-:Y:S05]  /*6020*/  BSYNC B1 ;  /* 0x0000000000017941 */ /* 0x000fea0003800000 */
.L_x_2678:
        /* <DEDUP_REMOVED lines=12> */
[C---:B--2---:R-:W-:Y:S01]  /*60f0*/  LOP3.LUT R56, R37.reuse, 0xffff0000, RZ, 0xc0, !PT ;  /* 0xffff000025387812 */ /* 0x044fe200078ec0ff */
[----:B------:R-:W-:Y:S01]  /*6100*/  IMAD.U32 R37, R37, 0x10000, RZ ;  /* 0x0001000025257824 */ /* 0x000fe200078e00ff */
[C---:B------:R-:W-:Y:S01]  /*6110*/  LOP3.LUT R51, R153.reuse, 0xffff0000, RZ, 0xc0, !PT ;  /* 0xffff000099337812 */ /* 0x040fe200078ec0ff */
[----:B------:R-:W-:Y:S01]  /*6120*/  IMAD.U32 R153, R153, 0x10000, RZ ;  /* 0x0001000099997824 */ /* 0x000fe200078e00ff */
[C---:B------:R-:W-:Y:S01]  /*6130*/  LOP3.LUT R53, R50.reuse, 0xffff0000, RZ, 0xc0, !PT ;  /* 0xffff000032357812 */ /* 0x040fe200078ec0ff */
[----:B------:R-:W-:Y:S01]  /*6140*/  IMAD.U32 R50, R50, 0x10000, RZ ;  /* 0x0001000032327824 */ /* 0x000fe200078e00ff */
[----:B------:R-:W-:Y:S01]  /*6150*/  SHF.R.U32.HI R54, RZ, 0x10, R55 ;  /* 0x00000010ff367819 */ /* 0x000fe20000011637 */
        /* <DEDUP_REMOVED lines=35> */
.L_x_2685:
[----:B------:R-:W-:Y:S05]  /*6390*/  BSYNC B2 ;  /* 0x0000000000027941 */ /* 0x000fea0003800000 */
.L_x_2684:
[----:B------:R-:W-:Y:S02]  /*63a0*/  ULDC.64 UR4, c[0x0][0x208] ;  /* 0x0000820000047ab9 */ /* 0x000fe40000000a00 */
[----:B--2---:R1:W-:Y:S03]  /*63b0*/  STG.E.128 desc[UR4][R48.64+0x80], R36 ;  /* 0x0000802430007986 */ /* 0x0043e6000c101d04 */
.L_x_2683:
[----:B------:R-:W-:Y:S05]  /*63c0*/  BSYNC B1 ;  /* 0x0000000000017941 */ /* 0x000fea0003800000 */
.L_x_2682:
        /* <DEDUP_REMOVED lines=12> */
[C---:B------:R-:W-:Y:S02]  /*6490*/  LOP3.LUT R44, R37.reuse, 0xffff0000, RZ, 0xc0, !PT ;  /* 0xffff0000252c7812 */ /* 0x040fe400078ec0ff */
[C---:B------:R-:W-:Y:S01]  /*64a0*/  LOP3.LUT R51, R50.reuse, 0xffff0000, RZ, 0xc0, !PT ;  /* 0xffff000032337812 */ /* 0x040fe200078ec0ff */
[----:B------:R-:W-:Y:S01]  /*64b0*/  IMAD.U32 R50, R50, 0x10000, RZ ;  /* 0x0001000032327824 */ /* 0x000fe200078e00ff */
[C---:B------:R-:W-:Y:S01]  /*64c0*/  LOP3.LUT R52, R46.reuse, 0xffff0000, RZ, 0xc0, !PT ;  /* 0xffff00002e347812 */ /* 0x040fe200078ec0ff */
[----:B------:R-:W-:Y:S01]  /*64d0*/  IMAD.U32 R46, R46, 0x10000, RZ ;  /* 0x000100002e2e7824 */ /* 0x000fe200078e00ff */
[----:B------:R-:W-:Y:S01]  /*64e0*/  SHF.R.U32.HI R53, RZ, 0x10, R47 ;  /* 0x00000010ff357819 */ /* 0x000fe2000001162f */
[----:B------:R-:W-:Y:S01]  /*64f0*/  IMAD.U32 R47, R37, 0x10000, RZ ;  /* 0x00010000252f7824 */ /* 0x000fe200078e00ff */
[----:B------:R-:W-:Y:S01]  /*6500*/  SHF.R.U32.HI R45, RZ, 0x10, R45 ;  /* 0x00000010ff2d7819 */ /* 0x000fe2000001162d */
[C---:B------:R-:W-:Y:S01]  /*6510*/  FMUL.FTZ R37, R44.reuse, R51 ;  /* 0x000000332c257220 */ /* 0x040fe20000410000 */
[----:B------:R-:W-:Y:S01]  /*6520*/  FMUL.FTZ R44, R44, R52 ;  /* 0x000000342c2c7220 */ /* 0x000fe20000410000 */
[----:B------:R-:W-:-:S02]  /*6530*/  PRMT R53, R145, 0x5432, R53 ;  /* 0x0000543291357816 */ /* 0x000fc40000000035 */
[----:B------:R-:W-:Y:S01]  /*6540*/  PRMT R45, R142, 0x5432, R45 ;  /* 0x000054328e2d7816 */ /* 0x000fe2000000002d */
[C---:B------:R-:W-:Y:S01]  /*6550*/  FFMA.FTZ R37, R47.reuse, R52, -R37 ;  /* 0x000000342f257223 */ /* 0x040fe20000010825 */
[----:B------:R-:W-:Y:S01]  /*6560*/  FFMA.FTZ R47, R47, R51, R44 ;  /* 0x000000332f2f7223 */ /* 0x000fe2000001002c */
[C---:B------:R-:W-:Y:S01]  /*6570*/  LOP3.LUT R44, R38.reuse, 0xffff0000, RZ, 0xc0, !PT ;  /* 0xffff0000262c7812 */ /* 0x040fe200078ec0ff */
[C---:B------:R-:W-:Y:S01]  /*6580*/  IMAD.U32 R52, R53.reuse, 0x10000, RZ ;  /* 0x0001000035347824 */ /* 0x040fe200078e00ff */
[----:B------:R-:W-:Y:S01]  /*6590*/  LOP3.LUT R53, R53, 0xffff0000, RZ, 0xc0, !PT ;  /* 0xffff000035357812 */ /* 0x000fe200078ec0ff */
[C---:B------:R-:W-:Y:S01]  /*65a0*/  IMAD.U32 R54, R45.reuse, 0x10000, RZ ;  /* 0x000100002d367824 */ /* 0x040fe200078e00ff */
[----:B------:R-:W-:Y:S01]  /*65b0*/  LOP3.LUT R45, R45, 0xffff0000, RZ, 0xc0, !PT ;  /* 0xffff00002d2d7812 */ /* 0x000fe200078ec0ff */
[----:B------:R-:W-:Y:S02]  /*65c0*/  IMAD.U32 R51, R38, 0x10000, RZ ;  /* 0x0001000026337824 */ /* 0x000fe400078e00ff */
[C---:B------:R-:W-:Y:S01]  /*65d0*/  FMUL.FTZ R55, R44.reuse, R52 ;  /* 0x000000342c377220 */ /* 0x040fe20000410000 */
[----:B------:R-:W-:Y:S01]  /*65e0*/  LOP3.LUT R38, R39, 0xffff0000, RZ, 0xc0, !PT ;  /* 0xffff000027267812 */ /* 0x000fe200078ec0ff */
[-C--:B------:R-:W-:Y:S01]  /*65f0*/  FMUL.FTZ R44, R44, R54.reuse ;  /* 0x000000362c2c7220 */ /* 0x080fe20000410000 */
[----:B------:R-:W-:Y:S01]  /*6600*/  LOP3.LUT R36, R36, 0xffff0000, RZ, 0xc0, !PT ;  /* 0xffff000024247812 */ /* 0x000fe200078ec0ff */
[----:B------:R-:W-:Y:S01]  /*6610*/  FFMA.FTZ R55, R51, R54, -R55 ;  /* 0x0000003633377223 */ /* 0x000fe20000010837 */
[----:B------:R-:W-:-:S02]  /*6620*/  IMAD.U32 R39, R39, 0x10000, RZ ;  /* 0x0001000027277824 */ /* 0x000fc400078e00ff */
[----:B------:R-:W-:Y:S01]  /*6630*/  FFMA.FTZ R44, R51, R52, R44 ;  /* 0x00000034332c7223 */ /* 0x000fe2000001002c */
[C---:B------:R-:W-:Y:S01]  /*6640*/  FMUL.FTZ R51, R38.reuse, R53 ;  /* 0x0000003526337220 */ /* 0x040fe20000410000 */
[-C--:B------:R-:W-:Y:S01]  /*6650*/  FMUL.FTZ R52, R38, R45.reuse ;  /* 0x0000002d26347220 */ /* 0x080fe20000410000 */
[C---:B------:R-:W-:Y:S01]  /*6660*/  FMUL.FTZ R38, R36.reuse, R50 ;  /* 0x0000003224267220 */ /* 0x040fe20000410000 */
[-C--:B------:R-:W-:Y:S01]  /*6670*/  FMUL.FTZ R36, R36, R46.reuse ;  /* 0x0000002e24247220 */ /* 0x080fe20000410000 */
[C---:B------:R-:W-:Y:S01]  /*6680*/  FFMA.FTZ R51, R39.reuse, R45, -R51 ;  /* 0x0000002d27337223 */ /* 0x040fe20000010833 */
[----:B------:R-:W-:Y:S01]  /*6690*/  FFMA.FTZ R52, R39, R53, R52 ;  /* 0x0000003527347223 */ /* 0x000fe20000010034 */
[C---:B------:R-:W-:Y:S01]  /*66a0*/  FFMA.FTZ R38, R56.reuse, R46, -R38 ;  /* 0x0000002e38267223 */ /* 0x040fe20000010826 */
[----:B------:R-:W-:Y:S01]  /*66b0*/  FFMA.FTZ R36, R56, R50, R36 ;  /* 0x0000003238247223 */ /* 0x000fe20000010024 */
[----:B------:R-:W-:Y:S02]  /*66c0*/  F2FP.BF16.F32.PACK_AB R44, R44, R55 ;  /* 0x000000372c2c723e */ /* 0x000fe400000010ff */
[----:B------:R-:W-:-:S02]  /*66d0*/  F2FP.BF16.F32.PACK_AB R51, R52, R51 ;  /* 0x000000333433723e */ /* 0x000fc400000010ff */
[----:B------:R-:W-:Y:S01]  /*66e0*/  F2FP.BF16.F32.PACK_AB R36, R36, R38 ;  /* 0x000000262424723e */ /* 0x000fe200000010ff */
[----:B------:R-:W-:Y:S01]  /*66f0*/  IMAD.MOV.U32 R38, RZ, RZ, R44 ;  /* 0x000000ffff267224 */ /* 0x000fe200078e002c */
[----:B------:R-:W-:Y:S01]  /*6700*/  F2FP.BF16.F32.PACK_AB R37, R47, R37 ;  /* 0x000000252f25723e */ /* 0x000fe200000010ff */
[----:B------:R-:W-:-:S07]  /*6710*/  IMAD.MOV.U32 R39, RZ, RZ, R51 ;  /* 0x000000ffff277224 */ /* 0x000fce00078e0033 */
.L_x_2689:
[----:B------:R-:W-:Y:S05]  /*6720*/  BSYNC B2 ;  /* 0x0000000000027941 */ /* 0x000fea0003800000 */
.L_x_2688:
[----:B------:R-:W-:Y:S02]  /*6730*/  ULDC.64 UR4, c[0x0][0x208] ;  /* 0x0000820000047ab9 */ /* 0x000fe40000000a00 */
[----:B--2---:R1:W-:Y:S03]  /*6740*/  STG.E.128 desc[UR4][R48.64+0x100], R36 ;  /* 0x0001002430007986 */ /* 0x0043e6000c101d04 */
.L_x_2687:
[----:B------:R-:W-:Y:S05]  /*6750*/  BSYNC B1 ;  /* 0x0000000000017941 */ /* 0x000fea0003800000 */
.L_x_2686:
[----:B------:R-:W-:-:S13]  /*6760*/  ISETP.NE.AND P3, PT, R8, RZ, PT ;  /* 0x000000ff0800720c */ /* 0x000fda0003f65270 */
[----:B------:R-:W-:Y:S05]  /*6770*/  @!P3 BRA `(.L_x_2677) ;  /* 0x0000004400ecb947 */ /* 0x000fea0003800000 */
[----:B-1234-:R1:W2:Y:S01]  /*6780*/  LDS.128 R36, [R4+0x2dc00] ;  /* 0x02dc000004247984 */ /* 0x01e2a20000000c00 */
[----:B------:R-:W-:Y:S01]  /*6790*/  ISETP.GE.AND P3, PT, R217, R122, PT ;  /* 0x0000007ad900720c */ /* 0x000fe20003f66270 */
[----:B------:R-:W-:-:S12]  /*67a0*/  BSSY B1, `(.L_x_2690) ;  /* 0x000002f000017945 */ /* 0x000fd80003800000 */
[----:B-1----:R-:W-:Y:S05]  /*67b0*/  @P3 BRA `(.L_x_2691) ;  /* 0x0000000000b43947 */ /* 0x002fea0003800000 */
[--C-:B------:R-:W-:Y:S01]  /*67c0*/  SHF.R.U64 R40, R40, 0x10, R41.reuse ;  /* 0x0000001028287819 */ /* 0x100fe20000001229 */
[----:B--2---:R-:W-:Y:S01]  /*67d0*/  IMAD.U32 R44, R38, 0x10000, RZ ;  /* 0x00010000262c7824 */ /* 0x004fe200078e00ff */
[----:B------:R-:W-:Y:S01]  /*67e0*/  SHF.R.U32.HI R45, RZ, 0x10, R41 ;  /* 0x00000010ff2d7819 */ /* 0x000fe20000011629 */
[----:B------:R-:W-:Y:S01]  /*67f0*/  IMAD.U32 R47, R36, 0x10000, RZ ;  /* 0x00010000242f7824 */ /* 0x000fe200078e00ff */
[--C-:B------:R-:W-:Y:S02]  /*6800*/  SHF.R.U64 R42, R42, 0x10, R43.reuse ;  /* 0x000000102a2a7819 */ /* 0x100fe4000000122b */
[----:B------:R-:W-:Y:S02]  /*6810*/  SHF.R.U32.HI R43, RZ, 0x10, R43 ;  /* 0x00000010ff2b7819 */ /* 0x000fe4000001162b */
[C---:B------:R-:W-:Y:S02]  /*6820*/  PRMT R40, R140.reuse, 0x5410, R40 ;  /* 0x000054108c287816 */ /* 0x040fe40000000028 */
[----:B------:R-:W-:Y:S01]  /*6830*/  PRMT R140, R140, 0x5432, R45 ;  /* 0x000054328c8c7816 */ /* 0x000fe2000000002d */
[----:B------:R-:W-:Y:S01]  /*6840*/  IMAD.U32 R45, R37, 0x10000, RZ ;  /* 0x00010000252d7824 */ /* 0x000fe200078e00ff */
[----:B------:R-:W-:-:S02]  /*6850*/  PRMT R42, R135, 0x5410, R42 ;  /* 0x00005410872a7816 */ /* 0x000fc4000000002a */
[----:B------:R-:W-:Y:S01]  /*6860*/  LOP3.LUT R53, R37, 0xffff0000, RZ, 0xc0, !PT ;  /* 0xffff000025357812 */ /* 0x000fe200078ec0ff */
[----:B------:R-:W-:Y:S01]  /*6870*/  IMAD.U32 R50, R140, 0x10000, RZ ;  /* 0x000100008c327824 */ /* 0x000fe200078e00ff */
[----:B------:R-:W-:Y:S02]  /*6880*/  PRMT R43, R135, 0x5432, R43 ;  /* 0x00005432872b7816 */ /* 0x000fe4000000002b */
[C---:B------:R-:W-:Y:S01]  /*6890*/  LOP3.LUT R37, R40.reuse, 0xffff0000, RZ, 0xc0, !PT ;  /* 0xffff000028257812 */ /* 0x040fe200078ec0ff */
[----:B------:R-:W-:Y:S01]  /*68a0*/  IMAD.U32 R40, R40, 0x10000, RZ ;  /* 0x0001000028287824 */ /* 0x000fe200078e00ff */
[----:B------:R-:W-:Y:S01]  /*68b0*/  LOP3.LUT R38, R38, 0xffff0000, RZ, 0xc0, !PT ;  /* 0xffff000026267812 */ /* 0x000fe200078ec0ff */
[----:B------:R-:W-:Y:S01]  /*68c0*/  IMAD.U32 R51, R43, 0x10000, RZ ;  /* 0x000100002b337824 */ /* 0x000fe200078e00ff */
[----:B------:R-:W-:Y:S01]  /*68d0*/  LOP3.LUT R46, R42, 0xffff0000, RZ, 0xc0, !PT ;  /* 0xffff00002a2e7812 */ /* 0x000fe200078ec0ff */
[----:B------:R-:W-:Y:S01]  /*68e0*/  FMUL.FTZ R52, R53, R37 ;  /* 0x0000002535347220 */ /* 0x000fe20000410000 */
[----:B------:R-:W-:Y:S01]  /*68f0*/  LOP3.LUT R41, R39, 0xffff0000, RZ, 0xc0, !PT ;  /* 0xffff000027297812 */ /* 0x000fe200078ec0ff */
[C---:B------:R-:W-:Y:S01]  /*6900*/  FMUL.FTZ R54, R38.reuse, R50 ;  /* 0x0000003226367220 */ /* 0x040fe20000410000 */
[----:B------:R-:W-:Y:S01]  /*6910*/  FMUL.FTZ R38, R38, R51 ;  /* 0x0000003326267220 */ /* 0x000fe20000410000 */
[-C--:B------:R-:W-:Y:S01]  /*6920*/  FMUL.FTZ R53, R53, R46.reuse ;  /* 0x0000002e35357220 */ /* 0x080fe20000410000 */
[----:B------:R-:W-:Y:S01]  /*6930*/  FFMA.FTZ R52, R45, R46, -R52 ;  /* 0x0000002e2d347223 */ /* 0x000fe20000010834 */
[----:B------:R-:W-:Y:S01]  /*6940*/  LOP3.LUT R140, R140, 0xffff0000, RZ, 0xc0, !PT ;  /* 0xffff00008c8c7812 */ /* 0x000fe200078ec0ff */
[----:B------:R-:W-:Y:S01]  /*6950*/  IMAD.U32 R42, R42, 0x10000, RZ ;  /* 0x000100002a2a7824 */ /* 0x000fe200078e00ff */
[----:B------:R-:W-:Y:S01]  /*6960*/  LOP3.LUT R46, R43, 0xffff0000, RZ, 0xc0, !PT ;  /* 0xffff00002b2e7812 */ /* 0x000fe200078ec0ff */
[----:B------:R-:W-:Y:S01]  /*6970*/  FFMA.FTZ R53, R45, R37, R53 ;  /* 0x000000252d357223 */ /* 0x000fe20000010035 */
[----:B------:R-:W-:Y:S01]  /*6980*/  LOP3.LUT R36, R36, 0xffff0000, RZ, 0xc0, !PT ;  /* 0xffff000024247812 */ /* 0x000fe200078ec0ff */
[----:B------:R-:W-:Y:S01]  /*6990*/  FFMA.FTZ R37, R44, R50, R38 ;  /* 0x000000322c257223 */ /* 0x000fe20000010026 */
[----:B------:R-:W-:Y:S01]  /*69a0*/  FMUL.FTZ R38, R41, R140 ;  /* 0x0000008c29267220 */ /* 0x000fe20000410000 */
[----:B------:R-:W-:-:S02]  /*69b0*/  IMAD.U32 R39, R39, 0x10000, RZ ;  /* 0x0001000027277824 */ /* 0x000fc400078e00ff */
[----:B------:R-:W-:Y:S01]  /*69c0*/  FMUL.FTZ R41, R41, R46 ;  /* 0x0000002e29297220 */ /* 0x000fe20000410000 */
        /* <DEDUP_REMOVED lines=11> */
[----:B------:R-:W-:-:S07]  /*6a80*/  F2FP.BF16.F32.PACK_AB R36, R43, R44 ;  /* 0x0000002c2b24723e */ /* 0x000fce00000010ff */
.L_x_2691:
[----:B------:R-:W-:Y:S05]  /*6a90*/  BSYNC B1 ;  /* 0x0000000000017941 */ /* 0x000fea0003800000 */
.L_x_2690:
[----:B------:R-:W-:Y:S02]  /*6aa0*/  ULDC.64 UR4, c[0x0][0x208] ;  /* 0x0000820000047ab9 */ /* 0x000fe40000000a00 */
[----:B--2---:R1:W-:Y:S01]  /*6ab0*/  STG.E.128 desc[UR4][R48.64+0x180], R36 ;  /* 0x0001802430007986 */ /* 0x0043e2000c101d04 */
[----:B------:R-:W-:Y:S05]  /*6ac0*/  BRA `(.L_x_2677) ;  /* 0x0000004400187947 */ /* 0x000fea0003800000 */
.L_x_2635:
[----:B------:R-:W-:Y:S01]  /*6ad0*/  ISETP.GE.AND P4, PT, R212, R3, PT ;  /* 0x00000003d400720c */ /* 0x000fe20003f86270 */
[----:B------:R-:W-:Y:S01]  /*6ae0*/  BSSY B1, `(.L_x_2692) ;  /* 0x0000024000017945 */ /* 0x000fe20003800000 */
[----:B------:R-:W-:Y:S02]  /*6af0*/  CS2R R54, SRZ ;  /* 0x0000000000367805 */ /* 0x000fe4000001ff00 */
[----:B------:R-:W-:Y:S02]  /*6b00*/  CS2R R38, SRZ ;  /* 0x0000000000267805 */ /* 0x000fe4000001ff00 */
[----:B------:R-:W-:Y:S02]  /*6b10*/  CS2R R36, SRZ ;  /* 0x0000000000247805 */ /* 0x000fe4000001ff00 */
[----:B------:R-:W-:Y:S02]  /*6b20*/  CS2R R42, SRZ ;  /* 0x00000000002a7805 */ /* 0x000fe4000001ff00 */
[----:B0-----:R-:W-:-:S02]  /*6b30*/  CS2R R40, SRZ ;  /* 0x0000000000287805 */ /* 0x001fc4000001ff00 */
[----:B------:R-:W-:Y:S02]  /*6b40*/  CS2R R46, SRZ ;  /* 0x00000000002e7805 */ /* 0x000fe4000001ff00 */
[----:B------:R-:W-:Y:S02]  /*6b50*/  CS2R R44, SRZ ;  /* 0x00000000002c7805 */ /* 0x000fe4000001ff00 */
[----:B------:R-:W-:Y:S02]  /*6b60*/  CS2R R50, SRZ ;  /* 0x0000000000327805 */ /* 0x000fe4000001ff00 */
[----:B------:R-:W-:Y:S01]  /*6b70*/  CS2R R48, SRZ ;  /* 0x0000000000307805 */ /* 0x000fe2000001ff00 */
[----:B------:R-:W-:Y:S06]  /*6b80*/  @P4 BRA `(.L_x_2693) ;  /* 0x0000000000644947 */ /* 0x000fec0003800000 */
[----:B------:R-:W-:Y:S01]  /*6b90*/  IADD3 R36, P2, R102, R86, RZ ;  /* 0x0000005666247210 */ /* 0x000fe20007f5e0ff */
[----:B------:R-:W-:Y:S01]  /*6ba0*/  ULDC.64 UR4, c[0x0][0x3e8] ;  /* 0x0000fa0000047ab9 */ /* 0x000fe20000000a00 */
[-C--:B------:R-:W-:Y:S02]  /*6bb0*/  ISETP.GE.AND P3, PT, R18, R122.reuse, PT ;  /* 0x0000007a1200720c */ /* 0x080fe40003f66270 */
[----:B------:R-:W-:Y:S02]  /*6bc0*/  CS2R R42, SRZ ;  /* 0x00000000002a7805 */ /* 0x000fe4000001ff00 */
[----:B------:R-:W-:Y:S01]  /*6bd0*/  LEA R44, P5, R36, UR4, 0x1 ;  /* 0x00000004242c7c11 */ /* 0x000fe2000f8a08ff */
[----:B------:R-:W-:Y:S01]  /*6be0*/  IMAD.X R37, R0, 0x1, R21, P2 ;  /* 0x0000000100257824 */ /* 0x000fe200010e0615 */
[----:B------:R-:W-:Y:S02]  /*6bf0*/  ISETP.GE.AND P2, PT, R213, R122, PT ;  /* 0x0000007ad500720c */ /* 0x000fe40003f46270 */
[----:B------:R-:W-:-:S02]  /*6c00*/  CS2R R40, SRZ ;  /* 0x0000000000287805 */ /* 0x000fc4000001ff00 */
[----:B------:R-:W-:Y:S01]  /*6c10*/  CS2R R38, SRZ ;  /* 0x0000000000267805 */ /* 0x000fe2000001ff00 */
[----:B------:R-:W-:Y:S01]  /*6c20*/  ULDC.64 UR6, c[0x0][0x208] ;  /* 0x0000820000067ab9 */ /* 0x000fe20000000a00 */
[----:B------:R-:W-:Y:S01]  /*6c30*/  LEA.HI.X R45, R36, UR5, R37, 0x1, P5 ;  /* 0x00000005242d7c11 */ /* 0x000fe2000a8f0c25 */
[----:B------:R-:W-:Y:S01]  /*6c40*/  ULDC.64 UR4, c[0x0][0x400] ;  /* 0x0001000000047ab9 */ /* 0x000fe20000000a00 */
[----:B------:R-:W-:Y:S02]  /*6c50*/  IADD3 R46, P5, R108, R84, RZ ;  /* 0x000000546c2e7210 */ /* 0x000fe40007fbe0ff */
[----:B------:R-:W-:Y:S02]  /*6c60*/  CS2R R36, SRZ ;  /* 0x0000000000247805 */ /* 0x000fe4000001ff00 */
[----:B------:R-:W-:Y:S01]  /*6c70*/  CS2R R50, SRZ ;  /* 0x0000000000327805 */ /* 0x000fe2000001ff00 */
[----:B------:R-:W5:Y:S01]  /*6c80*/  @!P3 LDG.E.128 R40, desc[UR6][R44.64] ;  /* 0x000000062c28b981 */ /* 0x000f62000c1e1d00 */
[----:B------:R-:W-:Y:S01]  /*6c90*/  IMAD.X R47, R114, 0x1, R15, P5 ;  /* 0x00000001722f7824 */ /* 0x000fe200028e060f */
[----:B------:R-:W-:-:S02]  /*6ca0*/  LEA R52, P5, R46, UR4, 0x1 ;  /* 0x000000042e347c11 */ /* 0x000fc4000f8a08ff */
[----:B------:R0:W5:Y:S01]  /*6cb0*/  @!P2 LDG.E.128 R36, desc[UR6][R44.64+0x80] ;  /* 0x000080062c24a981 */ /* 0x000162000c1e1d00 */
[----:B------:R-:W-:Y:S02]  /*6cc0*/  CS2R R48, SRZ ;  /* 0x0000000000307805 */ /* 0x000fe4000001ff00 */
[----:B------:R-:W-:Y:S02]  /*6cd0*/  LEA.HI.X R53, R46, UR5, R47, 0x1, P5 ;  /* 0x000000052e357c11 */ /* 0x000fe4000a8f0c2f */
[----:B------:R-:W-:-:S03]  /*6ce0*/  CS2R R46, SRZ ;  /* 0x00000000002e7805 */ /* 0x000fc6000001ff00 */
[----:B------:R1:W5:Y:S01]  /*6cf0*/  @!P3 LDG.E.128 R48, desc[UR6][R52.64] ;  /* 0x000000063430b981 */ /* 0x000362000c1e1d00 */
[----:B0-----:R-:W-:-:S06]  /*6d00*/  CS2R R44, SRZ ;  /* 0x00000000002c7805 */ /* 0x001fcc000001ff00 */
[----:B------:R1:W5:Y:S02]  /*6d10*/  @!P2 LDG.E.128 R44, desc[UR6][R52.64+0x80] ;  /* 0x00008006342ca981 */ /* 0x000364000c1e1d00 */
.L_x_2693:
[----:B------:R-:W-:Y:S05]  /*6d20*/  BSYNC B1 ;  /* 0x0000000000017941 */ /* 0x000fea0003800000 */
.L_x_2692:
[----:B------:R-:W2:Y:S01]  /*6d30*/  LDL.LU R60, [R1+0x10] ;  /* 0x00001000013c7983 */ /* 0x000ea20000300800 */
[----:B-1---5:R-:W-:Y:S01]  /*6d40*/  IMAD.MOV.U32 R53, RZ, RZ, R38 ;  /* 0x000000ffff357224 */ /* 0x022fe200078e0026 */
[----:B------:R-:W-:Y:S01]  /*6d50*/  BSSY B1, `(.L_x_2694) ;  /* 0x0000040000017945 */ /* 0x000fe20003800000 */
[----:B------:R-:W-:Y:S01]  /*6d60*/  IMAD.MOV.U32 R52, RZ, RZ, R39 ;  /* 0x000000ffff347224 */ /* 0x000fe200078e0027 */
[----:B------:R-:W-:Y:S01]  /*6d70*/  CS2R R62, SRZ ;  /* 0x00000000003e7805 */ /* 0x000fe2000001ff00 */
[----:B------:R-:W-:Y:S01]  /*6d80*/  VIADD R58, R212, 0x20 ;  /* 0x00000020d43a7836 */ /* 0x000fe20000000000 */
        /* <DEDUP_REMOVED lines=25> */
[----:B------:R-:W-:Y:S02]  /*6f20*/  PRMT R171, R56, 0x5410, R57 ;  /* 0x0000541038ab7816 */ /* 0x000fe40000000039 */
[----:B------:R-:W-:Y:S02]  /*6f30*/  CS2R R56, SRZ ;  /* 0x0000000000387805 */ /* 0x000fe4000001ff00 */
[----:B------:R-:W-:Y:S02]  /*6f40*/  PRMT R151, R52, 0x7610, R151 ;  /* 0x0000761034977816 */ /* 0x000fe40000000097 */
[----:B------:R-:W-:Y:S01]  /*6f50*/  CS2R R52, SRZ ;  /* 0x0000000000347805 */ /* 0x000fe2000001ff00 */
[----:B------:R-:W-:Y:S01]  /*6f60*/  IMAD.MOV.U32 R71, RZ, RZ, R49 ;  /* 0x000000ffff477224 */ /* 0x000fe200078e0031 */
        /* <DEDUP_REMOVED lines=11> */
[----:B------:R-:W-:Y:S01]  /*7020*/  LEA R60, P2, R52, UR4, 0x1 ;  /* 0x00000004343c7c11 */ /* 0x000fe2000f8408ff */
[----:B------:R-:W-:-:S03]  /*7030*/  ULDC.64 UR6, c[0x0][0x208] ;  /* 0x0000820000067ab9 */ /* 0x000fc60000000a00 */
[----:B------:R-:W-:Y:S01]  /*7040*/  LEA.HI.X R61, R52, UR5, R53, 0x1, P2 ;  /* 0x00000005343d7c11 */ /* 0x000fe200090f0c35 */
[----:B------:R-:W-:Y:S01]  /*7050*/  ULDC.64 UR4, c[0x0][0x400] ;  /* 0x0001000000047ab9 */ /* 0x000fe20000000a00 */
[----:B------:R-:W-:-:S04]  /*7060*/  IADD3 R52, P2, P3, R108, R84, R28 ;  /* 0x000000546c347210 */ /* 0x000fc80007b5e01c */
[----:B------:R-:W-:Y:S02]  /*7070*/  IADD3.X R53, R15, R114, R30, P2, P3 ;  /* 0x000000720f357210 */ /* 0x000fe400017e641e */
[C---:B------:R-:W-:Y:S02]  /*7080*/  LEA R68, P2, R52.reuse, UR4, 0x1 ;  /* 0x0000000434447c11 */ /* 0x040fe4000f8408ff */
[-C--:B------:R-:W-:Y:S02]  /*7090*/  ISETP.GE.AND P3, PT, R213, R122.reuse, PT ;  /* 0x0000007ad500720c */ /* 0x080fe40003f66270 */
[----:B------:R-:W-:Y:S02]  /*70a0*/  LEA.HI.X R69, R52, UR5, R53, 0x1, P2 ;  /* 0x0000000534457c11 */ /* 0x000fe400090f0c35 */
[----:B------:R-:W-:Y:S02]  /*70b0*/  CS2R R52, SRZ ;  /* 0x0000000000347805 */ /* 0x000fe4000001ff00 */
[----:B------:R-:W-:-:S02]  /*70c0*/  ISETP.GE.AND P2, PT, R18, R122, PT ;  /* 0x0000007a1200720c */ /* 0x000fc40003f46270 */
[----:B------:R-:W-:Y:S02]  /*70d0*/  CS2R R66, SRZ ;  /* 0x0000000000427805 */ /* 0x000fe4000001ff00 */
[----:B------:R-:W-:Y:S02]  /*70e0*/  CS2R R64, SRZ ;  /* 0x0000000000407805 */ /* 0x000fe4000001ff00 */
[----:B------:R-:W-:Y:S01]  /*70f0*/  CS2R R62, SRZ ;  /* 0x00000000003e7805 */ /* 0x000fe2000001ff00 */
[----:B------:R-:W5:Y:S06]  /*7100*/  @!P3 LDG.E.128 R52, desc[UR6][R60.64+0x80] ;  /* 0x000080063c34b981 */ /* 0x000f6c000c1e1d00 */
[----:B------:R0:W5:Y:S04]  /*7110*/  @!P2 LDG.E.128 R56, desc[UR6][R60.64] ;  /* 0x000000063c38a981 */ /* 0x000168000c1e1d00 */
[----:B------:R1:W5:Y:S01]  /*7120*/  @!P2 LDG.E.128 R64, desc[UR6][R68.64] ;  /* 0x000000064440a981 */ /* 0x000362000c1e1d00 */
[----:B0-----:R-:W-:-:S06]  /*7130*/  CS2R R60, SRZ ;  /* 0x00000000003c7805 */ /* 0x001fcc000001ff00 */
[----:B------:R1:W5:Y:S02]  /*7140*/  @!P3 LDG.E.128 R60, desc[UR6][R68.64+0x80] ;  /* 0x00008006443cb981 */ /* 0x000364000c1e1d00 */
.L_x_2695:
[----:B------:R-:W-:Y:S05]  /*7150*/  BSYNC B1 ;  /* 0x0000000000017941 */ /* 0x000fea0003800000 */
.L_x_2694:
[----:B-1---5:R-:W-:Y:S01]  /*7160*/  IMAD.MOV.U32 R69, RZ, RZ, R54 ;  /* 0x000000ffff457224 */ /* 0x022fe200078e0036 */
[----:B------:R-:W-:Y:S01]  /*7170*/  PRMT R150, R150, 0x5410, R70 ;  /* 0x0000541096967816 */ /* 0x000fe20000000046 */
[----:B------:R-:W-:Y:S01]  /*7180*/  IMAD.MOV.U32 R68, RZ, RZ, R55 ;  /* 0x000000ffff447224 */ /* 0x000fe200078e0037 */
[----:B------:R-:W-:Y:S01]  /*7190*/  PRMT R151, R151, 0x5410, R71 ;  /* 0x0000541097977816 */ /* 0x000fe20000000047 */
[----:B------:R-:W-:Y:S01]  /*71a0*/  VIADD R72, R212, 0x40 ;  /* 0x00000040d4487836 */ /* 0x000fe20000000000 */
[----:B------:R-:W-:Y:S01]  /*71b0*/  BSSY B1, `(.L_x_2696) ;  /* 0x0000036000017945 */ /* 0x000fe20003800000 */
[----:B------:R-:W-:Y:S01]  /*71c0*/  IMAD.MOV.U32 R71, RZ, RZ, R52 ;  /* 0x000000ffff477224 */ /* 0x000fe200078e0034 */
[----:B------:R-:W-:Y:S01]  /*71d0*/  PRMT R161, R69, 0x5410, R68 ;  /* 0x0000541045a17816 */ /* 0x000fe20000000044 */
[----:B------:R-:W-:Y:S01]  /*71e0*/  IMAD.MOV.U32 R69, RZ, RZ, R58 ;  /* 0x000000ffff457224 */ /* 0x000fe200078e003a */
[----:B------:R-:W-:Y:S01]  /*71f0*/  ISETP.GE.AND P3, PT, R72, R3, PT ;  /* 0x000000034800720c */ /* 0x000fe20003f66270 */
[----:B------:R-:W-:Y:S01]  /*7200*/  IMAD.MOV.U32 R68, RZ, RZ, R59 ;  /* 0x000000ffff447224 */ /* 0x000fe200078e003b */
[----:B------:R-:W-:Y:S01]  /*7210*/  CS2R R74, SRZ ;  /* 0x00000000004a7805 */ /* 0x000fe2000001ff00 */
[----:B------:R-:W-:Y:S01]  /*7220*/  IMAD.MOV.U32 R70, RZ, RZ, R53 ;  /* 0x000000ffff467224 */ /* 0x000fe200078e0035 */
[----:B------:R-:W-:-:S02]  /*7230*/  CS2R R72, SRZ ;  /* 0x0000000000487805 */ /* 0x000fc4000001ff00 */
[----:B------:R-:W-:Y:S02]  /*7240*/  CS2R R78, SRZ ;  /* 0x00000000004e7805 */ /* 0x000fe4000001ff00 */
[----:B------:R-:W-:Y:S01]  /*7250*/  PRMT R165, R69, 0x5410, R68 ;  /* 0x0000541045a57816 */ /* 0x000fe20000000044 */
[----:B------:R-:W-:Y:S01]  /*7260*/  IMAD.MOV.U32 R69, RZ, RZ, R62 ;  /* 0x000000ffff457224 */ /* 0x000fe200078e003e */
[----:B------:R-:W-:Y:S01]  /*7270*/  PRMT R162, R71, 0x5410, R70 ;  /* 0x0000541047a27816 */ /* 0x000fe20000000046 */
[----:B------:R-:W-:Y:S01]  /*7280*/  IMAD.MOV.U32 R68, RZ, RZ, R63 ;  /* 0x000000ffff447224 */ /* 0x000fe200078e003f */
[----:B------:R-:W-:Y:S01]  /*7290*/  CS2R R76, SRZ ;  /* 0x00000000004c7805 */ /* 0x000fe2000001ff00 */
        /* <DEDUP_REMOVED lines=39> */
.L_x_2697:
[----:B------:R-:W-:Y:S05]  /*7510*/  BSYNC B1 ;  /* 0x0000000000017941 */ /* 0x000fea0003800000 */
.L_x_2696:
        /* <DEDUP_REMOVED lines=33> */
.L_x_2698:
[----:B------:R-:W-:Y:S01]  /*7730*/  IMAD R0, R17, 0x8, R16 ;  /* 0x0000000811007824 */ /* 0x000fe200078e0210 */
[----:B------:R-:W-:Y:S01]  /*7740*/  SHF.L.U32 R114, R219, 0x1f, RZ ;  /* 0x0000001fdb727819 */ /* 0x000fe200000006ff */
[----:B------:R-:W0:Y:S01]  /*7750*/  LDC R140, c[0x0][0x2f4] ;  /* 0x0000bd00ff8c7b82 */ /* 0x000e220000000800 */
[----:B------:R-:W-:Y:S01]  /*7760*/  BSSY B1, `(.L_x_2699) ;  /* 0x0000004000017945 */ /* 0x000fe20003800000 */
[----:B------:R-:W-:Y:S01]  /*7770*/  IMAD.MOV.U32 R125, RZ, RZ, R88 ;  /* 0x000000ffff7d7224 */ /* 0x000fe200078e0058 */
[----:B------:R-:W1:Y:S02]  /*7780*/  SYNCS.PHASECHK.TRANS64.TRYWAIT P5, [R0+URZ+0x38890], R114 ;  /* 0x03889072000075a7 */ /* 0x000e6400080a017f */
[----:B-1----:R-:W-:Y:S05]  /*7790*/  @!P5 BRA `(.L_x_2700) ;  /* 0x000002c4006cd947 */ /* 0x002fea0003800000 */
.L_x_3068:
[----:B------:R-:W-:Y:S05]  /*77a0*/  BSYNC B1 ;  /* 0x0000000000017941 */ /* 0x000fea0003800000 */
.L_x_2699:
        /* <DEDUP_REMOVED lines=37> */
[----:B------:R-:W-:Y:S02]  /*7a00*/  SHF.R.U64 R41, R42, 0x10, R43 ;  /* 0x000000102a297819 */ /* 0x000fe4000000122b */
[--C-:B------:R-:W-:Y:S02]  /*7a10*/  SHF.R.U64 R42, R48, 0x10, R49.reuse ;  /* 0x00000010302a7819 */ /* 0x100fe40000001231 */
[----:B------:R-:W-:Y:S02]  /*7a20*/  SHF.R.U32.HI R48, RZ, 0x10, R49 ;  /* 0x00000010ff307819 */ /* 0x000fe40000011631 */
[----:B------:R-:W-:-:S02]  /*7a30*/  PRMT R40, R147, 0x5432, R40 ;  /* 0x0000543293287816 */ /* 0x000fc40000000028 */
[----:B------:R-:W-:Y:S02]  /*7a40*/  SHF.R.U32.HI R147, RZ, 0x10, R43 ;  /* 0x00000010ff937819 */ /* 0x000fe4000001162b */
[--C-:B------:R-:W-:Y:S02]  /*7a50*/  SHF.R.U64 R43, R50, 0x10, R51.reuse ;  /* 0x00000010322b7819 */ /* 0x100fe40000001233 */
[----:B------:R-:W-:Y:S02]  /*7a60*/  SHF.R.U32.HI R49, RZ, 0x10, R51 ;  /* 0x00000010ff317819 */ /* 0x000fe40000011633 */
[----:B------:R-:W-:Y:S02]  /*7a70*/  PRMT R51, R151, 0x5432, R48 ;  /* 0x0000543297337816 */ /* 0x000fe40000000030 */
[----:B------:R-:W-:Y:S02]  /*7a80*/  PRMT R148, R149, 0x5432, R148 ;  /* 0x0000543295947816 */ /* 0x000fe40000000094 */
[C---:B------:R-:W-:Y:S01]  /*7a90*/  PRMT R50, R150.reuse, 0x5410, R147 ;  /* 0x0000541096327816 */ /* 0x040fe20000000093 */
[----:B------:R-:W-:Y:S01]  /*7aa0*/  IMAD.U32 R48, R51, 0x10000, RZ ;  /* 0x0001000033307824 */ /* 0x000fe200078e00ff */
[----:B------:R-:W-:Y:S01]  /*7ab0*/  PRMT R42, R150, 0x5432, R42 ;  /* 0x00005432962a7816 */ /* 0x000fe2000000002a */
[----:B0-----:R-:W-:Y:S01]  /*7ac0*/  IMAD.U32 R150, R89, 0x10000, RZ ;  /* 0x0001000059967824 */ /* 0x001fe200078e00ff */
[----:B------:R-:W-:Y:S01]  /*7ad0*/  PRMT R43, R151, 0x5410, R43 ;  /* 0x00005410972b7816 */ /* 0x000fe2000000002b */
[----:B------:R-:W-:Y:S01]  /*7ae0*/  IMAD.U32 R151, R148, 0x10000, RZ ;  /* 0x0001000094977824 */ /* 0x000fe200078e00ff */
[----:B------:R-:W-:Y:S01]  /*7af0*/  PRMT R147, R174, 0x5410, R49 ;  /* 0x00005410ae937816 */ /* 0x000fe20000000031 */
[----:B------:R-:W-:Y:S01]  /*7b00*/  FMUL.FTZ R49, R150, R48 ;  /* 0x0000003096317220 */ /* 0x000fe20000410000 */
[----:B------:R-:W-:Y:S01]  /*7b10*/  PRMT R41, R149, 0x5410, R41 ;  /* 0x0000541095297816 */ /* 0x000fe20000000029 */
[----:B--2---:R-:W-:-:S02]  /*7b20*/  IMAD.U32 R149, R85, 0x10000, RZ ;  /* 0x0001000055957824 */ /* 0x004fc400078e00ff */
[-C--:B------:R-:W-:Y:S01]  /*7b30*/  FMUL.FTZ R150, R150, R151.reuse ;  /* 0x0000009796967220 */ /* 0x080fe20000410000 */
[----:B------:R-:W-:Y:S01]  /*7b40*/  LOP3.LUT R89, R89, 0xffff0000, RZ, 0xc0, !PT ;  /* 0xffff000059597812 */ /* 0x000fe200078ec0ff */
[C---:B------:R-:W-:Y:S02]  /*7b50*/  FFMA.FTZ R49, R149.reuse, R151, -R49 ;  /* 0x0000009795317223 */ /* 0x040fe40000010831 */
[----:B------:R-:W-:Y:S01]  /*7b60*/  FFMA.FTZ R48, R149, R48, R150 ;  /* 0x0000003095307223 */ /* 0x000fe20000010096 */
[----:B------:R-:W-:Y:S01]  /*7b70*/  LOP3.LUT R149, R51, 0xffff0000, RZ, 0xc0, !PT ;  /* 0xffff000033957812 */ /* 0x000fe200078ec0ff */
[----:B------:R-:W-:Y:S01]  /*7b80*/  IMAD.U32 R150, R91, 0x10000, RZ ;  /* 0x000100005b967824 */ /* 0x000fe200078e00ff */
[----:B------:R-:W-:Y:S01]  /*7b90*/  LOP3.LUT R148, R148, 0xffff0000, RZ, 0xc0, !PT ;  /* 0xffff000094947812 */ /* 0x000fe200078ec0ff */
[----:B------:R-:W-:Y:S01]  /*7ba0*/  IMAD.U32 R151, R50, 0x10000, RZ ;  /* 0x0001000032977824 */ /* 0x000fe200078e00ff */
[----:B------:R-:W-:Y:S01]  /*7bb0*/  LOP3.LUT R85, R85, 0xffff0000, RZ, 0xc0, !PT ;  /* 0xffff000055557812 */ /* 0x000fe200078ec0ff */
[----:B------:R-:W-:Y:S01]  /*7bc0*/  FMUL.FTZ R51, R89, R149 ;  /* 0x0000009559337220 */ /* 0x000fe20000410000 */
[----:B------:R-:W-:Y:S01]  /*7bd0*/  LOP3.LUT R91, R91, 0xffff0000, RZ, 0xc0, !PT ;  /* 0xffff00005b5b7812 */ /* 0x000fe200078ec0ff */
[----:B------:R-:W-:-:S02]  /*7be0*/  FMUL.FTZ R89, R89, R148 ;  /* 0x0000009459597220 */ /* 0x000fc40000410000 */
[----:B------:R-:W-:Y:S01]  /*7bf0*/  FFMA.FTZ R51, R85, R148, -R51 ;  /* 0x0000009455337223 */ /* 0x000fe20000010833 */
[----:B------:R-:W-:Y:S02]  /*7c00*/  IMAD.U32 R148, R147, 0x10000, RZ ;  /* 0x0001000093947824 */ /* 0x000fe400078e00ff */
[----:B------:R-:W-:Y:S01]  /*7c10*/  FFMA.FTZ R85, R85, R149, R89 ;  /* 0x0000009555557223 */ /* 0x000fe20000010059 */
[----:B------:R-:W-:Y:S01]  /*7c20*/  IMAD.U32 R149, R87, 0x10000, RZ ;  /* 0x0001000057957824 */ /* 0x000fe200078e00ff */
[----:B------:R-:W-:Y:S01]  /*7c30*/  LOP3.LUT R147, R147, 0xffff0000, RZ, 0xc0, !PT ;  /* 0xffff000093937812 */ /* 0x000fe200078ec0ff */
[CC--:B------:R-:W-:Y:S01]  /*7c40*/  FMUL.FTZ R89, R150.reuse, R148.reuse ;  /* 0x0000009496597220 */ /* 0x0c0fe20000410000 */
[-C--:B------:R-:W-:Y:S01]  /*7c50*/  FMUL.FTZ R150, R150, R151.reuse ;  /* 0x0000009796967220 */ /* 0x080fe20000410000 */
[----:B------:R-:W-:Y:S02]  /*7c60*/  LOP3.LUT R87, R87, 0xffff0000, RZ, 0xc0, !PT ;  /* 0xffff000057577812 */ /* 0x000fe400078ec0ff */
[C---:B------:R-:W-:Y:S01]  /*7c70*/  FFMA.FTZ R89, R149.reuse, R151, -R89 ;  /* 0x0000009795597223 */ /* 0x040fe20000010859 */
[----:B------:R-:W-:Y:S01]  /*7c80*/  FFMA.FTZ R148, R149, R148, R150 ;  /* 0x0000009495947223 */ /* 0x000fe20000010096 */
[----:B------:R-:W-:Y:S01]  /*7c90*/  LOP3.LUT R149, R50, 0xffff0000, RZ, 0xc0, !PT ;  /* 0xffff000032957812 */ /* 0x000fe200078ec0ff */
[----:B------:R-:W-:Y:S01]  /*7ca0*/  FMUL.FTZ R50, R91, R147 ;  /* 0x000000935b327220 */ /* 0x000fe20000410000 */
[----:B------:R-:W-:Y:S01]  /*7cb0*/  F2FP.BF16.F32.PACK_AB R48, R85, R48 ;  /* 0x000000305530723e */ /* 0x000fe200000010ff */
[C---:B------:R-:W-:Y:S01]  /*7cc0*/  IMAD.U32 R85, R42.reuse, 0x10000, RZ ;  /* 0x000100002a557824 */ /* 0x040fe200078e00ff */
[----:B------:R-:W-:Y:S01]  /*7cd0*/  F2FP.BF16.F32.PACK_AB R49, R51, R49 ;  /* 0x000000313331723e */ /* 0x000fe200000010ff */
[-C--:B------:R-:W-:Y:S01]  /*7ce0*/  FFMA.FTZ R50, R87, R149.reuse, -R50 ;  /* 0x0000009557327223 */ /* 0x080fe20000010832 */
[----:B------:R-:W-:Y:S01]  /*7cf0*/  FMUL.FTZ R91, R91, R149 ;  /* 0x000000955b5b7220 */ /* 0x000fe20000410000 */
[----:B------:R-:W-:-:S03]  /*7d00*/  LOP3.LUT R42, R42, 0xffff0000, RZ, 0xc0, !PT ;  /* 0xffff00002a2a7812 */ /* 0x000fc600078ec0ff */
[----:B------:R-:W-:Y:S01]  /*7d10*/  FFMA.FTZ R87, R87, R147, R91 ;  /* 0x0000009357577223 */ /* 0x000fe2000001005b */
[----:B------:R-:W-:Y:S01]  /*7d20*/  F2FP.BF16.F32.PACK_AB R50, R50, R89 ;  /* 0x000000593232723e */ /* 0x000fe200000010ff */
[----:B------:R-:W-:Y:S02]  /*7d30*/  IMAD.U32 R89, R88, 0x10000, RZ ;  /* 0x0001000058597824 */ /* 0x000fe400078e00ff */
[----:B------:R-:W-:Y:S01]  /*7d40*/  IMAD.U32 R91, R40, 0x10000, RZ ;  /* 0x00010000285b7824 */ /* 0x000fe200078e00ff */
[----:B------:R-:W-:Y:S01]  /*7d50*/  F2FP.BF16.F32.PACK_AB R148, R87, R148 ;  /* 0x000000945794723e */ /* 0x000fe200000010ff */
        /* <DEDUP_REMOVED lines=18> */
[C---:B------:R-:W-:Y:S02]  /*7e80*/  IMAD.U32 R88, R86.reuse, 0x10000, RZ ;  /* 0x0001000056587824 */ /* 0x040fe400078e00ff */
[-C--:B------:R-:W-:Y:S01]  /*7e90*/  FMUL.FTZ R91, R91, R87.reuse ;  /* 0x000000575b5b7220 */ /* 0x080fe20000410000 */
[----:B------:R-:W-:Y:S01]  /*7ea0*/  LOP3.LUT R86, R86, 0xffff0000, RZ, 0xc0, !PT ;  /* 0xffff000056567812 */ /* 0x000fe200078ec0ff */
[----:B------:R-:W-:-:S02]  /*7eb0*/  FFMA.FTZ R89, R88, R87, -R89 ;  /* 0x0000005758597223 */ /* 0x000fc40000010859 */
[----:B------:R-:W-:Y:S01]  /*7ec0*/  FFMA.FTZ R91, R88, R84, R91 ;  /* 0x00000054585b7223 */ /* 0x000fe2000001005b */
[----:B------:R-:W-:Y:S02]  /*7ed0*/  LOP3.LUT R84, R90, 0xffff0000, RZ, 0xc0, !PT ;  /* 0xffff00005a547812 */ /* 0x000fe400078ec0ff */
[----:B------:R-:W-:Y:S02]  /*7ee0*/  F2FP.BF16.F32.PACK_AB R40, R40, R51 ;  /* 0x000000332828723e */ /* 0x000fe400000010ff */
[----:B------:R-:W-:Y:S01]  /*7ef0*/  F2FP.BF16.F32.PACK_AB R42, R42, R85 ;  /* 0x000000552a2a723e */ /* 0x000fe200000010ff */
[C---:B------:R-:W-:Y:S01]  /*7f00*/  FMUL.FTZ R87, R84.reuse, R43 ;  /* 0x0000002b54577220 */ /* 0x040fe20000410000 */
[-C--:B------:R-:W-:Y:S01]  /*7f10*/  FMUL.FTZ R84, R84, R41.reuse ;  /* 0x0000002954547220 */ /* 0x080fe20000410000 */
[----:B------:R-:W-:Y:S02]  /*7f20*/  IMAD.MOV.U32 R85, RZ, RZ, R49 ;  /* 0x000000ffff557224 */ /* 0x000fe400078e0031 */
[C---:B------:R-:W-:Y:S01]  /*7f30*/  FFMA.FTZ R87, R86.reuse, R41, -R87 ;  /* 0x0000002956577223 */ /* 0x040fe20000010857 */
[----:B------:R-:W-:Y:S01]  /*7f40*/  FFMA.FTZ R84, R86, R43, R84 ;  /* 0x0000002b56547223 */ /* 0x000fe20000010054 */
[----:B------:R-:W-:-:S03]  /*7f50*/  IMAD.MOV.U32 R88, RZ, RZ, R42 ;  /* 0x000000ffff587224 */ /* 0x000fc600078e002a */
[----:B------:R-:W-:Y:S01]  /*7f60*/  F2FP.BF16.F32.PACK_AB R87, R87, R89 ;  /* 0x000000595757723e */ /* 0x000fe200000010ff */
[----:B------:R-:W-:Y:S01]  /*7f70*/  IMAD.MOV.U32 R89, RZ, RZ, R48 ;  /* 0x000000ffff597224 */ /* 0x000fe200078e0030 */
[----:B------:R-:W-:Y:S01]  /*7f80*/  F2FP.BF16.F32.PACK_AB R91, R84, R91 ;  /* 0x0000005b545b723e */ /* 0x000fe200000010ff */
[----:B------:R-:W-:Y:S02]  /*7f90*/  IMAD.MOV.U32 R84, RZ, RZ, R40 ;  /* 0x000000ffff547224 */ /* 0x000fe400078e0028 */
[----:B------:R-:W-:Y:S02]  /*7fa0*/  IMAD.MOV.U32 R86, RZ, RZ, R87 ;  /* 0x000000ffff567224 */ /* 0x000fe400078e0057 */
[----:B------:R-:W-:Y:S02]  /*7fb0*/  IMAD.MOV.U32 R90, RZ, RZ, R91 ;  /* 0x000000ffff5a7224 */ /* 0x000fe400078e005b */
[----:B------:R-:W-:Y:S02]  /*7fc0*/  IMAD.MOV.U32 R87, RZ, RZ, R50 ;  /* 0x000000ffff577224 */ /* 0x000fe400078e0032 */
[----:B------:R-:W-:-:S07]  /*7fd0*/  IMAD.MOV.U32 R91, RZ, RZ, R148 ;  /* 0x000000ffff5b7224 */ /* 0x000fce00078e0094 */
.L_x_2706:
[----:B------:R-:W-:Y:S05]  /*7fe0*/  BSYNC B3 ;  /* 0x0000000000037941 */ /* 0x000fea0003800000 */
.L_x_2705:
        /* <DEDUP_REMOVED lines=10> */
[----:B--2---:R2:W-:Y:S01]  /*8090*/  STG.E.128 desc[UR4][R40.64], R84 ;  /* 0x0000005428007986 */ /* 0x0045e2000c101d04 */
[----:B------:R-:W-:-:S05]  /*80a0*/  @!P4 LEA.HI.X R43, R146, R117, R43, 0x1, P5 ;  /* 0x00000075922bc211 */ /* 0x000fca00028f0c2b */
[----:B0-----:R2:W-:Y:S04]  /*80b0*/  @!P4 STG.E.128 desc[UR4][R42.64], R88 ;  /* 0x000000582a00c986 */ /* 0x0015e8000c101d04 */
.L_x_2704:
[----:B------:R-:W-:Y:S05]  /*80c0*/  BSYNC B2 ;  /* 0x0000000000027941 */ /* 0x000fea0003800000 */
.L_x_2703:
[----:B------:R-:W-:-:S13]  /*80d0*/  ISETP.NE.AND P4, PT, R10, RZ, PT ;  /* 0x000000ff0a00720c */ /* 0x000fda0003f85270 */
[----:B------:R-:W-:Y:S05]  /*80e0*/  @!P4 BRA `(.L_x_2702) ;  /* 0x000000080004c947 */ /* 0x000fea0003800000 */
[----:B--2---:R-:W-:Y:S01]  /*80f0*/  SEL R40, R115, R142, !P1 ;  /* 0x0000008e73287207 */ /* 0x004fe20004800000 */
        /* <DEDUP_REMOVED lines=114> */
.L_x_2708:
[----:B------:R-:W-:Y:S05]  /*8820*/  BSYNC B2 ;  /* 0x0000000000027941 */ /* 0x000fea0003800000 */
.L_x_2707:
        /* <DEDUP_REMOVED lines=13> */
.L_x_2702:
[----:B------:R-:W-:Y:S05]  /*8900*/  BSYNC B1 ;  /* 0x0000000000017941 */ /* 0x000fea0003800000 */
.L_x_2701:
[----:B---3--:R-:W3:Y:S01]  /*8910*/  LDL R36, [R1+0x10] ;  /* 0x0000100001247983 */ /* 0x008ee20000100800 */
[----:B------:R-:W-:Y:S01]  /*8920*/  BSSY B1, `(.L_x_2709) ;  /* 0x000010e000017945 */ /* 0x000fe20003800000 */
[----:B---3--:R-:W-:-:S13]  /*8930*/  LOP3.LUT P4, RZ, R36, 0x1, RZ, 0xc0, !PT ;  /* 0x0000000124ff7812 */ /* 0x008fda000788c0ff */
[----:B------:R-:W-:Y:S05]  /*8940*/  @P4 BRA `(.L_x_2710) ;  /* 0x00000010002c4947 */ /* 0x000fea0003800000 */
[----:B------:R-:W-:Y:S01]  /*8950*/  ISETP.NE.AND P4, PT, R26, RZ, PT ;  /* 0x000000ff1a00720c */ /* 0x000fe20003f85270 */
[----:B------:R-:W-:Y:S01]  /*8960*/  VIADD R36, R212, 0x20 ;  /* 0x00000020d4247836 */ /* 0x000fe20000000000 */
[----:B------:R-:W-:Y:S01]  /*8970*/  BSSY B2, `(.L_x_2711) ;  /* 0x0000086000027945 */ /* 0x000fe20003800000 */
[-C--:B--2---:R-:W-:Y:S02]  /*8980*/  IMAD R48, R141, R126.reuse, RZ ;  /* 0x0000007e8d307224 */ /* 0x084fe400078e02ff */
        /* <DEDUP_REMOVED lines=26> */
[--C-:B------:R-:W-:Y:S01]  /*8b30*/  SHF.R.U64 R50, R64, 0x10, R65.reuse ;  /* 0x0000001040327819 */ /* 0x100fe20000001241 */
[----:B0-----:R-:W-:Y:S01]  /*8b40*/  IMAD.U32 R84, R41, 0x10000, RZ ;  /* 0x0001000029547824 */ /* 0x001fe200078e00ff */
[----:B------:R-:W-:Y:S01]  /*8b50*/  SHF.R.U32.HI R64, RZ, 0x10, R65 ;  /* 0x00000010ff407819 */ /* 0x000fe20000011641 */
[----:B--2---:R-:W-:Y:S01]  /*8b60*/  IMAD.U32 R65, R37, 0x10000, RZ ;  /* 0x0001000025417824 */ /* 0x004fe200078e00ff */
        /* <DEDUP_REMOVED lines=68> */
[CC--:B------:R-:W-:Y:S01]  /*8fb0*/  FMUL.FTZ R57, R59.reuse, R47.reuse ;  /* 0x0000002f3b397220 */ /* 0x0c0fe20000410000 */
        /* <DEDUP_REMOVED lines=8> */
[C---:B------:R-:W-:Y:S01]  /*9040*/  FMUL.FTZ R42, R40.reuse, R51 ;  /* 0x00000033282a7220 */ /* 0x040fe20000410000 */
[-C--:B------:R-:W-:Y:S01]  /*9050*/  FMUL.FTZ R40, R40, R49.reuse ;  /* 0x0000003128287220 */ /* 0x080fe20000410000 */
        /* <DEDUP_REMOVED lines=9> */
.L_x_2714:
[----:B------:R-:W-:Y:S05]  /*90f0*/  BSYNC B3 ;  /* 0x0000000000037941 */ /* 0x000fea0003800000 */
.L_x_2713:
        /* <DEDUP_REMOVED lines=13> */
.L_x_2712:
[----:B------:R-:W-:Y:S05]  /*91d0*/  BSYNC B2 ;  /* 0x0000000000027941 */ /* 0x000fea0003800000 */
.L_x_2711:
[----:B------:R-:W-:-:S13]  /*91e0*/  ISETP.NE.AND P4, PT, R10, RZ, PT ;  /* 0x000000ff0a00720c */ /* 0x000fda0003f85270 */
[----:B------:R-:W-:Y:S05]  /*91f0*/  @!P4 BRA `(.L_x_2710) ;  /* 0x000000080000c947 */ /* 0x000fea0003800000 */
[----:B0-----:R-:W-:Y:S01]  /*9200*/  SEL R36, R115, R142, !P1 ;  /* 0x0000008e73247207 */ /* 0x001fe20004800000 */
        /* <DEDUP_REMOVED lines=70> */
[C---:B------:R-:W-:Y:S01]  /*9670*/  IMAD.U32 R53, R50.reuse, 0x10000, RZ ;  /* 0x0001000032357824 */ /* 0x040fe200078e00ff */
        /* <DEDUP_REMOVED lines=42> */
.L_x_2716:
[----:B------:R-:W-:Y:S05]  /*9920*/  BSYNC B2 ;  /* 0x0000000000027941 */ /* 0x000fea0003800000 */
.L_x_2715:
        /* <DEDUP_REMOVED lines=13> */
.L_x_2710:
[----:B------:R-:W-:Y:S05]  /*9a00*/  BSYNC B1 ;  /* 0x0000000000017941 */ /* 0x000fea0003800000 */
.L_x_2709:
[----:B0--3--:R-:W-:Y:S02]  /*9a10*/  VIADD R37, R212, 0x40 ;  /* 0x00000040d4257836 */ /* 0x009fe40000000000 */
        /* <DEDUP_REMOVED lines=36> */
[----:B------:R-:W-:Y:S02]  /*9c60*/  SHF.R.U32.HI R72, RZ, 0x10, R73 ;  /* 0x00000010ff487819 */ /* 0x000fe40000011649 */
[----:B------:R-:W-:Y:S02]  /*9c70*/  PRMT R80, R160, 0x5432, R80 ;  /* 0x00005432a0507816 */ /* 0x000fe40000000050 */
[----:B------:R-:W-:-:S02]  /*9c80*/  PRMT R72, R158, 0x5432, R72 ;  /* 0x000054329e487816 */ /* 0x000fc40000000048 */
[--C-:B------:R-:W-:Y:S01]  /*9c90*/  SHF.R.U64 R49, R82, 0x10, R83.reuse ;  /* 0x0000001052317819 */ /* 0x100fe20000001253 */
[----:B------:R-:W-:Y:S01]  /*9ca0*/  IMAD.U32 R53, R80, 0x10000, RZ ;  /* 0x0001000050357824 */ /* 0x000fe200078e00ff */
[----:B------:R-:W-:Y:S01]  /*9cb0*/  SHF.R.U32.HI R82, RZ, 0x10, R83 ;  /* 0x00000010ff527819 */ /* 0x000fe20000011653 */
[----:B------:R-:W-:Y:S01]  /*9cc0*/  IMAD.U32 R50, R72, 0x10000, RZ ;  /* 0x0001000048327824 */ /* 0x000fe200078e00ff */
[----:B------:R-:W-:Y:S01]  /*9cd0*/  LOP3.LUT R80, R80, 0xffff0000, RZ, 0xc0, !PT ;  /* 0xffff000050507812 */ /* 0x000fe200078ec0ff */
[----:B------:R-:W-:Y:S01]  /*9ce0*/  FMUL.FTZ R51, R54, R53 ;  /* 0x0000003536337220 */ /* 0x000fe20000410000 */
[----:B------:R-:W-:Y:S02]  /*9cf0*/  LOP3.LUT R41, R41, 0xffff0000, RZ, 0xc0, !PT ;  /* 0xffff000029297812 */ /* 0x000fe400078ec0ff */
[----:B------:R-:W-:Y:S01]  /*9d00*/  SHF.R.U64 R45, R74, 0x10, R75 ;  /* 0x000000104a2d7819 */ /* 0x000fe2000000124b */
[-C--:B------:R-:W-:Y:S01]  /*9d10*/  FFMA.FTZ R51, R52, R50.reuse, -R51 ;  /* 0x0000003234337223 */ /* 0x080fe20000010833 */
[----:B------:R-:W-:Y:S01]  /*9d20*/  FMUL.FTZ R50, R54, R50 ;  /* 0x0000003236327220 */ /* 0x000fe20000410000 */
[----:B------:R-:W-:-:S02]  /*9d30*/  LOP3.LUT R72, R72, 0xffff0000, RZ, 0xc0, !PT ;  /* 0xffff000048487812 */ /* 0x000fc400078ec0ff */
[----:B------:R-:W-:Y:S01]  /*9d40*/  SHF.R.U32.HI R74, RZ, 0x10, R75 ;  /* 0x00000010ff4a7819 */ /* 0x000fe2000001164b */
[----:B------:R-:W-:Y:S01]  /*9d50*/  FFMA.FTZ R50, R52, R53, R50 ;  /* 0x0000003534327223 */ /* 0x000fe20000010032 */
[----:B------:R-:W-:Y:S01]  /*9d60*/  PRMT R82, R159, 0x5432, R82 ;  /* 0x000054329f527816 */ /* 0x000fe20000000052 */
[----:B------:R-:W-:Y:S01]  /*9d70*/  IMAD.U32 R53, R39, 0x10000, RZ ;  /* 0x0001000027357824 */ /* 0x000fe200078e00ff */
        /* <DEDUP_REMOVED lines=8> */
[----:B------:R-:W-:-:S02]  /*9e00*/  IMAD.U32 R52, R74, 0x10000, RZ ;  /* 0x000100004a347824 */ /* 0x000fc400078e00ff */
[----:B------:R-:W-:Y:S01]  /*9e10*/  FMUL.FTZ R56, R55, R54 ;  /* 0x0000003637387220 */ /* 0x000fe20000410000 */
[----:B------:R-:W-:Y:S02]  /*9e20*/  LOP3.LUT R43, R43, 0xffff0000, RZ, 0xc0, !PT ;  /* 0xffff00002b2b7812 */ /* 0x000fe400078ec0ff */
[----:B------:R-:W-:Y:S01]  /*9e30*/  LOP3.LUT R74, R74, 0xffff0000, RZ, 0xc0, !PT ;  /* 0xffff00004a4a7812 */ /* 0x000fe200078ec0ff */
[-C--:B------:R-:W-:Y:S01]  /*9e40*/  FFMA.FTZ R56, R53, R52.reuse, -R56 ;  /* 0x0000003435387223 */ /* 0x080fe20000010838 */
[----:B------:R-:W-:Y:S01]  /*9e50*/  FMUL.FTZ R52, R55, R52 ;  /* 0x0000003437347220 */ /* 0x000fe20000410000 */
[----:B------:R-:W-:Y:S02]  /*9e60*/  LOP3.LUT R39, R39, 0xffff0000, RZ, 0xc0, !PT ;  /* 0xffff000027277812 */ /* 0x000fe400078ec0ff */
[----:B------:R-:W-:Y:S01]  /*9e70*/  PRMT R48, R160, 0x5410, R48 ;  /* 0x00005410a0307816 */ /* 0x000fe20000000030 */
[----:B------:R-:W-:Y:S01]  /*9e80*/  FFMA.FTZ R53, R53, R54, R52 ;  /* 0x0000003635357223 */ /* 0x000fe20000010034 */
[C---:B------:R-:W-:Y:S01]  /*9e90*/  FMUL.FTZ R52, R43.reuse, R82 ;  /* 0x000000522b347220 */ /* 0x040fe20000410000 */
[----:B------:R-:W-:Y:S01]  /*9ea0*/  FMUL.FTZ R43, R43, R74 ;  /* 0x0000004a2b2b7220 */ /* 0x000fe20000410000 */
[----:B------:R-:W-:-:S02]  /*9eb0*/  PRMT R44, R158, 0x5410, R44 ;  /* 0x000054109e2c7816 */ /* 0x000fc4000000002c */
[----:B------:R-:W-:Y:S01]  /*9ec0*/  F2FP.BF16.F32.PACK_AB R37, R37, R51 ;  /* 0x000000332525723e */ /* 0x000fe200000010ff */
[----:B------:R-:W-:Y:S01]  /*9ed0*/  FFMA.FTZ R43, R39, R82, R43 ;  /* 0x00000052272b7223 */ /* 0x000fe2000001002b */
[----:B------:R-:W-:Y:S01]  /*9ee0*/  F2FP.BF16.F32.PACK_AB R41, R41, R50 ;  /* 0x000000322929723e */ /* 0x000fe200000010ff */
[----:B------:R-:W-:Y:S02]  /*9ef0*/  IMAD.U32 R51, R40, 0x10000, RZ ;  /* 0x0001000028337824 */ /* 0x000fe400078e00ff */
[----:B------:R-:W-:Y:S01]  /*9f00*/  FFMA.FTZ R52, R39, R74, -R52 ;  /* 0x0000004a27347223 */ /* 0x000fe20000010834 */
        /* <DEDUP_REMOVED lines=43> */
.L_x_2720:
[----:B------:R-:W-:Y:S05]  /*a1c0*/  BSYNC B2 ;  /* 0x0000000000027941 */ /* 0x000fea0003800000 */
.L_x_2719:
[----:B------:R-:W-:Y:S01]  /*a1d0*/  IADD3 R45, P3, P4, R96, R124, R13 ;  /* 0x0000007c602d7210 */ /* 0x000fe20007c7e00d */
[----:B------:R-:W-:-:S03]  /*a1e0*/  ULDC.64 UR4, c[0x0][0x208] ;  /* 0x0000820000047ab9 */ /* 0x000fc60000000a00 */
[----:B------:R-:W-:Y:S02]  /*a1f0*/  IADD3.X R48, R92, R46, R7, P3, P4 ;  /* 0x0000002e5c307210 */ /* 0x000fe40001fe8407 */
[----:B------:R-:W-:-:S04]  /*a200*/  LEA R44, P3, R45, R116, 0x1 ;  /* 0x000000742d2c7211 */ /* 0x000fc800078608ff */
[----:B------:R-:W-:Y:S02]  /*a210*/  LEA.HI.X R45, R45, R117, R48, 0x1, P3 ;  /* 0x000000752d2d7211 */ /* 0x000fe400018f0c30 */
[----:B------:R-:W-:-:S03]  /*a220*/  ISETP.GE.AND P3, PT, R47, R140, PT ;  /* 0x0000008c2f00720c */ /* 0x000fc60003f66270 */
[----:B--2---:R2:W-:Y:S10]  /*a230*/  STG.E.128 desc[UR4][R44.64], R36 ;  /* 0x000000242c007986 */ /* 0x0045f4000c101d04 */
[----:B--2---:R-:W-:-:S02]  /*a240*/  @!P3 SHF.R.S32.HI R37, RZ, 0x1f, R47 ;  /* 0x0000001fff25b819 */ /* 0x004fc4000001142f */
[----:B------:R-:W-:-:S04]  /*a250*/  @!P3 IADD3 R47, P4, P5, R96, R124, R47 ;  /* 0x0000007c602fb210 */ /* 0x000fc80007d9e02f */
[----:B------:R-:W-:Y:S02]  /*a260*/  @!P3 IADD3.X R37, R92, R46, R37, P4, P5 ;  /* 0x0000002e5c25b210 */ /* 0x000fe400027ea425 */
[----:B------:R-:W-:-:S04]  /*a270*/  @!P3 LEA R36, P4, R47, R116, 0x1 ;  /* 0x000000742f24b211 */ /* 0x000fc800078808ff */
[----:B------:R-:W-:-:S05]  /*a280*/  @!P3 LEA.HI.X R37, R47, R117, R37, 0x1, P4 ;  /* 0x000000752f25b211 */ /* 0x000fca00020f0c25 */
[----:B0-----:R0:W-:Y:S04]  /*a290*/  @!P3 STG.E.128 desc[UR4][R36.64], R40 ;  /* 0x000000282400b986 */ /* 0x0011e8000c101d04 */
.L_x_2718:
[----:B------:R-:W-:Y:S05]  /*a2a0*/  BSYNC B1 ;  /* 0x0000000000017941 */ /* 0x000fea0003800000 */
.L_x_2717:
[----:B------:R-:W-:-:S13]  /*a2b0*/  ISETP.NE.AND P3, PT, R10, RZ, PT ;  /* 0x000000ff0a00720c */ /* 0x000fda0003f65270 */
[----:B------:R-:W-:Y:S05]  /*a2c0*/  @!P3 BRA `(.L_x_2677) ;  /* 0x0000000c0018b947 */ /* 0x000fea0003800000 */
[----:B------:R-:W-:Y:S01]  /*a2d0*/  SEL R142, R115, R142, !P1 ;  /* 0x0000008e738e7207 */ /* 0x000fe20004800000 */
[----:B------:R-:W-:Y:S01]  /*a2e0*/  BSSY B1, `(.L_x_2721) ;  /* 0x0000073000017945 */ /* 0x000fe20003800000 */
[----:B------:R-:W-:Y:S02]  /*a2f0*/  SHF.R.U32.HI R38, RZ, 0x3, R222 ;  /* 0x00000003ff267819 */ /* 0x000fe400000116de */
[----:B0-----:R-:W-:Y:S02]  /*a300*/  SHF.R.S32.HI R36, RZ, 0x1f, R142 ;  /* 0x0000001fff247819 */ /* 0x001fe4000001148e */
        /* <DEDUP_REMOVED lines=10> */
[----:B------:R-:W-:Y:S02]  /*a3b0*/  IMAD.IADD R37, R37, 0x1, R36 ;  /* 0x0000000125257824 */ /* 0x000fe400078e0224 */
[C---:B------:R-:W-:Y:S02]  /*a3c0*/  IMAD R36, R17.reuse, 0x5000, R131 ;  /* 0x0000500011247824 */ /* 0x040fe400078e0283 */
        /* <DEDUP_REMOVED lines=19> */
[C---:B------:R-:W-:Y:S01]  /*a500*/  FMUL.FTZ R52, R51.reuse, R49 ;  /* 0x0000003133347220 */ /* 0x040fe20000410000 */
[----:B------:R-:W-:Y:S01]  /*a510*/  SHF.R.U64 R76, R76, 0x10, R77 ;  /* 0x000000104c4c7819 */ /* 0x000fe2000000124d */
[-C--:B------:R-:W-:Y:S01]  /*a520*/  FMUL.FTZ R51, R51, R45.reuse ;  /* 0x0000002d33337220 */ /* 0x080fe20000410000 */
[----:B------:R-:W-:Y:S01]  /*a530*/  SHF.R.U64 R68, R68, 0x10, R69 ;  /* 0x0000001044447819 */ /* 0x000fe20000001245 */
[----:B------:R-:W-:Y:S01]  /*a540*/  FFMA.FTZ R45, R44, R45, -R52 ;  /* 0x0000002d2c2d7223 */ /* 0x000fe20000010834 */
[----:B------:R-:W-:Y:S01]  /*a550*/  PRMT R76, R156, 0x5410, R76 ;  /* 0x000054109c4c7816 */ /* 0x000fe2000000004c */
[----:B------:R-:W-:Y:S01]  /*a560*/  FFMA.FTZ R44, R44, R49, R51 ;  /* 0x000000312c2c7223 */ /* 0x000fe20000010033 */
[----:B------:R-:W-:-:S02]  /*a570*/  LOP3.LUT R49, R41, 0xffff0000, RZ, 0xc0, !PT ;  /* 0xffff000029317812 */ /* 0x000fc400078ec0ff */
[----:B------:R-:W-:Y:S02]  /*a580*/  PRMT R68, R154, 0x5410, R68 ;  /* 0x000054109a447816 */ /* 0x000fe40000000044 */
[----:B------:R-:W-:Y:S01]  /*a590*/  SHF.R.U64 R78, R78, 0x10, R79 ;  /* 0x000000104e4e7819 */ /* 0x000fe2000000124f */
[C---:B------:R-:W-:Y:S01]  /*a5a0*/  FMUL.FTZ R41, R49.reuse, R48 ;  /* 0x0000003031297220 */ /* 0x040fe20000410000 */
[-C--:B------:R-:W-:Y:S01]  /*a5b0*/  FMUL.FTZ R49, R49, R50.reuse ;  /* 0x0000003231317220 */ /* 0x080fe20000410000 */
[----:B------:R-:W-:Y:S02]  /*a5c0*/  SHF.R.U64 R70, R70, 0x10, R71 ;  /* 0x0000001046467819 */ /* 0x000fe40000001247 */
[C---:B------:R-:W-:Y:S01]  /*a5d0*/  FFMA.FTZ R41, R37.reuse, R50, -R41 ;  /* 0x0000003225297223 */ /* 0x040fe20000010829 */
[----:B------:R-:W-:Y:S01]  /*a5e0*/  FFMA.FTZ R37, R37, R48, R49 ;  /* 0x0000003025257223 */ /* 0x000fe20000010031 */
[----:B------:R-:W-:Y:S01]  /*a5f0*/  SHF.R.U32.HI R49, RZ, 0x10, R79 ;  /* 0x00000010ff317819 */ /* 0x000fe2000001164f */
[----:B------:R-:W-:Y:S01]  /*a600*/  IMAD.U32 R50, R39, 0x10000, RZ ;  /* 0x0001000027327824 */ /* 0x000fe200078e00ff */
[----:B------:R-:W-:-:S02]  /*a610*/  SHF.R.U32.HI R48, RZ, 0x10, R71 ;  /* 0x00000010ff307819 */ /* 0x000fc40000011647 */
[----:B------:R-:W-:Y:S02]  /*a620*/  PRMT R49, R155, 0x5432, R49 ;  /* 0x000054329b317816 */ /* 0x000fe40000000031 */
[----:B------:R-:W-:Y:S02]  /*a630*/  PRMT R48, R153, 0x5432, R48 ;  /* 0x0000543299307816 */ /* 0x000fe40000000030 */
[----:B------:R-:W-:Y:S01]  /*a640*/  LOP3.LUT R39, R39, 0xffff0000, RZ, 0xc0, !PT ;  /* 0xffff000027277812 */ /* 0x000fe200078ec0ff */
[C---:B------:R-:W-:Y:S01]  /*a650*/  IMAD.U32 R51, R49.reuse, 0x10000, RZ ;  /* 0x0001000031337824 */ /* 0x040fe200078e00ff */
[----:B------:R-:W-:Y:S01]  /*a660*/  LOP3.LUT R49, R49, 0xffff0000, RZ, 0xc0, !PT ;  /* 0xffff000031317812 */ /* 0x000fe200078ec0ff */
[C---:B------:R-:W-:Y:S01]  /*a670*/  IMAD.U32 R52, R48.reuse, 0x10000, RZ ;  /* 0x0001000030347824 */ /* 0x040fe200078e00ff */
[----:B------:R-:W-:Y:S01]  /*a680*/  LOP3.LUT R48, R48, 0xffff0000, RZ, 0xc0, !PT ;  /* 0xffff000030307812 */ /* 0x000fe200078ec0ff */
[C---:B------:R-:W-:Y:S01]  /*a690*/  FMUL.FTZ R53, R54.reuse, R51 ;  /* 0x0000003336357220 */ /* 0x040fe20000410000 */
[----:B------:R-:W-:Y:S01]  /*a6a0*/  PRMT R78, R155, 0x5410, R78 ;  /* 0x000054109b4e7816 */ /* 0x000fe2000000004e */
[-C--:B------:R-:W-:Y:S01]  /*a6b0*/  FMUL.FTZ R54, R54, R52.reuse ;  /* 0x0000003436367220 */ /* 0x080fe20000410000 */
[----:B------:R-:W-:Y:S01]  /*a6c0*/  PRMT R70, R153, 0x5410, R70 ;  /* 0x0000541099467816 */ /* 0x000fe20000000046 */
[----:B------:R-:W-:Y:S01]  /*a6d0*/  FFMA.FTZ R53, R50, R52, -R53 ;  /* 0x0000003432357223 */ /* 0x000fe20000010835 */
[----:B------:R-:W-:-:S02]  /*a6e0*/  IMAD.U32 R52, R40, 0x10000, RZ ;  /* 0x0001000028347824 */ /* 0x000fc400078e00ff */
[----:B------:R-:W-:Y:S01]  /*a6f0*/  FFMA.FTZ R54, R50, R51, R54 ;  /* 0x0000003332367223 */ /* 0x000fe20000010036 */
[----:B------:R-:W-:Y:S02]  /*a700*/  LOP3.LUT R50, R43, 0xffff0000, RZ, 0xc0, !PT ;  /* 0xffff00002b327812 */ /* 0x000fe400078ec0ff */
[----:B------:R-:W-:Y:S02]  /*a710*/  LOP3.LUT R40, R40, 0xffff0000, RZ, 0xc0, !PT ;  /* 0xffff000028287812 */ /* 0x000fe400078ec0ff */
[----:B------:R-:W-:Y:S01]  /*a720*/  LOP3.LUT R42, R42, 0xffff0000, RZ, 0xc0, !PT ;  /* 0xffff00002a2a7812 */ /* 0x000fe200078ec0ff */
[C---:B------:R-:W-:Y:S01]  /*a730*/  FMUL.FTZ R43, R50.reuse, R49 ;  /* 0x00000031322b7220 */ /* 0x040fe20000410000 */
[-C--:B------:R-:W-:Y:S01]  /*a740*/  FMUL.FTZ R50, R50, R48.reuse ;  /* 0x0000003032327220 */ /* 0x080fe20000410000 */
[----:B------:R-:W-:Y:S02]  /*a750*/  F2FP.BF16.F32.PACK_AB R41, R41, R45 ;  /* 0x0000002d2929723e */ /* 0x000fe400000010ff */
[C---:B------:R-:W-:Y:S01]  /*a760*/  FFMA.FTZ R43, R39.reuse, R48, -R43 ;  /* 0x00000030272b7223 */ /* 0x040fe2000001082b */
[----:B------:R-:W-:Y:S01]  /*a770*/  FFMA.FTZ R50, R39, R49, R50 ;  /* 0x0000003127327223 */ /* 0x000fe20000010032 */
[C---:B------:R-:W-:Y:S01]  /*a780*/  IMAD.U32 R48, R76.reuse, 0x10000, RZ ;  /* 0x000100004c307824 */ /* 0x040fe200078e00ff */
[----:B------:R-:W-:Y:S01]  /*a790*/  LOP3.LUT R76, R76, 0xffff0000, RZ, 0xc0, !PT ;  /* 0xffff00004c4c7812 */ /* 0x000fe200078ec0ff */
[C---:B------:R-:W-:Y:S01]  /*a7a0*/  IMAD.U32 R49, R68.reuse, 0x10000, RZ ;  /* 0x0001000044317824 */ /* 0x040fe200078e00ff */
[----:B------:R-:W-:Y:S01]  /*a7b0*/  LOP3.LUT R68, R68, 0xffff0000, RZ, 0xc0, !PT ;  /* 0xffff000044447812 */ /* 0x000fe200078ec0ff */
[----:B------:R-:W-:Y:S01]  /*a7c0*/  FMUL.FTZ R51, R52, R48 ;  /* 0x0000003034337220 */ /* 0x000fe20000410000 */
[----:B------:R-:W-:-:S02]  /*a7d0*/  IMAD.U32 R39, R36, 0x10000, RZ ;  /* 0x0001000024277824 */ /* 0x000fc400078e00ff */
[-C--:B------:R-:W-:Y:S01]  /*a7e0*/  FMUL.FTZ R52, R52, R49.reuse ;  /* 0x0000003134347220 */ /* 0x080fe20000410000 */
[----:B------:R-:W-:Y:S01]  /*a7f0*/  LOP3.LUT R36, R36, 0xffff0000, RZ, 0xc0, !PT ;  /* 0xffff000024247812 */ /* 0x000fe200078ec0ff */
[C---:B------:R-:W-:Y:S02]  /*a800*/  FFMA.FTZ R51, R39.reuse, R49, -R51 ;  /* 0x0000003127337223 */ /* 0x040fe40000010833 */
        /* <DEDUP_REMOVED lines=16> */
[-C--:B------:R-:W-:Y:S01]  /*a910*/  FMUL.FTZ R42, R42, R70.reuse ;  /* 0x000000462a2a7220 */ /* 0x080fe20000410000 */
[----:B------:R-:W-:Y:S02]  /*a920*/  F2FP.BF16.F32.PACK_AB R39, R39, R51 ;  /* 0x000000332727723e */ /* 0x000fe400000010ff */
[C---:B------:R-:W-:Y:S01]  /*a930*/  FFMA.FTZ R36, R38.reuse, R70, -R36 ;  /* 0x0000004626247223 */ /* 0x040fe20000010824 */
[----:B------:R-:W-:Y:S01]  /*a940*/  F2FP.BF16.F32.PACK_AB R43, R43, R53 ;  /* 0x000000352b2b723e */ /* 0x000fe200000010ff */
[----:B------:R-:W-:Y:S01]  /*a950*/  FFMA.FTZ R42, R38, R78, R42 ;  /* 0x0000004e262a7223 */ /* 0x000fe2000001002a */
[----:B------:R-:W-:Y:S01]  /*a960*/  F2FP.BF16.F32.PACK_AB R44, R37, R44 ;  /* 0x0000002c252c723e */ /* 0x000fe200000010ff */
[----:B------:R-:W-:Y:S01]  /*a970*/  IMAD.MOV.U32 R37, RZ, RZ, R41 ;  /* 0x000000ffff257224 */ /* 0x000fe200078e0029 */
[----:B------:R-:W-:-:S02]  /*a980*/  F2FP.BF16.F32.PACK_AB R50, R50, R54 ;  /* 0x000000363232723e */ /* 0x000fc400000010ff */
[----:B------:R-:W-:Y:S01]  /*a990*/  F2FP.BF16.F32.PACK_AB R55, R36, R55 ;  /* 0x000000372437723e */ /* 0x000fe200000010ff */
[----:B------:R-:W-:Y:S01]  /*a9a0*/  IMAD.MOV.U32 R36, RZ, RZ, R39 ;  /* 0x000000ffff247224 */ /* 0x000fe200078e0027 */
[----:B------:R-:W-:Y:S01]  /*a9b0*/  F2FP.BF16.F32.PACK_AB R40, R40, R52 ;  /* 0x000000342828723e */ /* 0x000fe200000010ff */
[----:B------:R-:W-:Y:S01]  /*a9c0*/  IMAD.MOV.U32 R39, RZ, RZ, R43 ;  /* 0x000000ffff277224 */ /* 0x000fe200078e002b */
[----:B------:R-:W-:Y:S01]  /*a9d0*/  F2FP.BF16.F32.PACK_AB R42, R42, R56 ;  /* 0x000000382a2a723e */ /* 0x000fe200000010ff */
[----:B------:R-:W-:Y:S02]  /*a9e0*/  IMAD.MOV.U32 R41, RZ, RZ, R44 ;  /* 0x000000ffff297224 */ /* 0x000fe400078e002c */
[----:B------:R-:W-:Y:S02]  /*a9f0*/  IMAD.MOV.U32 R38, RZ, RZ, R55 ;  /* 0x000000ffff267224 */ /* 0x000fe400078e0037 */
[----:B------:R-:W-:-:S07]  /*aa00*/  IMAD.MOV.U32 R43, RZ, RZ, R50 ;  /* 0x000000ffff2b7224 */ /* 0x000fce00078e0032 */
.L_x_2722:
[----:B------:R-:W-:Y:S05]  /*aa10*/  BSYNC B1 ;  /* 0x0000000000017941 */ /* 0x000fea0003800000 */
.L_x_2721:
[----:B------:R-:W-:Y:S01]  /*aa20*/  IADD3 R45, P3, P4, R96, R124, R11 ;  /* 0x0000007c602d7210 */ /* 0x000fe20007c7e00b */
[----:B------:R-:W-:-:S03]  /*aa30*/  ULDC.64 UR4, c[0x0][0x208] ;  /* 0x0000820000047ab9 */ /* 0x000fc60000000a00 */
[----:B------:R-:W-:Y:S02]  /*aa40*/  IADD3.X R48, R92, R46, R6, P3, P4 ;  /* 0x0000002e5c307210 */ /* 0x000fe40001fe8406 */
[----:B------:R-:W-:-:S04]  /*aa50*/  LEA R44, P3, R45, R116, 0x1 ;  /* 0x000000742d2c7211 */ /* 0x000fc800078608ff */
[----:B------:R-:W-:Y:S02]  /*aa60*/  LEA.HI.X R45, R45, R117, R48, 0x1, P3 ;  /* 0x000000752d2d7211 */ /* 0x000fe400018f0c30 */
[----:B------:R-:W-:-:S03]  /*aa70*/  ISETP.GE.AND P3, PT, R47, R140, PT ;  /* 0x0000008c2f00720c */ /* 0x000fc60003f66270 */
        /* <DEDUP_REMOVED lines=10> */
.L_x_2634:
[----:B------:R-:W2:Y:S02]  /*ab20*/  LDL R36, [R1+0x5c] ;  /* 0x00005c0001247983 */ /* 0x000ea40000100800 */
[----:B--2---:R-:W-:-:S13]  /*ab30*/  R2UR UR4, R36 ;  /* 0x00000000240472ca */ /* 0x004fda00000e0000 */
[----:B------:R-:W-:-:S06]  /*ab40*/  UISETP.NE.AND UP0, UPT, UR4, 0x3, UPT ;  /* 0x000000030400788c */ /* 0x000fcc000bf05270 */
[----:B------:R-:W-:-:S13]  /*ab50*/  PLOP3.LUT P2, PT, PT, PT, UP0, 0x80, 0x0 ;  /* 0x000000000000781c */ /* 0x000fda0003f4f008 */
[----:B------:R-:W-:Y:S05]  /*ab60*/  @!P2 BRA `(.L_x_2723) ;  /* 0x000000000004a947 */ /* 0x000fea0003800000 */
[----:B------:R-:W-:Y:S01]  /*ab70*/  BPT.TRAP 0x1 ;  /* 0x000000040000795c */ /* 0x000fe20000300000 */
.L_x_2723:
        /* <DEDUP_REMOVED lines=8> */
.L_x_3069:
[----:B------:R-:W-:Y:S05]  /*ac00*/  BSYNC B1 ;  /* 0x0000000000017941 */ /* 0x000fea0003800000 */
.L_x_2724:
[----:B------:R-:W-:Y:S04]  /*ac10*/  BSSY B1, `(.L_x_2726) ;  /* 0x000000f000017945 */ /* 0x000fe80003800000 */
[----:B------:R-:W-:Y:S05]  /*ac20*/  @P4 BRA `(.L_x_2727) ;  /* 0x0000000000344947 */ /* 0x000fea0003800000 */
[----:B------:R-:W-:Y:S01]  /*ac30*/  ISETP.NE.AND P5, PT, R26, RZ, PT ;  /* 0x000000ff1a00720c */ /* 0x000fe20003fa5270 */
[----:B------:R-:W-:Y:S01]  /*ac40*/  ULDC.64 UR4, c[0x0][0x208] ;  /* 0x0000820000047ab9 */ /* 0x000fe20000000a00 */
[----:B------:R-:W-:Y:S02]  /*ac50*/  ISETP.NE.AND P4, PT, R10, RZ, PT ;  /* 0x000000ff0a00720c */ /* 0x000fe40003f85270 */
[----:B------:R-:W-:-:S09]  /*ac60*/  ISETP.NE.AND P3, PT, R9, RZ, PT ;  /* 0x000000ff0900720c */ /* 0x000fd20003f65270 */
[----:B------:R-:W2:Y:S04]  /*ac70*/  @P5 LDS.128 R36, [R4+0x24400] ;  /* 0x0244000004245984 */ /* 0x000ea80000000c00 */
[----:B0-----:R-:W0:Y:S04]  /*ac80*/  @P3 LDS.128 R40, [R4+0x29400] ;  /* 0x0294000004283984 */ /* 0x001e280000000c00 */
[----:B--2---:R-:W-:Y:S01]  /*ac90*/  @P5 STG.E.128 desc[UR4][R60.64], R36 ;  /* 0x000000243c005986 */ /* 0x004fe2000c101d04 */
[----:B------:R-:W-:-:S03]  /*aca0*/  ISETP.NE.AND P5, PT, R8, RZ, PT ;  /* 0x000000ff0800720c */ /* 0x000fc60003fa5270 */
[----:B------:R-:W2:Y:S04]  /*acb0*/  @P4 LDS.128 R36, [R4+0x26c00] ;  /* 0x026c000004244984 */ /* 0x000ea80000000c00 */
[----:B0-----:R-:W-:Y:S06]  /*acc0*/  @P3 STG.E.128 desc[UR4][R60.64+0x100], R40 ;  /* 0x000100283c003986 */ /* 0x001fec000c101d04 */
[----:B------:R-:W0:Y:S04]  /*acd0*/  @P5 LDS.128 R44, [R4+0x2bc00] ;  /* 0x02bc0000042c5984 */ /* 0x000e280000000c00 */
[----:B--2---:R2:W-:Y:S04]  /*ace0*/  @P4 STG.E.128 desc[UR4][R60.64+0x80], R36 ;  /* 0x000080243c004986 */ /* 0x0045e8000c101d04 */
[----:B0-----:R2:W-:Y:S02]  /*acf0*/  @P5 STG.E.128 desc[UR4][R60.64+0x180], R44 ;  /* 0x0001802c3c005986 */ /* 0x0015e4000c101d04 */
.L_x_2727:
[----:B------:R-:W-:Y:S05]  /*ad00*/  BSYNC B1 ;  /* 0x0000000000017941 */ /* 0x000fea0003800000 */
.L_x_2726:
[----:B--2---:R-:W-:Y:S01]  /*ad10*/  VIADD R36, R212, 0x20 ;  /* 0x00000020d4247836 */ /* 0x004fe20000000000 */
[----:B------:R-:W-:Y:S04]  /*ad20*/  BSSY B1, `(.L_x_2728) ;  /* 0x0000010000017945 */ /* 0x000fe80003800000 */
[----:B------:R-:W-:-:S13]  /*ad30*/  ISETP.GE.AND P3, PT, R36, R3, PT ;  /* 0x000000032400720c */ /* 0x000fda0003f66270 */
        /* <DEDUP_REMOVED lines=14> */
.L_x_2729:
[----:B------:R-:W-:Y:S05]  /*ae20*/  BSYNC B1 ;  /* 0x0000000000017941 */ /* 0x000fea0003800000 */
.L_x_2728:
[----:B--2---:R-:W-:-:S05]  /*ae30*/  VIADD R36, R212, 0x40 ;  /* 0x00000040d4247836 */ /* 0x004fca0000000000 */
        /* <DEDUP_REMOVED lines=15> */
.L_x_2677:
[----:B------:R-:W-:Y:S05]  /*af30*/  BSYNC B0 ;  /* 0x0000000000007941 */ /* 0x000fea0003800000 */
.L_x_2633:
[----:B01234-:R-:W0:Y:S01]  /*af40*/  S2R R36, SR_TID.X ;  /* 0x0000000000247919 */ /* 0x01fe220000002100 */
[----:B------:R-:W-:Y:S01]  /*af50*/  @!PT LDS RZ, [RZ] ;  /* 0x00000000fffff984 */ /* 0x000fe20000000800 */
[----:B------:R-:W-:Y:S01]  /*af60*/  @!PT LDS RZ, [RZ] ;  /* 0x00000000fffff984 */ /* 0x000fe20000000800 */
[----:B------:R-:W-:Y:S01]  /*af70*/  @!PT LDS RZ, [RZ] ;  /* 0x00000000fffff984 */ /* 0x000fe20000000800 */
[----:B------:R-:W-:Y:S01]  /*af80*/  @!PT LDS RZ, [RZ] ;  /* 0x00000000fffff984 */ /* 0x000fe20000000800 */
[----:B------:R1:W-:Y:S06]  /*af90*/  MEMBAR.ALL.CTA ;  /* 0x0000000000007992 */ /* 0x0003ec0000008000 */
[----:B-1----:R-:W1:Y:S01]  /*afa0*/  FENCE.VIEW.ASYNC.S ;  /* 0x00000000000073c6 */ /* 0x002e620000000000 */
[----:B------:R-:W-:Y:S05]  /*afb0*/  WARPSYNC.ALL ;  /* 0x0000000000007948 */ /* 0x000fea0003800000 */
[----:B------:R-:W-:Y:S01]  /*afc0*/  BSSY B0, `(.L_x_2730) ;  /* 0x0000009000007945 */ /* 0x000fe20003800000 */
[----:B0-----:R-:W-:Y:S01]  /*afd0*/  LOP3.LUT R36, R36, 0x7f, RZ, 0xc0, !PT ;  /* 0x0000007f24247812 */ /* 0x001fe200078ec0ff */
[----:B-1----:R0:W-:Y:S03]  /*afe0*/  BAR.SYNC.DEFER_BLOCKING R169, 0x80 ;  /* 0x000200a90000751d */ /* 0x0021e60000010000 */
[----:B------:R-:W-:-:S13]  /*aff0*/  ISETP.NE.AND P3, PT, R36, RZ, PT ;  /* 0x000000ff2400720c */ /* 0x000fda0003f65270 */
[----:B------:R-:W-:-:S05]  /*b000*/  @!P3 VIADD R36, R0, 0x388a0 ;  /* 0x000388a00024b836 */ /* 0x000fca0000000000 */
[----:B------:R-:W-:-:S04]  /*b010*/  @!P3 PRMT R36, RZ, 0x654, R36 ;  /* 0x00000654ff24b816 */ /* 0x000fc80000000024 */
[----:B------:R0:W-:Y:S01]  /*b020*/  @!P3 SYNCS.ARRIVE.TRANS64.RED.A1T0 RZ, [R36+URZ], RZ ;  /* 0x000000ff24ffb9a7 */ /* 0x0001e2000810043f */
[----:B------:R-:W-:Y:S05]  /*b030*/  @!P2 BRA `(.L_x_2731) ;  /* 0x000000000004a947 */ /* 0x000fea0003800000 */
[----:B------:R-:W-:Y:S01]  /*b040*/  BPT.TRAP 0x1 ;  /* 0x000000040000795c */ /* 0x000fe20000300000 */
.L_x_2731:
[----:B------:R-:W-:Y:S05]  /*b050*/  BSYNC B0 ;  /* 0x0000000000007941 */ /* 0x000fea0003800000 */
.L_x_2730:
[----:B------:R-:W1:Y:S01]  /*b060*/  SYNCS.PHASECHK.TRANS64.TRYWAIT P2, [R0+URZ+0x388b0], R114 ;  /* 0x0388b072000075a7 */ /* 0x000e62000804017f */
[----:B------:R-:W-:Y:S01]  /*b070*/  ULDC.64 UR4, c[0x0][0x318] ;  /* 0x0000c60000047ab9 */ /* 0x000fe20000000a00 */
[----:B------:R-:W-:Y:S01]  /*b080*/  ULDC.64 UR60, c[0x0][0x328] ;  /* 0x0000ca00003c7ab9 */ /* 0x000fe20000000a00 */
[----:B0-----:R-:W-:Y:S01]  /*b090*/  IMAD.U32 R36, RZ, RZ, UR5 ;  /* 0x00000005ff247e24 */ /* 0x001fe2000f8e00ff */
[----:B------:R-:W-:Y:S01]  /*b0a0*/  BSSY B0, `(.L_x_2732) ;  /* 0x0000007000007945 */ /* 0x000fe20003800000 */
[----:B------:R-:W-:Y:S01]  /*b0b0*/  IMAD.U32 R37, RZ, RZ, UR4 ;  /* 0x00000004ff257e24 */ /* 0x000fe2000f8e00ff */
[----:B------:R-:W-:Y:S01]  /*b0c0*/  ISETP.GE.AND P4, PT, R212, R3, PT ;  /* 0x00000003d400720c */ /* 0x000fe20003f86270 */
[----:B------:R-:W-:Y:S01]  /*b0d0*/  IMAD.WIDE R48, R24, 0x50, R112 ;  /* 0x0000005018307825 */ /* 0x000fe200078e0270 */
[----:B------:R0:W-:Y:S04]  /*b0e0*/  STL [R1+0x14], R36 ;  /* 0x0000142401007387 */ /* 0x0001e80000100800 */
[----:B------:R0:W-:Y:S02]  /*b0f0*/  STL [R1+0x58], R37 ;  /* 0x0000582501007387 */ /* 0x0001e40000100800 */
[----:B01----:R-:W-:Y:S05]  /*b100*/  @!P2 BRA `(.L_x_2733) ;  /* 0x0000028c0038a947 */ /* 0x003fea0003800000 */
.L_x_3070:
[----:B------:R-:W-:Y:S05]  /*b110*/  BSYNC B0 ;  /* 0x0000000000007941 */ /* 0x000fea0003800000 */
.L_x_2732:
[----:B------:R-:W-:Y:S04]  /*b120*/  BSSY B0, `(.L_x_2734) ;  /* 0x000001c000007945 */ /* 0x000fe80003800000 */
[----:B------:R-:W-:Y:S05]  /*b130*/  @P4 BRA `(.L_x_2735) ;  /* 0x0000000000684947 */ /* 0x000fea0003800000 */
[----:B------:R-:W2:Y:S01]  /*b140*/  LDL R37, [R1+0x58] ;  /* 0x0000580001257983 */ /* 0x000ea20000100800 */
[----:B------:R-:W-:-:S03]  /*b150*/  ULDC UR6, c[0x0][0x2f4] ;  /* 0x0000bd0000067ab9 */ /* 0x000fc60000000800 */
[----:B------:R-:W3:Y:S01]  /*b160*/  LDL R36, [R1+0x14] ;  /* 0x0000140001247983 */ /* 0x000ee20000100800 */
[----:B------:R-:W-:Y:S01]  /*b170*/  ISETP.GE.AND P5, PT, R18, UR6, PT ;  /* 0x0000000612007c0c */ /* 0x000fe2000bfa6270 */
[----:B------:R-:W-:Y:S01]  /*b180*/  IMAD R43, R49, UR60, RZ ;  /* 0x0000003c312b7c24 */ /* 0x000fe2000f8e02ff */
[----:B------:R-:W-:Y:S01]  /*b190*/  ISETP.GE.AND P4, PT, R213, UR6, PT ;  /* 0x00000006d5007c0c */ /* 0x000fe2000bf86270 */
[----:B------:R-:W-:Y:S02]  /*b1a0*/  IMAD.MOV.U32 R40, RZ, RZ, R94 ;  /* 0x000000ffff287224 */ /* 0x000fe400078e005e */
[----:B------:R-:W-:Y:S02]  /*b1b0*/  IMAD.MOV.U32 R41, RZ, RZ, R5 ;  /* 0x000000ffff297224 */ /* 0x000fe400078e0005 */
[C---:B------:R-:W-:Y:S02]  /*b1c0*/  IMAD R43, R48.reuse, UR61, R43 ;  /* 0x0000003d302b7c24 */ /* 0x040fe4000f8e022b */
[----:B------:R-:W-:-:S04]  /*b1d0*/  IMAD.WIDE.U32 R40, R48, UR60, R40 ;  /* 0x0000003c30287c25 */ /* 0x000fc8000f8e0028 */
[----:B------:R-:W-:Y:S01]  /*b1e0*/  IMAD.IADD R41, R41, 0x1, R43 ;  /* 0x0000000129297824 */ /* 0x000fe200078e022b */
[----:B--2---:R-:W-:Y:S02]  /*b1f0*/  R2UR UR4, R37 ;  /* 0x00000000250472ca */ /* 0x004fe400000e0000 */
[----:B---3--:R-:W-:Y:S02]  /*b200*/  R2UR UR7, R36 ;  /* 0x00000000240772ca */ /* 0x008fe400000e0000 */
[----:B------:R-:W1:Y:S09]  /*b210*/  @!P5 LDS.128 R36, [R4+0x400] ;  /* 0x000400000424d984 */ /* 0x000e720000000c00 */
[----:B------:R-:W-:Y:S01]  /*b220*/  LEA R50, P2, R40, UR4, 0x1 ;  /* 0x0000000428327c11 */ /* 0x000fe2000f8408ff */
[----:B------:R-:W-:-:S03]  /*b230*/  ULDC.64 UR4, c[0x0][0x208] ;  /* 0x0000820000047ab9 */ /* 0x000fc60000000a00 */
[----:B------:R-:W-:Y:S02]  /*b240*/  LEA.HI.X R51, R40, UR7, R41, 0x1, P2 ;  /* 0x0000000728337c11 */ /* 0x000fe400090f0c29 */
[----:B------:R-:W-:-:S13]  /*b250*/  ISETP.GE.AND P2, PT, R220, UR6, PT ;  /* 0x00000006dc007c0c */ /* 0x000fda000bf46270 */
[----:B------:R-:W2:Y:S04]  /*b260*/  @!P2 LDS.128 R40, [R4+0x5400] ;  /* 0x005400000428a984 */ /* 0x000ea80000000c00 */
[----:B-1----:R-:W-:Y:S01]  /*b270*/  @!P5 STG.E.128 desc[UR4][R50.64], R36 ;  /* 0x000000243200d986 */ /* 0x002fe2000c101d04 */
[----:B------:R-:W-:-:S03]  /*b280*/  ISETP.GE.AND P5, PT, R221, UR6, PT ;  /* 0x00000006dd007c0c */ /* 0x000fc6000bfa6270 */
[----:B------:R-:W1:Y:S10]  /*b290*/  @!P4 LDS.128 R36, [R4+0x2c00] ;  /* 0x002c00000424c984 */ /* 0x000e740000000c00 */
[----:B------:R-:W3:Y:S04]  /*b2a0*/  @!P5 LDS.128 R44, [R4+0x7c00] ;  /* 0x007c0000042cd984 */ /* 0x000ee80000000c00 */
[----:B--2---:R2:W-:Y:S04]  /*b2b0*/  @!P2 STG.E.128 desc[UR4][R50.64+0x100], R40 ;  /* 0x000100283200a986 */ /* 0x0045e8000c101d04 */
[----:B-1----:R2:W-:Y:S04]  /*b2c0*/  @!P4 STG.E.128 desc[UR4][R50.64+0x80], R36 ;  /* 0x000080243200c986 */ /* 0x0025e8000c101d04 */
[----:B---3--:R2:W-:Y:S02]  /*b2d0*/  @!P5 STG.E.128 desc[UR4][R50.64+0x180], R44 ;  /* 0x0001802c3200d986 */ /* 0x0085e4000c101d04 */
.L_x_2735:
[----:B------:R-:W-:Y:S05]  /*b2e0*/  BSYNC B0 ;  /* 0x0000000000007941 */ /* 0x000fea0003800000 */
.L_x_2734:
[----:B--2---:R-:W2:Y:S04]  /*b2f0*/  LDL R38, [R1+0x58] ;  /* 0x0000580001267983 */ /* 0x004ea80000100800 */
[----:B------:R-:W3:Y:S01]  /*b300*/  LDL R37, [R1+0x14] ;  /* 0x0000140001257983 */ /* 0x000ee20000100800 */
[----:B------:R-:W-:Y:S01]  /*b310*/  VIADD R36, R212, 0x20 ;  /* 0x00000020d4247836 */ /* 0x000fe20000000000 */
[----:B------:R-:W-:Y:S04]  /*b320*/  BSSY B0, `(.L_x_2736) ;  /* 0x000001f000007945 */ /* 0x000fe80003800000 */
[----:B------:R-:W-:Y:S01]  /*b330*/  ISETP.GE.AND P2, PT, R36, R3, PT ;  /* 0x000000032400720c */ /* 0x000fe20003f46270 */
[----:B--2---:R-:W-:-:S02]  /*b340*/  IMAD.MOV.U32 R53, RZ, RZ, R38 ;  /* 0x000000ffff357224 */ /* 0x004fc400078e0026 */
[----:B---3--:R-:W-:-:S10]  /*b350*/  IMAD.MOV.U32 R52, RZ, RZ, R37 ;  /* 0x000000ffff347224 */ /* 0x008fd400078e0025 */
[----:B------:R-:W-:Y:S05]  /*b360*/  @P2 BRA `(.L_x_2737) ;  /* 0x0000000000682947 */ /* 0x000fea0003800000 */
[----:B------:R-:W-:Y:S01]  /*b370*/  ULDC UR6, c[0x0][0x2f4] ;  /* 0x0000bd0000067ab9 */ /* 0x000fe20000000800 */
[----:B------:R-:W-:Y:S01]  /*b380*/  IADD3 R43, P4, R48, 0x20, RZ ;  /* 0x00000020302b7810 */ /* 0x000fe20007f9e0ff */
[----:B------:R-:W-:Y:S01]  /*b390*/  IMAD.MOV.U32 R41, RZ, RZ, R5 ;  /* 0x000000ffff297224 */ /* 0x000fe200078e0005 */
[----:B------:R-:W-:Y:S02]  /*b3a0*/  ISETP.GE.AND P2, PT, R18, UR6, PT ;  /* 0x0000000612007c0c */ /* 0x000fe4000bf46270 */
[----:B------:R-:W-:Y:S01]  /*b3b0*/  R2UR UR4, R53 ;  /* 0x00000000350472ca */ /* 0x000fe200000e0000 */
[----:B------:R-:W-:Y:S01]  /*b3c0*/  IMAD.X R40, RZ, RZ, R49, P4 ;  /* 0x000000ffff287224 */ /* 0x000fe200020e0631 */
[----:B------:R-:W-:Y:S02]  /*b3d0*/  R2UR UR7, R52 ;  /* 0x00000000340772ca */ /* 0x000fe400000e0000 */
[----:B------:R-:W-:Y:S01]  /*b3e0*/  ISETP.GE.AND P5, PT, R213, UR6, PT ;  /* 0x00000006d5007c0c */ /* 0x000fe2000bfa6270 */
[----:B------:R-:W-:-:S02]  /*b3f0*/  IMAD R42, R40, UR60, RZ ;  /* 0x0000003c282a7c24 */ /* 0x000fc4000f8e02ff */
[----:B------:R-:W-:-:S04]  /*b400*/  IMAD.MOV.U32 R40, RZ, RZ, R94 ;  /* 0x000000ffff287224 */ /* 0x000fc800078e005e */
[----:B------:R-:W1:Y:S01]  /*b410*/  @!P2 LDS.128 R36, [R4+0x1400] ;  /* 0x001400000424a984 */ /* 0x000e620000000c00 */
[----:B------:R-:W-:-:S04]  /*b420*/  IMAD.WIDE.U32 R40, R43, UR60, R40 ;  /* 0x0000003c2b287c25 */ /* 0x000fc8000f8e0028 */
[----:B------:R-:W-:Y:S01]  /*b430*/  IMAD R43, R43, UR61, R42 ;  /* 0x0000003d2b2b7c24 */ /* 0x000fe2000f8e022a */
[----:B------:R-:W-:Y:S01]  /*b440*/  LEA R50, P4, R40, UR4, 0x1 ;  /* 0x0000000428327c11 */ /* 0x000fe2000f8808ff */
[----:B------:R-:W-:Y:S02]  /*b450*/  ULDC.64 UR4, c[0x0][0x208] ;  /* 0x0000820000047ab9 */ /* 0x000fe40000000a00 */
[----:B------:R-:W-:-:S05]  /*b460*/  IMAD.IADD R41, R41, 0x1, R43 ;  /* 0x0000000129297824 */ /* 0x000fca00078e022b */
        /* <DEDUP_REMOVED lines=10> */
.L_x_2737:
[----:B------:R-:W-:Y:S05]  /*b510*/  BSYNC B0 ;  /* 0x0000000000007941 */ /* 0x000fea0003800000 */
.L_x_2736:
[----:B--2---:R-:W-:Y:S01]  /*b520*/  VIADD R36, R212, 0x40 ;  /* 0x00000040d4247836 */ /* 0x004fe20000000000 */
[----:B------:R-:W-:Y:S04]  /*b530*/  BSSY B0, `(.L_x_2738) ;  /* 0x000001d000007945 */ /* 0x000fe80003800000 */
[----:B------:R-:W-:-:S13]  /*b540*/  ISETP.GE.AND P2, PT, R36, R3, PT ;  /* 0x000000032400720c */ /* 0x000fda0003f46270 */
[----:B------:R-:W-:Y:S05]  /*b550*/  @P2 BRA `(.L_x_2739) ;  /* 0x0000000000682947 */ /* 0x000fea0003800000 */
[----:B------:R-:W-:Y:S01]  /*b560*/  ULDC UR6, c[0x0][0x2f4] ;  /* 0x0000bd0000067ab9 */ /* 0x000fe20000000800 */
[----:B------:R-:W-:Y:S01]  /*b570*/  IADD3 R3, P4, R48, 0x40, RZ ;  /* 0x0000004030037810 */ /* 0x000fe20007f9e0ff */
[----:B------:R-:W-:Y:S01]  /*b580*/  IMAD.MOV.U32 R40, RZ, RZ, R94 ;  /* 0x000000ffff287224 */ /* 0x000fe200078e005e */
[----:B------:R-:W-:Y:S01]  /*b590*/  ISETP.GE.AND P2, PT, R18, UR6, PT ;  /* 0x0000000612007c0c */ /* 0x000fe2000bf46270 */
[----:B------:R-:W-:Y:S01]  /*b5a0*/  IMAD.MOV.U32 R41, RZ, RZ, R5 ;  /* 0x000000ffff297224 */ /* 0x000fe200078e0005 */
[----:B------:R-:W-:Y:S01]  /*b5b0*/  R2UR UR4, R53 ;  /* 0x00000000350472ca */ /* 0x000fe200000e0000 */
[----:B------:R-:W-:Y:S01]  /*b5c0*/  IMAD.X R48, RZ, RZ, R49, P4 ;  /* 0x000000ffff307224 */ /* 0x000fe200020e0631 */
[----:B------:R-:W-:Y:S01]  /*b5d0*/  R2UR UR7, R52 ;  /* 0x00000000340772ca */ /* 0x000fe200000e0000 */
[----:B------:R-:W-:Y:S01]  /*b5e0*/  IMAD.WIDE.U32 R40, R3, UR60, R40 ;  /* 0x0000003c03287c25 */ /* 0x000fe2000f8e0028 */
[----:B------:R-:W-:-:S03]  /*b5f0*/  ISETP.GE.AND P5, PT, R213, UR6, PT ;  /* 0x00000006d5007c0c */ /* 0x000fc6000bfa6270 */
[----:B------:R-:W-:-:S04]  /*b600*/  IMAD R48, R48, UR60, RZ ;  /* 0x0000003c30307c24 */ /* 0x000fc8000f8e02ff */
[----:B------:R-:W1:Y:S01]  /*b610*/  @!P2 LDS.128 R36, [R4+0x2400] ;  /* 0x002400000424a984 */ /* 0x000e620000000c00 */
[----:B------:R-:W-:Y:S01]  /*b620*/  IMAD R3, R3, UR61, R48 ;  /* 0x0000003d03037c24 */ /* 0x000fe2000f8e0230 */
[----:B------:R-:W-:Y:S01]  /*b630*/  LEA R48, P4, R40, UR4, 0x1 ;  /* 0x0000000428307c11 */ /* 0x000fe2000f8808ff */
[----:B------:R-:W-:Y:S02]  /*b640*/  ULDC.64 UR4, c[0x0][0x208] ;  /* 0x0000820000047ab9 */ /* 0x000fe40000000a00 */
[----:B------:R-:W-:-:S05]  /*b650*/  IMAD.IADD R3, R41, 0x1, R3 ;  /* 0x0000000129037824 */ /* 0x000fca00078e0203 */
[----:B------:R-:W-:Y:S02]  /*b660*/  LEA.HI.X R49, R40, UR7, R3, 0x1, P4 ;  /* 0x0000000728317c11 */ /* 0x000fe4000a0f0c03 */
[----:B------:R-:W-:Y:S01]  /*b670*/  ISETP.GE.AND P4, PT, R220, UR6, PT ;  /* 0x00000006dc007c0c */ /* 0x000fe2000bf86270 */
[----:B------:R-:W2:Y:S04]  /*b680*/  @!P5 LDS.128 R40, [R4+0x4c00] ;  /* 0x004c00000428d984 */ /* 0x000ea80000000c00 */
[----:B-1----:R-:W-:Y:S01]  /*b690*/  @!P2 STG.E.128 desc[UR4][R48.64], R36 ;  /* 0x000000243000a986 */ /* 0x002fe2000c101d04 */
[----:B------:R-:W-:-:S07]  /*b6a0*/  ISETP.GE.AND P2, PT, R221, UR6, PT ;  /* 0x00000006dd007c0c */ /* 0x000fce000bf46270 */
[----:B------:R-:W1:Y:S04]  /*b6b0*/  @!P4 LDS.128 R36, [R4+0x7400] ;  /* 0x007400000424c984 */ /* 0x000e680000000c00 */
[----:B--2---:R-:W-:Y:S04]  /*b6c0*/  @!P5 STG.E.128 desc[UR4][R48.64+0x80], R40 ;  /* 0x000080283000d986 */ /* 0x004fe8000c101d04 */
[----:B------:R-:W2:Y:S04]  /*b6d0*/  @!P2 LDS.128 R44, [R4+0x9c00] ;  /* 0x009c0000042ca984 */ /* 0x000ea80000000c00 */
[----:B-1----:R1:W-:Y:S04]  /*b6e0*/  @!P4 STG.E.128 desc[UR4][R48.64+0x100], R36 ;  /* 0x000100243000c986 */ /* 0x0023e8000c101d04 */
[----:B--2---:R1:W-:Y:S02]  /*b6f0*/  @!P2 STG.E.128 desc[UR4][R48.64+0x180], R44 ;  /* 0x0001802c3000a986 */ /* 0x0043e4000c101d04 */
.L_x_2739:
[----:B------:R-:W-:Y:S05]  /*b700*/  BSYNC B0 ;  /* 0x0000000000007941 */ /* 0x000fea0003800000 */
.L_x_2738:
[----:B------:R-:W2:Y:S01]  /*b710*/  LDL R3, [R1+0x10] ;  /* 0x0000100001037983 */ /* 0x000ea20000100800 */
[----:B0-----:R-:W-:Y:S01]  /*b720*/  @!P3 VIADD R0, R0, 0x388c0 ;  /* 0x000388c00000b836 */ /* 0x001fe20000000000 */
[----:B------:R-:W-:Y:S01]  /*b730*/  PLOP3.LUT P2, PT, PT, PT, PT, 0x8, 0x0 ;  /* 0x000000000000781c */ /* 0x000fe20003f4e170 */
[----:B------:R-:W-:Y:S01]  /*b740*/  VIADD R17, R17, 0x1 ;  /* 0x0000000111117836 */ /* 0x000fe20000000000 */
[----:B------:R-:W-:Y:S01]  /*b750*/  @!PT LDS RZ, [RZ] ;  /* 0x00000000fffff984 */ /* 0x000fe20000000800 */
[----:B------:R-:W-:Y:S01]  /*b760*/  @!PT LDS RZ, [RZ] ;  /* 0x00000000fffff984 */ /* 0x000fe20000000800 */
[----:B------:R-:W-:Y:S01]  /*b770*/  @!PT LDS RZ, [RZ] ;  /* 0x00000000fffff984 */ /* 0x000fe20000000800 */
[----:B------:R-:W-:Y:S01]  /*b780*/  @!PT LDS RZ, [RZ] ;  /* 0x00000000fffff984 */ /* 0x000fe20000000800 */
[----:B------:R0:W-:Y:S06]  /*b790*/  MEMBAR.ALL.CTA ;  /* 0x0000000000007992 */ /* 0x0001ec0000008000 */
[----:B0-----:R-:W0:Y:S01]  /*b7a0*/  FENCE.VIEW.ASYNC.S ;  /* 0x00000000000073c6 */ /* 0x001e220000000000 */
[----:B------:R-:W-:Y:S01]  /*b7b0*/  @!P3 PRMT R0, RZ, 0x654, R0 ;  /* 0x00000654ff00b816 */ /* 0x000fe20000000000 */
[----:B0-----:R0:W-:Y:S06]  /*b7c0*/  BAR.SYNC.DEFER_BLOCKING R169, 0x80 ;  /* 0x000200a90000751d */ /* 0x0011ec0000010000 */
[----:B------:R3:W-:Y:S01]  /*b7d0*/  @!P3 SYNCS.ARRIVE.TRANS64.RED.A1T0 RZ, [R0+URZ], RZ ;  /* 0x000000ff00ffb9a7 */ /* 0x0007e2000810043f */
[----:B------:R-:W-:-:S04]  /*b7e0*/  ISETP.NE.AND P3, PT, R17, 0x2, PT ;  /* 0x000000021100780c */ /* 0x000fc80003f65270 */
[----:B------:R-:W-:Y:S02]  /*b7f0*/  SEL R17, R17, RZ, P3 ;  /* 0x000000ff11117207 */ /* 0x000fe40001800000 */
[----:B---3--:R-:W-:-:S04]  /*b800*/  SEL R0, RZ, 0x1, P3 ;  /* 0x00000001ff007807 */ /* 0x008fc80001800000 */
[----:B------:R-:W-:Y:S02]  /*b810*/  LOP3.LUT R219, R219, R0, RZ, 0x3c, !PT ;  /* 0x00000000dbdb7212 */ /* 0x000fe400078e3cff */
[----:B--2---:R-:W-:-:S13]  /*b820*/  LOP3.LUT P4, RZ, R3, 0x2, RZ, 0xc0, !PT ;  /* 0x0000000203ff7812 */ /* 0x004fda000788c0ff */
[----:B0-----:R-:W-:Y:S05]  /*b830*/  @P4 BRA `(.L_x_2740) ;  /* 0xffffff7400ac4947 */ /* 0x001fea000383ffff */
.L_x_2628:
[----:B------:R-:W0:Y:S01]  /*b840*/  LDC R0, c[0x0][0x448] ;  /* 0x00011200ff007b82 */ /* 0x000e220000000800 */
[----:B------:R-:W-:Y:S01]  /*b850*/  BSSY B0, `(.L_x_2741) ;  /* 0x0000011000007945 */ /* 0x000fe20003800000 */
[----:B0-----:R-:W-:Y:S01]  /*b860*/  ISETP.NE.AND P0, PT, R0, 0x1, PT ;  /* 0x000000010000780c */ /* 0x001fe20003f05270 */
[----:B------:R-:W-:-:S12]  /*b870*/  VIADD R0, R231, 0x7f ;  /* 0x0000007fe7007836 */ /* 0x000fd80000000000 */
[----:B------:R-:W0:Y:S08]  /*b880*/  @P0 LDC R3, c[0x0][0x44c] ;  /* 0x00011300ff030b82 */ /* 0x000e300000000800 */
[----:B------:R-:W2:Y:S01]  /*b890*/  @P0 LDC R2, c[0x0][0x450] ;  /* 0x00011400ff020b82 */ /* 0x000ea20000000800 */
[----:B0-----:R-:W-:-:S05]  /*b8a0*/  @P0 IMAD.HI.U32 R3, R0, R3, RZ ;  /* 0x0000000300030227 */ /* 0x001fca00078e00ff */
[----:B--2---:R-:W-:Y:S01]  /*b8b0*/  @P0 SHF.R.U32.HI R0, RZ, R2, R3 ;  /* 0x00000002ff000219 */ /* 0x004fe20000011603 */
[----:B------:R-:W-:-:S04]  /*b8c0*/  IMAD.MOV.U32 R2, RZ, RZ, RZ ;  /* 0x000000ffff027224 */ /* 0x000fc800078e00ff */
[----:B------:R-:W-:-:S04]  /*b8d0*/  IMAD.IADD R0, R143, 0x1, R0 ;  /* 0x000000018f007824 */ /* 0x000fc800078e0200 */
[----:B------:R-:W-:-:S05]  /*b8e0*/  IMAD.HI R0, R0, 0x66666667, RZ ;  /* 0x6666666700007827 */ /* 0x000fca00078e02ff */
[----:B------:R-:W-:-:S04]  /*b8f0*/  SHF.R.U32.HI R3, RZ, 0x1f, R0 ;  /* 0x0000001fff037819 */ /* 0x000fc80000011600 */
[----:B------:R-:W-:-:S04]  /*b900*/  LEA.HI.SX32 R3, R0, R3, 0x1b ;  /* 0x0000000300037211 */ /* 0x000fc800078fdaff */
[----:B------:R-:W-:-:S04]  /*b910*/  VIMNMX R144, R144, R3, PT ;  /* 0x0000000390907248 */ /* 0x000fc80003fe0100 */
[----:B------:R-:W-:Y:S01]  /*b920*/  ISETP.GE.AND P0, PT, R144, 0x1, PT ;  /* 0x000000019000780c */ /* 0x000fe20003f06270 */
[----:B------:R-:W-:-:S12]  /*b930*/  @P2 BRA `(.L_x_2742) ;  /* 0x0000000000082947 */ /* 0x000fd80003800000 */
[----:B------:R-:W0:Y:S02]  /*b940*/  FENCE.VIEW.ASYNC.G ;  /* 0x00000000000073c6 */ /* 0x000e240000000100 */
[----:B0-----:R-:W-:Y:S06]  /*b950*/  BAR.ARV 0xc, 0x180 ;  /* 0x0306000000007b1d */ /* 0x001fec0000002000 */
.L_x_2742:
[----:B------:R-:W-:Y:S05]  /*b960*/  BSYNC B0 ;  /* 0x0000000000007941 */ /* 0x000fea0003800000 */
.L_x_2741:
[----:B------:R-:W-:Y:S04]  /*b970*/  BSSY B0, `(.L_x_2743) ;  /* 0x0000021000007945 */ /* 0x000fe80003800000 */
        /* <DEDUP_REMOVED lines=14> */
[----:B------:R0:W2:Y:S01]  /*ba60*/  F2I.FTZ.U32.TRUNC.NTZ R3, R2 ;  /* 0x0000000200037305 */ /* 0x0000a2000021f000 */
[----:B------:R-:W-:Y:S01]  /*ba70*/  ISETP.GE.AND P2, PT, R0, RZ, PT ;  /* 0x000000ff0000720c */ /* 0x000fe20003f46270 */
[----:B0-----:R-:W-:Y:S02]  /*ba80*/  IMAD.MOV.U32 R2, RZ, RZ, RZ ;  /* 0x000000ffff027224 */ /* 0x001fe400078e00ff */
        /* <DEDUP_REMOVED lines=15> */
.L_x_2744:
[----:B------:R-:W-:Y:S05]  /*bb80*/  BSYNC B0 ;  /* 0x0000000000007941 */ /* 0x000fea0003800000 */
.L_x_2743:
[----:B------:R-:W2:Y:S01]  /*bb90*/  LDL R0, [R1+0x88] ;  /* 0x0000880001007983 */ /* 0x000ea20000100800 */
[----:B------:R-:W-:Y:S01]  /*bba0*/  PLOP3.LUT P0, PT, PT, PT, PT, 0x80, 0x0 ;  /* 0x000000000000781c */ /* 0x000fe20003f0f070 */
[----:B------:R-:W-:Y:S01]  /*bbb0*/  IMAD.MOV.U32 R153, RZ, RZ, RZ ;  /* 0x000000ffff997224 */ /* 0x000fe200078e00ff */
[----:B------:R-:W-:Y:S01]  /*bbc0*/  CS2R R150, SRZ ;  /* 0x0000000000967805 */ /* 0x000fe2000001ff00 */
[----:B------:R-:W-:Y:S01]  /*bbd0*/  IMAD.MOV.U32 R154, RZ, RZ, RZ ;  /* 0x000000ffff9a7224 */ /* 0x000fe200078e00ff */
        /* <DEDUP_REMOVED lines=49> */
[----:B-1----:R-:W-:Y:S02]  /*bef0*/  CS2R R48, SRZ ;  /* 0x0000000000307805 */ /* 0x002fe4000001ff00 */
        /* <DEDUP_REMOVED lines=17> */
[----:B------:R-:W2:Y:S02]  /*c010*/  LDL R0, [R1+0x90] ;  /* 0x0000900001007983 */ /* 0x000ea40000100800 */
[----:B--2---:R-:W-:Y:S02]  /*c020*/  R2UR UR4, R0 ;  /* 0x00000000000472ca */ /* 0x004fe400000e0000 */
[----:B------:R-:W0:Y:S11]  /*c030*/  S2R R0, SR_TID.X ;  /* 0x0000000000007919 */ /* 0x000e360000002100 */
[----:B------:R-:W-:-:S06]  /*c040*/  ULOP3.LUT UP0, URZ, UR4, 0x9f, URZ, 0xc0, !UPT ;  /* 0x0000009f043f7892 */ /* 0x000fcc000f80c03f */
[----:B------:R-:W-:Y:S01]  /*c050*/  PLOP3.LUT P0, PT, PT, PT, UP0, 0x80, 0x0 ;  /* 0x000000000000781c */ /* 0x000fe20003f0f008 */
[----:B0-----:R-:W-:-:S05]  /*c060*/  VIADD R0, R0, 0xffffff80 ;  /* 0xffffff8000007836 */ /* 0x001fca0000000000 */
[----:B------:R-:W-:-:S04]  /*c070*/  SHF.R.S32.HI R3, RZ, 0x1f, R0 ;  /* 0x0000001fff037819 */ /* 0x000fc80000011400 */
[----:B------:R-:W-:-:S04]  /*c080*/  LEA.HI R3, R3, R0, RZ, 0x7 ;  /* 0x0000000003037211 */ /* 0x000fc800078f38ff */
[----:B------:R-:W-:-:S06]  /*c090*/  SHF.R.S32.HI R0, RZ, 0x7, R3 ;  /* 0x00000007ff007819 */ /* 0x000fcc0000011403 */
[----:B------:R-:W0:Y:S02]  /*c0a0*/  SHFL.IDX PT, R0, R0, RZ, 0x1f ;  /* 0x00001fff00007589 */ /* 0x000e2400000e0000 */
        /* <DEDUP_REMOVED lines=23> */
.L_x_2746:
        /* <DEDUP_REMOVED lines=13> */
.L_x_2750:
[----:B-1----:R1:W2:Y:S02]  /*c2f0*/  SYNCS.PHASECHK.TRANS64.TRYWAIT P0, [R16+URZ+0x38800], R3 ;  /* 0x03880003100075a7 */ /* 0x0022a4000800017f */
[----:B--2---:R-:W-:Y:S05]  /*c300*/  @!P0 NANOSLEEP.SYNCS 0x989680 ;  /* 0x009896800000895d */ /* 0x004fea0003900000 */
[----:B------:R-:W2:Y:S02]  /*c310*/  @!P0 SYNCS.PHASECHK.TRANS64 P0, [R16+URZ+0x38800], R3 ;  /* 0x03880003100085a7 */ /* 0x000ea4000800007f */
[----:B--2---:R-:W-:Y:S05]  /*c320*/  @!P0 BRA `(.L_x_2750) ;  /* 0xfffffffc00f08947 */ /* 0x004fea000383ffff */
.L_x_2749:
[----:B------:R-:W-:Y:S05]  /*c330*/  BSYNC B0 ;  /* 0x0000000000007941 */ /* 0x000fea0003800000 */
.L_x_2748:
[----:B------:R-:W-:Y:S05]  /*c340*/  BRA `(.L_x_2751) ;  /* 0x0000009c00687947 */ /* 0x000fea0003800000 */
.L_x_2747:
[----:B------:R-:W2:Y:S01]  /*c350*/  LDL R0, [R1+0x90] ;  /* 0x0000900001007983 */ /* 0x000ea20000100800 */
[----:B------:R-:W-:Y:S01]  /*c360*/  ULDC.64 UR6, c[0x0][0x408] ;  /* 0x0001020000067ab9 */ /* 0x000fe20000000a00 */
[----:B--2---:R-:W-:Y:S02]  /*c370*/  R2UR UR4, R0 ;  /* 0x00000000000472ca */ /* 0x004fe400000e0000 */
[----:B-----5:R-:W-:-:S05]  /*c380*/  SHF.R.S32.HI R0, RZ, 0x1f, R152 ;  /* 0x0000001fff007819 */ /* 0x020fca0000011498 */
[----:B------:R-:W-:-:S04]  /*c390*/  IMAD R5, R0, UR6, RZ ;  /* 0x0000000600057c24 */ /* 0x000fc8000f8e02ff */
[----:B------:R-:W-:Y:S02]  /*c3a0*/  IMAD R5, R152, UR7, R5 ;  /* 0x0000000798057c24 */ /* 0x000fe4000f8e0205 */
[----:B------:R-:W-:-:S03]  /*c3b0*/  ULOP3.LUT UP0, URZ, UR4, 0x3ff, URZ, 0xc0, !UPT ;  /* 0x000003ff043f7892 */ /* 0x000fc6000f80c03f */
[----:B------:R-:W-:Y:S02]  /*c3c0*/  ULDC.64 UR4, c[0x0][0x3f8] ;  /* 0x0000fe0000047ab9 */ /* 0x000fe40000000a00 */
[----:B------:R-:W-:Y:S01]  /*c3d0*/  IMAD R3, R0, UR4, RZ ;  /* 0x0000000400037c24 */ /* 0x000fe2000f8e02ff */
[----:B------:R-:W-:Y:S01]  /*c3e0*/  PLOP3.LUT P0, PT, PT, PT, UP0, 0x80, 0x0 ;  /* 0x000000000000781c */ /* 0x000fe20003f0f008 */
[----:B------:R-:W-:-:S04]  /*c3f0*/  IMAD.WIDE.U32 R24, R152, UR4, RZ ;  /* 0x0000000498187c25 */ /* 0x000fc8000f8e00ff */
        /* <DEDUP_REMOVED lines=21> */
.L_x_2752:
[----:B------:R-:W2:Y:S01]  /*c550*/  LDL R20, [R1+0x60] ;  /* 0x0000600001147983 */ /* 0x000ea20000100800 */
[----:B------:R-:W-:Y:S01]  /*c560*/  ULDC.U8 UR4, c[0x0][0x410] ;  /* 0x0001040000047ab9 */ /* 0x000fe20000000000 */
[----:B------:R-:W-:Y:S01]  /*c570*/  IMAD.IADD R0, R212, 0x1, R231 ;  /* 0x00000001d4007824 */ /* 0x000fe200078e02e7 */
[----:B------:R-:W-:Y:S01]  /*c580*/  ISETP.NE.AND P0, PT, RZ, UR4, PT ;  /* 0x00000004ff007c0c */ /* 0x000fe2000bf05270 */
[----:B------:R-:W-:Y:S02]  /*c590*/  BSSY B0, `(.L_x_2753) ;  /* 0x00009ad000007945 */ /* 0x000fe40003800000 */
[----:B--2---:R-:W-:-:S10]  /*c5a0*/  IMAD R3, R20, 0x20, R0 ;  /* 0x0000002014037824 */ /* 0x004fd400078e0200 */
[----:B------:R-:W-:Y:S05]  /*c5b0*/  @!P0 BRA `(.L_x_2754) ;  /* 0x0000004c001c8947 */ /* 0x000fea0003800000 */
        /* <DEDUP_REMOVED lines=33> */
.L_x_3076:
        /* <DEDUP_REMOVED lines=23> */
[C---:B------:R-:W-:Y:S01]  /*c940*/  @!P3 IMAD.SHL.U32 R21, R22.reuse, 0x2, RZ ;  /* 0x000000021615b824 */ /* 0x040fe200078e00ff */
[----:B------:R-:W-:-:S03]  /*c950*/  @!P3 SHF.L.U64.HI R4, R22, 0x1, R23 ;  /* 0x000000011604b819 */ /* 0x000fc60000010217 */
[----:B------:R-:W-:Y:S01]  /*c960*/  @!P2 IMAD.SHL.U32 R13, R215, 0x2, RZ ;  /* 0x00000002d70da824 */ /* 0x000fe200078e00ff */
[-C--:B--2---:R-:W-:Y:S02]  /*c970*/  @!P3 IADD3 R24, P5, R6, R21.reuse, RZ ;  /* 0x000000150618b210 */ /* 0x084fe40007fbe0ff */
[----:B----4-:R-:W-:Y:S02]  /*c980*/  @!P3 IADD3 R20, P4, R8, R21, RZ ;  /* 0x000000150814b210 */ /* 0x010fe40007f9e0ff */
[-C--:B------:R-:W-:Y:S01]  /*c990*/  @!P2 IADD3 R14, P6, R6, R13.reuse, RZ ;  /* 0x0000000d060ea210 */ /* 0x080fe20007fde0ff */
[--C-:B-1----:R-:W-:Y:S01]  /*c9a0*/  @!P3 IMAD.X R25, R7, 0x1, R4.reuse, P5 ;  /* 0x000000010719b824 */ /* 0x102fe200028e0604 */
[----:B------:R-:W-:Y:S01]  /*c9b0*/  @!P2 IADD3 R12, P5, R8, R13, RZ ;  /* 0x0000000d080ca210 */ /* 0x000fe20007fbe0ff */
[----:B---3--:R-:W-:Y:S01]  /*c9c0*/  @!P3 IMAD.X R21, R9, 0x1, R4, P4 ;  /* 0x000000010915b824 */ /* 0x008fe200020e0604 */
[----:B------:R-:W-:Y:S02]  /*c9d0*/  CS2R R70, SRZ ;  /* 0x0000000000467805 */ /* 0x000fe4000001ff00 */
[----:B------:R-:W-:-:S02]  /*c9e0*/  CS2R R72, SRZ ;  /* 0x0000000000487805 */ /* 0x000fc4000001ff00 */
[----:B------:R-:W-:Y:S02]  /*c9f0*/  CS2R R66, SRZ ;  /* 0x0000000000427805 */ /* 0x000fe4000001ff00 */
[----:B------:R-:W-:Y:S02]  /*ca00*/  CS2R R68, SRZ ;  /* 0x0000000000447805 */ /* 0x000fe4000001ff00 */
[----:B------:R-:W-:Y:S02]  /*ca10*/  CS2R R62, SRZ ;  /* 0x00000000003e7805 */ /* 0x000fe4000001ff00 */
[----:B------:R-:W-:Y:S01]  /*ca20*/  CS2R R64, SRZ ;  /* 0x0000000000407805 */ /* 0x000fe2000001ff00 */
[----:B------:R1:W5:Y:S04]  /*ca30*/  @!P3 LD.E.64 R74, desc[UR6][R24.64] ;  /* 0x00000006184ab980 */ /* 0x000368000c101b00 */
[----:B------:R1:W5:Y:S01]  /*ca40*/  @!P3 LD.E.64 R76, desc[UR6][R20.64] ;  /* 0x00000006144cb980 */ /* 0x000362000c101b00 */
[----:B------:R-:W-:Y:S01]  /*ca50*/  @!P2 SHF.L.U64.HI R34, R215, 0x1, R11 ;  /* 0x00000001d722a819 */ /* 0x000fe2000001020b */
[C---:B------:R-:W-:Y:S01]  /*ca60*/  @!P1 IMAD.SHL.U32 R11, R214.reuse, 0x2, RZ ;  /* 0x00000002d60b9824 */ /* 0x040fe200078e00ff */
[----:B------:R-:W-:-:S03]  /*ca70*/  @!P1 SHF.L.U64.HI R28, R214, 0x1, R10 ;  /* 0x00000001d61c9819 */ /* 0x000fc6000001020a */
[--C-:B------:R-:W-:Y:S01]  /*ca80*/  @!P2 IMAD.X R15, R7, 0x1, R34.reuse, P6 ;  /* 0x00000001070fa824 */ /* 0x100fe200030e0622 */
[-C--:B------:R-:W-:Y:S01]  /*ca90*/  @!P1 IADD3 R10, P4, R6, R11.reuse, RZ ;  /* 0x0000000b060a9210 */ /* 0x080fe20007f9e0ff */
[----:B------:R-:W-:Y:S01]  /*caa0*/  @!P2 IMAD.X R13, R9, 0x1, R34, P5 ;  /* 0x00000001090da824 */ /* 0x000fe200028e0622 */
[C---:B------:R-:W-:Y:S01]  /*cab0*/  @!P0 SHF.L.U64.HI R26, R217.reuse, 0x1, R5 ;  /* 0x00000001d91a8819 */ /* 0x040fe20000010205 */
[----:B------:R-:W-:Y:S01]  /*cac0*/  @!P0 IMAD.SHL.U32 R5, R217, 0x2, RZ ;  /* 0x00000002d9058824 */ /* 0x000fe200078e00ff */
[----:B------:R-:W-:Y:S01]  /*cad0*/  @!P1 IADD3 R4, P6, R8, R11, RZ ;  /* 0x0000000b08049210 */ /* 0x000fe20007fde0ff */
[--C-:B------:R-:W-:Y:S01]  /*cae0*/  @!P1 IMAD.X R11, R7, 0x1, R28.reuse, P4 ;  /* 0x00000001070b9824 */ /* 0x100fe200020e061c */
[----:B------:R1:W5:Y:S02]  /*caf0*/  @!P2 LD.E.64 R70, desc[UR6][R14.64] ;  /* 0x000000060e46a980 */ /* 0x000364000c101b00 */
[-C--:B------:R-:W-:Y:S02]  /*cb00*/  @!P0 IADD3 R6, P5, R6, R5.reuse, RZ ;  /* 0x0000000506068210 */ /* 0x080fe40007fbe0ff */
[----:B------:R-:W-:Y:S01]  /*cb10*/  @!P0 IADD3 R8, P4, R8, R5, RZ ;  /* 0x0000000508088210 */ /* 0x000fe20007f9e0ff */
[----:B------:R-:W-:Y:S01]  /*cb20*/  @!P1 IMAD.X R5, R9, 0x1, R28, P6 ;  /* 0x0000000109059824 */ /* 0x000fe200030e061c */
[----:B------:R1:W5:Y:S01]  /*cb30*/  @!P2 LD.E.64 R72, desc[UR6][R12.64] ;  /* 0x000000060c48a980 */ /* 0x000362000c101b00 */
[----:B------:R-:W-:-:S02]  /*cb40*/  @!P0 IMAD.X R7, R7, 0x1, R26, P5 ;  /* 0x0000000107078824 */ /* 0x000fc400028e061a */
[----:B------:R-:W-:Y:S01]  /*cb50*/  @!P0 IMAD.X R9, R9, 0x1, R26, P4 ;  /* 0x0000000109098824 */ /* 0x000fe200020e061a */
[----:B------:R1:W5:Y:S04]  /*cb60*/  @!P1 LD.E.64 R66, desc[UR6][R10.64] ;  /* 0x000000060a429980 */ /* 0x000368000c101b00 */
[----:B------:R1:W5:Y:S04]  /*cb70*/  @!P1 LD.E.64 R68, desc[UR6][R4.64] ;  /* 0x0000000604449980 */ /* 0x000368000c101b00 */
[----:B------:R1:W5:Y:S04]  /*cb80*/  @!P0 LD.E.64 R62, desc[UR6][R6.64] ;  /* 0x00000006063e8980 */ /* 0x000368000c101b00 */
[----:B------:R1:W5:Y:S02]  /*cb90*/  @!P0 LD.E.64 R64, desc[UR6][R8.64] ;  /* 0x0000000608408980 */ /* 0x000364000c101b00 */
.L_x_2757:
[----:B------:R-:W-:Y:S05]  /*cba0*/  BSYNC B1 ;  /* 0x0000000000017941 */ /* 0x000fea0003800000 */
.L_x_2756:
[----:B-1---5:R-:W-:Y:S01]  /*cbb0*/  IMAD.MOV.U32 R4, RZ, RZ, R62 ;  /* 0x000000ffff047224 */ /* 0x022fe200078e003e */
[----:B------:R-:W-:Y:S01]  /*cbc0*/  UMOV UR4, 0xffffffff ;  /* 0xffffffff00047882 */ /* 0x000fe20000000000 */
[----:B------:R-:W-:Y:S01]  /*cbd0*/  IMAD.MOV.U32 R5, RZ, RZ, R63 ;  /* 0x000000ffff057224 */ /* 0x000fe200078e003f */
[----:B------:R-:W-:Y:S01]  /*cbe0*/  CS2R R46, SRZ ;  /* 0x00000000002e7805 */ /* 0x000fe2000001ff00 */
[----:B--2---:R-:W-:Y:S02]  /*cbf0*/  IMAD.MOV.U32 R6, RZ, RZ, R66 ;  /* 0x000000ffff067224 */ /* 0x004fe400078e0042 */
        /* <DEDUP_REMOVED lines=22> */
[----:B------:R-:W-:Y:S02]  /*cd60*/  PRMT R113, R113, 0x5410, R5 ;  /* 0x0000541071717816 */ /* 0x000fe40000000005 */
[----:B------:R-:W-:-:S02]  /*cd70*/  PRMT R114, R114, 0x5410, R6 ;  /* 0x0000541072727816 */ /* 0x000fc40000000006 */
[----:B------:R-:W-:Y:S01]  /*cd80*/  PRMT R95, R7, 0x7610, R95 ;  /* 0x00007610075f7816 */ /* 0x000fe2000000005f */
[----:B------:R-:W-:Y:S06]  /*cd90*/  BRA.DIV UR4, `(.L_x_2758) ;  /* 0x00000272049c7947 */ /* 0x000fec000b800000 */
[----:B------:R1:W2:Y:S04]  /*cda0*/  SHFL.IDX PT, R7, R33, 0x1, 0x181f ;  /* 0x00381f0021077f89 */ /* 0x0002a800000e0000 */
[----:B------:R1:W0:Y:S04]  /*cdb0*/  SHFL.IDX PT, R6, R32, 0x1, 0x181f ;  /* 0x00381f0020067f89 */ /* 0x00022800000e0000 */
[----:B---3--:R1:W3:Y:S04]  /*cdc0*/  SHFL.IDX PT, R9, R31, 0x1, 0x181f ;  /* 0x00381f001f097f89 */ /* 0x0082e800000e0000 */
[----:B----4-:R1:W4:Y:S02]  /*cdd0*/  SHFL.IDX PT, R8, R30, 0x1, 0x181f ;  /* 0x00381f001e087f89 */ /* 0x01032400000e0000 */
.L_x_3082:
        /* <DEDUP_REMOVED lines=19> */
[C---:B------:R-:W-:Y:S01]  /*cf10*/  @!P3 IMAD.SHL.U32 R21, R22.reuse, 0x2, RZ ;  /* 0x000000021615b824 */ /* 0x040fe200078e00ff */
[----:B------:R-:W-:Y:S01]  /*cf20*/  @!P3 SHF.L.U64.HI R4, R22, 0x1, R23 ;  /* 0x000000011604b819 */ /* 0x000fe20000010217 */
[----:B------:R-:W-:-:S03]  /*cf30*/  @!P2 IMAD.SHL.U32 R13, R215, 0x2, RZ ;  /* 0x00000002d70da824 */ /* 0x000fc600078e00ff */
[-C--:B0-----:R-:W-:Y:S02]  /*cf40*/  @!P3 IADD3 R24, P5, R6, R21.reuse, RZ ;  /* 0x000000150618b210 */ /* 0x081fe40007fbe0ff */
[----:B----4-:R-:W-:Y:S02]  /*cf50*/  @!P3 IADD3 R20, P4, R8, R21, RZ ;  /* 0x000000150814b210 */ /* 0x010fe40007f9e0ff */
[-C--:B------:R-:W-:Y:S01]  /*cf60*/  @!P2 IADD3 R14, P6, R6, R13.reuse, RZ ;  /* 0x0000000d060ea210 */ /* 0x080fe20007fde0ff */
[--C-:B--2---:R-:W-:Y:S01]  /*cf70*/  @!P3 IMAD.X R25, R7, 0x1, R4.reuse, P5 ;  /* 0x000000010719b824 */ /* 0x104fe200028e0604 */
[----:B------:R-:W-:Y:S01]  /*cf80*/  @!P2 IADD3 R12, P5, R8, R13, RZ ;  /* 0x0000000d080ca210 */ /* 0x000fe20007fbe0ff */
[----:B---3--:R-:W-:Y:S02]  /*cf90*/  @!P3 IMAD.X R21, R9, 0x1, R4, P4 ;  /* 0x000000010915b824 */ /* 0x008fe400020e0604 */
[----:B------:R-:W-:Y:S01]  /*cfa0*/  @!P0 IMAD.SHL.U32 R27, R217, 0x2, RZ ;  /* 0x00000002d91b8824 */ /* 0x000fe200078e00ff */
[----:B------:R-:W-:-:S02]  /*cfb0*/  CS2R R58, SRZ ;  /* 0x00000000003a7805 */ /* 0x000fc4000001ff00 */
[----:B------:R-:W-:Y:S02]  /*cfc0*/  CS2R R60, SRZ ;  /* 0x00000000003c7805 */ /* 0x000fe4000001ff00 */
[----:B------:R-:W-:Y:S02]  /*cfd0*/  CS2R R54, SRZ ;  /* 0x0000000000367805 */ /* 0x000fe4000001ff00 */
[----:B------:R-:W-:Y:S02]  /*cfe0*/  CS2R R56, SRZ ;  /* 0x0000000000387805 */ /* 0x000fe4000001ff00 */
[----:B------:R-:W-:Y:S02]  /*cff0*/  CS2R R50, SRZ ;  /* 0x0000000000327805 */ /* 0x000fe4000001ff00 */
[----:B------:R-:W-:Y:S02]  /*d000*/  CS2R R52, SRZ ;  /* 0x0000000000347805 */ /* 0x000fe4000001ff00 */
[----:B------:R-:W-:-:S02]  /*d010*/  CS2R R46, SRZ ;  /* 0x00000000002e7805 */ /* 0x000fc4000001ff00 */
[----:B------:R-:W-:Y:S01]  /*d020*/  CS2R R48, SRZ ;  /* 0x0000000000307805 */ /* 0x000fe2000001ff00 */
[----:B------:R-:W-:Y:S02]  /*d030*/  ULDC.64 UR6, c[0x0][0x208] ;  /* 0x0000820000067ab9 */ /* 0x000fe40000000a00 */
[----:B------:R0:W5:Y:S04]  /*d040*/  @!P3 LD.E.64 R58, desc[UR6][R24.64] ;  /* 0x00000006183ab980 */ /* 0x000168000c101b00 */
[----:B------:R0:W5:Y:S01]  /*d050*/  @!P3 LD.E.64 R60, desc[UR6][R20.64] ;  /* 0x00000006143cb980 */ /* 0x000162000c101b00 */
[C---:B------:R-:W-:Y:S01]  /*d060*/  @!P1 SHF.L.U64.HI R28, R214.reuse, 0x1, R5 ;  /* 0x00000001d61c9819 */ /* 0x040fe20000010205 */
[----:B------:R-:W-:Y:S01]  /*d070*/  @!P1 IMAD.SHL.U32 R5, R214, 0x2, RZ ;  /* 0x00000002d6059824 */ /* 0x000fe200078e00ff */
[----:B------:R-:W-:-:S02]  /*d080*/  @!P2 SHF.L.U64.HI R26, R215, 0x1, R11 ;  /* 0x00000001d71aa819 */ /* 0x000fc4000001020b */
[----:B------:R-:W-:Y:S02]  /*d090*/  @!P0 SHF.L.U64.HI R34, R217, 0x1, R10 ;  /* 0x00000001d9228819 */ /* 0x000fe4000001020a */
[-C--:B------:R-:W-:Y:S01]  /*d0a0*/  @!P1 IADD3 R10, P4, R6, R5.reuse, RZ ;  /* 0x00000005060a9210 */ /* 0x080fe20007f9e0ff */
[--C-:B------:R-:W-:Y:S01]  /*d0b0*/  @!P2 IMAD.X R15, R7, 0x1, R26.reuse, P6 ;  /* 0x00000001070fa824 */ /* 0x100fe200030e061a */
[----:B------:R-:W-:Y:S01]  /*d0c0*/  @!P1 IADD3 R4, P6, R8, R5, RZ ;  /* 0x0000000508049210 */ /* 0x000fe20007fde0ff */
[----:B------:R-:W-:Y:S01]  /*d0d0*/  @!P2 IMAD.X R13, R9, 0x1, R26, P5 ;  /* 0x00000001090da824 */ /* 0x000fe200028e061a */
[-C--:B------:R-:W-:Y:S01]  /*d0e0*/  @!P0 IADD3 R6, P5, R6, R27.reuse, RZ ;  /* 0x0000001b06068210 */ /* 0x080fe20007fbe0ff */
[--C-:B------:R-:W-:Y:S01]  /*d0f0*/  @!P1 IMAD.X R11, R7, 0x1, R28.reuse, P4 ;  /* 0x00000001070b9824 */ /* 0x100fe200020e061c */
        /* <DEDUP_REMOVED lines=8> */
[----:B------:R0:W5:Y:S04]  /*d180*/  @!P0 LD.E.64 R46, desc[UR6][R6.64] ;  /* 0x00000006062e8980 */ /* 0x000168000c101b00 */
[----:B------:R0:W5:Y:S02]  /*d190*/  @!P0 LD.E.64 R48, desc[UR6][R8.64] ;  /* 0x0000000608308980 */ /* 0x000164000c101b00 */
.L_x_2760:
[----:B------:R-:W-:Y:S05]  /*d1a0*/  BSYNC B1 ;  /* 0x0000000000017941 */ /* 0x000fea0003800000 */
.L_x_2759:
[----:B0----5:R-:W-:Y:S01]  /*d1b0*/  IMAD.MOV.U32 R4, RZ, RZ, R46 ;  /* 0x000000ffff047224 */ /* 0x021fe200078e002e */
[----:B------:R-:W-:Y:S01]  /*d1c0*/  UMOV UR4, 0xffffffff ;  /* 0xffffffff00047882 */ /* 0x000fe20000000000 */
[----:B------:R-:W-:Y:S02]  /*d1d0*/  IMAD.MOV.U32 R5, RZ, RZ, R47 ;  /* 0x000000ffff057224 */ /* 0x000fe400078e002f */
[----:B------:R-:W-:Y:S02]  /*d1e0*/  IMAD.MOV.U32 R6, RZ, RZ, R50 ;  /* 0x000000ffff067224 */ /* 0x000fe400078e0032 */
[----:B--2---:R-:W-:Y:S01]  /*d1f0*/  IMAD.MOV.U32 R7, RZ, RZ, R51 ;  /* 0x000000ffff077224 */ /* 0x004fe200078e0033 */
        /* <DEDUP_REMOVED lines=22> */
[----:B------:R0:W0:Y:S04]  /*d360*/  SHFL.IDX PT, R6, R32, 0x2, 0x181f ;  /* 0x00581f0020067f89 */ /* 0x00002800000e0000 */
[----:B---3--:R3:W0:Y:S04]  /*d370*/  SHFL.IDX PT, R9, R31, 0x2, 0x181f ;  /* 0x00581f001f097f89 */ /* 0x00862800000e0000 */
[----:B----4-:R3:W4:Y:S02]  /*d380*/  SHFL.IDX PT, R8, R30, 0x2, 0x181f ;  /* 0x00581f001e087f89 */ /* 0x01072400000e0000 */
.L_x_3088:
        /* <DEDUP_REMOVED lines=26> */
[-C--:B0-----:R-:W-:Y:S02]  /*d530*/  @!P3 IADD3 R24, P5, R6, R21.reuse, RZ ;  /* 0x000000150618b210 */ /* 0x081fe40007fbe0ff */
[----:B----4-:R-:W-:Y:S02]  /*d540*/  @!P3 IADD3 R20, P4, R8, R21, RZ ;  /* 0x000000150814b210 */ /* 0x010fe40007f9e0ff */
[-C--:B------:R-:W-:Y:S01]  /*d550*/  @!P2 IADD3 R14, P6, R6, R13.reuse, RZ ;  /* 0x0000000d060ea210 */ /* 0x080fe20007fde0ff */
[--C-:B--2---:R-:W-:Y:S01]  /*d560*/  @!P3 IMAD.X R25, R7, 0x1, R4.reuse, P5 ;  /* 0x000000010719b824 */ /* 0x104fe200028e0604 */
[----:B------:R-:W-:Y:S01]  /*d570*/  @!P2 IADD3 R12, P5, R8, R13, RZ ;  /* 0x0000000d080ca210 */ /* 0x000fe20007fbe0ff */
[----:B------:R-:W-:Y:S01]  /*d580*/  @!P3 IMAD.X R21, R9, 0x1, R4, P4 ;  /* 0x000000010915b824 */ /* 0x000fe200020e0604 */
[----:B------:R-:W-:Y:S02]  /*d590*/  CS2R R38, SRZ ;  /* 0x0000000000267805 */ /* 0x000fe4000001ff00 */
[----:B------:R-:W-:-:S02]  /*d5a0*/  CS2R R40, SRZ ;  /* 0x0000000000287805 */ /* 0x000fc4000001ff00 */
[----:B------:R-:W-:Y:S01]  /*d5b0*/  CS2R R36, SRZ ;  /* 0x0000000000247805 */ /* 0x000fe2000001ff00 */
[----:B------:R0:W5:Y:S04]  /*d5c0*/  @!P3 LD.E.64 R42, desc[UR6][R24.64] ;  /* 0x00000006182ab980 */ /* 0x000168000c101b00 */
[----:B------:R0:W5:Y:S01]  /*d5d0*/  @!P3 LD.E.64 R44, desc[UR6][R20.64] ;  /* 0x00000006142cb980 */ /* 0x000162000c101b00 */
[----:B---3--:R-:W-:Y:S01]  /*d5e0*/  @!P2 SHF.L.U64.HI R34, R215, 0x1, R11 ;  /* 0x00000001d722a819 */ /* 0x008fe2000001020b */
        /* <DEDUP_REMOVED lines=9> */
[----:B------:R-:W-:Y:S01]  /*d680*/  CS2R R34, SRZ ;  /* 0x0000000000227805 */ /* 0x000fe2000001ff00 */
[----:B------:R0:W5:Y:S01]  /*d690*/  @!P2 LD.E.64 R38, desc[UR6][R14.64] ;  /* 0x000000060e26a980 */ /* 0x000162000c101b00 */
[-C--:B------:R-:W-:Y:S02]  /*d6a0*/  @!P0 IADD3 R6, P5, R6, R5.reuse, RZ ;  /* 0x0000000506068210 */ /* 0x080fe40007fbe0ff */
[----:B------:R-:W-:Y:S01]  /*d6b0*/  @!P0 IADD3 R8, P4, R8, R5, RZ ;  /* 0x0000000508088210 */ /* 0x000fe20007f9e0ff */
[----:B------:R-:W-:Y:S01]  /*d6c0*/  @!P1 IMAD.X R5, R9, 0x1, R26, P6 ;  /* 0x0000000109059824 */ /* 0x000fe200030e061a */
[----:B------:R-:W-:Y:S01]  /*d6d0*/  CS2R R26, SRZ ;  /* 0x00000000001a7805 */ /* 0x000fe2000001ff00 */
[--C-:B------:R-:W-:Y:S01]  /*d6e0*/  @!P0 IMAD.X R7, R7, 0x1, R28.reuse, P5 ;  /* 0x0000000107078824 */ /* 0x100fe200028e061c */
[----:B------:R0:W5:Y:S01]  /*d6f0*/  @!P2 LD.E.64 R40, desc[UR6][R12.64] ;  /* 0x000000060c28a980 */ /* 0x000162000c101b00 */
[----:B------:R-:W-:Y:S01]  /*d700*/  @!P0 IMAD.X R9, R9, 0x1, R28, P4 ;  /* 0x0000000109098824 */ /* 0x000fe200020e061c */
[----:B------:R-:W-:-:S02]  /*d710*/  CS2R R28, SRZ ;  /* 0x00000000001c7805 */ /* 0x000fc4000001ff00 */
[----:B------:R0:W5:Y:S04]  /*d720*/  @!P1 LD.E.64 R34, desc[UR6][R10.64] ;  /* 0x000000060a229980 */ /* 0x000168000c101b00 */
[----:B------:R0:W5:Y:S04]  /*d730*/  @!P1 LD.E.64 R36, desc[UR6][R4.64] ;  /* 0x0000000604249980 */ /* 0x000168000c101b00 */
[----:B------:R0:W5:Y:S04]  /*d740*/  @!P0 LD.E.64 R28, desc[UR6][R6.64] ;  /* 0x00000006061c8980 */ /* 0x000168000c101b00 */
[----:B------:R0:W5:Y:S02]  /*d750*/  @!P0 LD.E.64 R26, desc[UR6][R8.64] ;  /* 0x00000006081a8980 */ /* 0x000164000c101b00 */
.L_x_2763:
[----:B------:R-:W-:Y:S05]  /*d760*/  BSYNC B1 ;  /* 0x0000000000017941 */ /* 0x000fea0003800000 */
.L_x_2762:
[----:B0----5:R-:W-:Y:S01]  /*d770*/  IMAD.MOV.U32 R5, RZ, RZ, R34 ;  /* 0x000000ffff057224 */ /* 0x021fe200078e0022 */
[----:B------:R-:W-:Y:S01]  /*d780*/  UMOV UR4, 0xffffffff ;  /* 0xffffffff00047882 */ /* 0x000fe20000000000 */
[----:B------:R-:W-:Y:S02]  /*d790*/  IMAD.MOV.U32 R4, RZ, RZ, R35 ;  /* 0x000000ffff047224 */ /* 0x000fe400078e0023 */
[----:B--2---:R-:W-:Y:S02]  /*d7a0*/  IMAD.MOV.U32 R7, RZ, RZ, R28 ;  /* 0x000000ffff077224 */ /* 0x004fe400078e001c */
        /* <DEDUP_REMOVED lines=20> */
[----:B------:R-:W-:Y:S02]  /*d8f0*/  CS2R R4, SRZ ;  /* 0x0000000000047805 */ /* 0x000fe4000001ff00 */
[----:B------:R-:W-:Y:S01]  /*d900*/  PRMT R93, R7, 0x5410, R6 ;  /* 0x00005410075d7816 */ /* 0x000fe20000000006 */
[----:B------:R-:W-:Y:S06]  /*d910*/  BRA.DIV UR4, `(.L_x_2764) ;  /* 0x0000026a04a47947 */ /* 0x000fec000b800000 */
[----:B------:R0:W2:Y:S04]  /*d920*/  SHFL.IDX PT, R9, R33, 0x3, 0x181f ;  /* 0x00781f0021097f89 */ /* 0x0000a800000e0000 */
[----:B----4-:R0:W4:Y:S04]  /*d930*/  SHFL.IDX PT, R8, R32, 0x3, 0x181f ;  /* 0x00781f0020087f89 */ /* 0x01012800000e0000 */
[----:B------:R0:W0:Y:S04]  /*d940*/  SHFL.IDX PT, R78, R31, 0x3, 0x181f ;  /* 0x00781f001f4e7f89 */ /* 0x00002800000e0000 */
[----:B------:R0:W0:Y:S02]  /*d950*/  SHFL.IDX PT, R10, R30, 0x3, 0x181f ;  /* 0x00781f001e0a7f89 */ /* 0x00002400000e0000 */
.L_x_3094:
[----:B------:R-:W5:Y:S01]  /*d960*/  LDL R11, [R1+0x78] ;  /* 0x00007800010b7983 */ /* 0x000f620000100800 */
[----:B------:R-:W-:Y:S01]  /*d970*/  VIADD R7, R0, 0x60 ;  /* 0x0000006000077836 */ /* 0x000fe20000000000 */
[----:B------:R-:W-:Y:S01]  /*d980*/  BSSY B1, `(.L_x_2765) ;  /* 0x000003f000017945 */ /* 0x000fe20003800000 */
[----:B------:R-:W-:Y:S02]  /*d990*/  CS2R R12, SRZ ;  /* 0x00000000000c7805 */ /* 0x000fe4000001ff00 */
[----:B------:R-:W-:Y:S02]  /*d9a0*/  CS2R R20, SRZ ;  /* 0x0000000000147805 */ /* 0x000fe4000001ff00 */
[----:B01-3--:R-:W-:Y:S02]  /*d9b0*/  CS2R R30, SRZ ;  /* 0x00000000001e7805 */ /* 0x00bfe4000001ff00 */
[----:B------:R-:W-:Y:S02]  /*d9c0*/  ISETP.GE.AND P0, PT, R7, R3, PT ;  /* 0x000000030700720c */ /* 0x000fe40003f06270 */
[----:B------:R-:W-:-:S02]  /*d9d0*/  CS2R R14, SRZ ;  /* 0x00000000000e7805 */ /* 0x000fc4000001ff00 */
[----:B------:R-:W-:Y:S02]  /*d9e0*/  CS2R R24, SRZ ;  /* 0x0000000000187805 */ /* 0x000fe4000001ff00 */
[----:B------:R-:W-:Y:S02]  /*d9f0*/  CS2R R32, SRZ ;  /* 0x0000000000207805 */ /* 0x000fe4000001ff00 */
[----:B-----5:R-:W-:-:S04]  /*da00*/  LEA.HI R6, R11, R11, RZ, 0x1 ;  /* 0x0000000b0b067211 */ /* 0x020fc800078f08ff */
[----:B------:R-:W-:Y:S02]  /*da10*/  LOP3.LUT R0, R6, 0xfffffffe, RZ, 0xc0, !PT ;  /* 0xfffffffe06007812 */ /* 0x000fe400078ec0ff */
[----:B------:R-:W-:-:S03]  /*da20*/  CS2R R6, SRZ ;  /* 0x0000000000067805 */ /* 0x000fc6000001ff00 */
[----:B------:R-:W-:-:S05]  /*da30*/  IMAD.IADD R0, R11, 0x1, -R0 ;  /* 0x000000010b007824 */ /* 0x000fca00078e0a00 */
[----:B------:R-:W-:Y:S01]  /*da40*/  SHF.L.U32 R0, R0, 0x1f, RZ ;  /* 0x0000001f00007819 */ /* 0x000fe200000006ff */
[----:B------:R-:W-:Y:S06]  /*da50*/  @P0 BRA `(.L_x_2766) ;  /* 0x0000000000c40947 */ /* 0x000fec0003800000 */
[----:B------:R-:W3:Y:S01]  /*da60*/  LDL R82, [R1+0x9c] ;  /* 0x00009c0001527983 */ /* 0x000ee20000100800 */
[----:B------:R-:W-:-:S03]  /*da70*/  ULDC UR4, c[0x0][0x3f4] ;  /* 0x0000fd0000047ab9 */ /* 0x000fc60000000800 */
[----:B------:R-:W3:Y:S04]  /*da80*/  LDL R79, [R1+0x98] ;  /* 0x00009800014f7983 */ /* 0x000ee80000100800 */
[----:B------:R-:W3:Y:S01]  /*da90*/  LDL R11, [R1+0x94] ;  /* 0x00009400010b7983 */ /* 0x000ee20000100800 */
[----:B------:R-:W-:Y:S02]  /*daa0*/  ISETP.GE.AND P3, PT, R22, UR4, PT ;  /* 0x0000000416007c0c */ /* 0x000fe4000bf66270 */
[----:B------:R-:W-:Y:S02]  /*dab0*/  CS2R R32, SRZ ;  /* 0x0000000000207805 */ /* 0x000fe4000001ff00 */
[----:B------:R-:W-:Y:S01]  /*dac0*/  ISETP.GE.AND P2, PT, R215, UR4, PT ;  /* 0x00000004d7007c0c */ /* 0x000fe2000bf46270 */
[----:B------:R-:W-:Y:S01]  /*dad0*/  ULDC.64 UR6, c[0x0][0x208] ;  /* 0x0000820000067ab9 */ /* 0x000fe20000000a00 */
[----:B------:R-:W-:-:S02]  /*dae0*/  ISETP.GE.AND P1, PT, R214, UR4, PT ;  /* 0x00000004d6007c0c */ /* 0x000fc4000bf26270 */
[----:B------:R-:W-:-:S05]  /*daf0*/  ISETP.GE.AND P0, PT, R217, UR4, PT ;  /* 0x00000004d9007c0c */ /* 0x000fca000bf06270 */
[C---:B------:R-:W-:Y:S01]  /*db00*/  @!P3 IMAD.SHL.U32 R24, R22.reuse, 0x2, RZ ;  /* 0x000000021618b824 */ /* 0x040fe200078e00ff */
[----:B------:R-:W-:-:S03]  /*db10*/  @!P3 SHF.L.U64.HI R4, R22, 0x1, R23 ;  /* 0x000000011604b819 */ /* 0x000fc60000010217 */
[----:B------:R-:W-:Y:S02]  /*db20*/  @!P2 IMAD.SHL.U32 R14, R215, 0x2, RZ ;  /* 0x00000002d70ea824 */ /* 0x000fe400078e00ff */
[----:B------:R-:W-:Y:S01]  /*db30*/  @!P1 IMAD.SHL.U32 R6, R214, 0x2, RZ ;  /* 0x00000002d6069824 */ /* 0x000fe200078e00ff */
[-C--:B----4-:R-:W-:Y:S01]  /*db40*/  @!P3 IADD3 R20, P5, R8, R24.reuse, RZ ;  /* 0x000000180814b210 */ /* 0x090fe20007fbe0ff */
[----:B------:R-:W-:Y:S01]  /*db50*/  @!P0 IMAD.SHL.U32 R30, R217, 0x2, RZ ;  /* 0x00000002d91e8824 */ /* 0x000fe200078e00ff */
[----:B------:R-:W-:Y:S02]  /*db60*/  @!P3 IADD3 R24, P4, R10, R24, RZ ;  /* 0x000000180a18b210 */ /* 0x000fe40007f9e0ff */
[-C--:B------:R-:W-:Y:S01]  /*db70*/  @!P2 IADD3 R12, P6, R8, R14.reuse, RZ ;  /* 0x0000000e080ca210 */ /* 0x080fe20007fde0ff */
[--C-:B--2---:R-:W-:Y:S01]  /*db80*/  @!P3 IMAD.X R21, R9, 0x1, R4.reuse, P5 ;  /* 0x000000010915b824 */ /* 0x104fe200028e0604 */
[----:B------:R-:W-:Y:S01]  /*db90*/  @!P2 IADD3 R14, P5, R10, R14, RZ ;  /* 0x0000000e0a0ea210 */ /* 0x000fe20007fbe0ff */
[----:B------:R-:W-:Y:S01]  /*dba0*/  @!P3 IMAD.X R25, R78, 0x1, R4, P4 ;  /* 0x000000014e19b824 */ /* 0x000fe200020e0604 */
[----:B------:R-:W-:-:S04]  /*dbb0*/  @!P1 IADD3 R4, P4, R8, R6, RZ ;  /* 0x0000000608049210 */ /* 0x000fc80007f9e0ff */
[----:B------:R0:W5:Y:S02]  /*dbc0*/  @!P3 LD.E.64 R32, desc[UR6][R24.64] ;  /* 0x000000061820b980 */ /* 0x000164000c101b00 */
[----:B0-----:R-:W-:Y:S02]  /*dbd0*/  CS2R R24, SRZ ;  /* 0x0000000000187805 */ /* 0x001fe4000001ff00 */
[----:B---3--:R-:W-:Y:S02]  /*dbe0*/  @!P2 SHF.L.U64.HI R5, R215, 0x1, R82 ;  /* 0x00000001d705a819 */ /* 0x008fe40000010252 */
[----:B------:R-:W-:-:S03]  /*dbf0*/  @!P1 SHF.L.U64.HI R7, R214, 0x1, R79 ;  /* 0x00000001d6079819 */ /* 0x000fc6000001024f */
[C-C-:B------:R-:W-:Y:S01]  /*dc00*/  @!P2 IMAD.X R13, R9.reuse, 0x1, R5.reuse, P6 ;  /* 0x00000001090da824 */ /* 0x140fe200030e0605 */
[----:B------:R-:W-:Y:S01]  /*dc10*/  @!P1 IADD3 R6, P6, R10, R6, RZ ;  /* 0x000000060a069210 */ /* 0x000fe20007fde0ff */
[----:B------:R-:W-:Y:S01]  /*dc20*/  @!P2 IMAD.X R15, R78, 0x1, R5, P5 ;  /* 0x000000014e0fa824 */ /* 0x000fe200028e0605 */
[-C--:B------:R-:W-:Y:S01]  /*dc30*/  @!P0 IADD3 R8, P5, R8, R30.reuse, RZ ;  /* 0x0000001e08088210 */ /* 0x080fe20007fbe0ff */
[--C-:B------:R-:W-:Y:S01]  /*dc40*/  @!P1 IMAD.X R5, R9, 0x1, R7.reuse, P4 ;  /* 0x0000000109059824 */ /* 0x100fe200020e0607 */
[----:B------:R-:W-:Y:S02]  /*dc50*/  @!P0 IADD3 R10, P4, R10, R30, RZ ;  /* 0x0000001e0a0a8210 */ /* 0x000fe40007f9e0ff */
[----:B------:R-:W-:Y:S01]  /*dc60*/  CS2R R30, SRZ ;  /* 0x00000000001e7805 */ /* 0x000fe2000001ff00 */
[----:B------:R-:W5:Y:S01]  /*dc70*/  @!P2 LD.E.64 R24, desc[UR6][R14.64] ;  /* 0x000000060e18a980 */ /* 0x000f62000c101b00 */
[----:B------:R-:W-:Y:S01]  /*dc80*/  @!P1 IMAD.X R7, R78, 0x1, R7, P6 ;  /* 0x000000014e079824 */ /* 0x000fe200030e0607 */
[----:B------:R-:W-:-:S03]  /*dc90*/  @!P0 SHF.L.U64.HI R11, R217, 0x1, R11 ;  /* 0x00000001d90b8819 */ /* 0x000fc6000001020b */
[----:B------:R0:W5:Y:S02]  /*dca0*/  @!P3 LD.E.64 R30, desc[UR6][R20.64] ;  /* 0x00000006141eb980 */ /* 0x000164000c101b00 */
[--C-:B------:R-:W-:Y:S02]  /*dcb0*/  @!P0 IMAD.X R9, R9, 0x1, R11.reuse, P5 ;  /* 0x0000000109098824 */ /* 0x100fe400028e060b */
[----:B------:R-:W-:Y:S01]  /*dcc0*/  @!P0 IMAD.X R11, R78, 0x1, R11, P4 ;  /* 0x000000014e0b8824 */ /* 0x000fe200020e060b */
[----:B0-----:R-:W-:Y:S02]  /*dcd0*/  CS2R R20, SRZ ;  /* 0x0000000000147805 */ /* 0x001fe4000001ff00 */
[----:B------:R-:W-:-:S04]  /*dce0*/  CS2R R14, SRZ ;  /* 0x00000000000e7805 */ /* 0x000fc8000001ff00 */
[----:B------:R0:W5:Y:S04]  /*dcf0*/  @!P2 LD.E.64 R20, desc[UR6][R12.64] ;  /* 0x000000060c14a980 */ /* 0x000168000c101b00 */
[----:B------:R1:W5:Y:S01]  /*dd00*/  @!P1 LD.E.64 R14, desc[UR6][R6.64] ;  /* 0x00000006060e9980 */ /* 0x000362000c101b00 */
[----:B0-----:R-:W-:Y:S02]  /*dd10*/  CS2R R12, SRZ ;  /* 0x00000000000c7805 */ /* 0x001fe4000001ff00 */
[----:B-1----:R-:W-:-:S04]  /*dd20*/  CS2R R6, SRZ ;  /* 0x0000000000067805 */ /* 0x002fc8000001ff00 */
[----:B------:R0:W5:Y:S04]  /*dd30*/  @!P1 LD.E.64 R12, desc[UR6][R4.64] ;  /* 0x00000006040c9980 */ /* 0x000168000c101b00 */
[----:B------:R1:W5:Y:S01]  /*dd40*/  @!P0 LD.E.64 R6, desc[UR6][R10.64] ;  /* 0x000000060a068980 */ /* 0x000362000c101b00 */
[----:B0-----:R-:W-:-:S06]  /*dd50*/  CS2R R4, SRZ ;  /* 0x0000000000047805 */ /* 0x001fcc000001ff00 */
[----:B------:R1:W5:Y:S02]  /*dd60*/  @!P0 LD.E.64 R4, desc[UR6][R8.64] ;  /* 0x0000000608048980 */ /* 0x000364000c101b00 */
.L_x_2766:
[----:B------:R-:W-:Y:S05]  /*dd70*/  BSYNC B1 ;  /* 0x0000000000017941 */ /* 0x000fea0003800000 */
.L_x_2765:
[----:B------:R-:W0:Y:S01]  /*dd80*/  SYNCS.PHASECHK.TRANS64.TRYWAIT P0, [R16+URZ+0x38800], R0 ;  /* 0x03880000100075a7 */ /* 0x000e22000800017f */
[----:B-12--5:R-:W-:Y:S01]  /*dd90*/  IMAD.MOV.U32 R9, RZ, RZ, R4 ;  /* 0x000000ffff097224 */ /* 0x026fe200078e0004 */
[----:B------:R-:W-:Y:S01]  /*dda0*/  BSSY B1, `(.L_x_2767) ;  /* 0x000000d000017945 */ /* 0x000fe20003800000 */
[----:B----4-:R-:W-:Y:S02]  /*ddb0*/  IMAD.MOV.U32 R8, RZ, RZ, R5 ;  /* 0x000000ffff087224 */ /* 0x010fe400078e0005 */
[----:B------:R-:W-:Y:S02]  /*ddc0*/  IMAD.MOV.U32 R11, RZ, RZ, R12 ;  /* 0x000000ffff0b7224 */ /* 0x000fe400078e000c */
[----:B------:R-:W-:Y:S01]  /*ddd0*/  IMAD.MOV.U32 R10, RZ, RZ, R13 ;  /* 0x000000ffff0a7224 */ /* 0x000fe200078e000d */
[----:B------:R-:W-:Y:S01]  /*dde0*/  PRMT R78, R9, 0x5410, R8 ;  /* 0x00005410094e7816 */ /* 0x000fe20000000008 */
[----:B------:R-:W-:Y:S02]  /*ddf0*/  IMAD.MOV.U32 R9, RZ, RZ, R20 ;  /* 0x000000ffff097224 */ /* 0x000fe400078e0014 */
[----:B------:R-:W-:Y:S01]  /*de00*/  IMAD.MOV.U32 R8, RZ, RZ, R21 ;  /* 0x000000ffff087224 */ /* 0x000fe200078e0015 */
[----:B------:R-:W-:-:S04]  /*de10*/  PRMT R82, R11, 0x5410, R10 ;  /* 0x000054100b527816 */ /* 0x000fc8000000000a */
[----:B------:R-:W-:Y:S01]  /*de20*/  PRMT R87, R9, 0x5410, R8 ;  /* 0x0000541009577816 */ /* 0x000fe20000000008 */
[----:B------:R-:W-:Y:S02]  /*de30*/  IMAD.MOV.U32 R9, RZ, RZ, R30 ;  /* 0x000000ffff097224 */ /* 0x000fe400078e001e */
[----:B------:R-:W-:-:S05]  /*de40*/  IMAD.MOV.U32 R8, RZ, RZ, R31 ;  /* 0x000000ffff087224 */ /* 0x000fca00078e001f */
[----:B------:R-:W-:Y:S01]  /*de50*/  PRMT R98, R8, 0x5410, R9 ;  /* 0x0000541008627816 */ /* 0x000fe20000000009 */
[----:B0-----:R-:W-:Y:S06]  /*de60*/  @!P0 BRA `(.L_x_2768) ;  /* 0x0000026400c48947 */ /* 0x001fec0003800000 */
.L_x_3095:
[----:B------:R-:W-:Y:S05]  /*de70*/  BSYNC B1 ;  /* 0x0000000000017941 */ /* 0x000fea0003800000 */
.L_x_2767:
[----:B------:R-:W-:Y:S01]  /*de80*/  IMAD.MOV.U32 R8, RZ, RZ, R6 ;  /* 0x000000ffff087224 */ /* 0x000fe200078e0006 */
[----:B------:R-:W-:Y:S01]  /*de90*/  BSSY B1, `(.L_x_2769) ;  /* 0x00000d6000017945 */ /* 0x000fe20003800000 */
[----:B0-----:R-:W-:-:S05]  /*dea0*/  IMAD.MOV.U32 R0, RZ, RZ, R7 ;  /* 0x000000ffff007224 */ /* 0x001fca00078e0007 */
[----:B------:R-:W-:Y:S01]  /*deb0*/  PRMT R79, R8, 0x5410, R0 ;  /* 0x00005410084f7816 */ /* 0x000fe20000000000 */
[----:B------:R-:W-:Y:S02]  /*dec0*/  IMAD.MOV.U32 R8, RZ, RZ, R14 ;  /* 0x000000ffff087224 */ /* 0x000fe400078e000e */
[----:B------:R-:W-:-:S05]  /*ded0*/  IMAD.MOV.U32 R0, RZ, RZ, R15 ;  /* 0x000000ffff007224 */ /* 0x000fca00078e000f */
[----:B------:R-:W-:Y:S01]  /*dee0*/  PRMT R83, R8, 0x5410, R0 ;  /* 0x0000541008537816 */ /* 0x000fe20000000000 */
[----:B------:R-:W-:Y:S01]  /*def0*/  IMAD.MOV.U32 R8, RZ, RZ, R24 ;  /* 0x000000ffff087224 */ /* 0x000fe200078e0018 */
[----:B------:R-:W-:Y:S01]  /*df00*/  VIADDMNMX R0, R3, -R231, 0x80, PT ;  /* 0x0000008003007446 */ /* 0x000fe200038009e7 */
[----:B------:R-:W-:-:S03]  /*df10*/  IMAD.MOV.U32 R3, RZ, RZ, R25 ;  /* 0x000000ffff037224 */ /* 0x000fc600078e0019 */
[----:B------:R-:W-:Y:S02]  /*df20*/  ISETP.GE.AND P0, PT, R212, R0, PT ;  /* 0x00000000d400720c */ /* 0x000fe40003f06270 */
[----:B------:R-:W-:Y:S01]  /*df30*/  PRMT R94, R8, 0x5410, R3 ;  /* 0x00005410085e7816 */ /* 0x000fe20000000003 */
[----:B------:R-:W-:Y:S02]  /*df40*/  IMAD.MOV.U32 R8, RZ, RZ, R32 ;  /* 0x000000ffff087224 */ /* 0x000fe400078e0020 */
[----:B------:R-:W-:-:S05]  /*df50*/  IMAD.MOV.U32 R3, RZ, RZ, R33 ;  /* 0x000000ffff037224 */ /* 0x000fca00078e0021 */
[----:B------:R-:W-:-:S03]  /*df60*/  PRMT R103, R8, 0x5410, R3 ;  /* 0x0000541008677816 */ /* 0x000fc60000000003 */
[----:B------:R-:W-:Y:S05]  /*df70*/  @P0 BRA `(.L_x_2770) ;  /* 0x0000000c001c0947 */ /* 0x000fea0003800000 */
[----:B------:R-:W0:Y:S01]  /*df80*/  LDC R3, c[0x0][0x3f4] ;  /* 0x0000fd00ff037b82 */ /* 0x000e220000000800 */
[----:B------:R-:W-:Y:S01]  /*df90*/  BSSY B2, `(.L_x_2771) ;  /* 0x0000034000027945 */ /* 0x000fe20003800000 */
[-C--:B0-----:R-:W-:Y:S02]  /*dfa0*/  ISETP.GE.AND P0, PT, R22, R3.reuse, PT ;  /* 0x000000031600720c */ /* 0x081fe40003f06270 */
[-C--:B------:R-:W-:Y:S02]  /*dfb0*/  ISETP.GE.AND P1, PT, R215, R3.reuse, PT ;  /* 0x00000003d700720c */ /* 0x080fe40003f26270 */
[-C--:B------:R-:W-:Y:S02]  /*dfc0*/  ISETP.GE.AND P2, PT, R214, R3.reuse, PT ;  /* 0x00000003d600720c */ /* 0x080fe40003f46270 */
[----:B------:R-:W-:-:S07]  /*dfd0*/  ISETP.GE.AND P3, PT, R217, R3, PT ;  /* 0x00000003d900720c */ /* 0x000fce0003f66270 */
[----:B------:R-:W-:Y:S06]  /*dfe0*/  @P0 BRA `(.L_x_2772) ;  /* 0x0000000000b80947 */ /* 0x000fec0003800000 */
[----:B------:R-:W0:Y:S01]  /*dff0*/  LDS.128 R8, [R230] ;  /* 0x00000000e6087984 */ /* 0x000e220000000c00 */
[----:B------:R-:W-:Y:S02]  /*e000*/  SHF.R.U32.HI R88, RZ, 0x10, R75 ;  /* 0x00000010ff587819 */ /* 0x000fe4000001164b */
[----:B------:R-:W-:Y:S02]  /*e010*/  SHF.R.U32.HI R89, RZ, 0x10, R77 ;  /* 0x00000010ff597819 */ /* 0x000fe4000001164d */
[C---:B------:R-:W-:Y:S02]  /*e020*/  PRMT R88, R95.reuse, 0x5432, R88 ;  /* 0x000054325f587816 */ /* 0x040fe40000000058 */
[----:B------:R-:W-:Y:S02]  /*e030*/  PRMT R89, R95, 0x5410, R89 ;  /* 0x000054105f597816 */ /* 0x000fe40000000059 */
[----:B------:R-:W-:Y:S01]  /*e040*/  SHF.R.U64 R75, R74, 0x10, R75 ;  /* 0x000000104a4b7819 */ /* 0x000fe2000000124b */
[----:B------:R-:W-:Y:S01]  /*e050*/  IMAD.U32 R96, R88, 0x10000, RZ ;  /* 0x0001000058607824 */ /* 0x000fe200078e00ff */
[----:B------:R-:W-:Y:S01]  /*e060*/  SHF.R.U64 R76, R76, 0x10, R77 ;  /* 0x000000104c4c7819 */ /* 0x000fe2000000124d */
[C---:B------:R-:W-:Y:S01]  /*e070*/  IMAD.U32 R3, R89.reuse, 0x10000, RZ ;  /* 0x0001000059037824 */ /* 0x040fe200078e00ff */
[----:B------:R-:W-:-:S02]  /*e080*/  LOP3.LUT R74, R89, 0xffff0000, RZ, 0xc0, !PT ;  /* 0xffff0000594a7812 */ /* 0x000fc400078ec0ff */
[----:B------:R-:W-:Y:S02]  /*e090*/  LOP3.LUT R88, R88, 0xffff0000, RZ, 0xc0, !PT ;  /* 0xffff000058587812 */ /* 0x000fe400078ec0ff */
[C---:B------:R-:W-:Y:S02]  /*e0a0*/  PRMT R76, R114.reuse, 0x5432, R76 ;  /* 0x00005432724c7816 */ /* 0x040fe4000000004c */
[----:B------:R-:W-:Y:S02]  /*e0b0*/  PRMT R75, R114, 0x5410, R75 ;  /* 0x00005410724b7816 */ /* 0x000fe4000000004b */
[C---:B0-----:R-:W-:Y:S01]  /*e0c0*/  LOP3.LUT R97, R10.reuse, 0xffff0000, RZ, 0xc0, !PT ;  /* 0xffff00000a617812 */ /* 0x041fe200078ec0ff */
[----:B------:R-:W-:Y:S01]  /*e0d0*/  IMAD.U32 R95, R10, 0x10000, RZ ;  /* 0x000100000a5f7824 */ /* 0x000fe200078e00ff */
[C---:B------:R-:W-:Y:S01]  /*e0e0*/  LOP3.LUT R77, R11.reuse, 0xffff0000, RZ, 0xc0, !PT ;  /* 0xffff00000b4d7812 */ /* 0x040fe200078ec0ff */
[----:B------:R-:W-:Y:S02]  /*e0f0*/  IMAD.U32 R89, R11, 0x10000, RZ ;  /* 0x000100000b597824 */ /* 0x000fe400078e00ff */
[CC--:B------:R-:W-:Y:S01]  /*e100*/  FMUL.FTZ R10, R97.reuse, R3.reuse ;  /* 0x00000003610a7220 */ /* 0x0c0fe20000410000 */
[----:B------:R-:W-:Y:S01]  /*e110*/  FMUL.FTZ R97, R97, R96 ;  /* 0x0000006061617220 */ /* 0x000fe20000410000 */
[C---:B------:R-:W-:Y:S01]  /*e120*/  FMUL.FTZ R11, R77.reuse, R74 ;  /* 0x0000004a4d0b7220 */ /* 0x040fe20000410000 */
[----:B------:R-:W-:Y:S01]  /*e130*/  FMUL.FTZ R77, R77, R88 ;  /* 0x000000584d4d7220 */ /* 0x000fe20000410000 */
[C---:B------:R-:W-:Y:S01]  /*e140*/  FFMA.FTZ R10, R95.reuse, R96, -R10 ;  /* 0x000000605f0a7223 */ /* 0x040fe2000001080a */
[----:B------:R-:W-:Y:S01]  /*e150*/  FFMA.FTZ R3, R95, R3, R97 ;  /* 0x000000035f037223 */ /* 0x000fe20000010061 */
[----:B------:R-:W-:Y:S01]  /*e160*/  LOP3.LUT R95, R8, 0xffff0000, RZ, 0xc0, !PT ;  /* 0xffff0000085f7812 */ /* 0x000fe200078ec0ff */
[C---:B------:R-:W-:Y:S01]  /*e170*/  FFMA.FTZ R74, R89.reuse, R74, R77 ;  /* 0x0000004a594a7223 */ /* 0x040fe2000001004d */
[----:B------:R-:W-:Y:S01]  /*e180*/  FFMA.FTZ R11, R89, R88, -R11 ;  /* 0x00000058590b7223 */ /* 0x000fe2000001080b */
[C---:B------:R-:W-:Y:S01]  /*e190*/  IMAD.U32 R77, R76.reuse, 0x10000, RZ ;  /* 0x000100004c4d7824 */ /* 0x040fe200078e00ff */
[----:B------:R-:W-:Y:S01]  /*e1a0*/  LOP3.LUT R76, R76, 0xffff0000, RZ, 0xc0, !PT ;  /* 0xffff00004c4c7812 */ /* 0x000fe200078ec0ff */
[C---:B------:R-:W-:Y:S01]  /*e1b0*/  IMAD.U32 R88, R75.reuse, 0x10000, RZ ;  /* 0x000100004b587824 */ /* 0x040fe200078e00ff */
[----:B------:R-:W-:Y:S01]  /*e1c0*/  LOP3.LUT R75, R75, 0xffff0000, RZ, 0xc0, !PT ;  /* 0xffff00004b4b7812 */ /* 0x000fe200078ec0ff */
[----:B------:R-:W-:-:S02]  /*e1d0*/  IMAD.U32 R8, R8, 0x10000, RZ ;  /* 0x0001000008087824 */ /* 0x000fc400078e00ff */
[CC--:B------:R-:W-:Y:S01]  /*e1e0*/  FMUL.FTZ R89, R95.reuse, R77.reuse ;  /* 0x0000004d5f597220 */ /* 0x0c0fe20000410000 */
        /* <DEDUP_REMOVED lines=14> */
.L_x_2772:
[----:B------:R-:W-:Y:S05]  /*e2d0*/  BSYNC B2 ;  /* 0x0000000000027941 */ /* 0x000fea0003800000 */
.L_x_2771:
[----:B------:R-:W-:Y:S04]  /*e2e0*/  BSSY B2, `(.L_x_2773) ;  /* 0x0000030000027945 */ /* 0x000fe80003800000 */
[----:B------:R-:W-:Y:S05]  /*e2f0*/  @P1 BRA `(.L_x_2774) ;  /* 0x0000000000b81947 */ /* 0x000fea0003800000 */
[----:B0-----:R-:W0:Y:S01]  /*e300*/  LDS.128 R8, [R230+0x4000] ;  /* 0x00400000e6087984 */ /* 0x001e220000000c00 */
[----:B------:R-:W-:Y:S02]  /*e310*/  SHF.R.U32.HI R3, RZ, 0x10, R71 ;  /* 0x00000010ff037819 */ /* 0x000fe40000011647 */
[----:B------:R-:W-:Y:S02]  /*e320*/  SHF.R.U32.HI R74, RZ, 0x10, R73 ;  /* 0x00000010ff4a7819 */ /* 0x000fe40000011649 */
[C---:B------:R-:W-:Y:S02]  /*e330*/  PRMT R3, R113.reuse, 0x5410, R3 ;  /* 0x0000541071037816 */ /* 0x040fe40000000003 */
[----:B------:R-:W-:Y:S02]  /*e340*/  PRMT R74, R113, 0x5432, R74 ;  /* 0x00005432714a7816 */ /* 0x000fe4000000004a */
[----:B------:R-:W-:Y:S01]  /*e350*/  SHF.R.U64 R70, R70, 0x10, R71 ;  /* 0x0000001046467819 */ /* 0x000fe20000001247 */
[C---:B------:R-:W-:Y:S01]  /*e360*/  IMAD.U32 R76, R3.reuse, 0x10000, RZ ;  /* 0x00010000034c7824 */ /* 0x040fe200078e00ff */
[----:B------:R-:W-:Y:S01]  /*e370*/  SHF.R.U64 R71, R72, 0x10, R73 ;  /* 0x0000001048477819 */ /* 0x000fe20000001249 */
[----:B------:R-:W-:Y:S01]  /*e380*/  IMAD.U32 R75, R74, 0x10000, RZ ;  /* 0x000100004a4b7824 */ /* 0x000fe200078e00ff */
        /* <DEDUP_REMOVED lines=36> */
[----:B------:R1:W-:Y:S02]  /*e5d0*/  STS.128 [R230+0x4000], R8 ;  /* 0x00400008e6007388 */ /* 0x0003e40000000c00 */
.L_x_2774:
[----:B------:R-:W-:Y:S05]  /*e5e0*/  BSYNC B2 ;  /* 0x0000000000027941 */ /* 0x000fea0003800000 */
.L_x_2773:
[----:B------:R-:W-:Y:S04]  /*e5f0*/  BSSY B2, `(.L_x_2775) ;  /* 0x0000030000027945 */ /* 0x000fe80003800000 */
[----:B------:R-:W-:Y:S05]  /*e600*/  @P2 BRA `(.L_x_2776) ;  /* 0x0000000000b82947 */ /* 0x000fea0003800000 */
[----:B01----:R-:W0:Y:S01]  /*e610*/  LDS.128 R8, [R230+0x8000] ;  /* 0x00800000e6087984 */ /* 0x003e220000000c00 */
[----:B------:R-:W-:Y:S02]  /*e620*/  SHF.R.U64 R3, R66, 0x10, R67 ;  /* 0x0000001042037819 */ /* 0x000fe40000001243 */
[----:B------:R-:W-:Y:S02]  /*e630*/  SHF.R.U32.HI R66, RZ, 0x10, R69 ;  /* 0x00000010ff427819 */ /* 0x000fe40000011645 */
[----:B------:R-:W-:Y:S02]  /*e640*/  SHF.R.U32.HI R70, RZ, 0x10, R67 ;  /* 0x00000010ff467819 */ /* 0x000fe40000011643 */
[----:B------:R-:W-:Y:S02]  /*e650*/  PRMT R66, R110, 0x5410, R66 ;  /* 0x000054106e427816 */ /* 0x000fe40000000042 */
[----:B------:R-:W-:Y:S02]  /*e660*/  SHF.R.U64 R67, R68, 0x10, R69 ;  /* 0x0000001044437819 */ /* 0x000fe40000001245 */
[C---:B------:R-:W-:Y:S01]  /*e670*/  PRMT R70, R111.reuse, 0x5410, R70 ;  /* 0x000054106f467816 */ /* 0x040fe20000000046 */
[----:B------:R-:W-:Y:S01]  /*e680*/  IMAD.U32 R71, R66, 0x10000, RZ ;  /* 0x0001000042477824 */ /* 0x000fe200078e00ff */
[----:B------:R-:W-:-:S02]  /*e690*/  PRMT R69, R111, 0x5432, R3 ;  /* 0x000054326f457816 */ /* 0x000fc40000000003 */
[----:B------:R-:W-:Y:S01]  /*e6a0*/  LOP3.LUT R66, R66, 0xffff0000, RZ, 0xc0, !PT ;  /* 0xffff000042427812 */ /* 0x000fe200078ec0ff */
[----:B------:R-:W-:Y:S01]  /*e6b0*/  IMAD.U32 R74, R70, 0x10000, RZ ;  /* 0x00010000464a7824 */ /* 0x000fe200078e00ff */
[----:B------:R-:W-:Y:S02]  /*e6c0*/  PRMT R67, R110, 0x5432, R67 ;  /* 0x000054326e437816 */ /* 0x000fe40000000043 */
[----:B------:R-:W-:Y:S02]  /*e6d0*/  LOP3.LUT R70, R70, 0xffff0000, RZ, 0xc0, !PT ;  /* 0xffff000046467812 */ /* 0x000fe400078ec0ff */
[C---:B0-----:R-:W-:Y:S01]  /*e6e0*/  LOP3.LUT R68, R10.reuse, 0xffff0000, RZ, 0xc0, !PT ;  /* 0xffff00000a447812 */ /* 0x041fe200078ec0ff */
[----:B------:R-:W-:Y:S02]  /*e6f0*/  IMAD.U32 R3, R10, 0x10000, RZ ;  /* 0x000100000a037824 */ /* 0x000fe400078e00ff */
[C---:B------:R-:W-:Y:S01]  /*e700*/  IMAD.U32 R10, R11.reuse, 0x10000, RZ ;  /* 0x000100000b0a7824 */ /* 0x040fe200078e00ff */
[----:B------:R-:W-:Y:S01]  /*e710*/  LOP3.LUT R11, R11, 0xffff0000, RZ, 0xc0, !PT ;  /* 0xffff00000b0b7812 */ /* 0x000fe200078ec0ff */
[CC--:B------:R-:W-:Y:S01]  /*e720*/  FMUL.FTZ R75, R68.reuse, R71.reuse ;  /* 0x00000047444b7220 */ /* 0x0c0fe20000410000 */
[-C--:B------:R-:W-:Y:S01]  /*e730*/  FMUL.FTZ R68, R68, R74.reuse ;  /* 0x0000004a44447220 */ /* 0x080fe20000410000 */
[C---:B------:R-:W-:Y:S01]  /*e740*/  IMAD.U32 R73, R8.reuse, 0x10000, RZ ;  /* 0x0001000008497824 */ /* 0x040fe200078e00ff */
[----:B------:R-:W-:Y:S01]  /*e750*/  LOP3.LUT R8, R8, 0xffff0000, RZ, 0xc0, !PT ;  /* 0xffff000008087812 */ /* 0x000fe200078ec0ff */
[----:B------:R-:W-:Y:S01]  /*e760*/  FFMA.FTZ R75, R3, R74, -R75 ;  /* 0x0000004a034b7223 */ /* 0x000fe2000001084b */
[----:B------:R-:W-:Y:S01]  /*e770*/  FMUL.FTZ R74, R11, R66 ;  /* 0x000000420b4a7220 */ /* 0x000fe20000410000 */
[----:B------:R-:W-:Y:S01]  /*e780*/  FFMA.FTZ R68, R3, R71, R68 ;  /* 0x0000004703447223 */ /* 0x000fe20000010044 */
[----:B------:R-:W-:-:S02]  /*e790*/  IMAD.U32 R72, R9, 0x10000, RZ ;  /* 0x0001000009487824 */ /* 0x000fc400078e00ff */
[-C--:B------:R-:W-:Y:S01]  /*e7a0*/  FMUL.FTZ R11, R11, R70.reuse ;  /* 0x000000460b0b7220 */ /* 0x080fe20000410000 */
[C---:B------:R-:W-:Y:S01]  /*e7b0*/  FFMA.FTZ R74, R10.reuse, R70, -R74 ;  /* 0x000000460a4a7223 */ /* 0x040fe2000001084a */
[----:B------:R-:W-:Y:S01]  /*e7c0*/  IMAD.U32 R3, R67, 0x10000, RZ ;  /* 0x0001000043037824 */ /* 0x000fe200078e00ff */
[----:B------:R-:W-:Y:S01]  /*e7d0*/  LOP3.LUT R9, R9, 0xffff0000, RZ, 0xc0, !PT ;  /* 0xffff000009097812 */ /* 0x000fe200078ec0ff */
[----:B------:R-:W-:Y:S01]  /*e7e0*/  IMAD.U32 R70, R69, 0x10000, RZ ;  /* 0x0001000045467824 */ /* 0x000fe200078e00ff */
[----:B------:R-:W-:Y:S01]  /*e7f0*/  LOP3.LUT R67, R67, 0xffff0000, RZ, 0xc0, !PT ;  /* 0xffff000043437812 */ /* 0x000fe200078ec0ff */
[----:B------:R-:W-:Y:S01]  /*e800*/  FFMA.FTZ R11, R10, R66, R11 ;  /* 0x000000420a0b7223 */ /* 0x000fe2000001000b */
[----:B------:R-:W-:Y:S01]  /*e810*/  LOP3.LUT R69, R69, 0xffff0000, RZ, 0xc0, !PT ;  /* 0xffff000045457812 */ /* 0x000fe200078ec0ff */
[C---:B------:R-:W-:Y:S01]  /*e820*/  FMUL.FTZ R10, R8.reuse, R3 ;  /* 0x00000003080a7220 */ /* 0x040fe20000410000 */
[----:B------:R-:W-:Y:S01]  /*e830*/  FMUL.FTZ R66, R8, R70 ;  /* 0x0000004608427220 */ /* 0x000fe20000410000 */
[----:B------:R-:W-:Y:S01]  /*e840*/  FMUL.FTZ R8, R9, R67 ;  /* 0x0000004309087220 */ /* 0x000fe20000410000 */
[----:B------:R-:W-:Y:S01]  /*e850*/  F2FP.BF16.F32.PACK_AB R11, R11, R74 ;  /* 0x0000004a0b0b723e */ /* 0x000fe200000010ff */
[----:B------:R-:W-:Y:S01]  /*e860*/  FMUL.FTZ R9, R9, R69 ;  /* 0x0000004509097220 */ /* 0x000fe20000410000 */
[C---:B------:R-:W-:Y:S01]  /*e870*/  FFMA.FTZ R70, R73.reuse, R70, -R10 ;  /* 0x0000004649467223 */ /* 0x040fe2000001080a */
[----:B------:R-:W-:Y:S01]  /*e880*/  FFMA.FTZ R66, R73, R3, R66 ;  /* 0x0000000349427223 */ /* 0x000fe20000010042 */
[C---:B------:R-:W-:Y:S01]  /*e890*/  FFMA.FTZ R69, R72.reuse, R69, -R8 ;  /* 0x0000004548457223 */ /* 0x040fe20000010808 */
[----:B------:R-:W-:Y:S01]  /*e8a0*/  FFMA.FTZ R9, R72, R67, R9 ;  /* 0x0000004348097223 */ /* 0x000fe20000010009 */
[----:B------:R-:W-:-:S02]  /*e8b0*/  F2FP.BF16.F32.PACK_AB R10, R68, R75 ;  /* 0x0000004b440a723e */ /* 0x000fc400000010ff */
[----:B------:R-:W-:Y:S02]  /*e8c0*/  F2FP.BF16.F32.PACK_AB R8, R66, R70 ;  /* 0x000000464208723e */ /* 0x000fe400000010ff */
[----:B------:R-:W-:-:S05]  /*e8d0*/  F2FP.BF16.F32.PACK_AB R9, R9, R69 ;  /* 0x000000450909723e */ /* 0x000fca00000010ff */
[----:B------:R2:W-:Y:S02]  /*e8e0*/  STS.128 [R230+0x8000], R8 ;  /* 0x00800008e6007388 */ /* 0x0005e40000000c00 */
.L_x_2776:
[----:B------:R-:W-:Y:S05]  /*e8f0*/  BSYNC B2 ;  /* 0x0000000000027941 */ /* 0x000fea0003800000 */
.L_x_2775:
[----:B------:R-:W-:Y:S05]  /*e900*/  @P3 BRA `(.L_x_2770) ;  /* 0x0000000000b83947 */ /* 0x000fea0003800000 */
[----:B012---:R-:W0:Y:S01]  /*e910*/  LDS.128 R8, [R230+0xc000] ;  /* 0x00c00000e6087984 */ /* 0x007e220000000c00 */
        /* <DEDUP_REMOVED lines=8> */
[----:B------:R-:W-:Y:S01]  /*e9a0*/  IMAD.U32 R70, R64, 0x10000, RZ ;  /* 0x0001000040467824 */ /* 0x000fe200078e00ff */
[----:B------:R-:W-:Y:S02]  /*e9b0*/  PRMT R63, R108, 0x5432, R63 ;  /* 0x000054326c3f7816 */ /* 0x000fe4000000003f */
[----:B------:R-:W-:Y:S02]  /*e9c0*/  LOP3.LUT R64, R64, 0xffff0000, RZ, 0xc0, !PT ;  /* 0xffff000040407812 */ /* 0x000fe400078ec0ff */
[----:B0-----:R-:W-:Y:S01]  /*e9d0*/  LOP3.LUT R66, R10, 0xffff0000, RZ, 0xc0, !PT ;  /* 0xffff00000a427812 */ /* 0x001fe200078ec0ff */
        /* <DEDUP_REMOVED lines=33> */
.L_x_2770:
[----:B------:R-:W-:Y:S05]  /*ebf0*/  BSYNC B1 ;  /* 0x0000000000017941 */ /* 0x000fea0003800000 */
.L_x_2769:
[----:B------:R-:W-:Y:S01]  /*ec00*/  VIADD R3, R212, 0x20 ;  /* 0x00000020d4037836 */ /* 0x000fe20000000000 */
[----:B------:R-:W-:Y:S04]  /*ec10*/  BSSY B1, `(.L_x_2777) ;  /* 0x00000ca000017945 */ /* 0x000fe80003800000 */
[----:B------:R-:W-:-:S13]  /*ec20*/  ISETP.GE.AND P0, PT, R3, R0, PT ;  /* 0x000000000300720c */ /* 0x000fda0003f06270 */
[----:B------:R-:W-:Y:S05]  /*ec30*/  @P0 BRA `(.L_x_2778) ;  /* 0x0000000c001c0947 */ /* 0x000fea0003800000 */
[----:B------:R-:W4:Y:S01]  /*ec40*/  LDC R3, c[0x0][0x3f4] ;  /* 0x0000fd00ff037b82 */ /* 0x000f220000000800 */
[----:B------:R-:W-:Y:S01]  /*ec50*/  BSSY B2, `(.L_x_2779) ;  /* 0x0000034000027945 */ /* 0x000fe20003800000 */
[-C--:B----4-:R-:W-:Y:S02]  /*ec60*/  ISETP.GE.AND P0, PT, R22, R3.reuse, PT ;  /* 0x000000031600720c */ /* 0x090fe40003f06270 */
[-C--:B------:R-:W-:Y:S02]  /*ec70*/  ISETP.GE.AND P1, PT, R215, R3.reuse, PT ;  /* 0x00000003d700720c */ /* 0x080fe40003f26270 */
[-C--:B------:R-:W-:Y:S02]  /*ec80*/  ISETP.GE.AND P2, PT, R214, R3.reuse, PT ;  /* 0x00000003d600720c */ /* 0x080fe40003f46270 */
[----:B------:R-:W-:-:S07]  /*ec90*/  ISETP.GE.AND P3, PT, R217, R3, PT ;  /* 0x00000003d900720c */ /* 0x000fce0003f66270 */
[----:B------:R-:W-:Y:S06]  /*eca0*/  @P0 BRA `(.L_x_2780) ;  /* 0x0000000000b80947 */ /* 0x000fec0003800000 */
[----:B0123--:R-:W0:Y:S01]  /*ecb0*/  LDS.128 R8, [R230+0x1000] ;  /* 0x00100000e6087984 */ /* 0x00fe220000000c00 */
        /* <DEDUP_REMOVED lines=9> */
[----:B------:R-:W-:Y:S02]  /*ed50*/  LOP3.LUT R107, R107, 0xffff0000, RZ, 0xc0, !PT ;  /* 0xffff00006b6b7812 */ /* 0x000fe400078ec0ff */
[----:B0-----:R-:W-:Y:S01]  /*ed60*/  LOP3.LUT R60, R10, 0xffff0000, RZ, 0xc0, !PT ;  /* 0xffff00000a3c7812 */ /* 0x001fe200078ec0ff */
[C---:B------:R-:W-:Y:S01]  /*ed70*/  IMAD.U32 R63, R8.reuse, 0x10000, RZ ;  /* 0x00010000083f7824 */ /* 0x040fe200078e00ff */
[----:B------:R-:W-:Y:S01]  /*ed80*/  LOP3.LUT R61, R8, 0xffff0000, RZ, 0xc0, !PT ;  /* 0xffff0000083d7812 */ /* 0x000fe200078ec0ff */
[----:B------:R-:W-:Y:S02]  /*ed90*/  IMAD.U32 R59, R10, 0x10000, RZ ;  /* 0x000100000a3b7824 */ /* 0x000fe400078e00ff */
        /* <DEDUP_REMOVED lines=8> */
[-C--:B------:R-:W-:Y:S01]  /*ee20*/  FMUL.FTZ R66, R11, R107.reuse ;  /* 0x0000006b0b427220 */ /* 0x080fe20000410000 */
[C---:B------:R-:W-:Y:S01]  /*ee30*/  FFMA.FTZ R65, R59.reuse, R8, -R65 ;  /* 0x000000083b417223 */ /* 0x040fe20000010841 */
[----:B------:R-:W-:Y:S01]  /*ee40*/  FFMA.FTZ R60, R59, R64, R60 ;  /* 0x000000403b3c7223 */ /* 0x000fe2000001003c */
[-C--:B------:R-:W-:Y:S01]  /*ee50*/  FMUL.FTZ R11, R11, R106.reuse ;  /* 0x0000006a0b0b7220 */ /* 0x080fe20000410000 */
[C---:B------:R-:W-:Y:S01]  /*ee60*/  IMAD.U32 R8, R58.reuse, 0x10000, RZ ;  /* 0x000100003a087824 */ /* 0x040fe200078e00ff */
[----:B------:R-:W-:Y:S01]  /*ee70*/  LOP3.LUT R58, R58, 0xffff0000, RZ, 0xc0, !PT ;  /* 0xffff00003a3a7812 */ /* 0x000fe200078ec0ff */
[C---:B------:R-:W-:Y:S01]  /*ee80*/  IMAD.U32 R59, R3.reuse, 0x10000, RZ ;  /* 0x00010000033b7824 */ /* 0x040fe200078e00ff */
[----:B------:R-:W-:Y:S01]  /*ee90*/  LOP3.LUT R3, R3, 0xffff0000, RZ, 0xc0, !PT ;  /* 0xffff000003037812 */ /* 0x000fe200078ec0ff */
[C---:B------:R-:W-:Y:S01]  /*eea0*/  FFMA.FTZ R66, R10.reuse, R106, -R66 ;  /* 0x0000006a0a427223 */ /* 0x040fe20000010842 */
        /* <DEDUP_REMOVED lines=14> */
.L_x_2780:
[----:B------:R-:W-:Y:S05]  /*ef90*/  BSYNC B2 ;  /* 0x0000000000027941 */ /* 0x000fea0003800000 */
.L_x_2779:
[----:B------:R-:W-:Y:S04]  /*efa0*/  BSSY B2, `(.L_x_2781) ;  /* 0x0000030000027945 */ /* 0x000fe80003800000 */
[----:B------:R-:W-:Y:S05]  /*efb0*/  @P1 BRA `(.L_x_2782) ;  /* 0x0000000000b81947 */ /* 0x000fea0003800000 */
[----:B01234-:R-:W0:Y:S01]  /*efc0*/  LDS.128 R8, [R230+0x5000] ;  /* 0x00500000e6087984 */ /* 0x01fe220000000c00 */
        /* <DEDUP_REMOVED lines=45> */
.L_x_2782:
[----:B------:R-:W-:Y:S05]  /*f2a0*/  BSYNC B2 ;  /* 0x0000000000027941 */ /* 0x000fea0003800000 */
.L_x_2781:
        /* <DEDUP_REMOVED lines=22> */
[----:B------:R-:W-:Y:S01]  /*f410*/  FMUL.FTZ R52, R52, R8 ;  /* 0x0000000834347220 */ /* 0x000fe20000410000 */
[C---:B------:R-:W-:Y:S01]  /*f420*/  IMAD.U32 R54, R9.reuse, 0x10000, RZ ;  /* 0x0001000009367824 */ /* 0x040fe200078e00ff */
[----:B------:R-:W-:Y:S01]  /*f430*/  LOP3.LUT R9, R9, 0xffff0000, RZ, 0xc0, !PT ;  /* 0xffff000009097812 */ /* 0x000fe200078ec0ff */
        /* <DEDUP_REMOVED lines=23> */
.L_x_2784:
[----:B------:R-:W-:Y:S05]  /*f5b0*/  BSYNC B2 ;  /* 0x0000000000027941 */ /* 0x000fea0003800000 */
.L_x_2783:
[----:B------:R-:W-:Y:S05]  /*f5c0*/  @P3 BRA `(.L_x_2778) ;  /* 0x0000000000b83947 */ /* 0x000fea0003800000 */
[----:B01234-:R-:W0:Y:S01]  /*f5d0*/  LDS.128 R8, [R230+0xd000] ;  /* 0x00d00000e6087984 */ /* 0x01fe220000000c00 */
[--C-:B------:R-:W-:Y:S02]  /*f5e0*/  SHF.R.U64 R50, R46, 0x10, R47.reuse ;  /* 0x000000102e327819 */ /* 0x100fe4000000122f */
[----:B------:R-:W-:Y:S02]  /*f5f0*/  SHF.R.U32.HI R46, RZ, 0x10, R47 ;  /* 0x00000010ff2e7819 */ /* 0x000fe4000001162f */
[--C-:B------:R-:W-:Y:S02]  /*f600*/  SHF.R.U64 R47, R48, 0x10, R49.reuse ;  /* 0x00000010302f7819 */ /* 0x100fe40000001231 */
[----:B------:R-:W-:Y:S02]  /*f610*/  SHF.R.U32.HI R49, RZ, 0x10, R49 ;  /* 0x00000010ff317819 */ /* 0x000fe40000011631 */
[C---:B------:R-:W-:Y:S02]  /*f620*/  PRMT R3, R91.reuse, 0x5432, R50 ;  /* 0x000054325b037816 */ /* 0x040fe40000000032 */
[----:B------:R-:W-:-:S02]  /*f630*/  PRMT R91, R91, 0x5410, R46 ;  /* 0x000054105b5b7816 */ /* 0x000fc4000000002e */
[C---:B------:R-:W-:Y:S02]  /*f640*/  PRMT R46, R90.reuse, 0x5432, R47 ;  /* 0x000054325a2e7816 */ /* 0x040fe4000000002f */
[----:B------:R-:W-:Y:S01]  /*f650*/  PRMT R90, R90, 0x5410, R49 ;  /* 0x000054105a5a7816 */ /* 0x000fe20000000031 */
[C---:B------:R-:W-:Y:S01]  /*f660*/  IMAD.U32 R48, R91.reuse, 0x10000, RZ ;  /* 0x000100005b307824 */ /* 0x040fe200078e00ff */
[----:B------:R-:W-:Y:S02]  /*f670*/  LOP3.LUT R53, R91, 0xffff0000, RZ, 0xc0, !PT ;  /* 0xffff00005b357812 */ /* 0x000fe400078ec0ff */
        /* <DEDUP_REMOVED lines=35> */
.L_x_2778:
[----:B------:R-:W-:Y:S05]  /*f8b0*/  BSYNC B1 ;  /* 0x0000000000017941 */ /* 0x000fea0003800000 */
.L_x_2777:
[----:B------:R-:W-:Y:S01]  /*f8c0*/  VIADD R3, R212, 0x40 ;  /* 0x00000040d4037836 */ /* 0x000fe20000000000 */
[----:B------:R-:W-:Y:S04]  /*f8d0*/  BSSY B1, `(.L_x_2785) ;  /* 0x00000ca000017945 */ /* 0x000fe80003800000 */
[----:B------:R-:W-:-:S13]  /*f8e0*/  ISETP.GE.AND P0, PT, R3, R0, PT ;  /* 0x000000000300720c */ /* 0x000fda0003f06270 */
[----:B------:R-:W-:Y:S05]  /*f8f0*/  @P0 BRA `(.L_x_2786) ;  /* 0x0000000c001c0947 */ /* 0x000fea0003800000 */
[----:B------:R-:W5:Y:S01]  /*f900*/  LDC R3, c[0x0][0x3f4] ;  /* 0x0000fd00ff037b82 */ /* 0x000f620000000800 */
[----:B------:R-:W-:Y:S01]  /*f910*/  BSSY B2, `(.L_x_2787) ;  /* 0x0000034000027945 */ /* 0x000fe20003800000 */
[-C--:B-----5:R-:W-:Y:S02]  /*f920*/  ISETP.GE.AND P0, PT, R22, R3.reuse, PT ;  /* 0x000000031600720c */ /* 0x0a0fe40003f06270 */
[-C--:B------:R-:W-:Y:S02]  /*f930*/  ISETP.GE.AND P1, PT, R215, R3.reuse, PT ;  /* 0x00000003d700720c */ /* 0x080fe40003f26270 */
[-C--:B------:R-:W-:Y:S02]  /*f940*/  ISETP.GE.AND P2, PT, R214, R3.reuse, PT ;  /* 0x00000003d600720c */ /* 0x080fe40003f46270 */
[----:B------:R-:W-:-:S07]  /*f950*/  ISETP.GE.AND P3, PT, R217, R3, PT ;  /* 0x00000003d900720c */ /* 0x000fce0003f66270 */
[----:B------:R-:W-:Y:S06]  /*f960*/  @P0 BRA `(.L_x_2788) ;  /* 0x0000000000b80947 */ /* 0x000fec0003800000 */
[----:B01234-:R-:W0:Y:S01]  /*f970*/  LDS.128 R8, [R230+0x2000] ;  /* 0x00200000e6087984 */ /* 0x01fe220000000c00 */
        /* <DEDUP_REMOVED lines=45> */
.L_x_2788:
[----:B------:R-:W-:Y:S05]  /*fc50*/  BSYNC B2 ;  /* 0x0000000000027941 */ /* 0x000fea0003800000 */
.L_x_2787:
        /* <DEDUP_REMOVED lines=48> */
.L_x_2790:
[----:B------:R-:W-:Y:S05]  /*ff60*/  BSYNC B2 ;  /* 0x0000000000027941 */ /* 0x000fea0003800000 */
.L_x_2789:
[----:B------:R-:W-:Y:S04]  /*ff70*/  BSSY B2, `(.L_x_2791) ;  /* 0x0000030000027945 */ /* 0x000fe80003800000 */
[----:B------:R-:W-:Y:S05]  /*ff80*/  @P2 BRA `(.L_x_2792) ;  /* 0x0000000000b82947 */ /* 0x000fea0003800000 */
        /* <DEDUP_REMOVED lines=46> */
.L_x_2792:
[----:B------:R-:W-:Y:S05]  /*10270*/  BSYNC B2 ;  /* 0x0000000000027941 */ /* 0x000fea0003800000 */
.L_x_2791:
        /* <DEDUP_REMOVED lines=47> */
.L_x_2786:
[----:B------:R-:W-:Y:S05]  /*10570*/  BSYNC B1 ;  /* 0x0000000000017941 */ /* 0x000fea0003800000 */
.L_x_2785:
[----:B------:R-:W-:-:S05]  /*10580*/  VIADD R3, R212, 0x60 ;  /* 0x00000060d4037836 */ /* 0x000fca0000000000 */
        /* <DEDUP_REMOVED lines=19> */
[----:B------:R-:W-:Y:S02]  /*106c0*/  IMAD.U32 R31, R103, 0x10000, RZ ;  /* 0x00010000671f7824 */ /* 0x000fe400078e00ff */
        /* <DEDUP_REMOVED lines=35> */
.L_x_2795:
[----:B------:R-:W-:Y:S05]  /*10900*/  BSYNC B1 ;  /* 0x0000000000017941 */ /* 0x000fea0003800000 */
.L_x_2794:
        /* <DEDUP_REMOVED lines=48> */
.L_x_2797:
[----:B------:R-:W-:Y:S05]  /*10c10*/  BSYNC B1 ;  /* 0x0000000000017941 */ /* 0x000fea0003800000 */
.L_x_2796:
        /* <DEDUP_REMOVED lines=48> */
.L_x_2799:
[----:B------:R-:W-:Y:S05]  /*10f20*/  BSYNC B1 ;  /* 0x0000000000017941 */ /* 0x000fea0003800000 */
.L_x_2798:
        /* <DEDUP_REMOVED lines=48> */
.L_x_2754:
        /* <DEDUP_REMOVED lines=32> */
.L_x_3101:
        /* <DEDUP_REMOVED lines=41> */
.L_x_2802:
[----:B------:R-:W-:Y:S05]  /*116c0*/  BSYNC B1 ;  /* 0x0000000000017941 */ /* 0x000fea0003800000 */
.L_x_2801:
[----:B-1---5:R-:W-:Y:S01]  /*116d0*/  IMAD.MOV.U32 R4, RZ, RZ, R68 ;  /* 0x000000ffff047224 */ /* 0x022fe200078e0044 */
[----:B------:R-:W-:Y:S01]  /*116e0*/  UMOV UR4, 0xffffffff ;  /* 0xffffffff00047882 */ /* 0x000fe20000000000 */
[----:B------:R-:W-:Y:S01]  /*116f0*/  IMAD.MOV.U32 R5, RZ, RZ, R69 ;  /* 0x000000ffff057224 */ /* 0x000fe200078e0045 */
[----:B------:R-:W-:Y:S01]  /*11700*/  CS2R R52, SRZ ;  /* 0x0000000000347805 */ /* 0x000fe2000001ff00 */
[----:B------:R-:W-:Y:S02]  /*11710*/  IMAD.MOV.U32 R6, RZ, RZ, R70 ;  /* 0x000000ffff067224 */ /* 0x000fe400078e0046 */
[----:B---3--:R-:W-:Y:S01]  /*11720*/  IMAD.MOV.U32 R7, RZ, RZ, R71 ;  /* 0x000000ffff077224 */ /* 0x008fe200078e0047 */
        /* <DEDUP_REMOVED lines=32> */
.L_x_3107:
        /* <DEDUP_REMOVED lines=11> */
[----:B------:R-:W2:Y:S01]  /*119e0*/  LDL R4, [R1+0x64] ;  /* 0x0000640001047983 */ /* 0x000ea20000100800 */
        /* <DEDUP_REMOVED lines=21> */
[----:B0-----:R-:W-:Y:S02]  /*11b40*/  IMAD.MOV.U32 R9, RZ, RZ, R7 ;  /* 0x000000ffff097224 */ /* 0x001fe400078e0007 */
[----:B------:R-:W-:Y:S02]  /*11b50*/  @!P2 IMAD.X R5, R5, 0x1, R12, P0 ;  /* 0x000000010505a824 */ /* 0x000fe400000e060c */
[----:B------:R-:W-:-:S03]  /*11b60*/  @!P3 IMAD.WIDE R8, R13, 0x2, R8 ;  /* 0x000000020d08b825 */ /* 0x000fc600078e0208 */
[----:B------:R2:W5:Y:S01]  /*11b70*/  @!P2 LD.E.128 R44, desc[UR6][R4.64] ;  /* 0x00000006042ca980 */ /* 0x000562000c101d00 */
[----:B------:R-:W-:-:S03]  /*11b80*/  @!P2 IMAD.X R7, R7, 0x1, R12, P1 ;  /* 0x000000010707a824 */ /* 0x000fc600008e060c */
[----:B------:R2:W5:Y:S04]  /*11b90*/  @!P3 LD.E.128 R48, desc[UR6][R8.64] ;  /* 0x000000060830b980 */ /* 0x000568000c101d00 */
[----:B------:R2:W5:Y:S02]  /*11ba0*/  @!P2 LD.E.128 R52, desc[UR6][R6.64] ;  /* 0x000000060634a980 */ /* 0x000564000c101d00 */
.L_x_2805:
[----:B------:R-:W-:Y:S05]  /*11bb0*/  BSYNC B1 ;  /* 0x0000000000017941 */ /* 0x000fea0003800000 */
.L_x_2804:
        /* <DEDUP_REMOVED lines=29> */
[----:B------:R0:W0:Y:S02]  /*11d90*/  SHFL.IDX PT, R12, R20, 0x2, 0x181f ;  /* 0x00581f00140c7f89 */ /* 0x00002400000e0000 */
.L_x_3113:
        /* <DEDUP_REMOVED lines=14> */
[----:B---3--:R-:W-:Y:S01]  /*11e80*/  IMAD.MOV.U32 R8, RZ, RZ, R4 ;  /* 0x000000ffff087224 */ /* 0x008fe200078e0004 */
[----:B------:R-:W-:Y:S01]  /*11e90*/  ISETP.GE.AND P2, PT, R18, UR4, PT ;  /* 0x0000000412007c0c */ /* 0x000fe2000bf46270 */
[----:B--2---:R-:W-:Y:S01]  /*11ea0*/  IMAD.MOV.U32 R9, RZ, RZ, R5 ;  /* 0x000000ffff097224 */ /* 0x004fe200078e0005 */
[----:B------:R-:W-:Y:S02]  /*11eb0*/  ISETP.GE.AND P3, PT, R213, UR4, PT ;  /* 0x00000004d5007c0c */ /* 0x000fe4000bf66270 */
[----:B------:R-:W-:Y:S02]  /*11ec0*/  CS2R R24, SRZ ;  /* 0x0000000000187805 */ /* 0x000fe4000001ff00 */
[----:B------:R-:W-:Y:S01]  /*11ed0*/  CS2R R26, SRZ ;  /* 0x00000000001a7805 */ /* 0x000fe2000001ff00 */
[----:B------:R-:W-:-:S06]  /*11ee0*/  ULDC.64 UR6, c[0x0][0x208] ;  /* 0x0000820000067ab9 */ /* 0x000fcc0000000a00 */
[C---:B------:R-:W-:Y:S01]  /*11ef0*/  @!P2 IMAD.SHL.U32 R11, R18.reuse, 0x2, RZ ;  /* 0x00000002120ba824 */ /* 0x040fe200078e00ff */
[----:B----4-:R-:W-:-:S04]  /*11f00*/  @!P2 SHF.L.U64.HI R14, R18, 0x1, R19 ;  /* 0x00000001120ea819 */ /* 0x010fc80000010213 */
[----:B------:R-:W-:Y:S02]  /*11f10*/  @!P2 IADD3 R4, P0, R4, R11, RZ ;  /* 0x0000000b0404a210 */ /* 0x000fe40007f1e0ff */
        /* <DEDUP_REMOVED lines=8> */
[----:B------:R-:W-:Y:S01]  /*11fa0*/  @!P3 IMAD.SHL.U32 R13, R6, 0x8, RZ ;  /* 0x00000008060db824 */ /* 0x000fe200078e00ff */
        /* <DEDUP_REMOVED lines=9> */
.L_x_2808:
[----:B------:R-:W-:Y:S05]  /*12040*/  BSYNC B1 ;  /* 0x0000000000017941 */ /* 0x000fea0003800000 */
.L_x_2807:
[----:B--2--5:R-:W-:Y:S01]  /*12050*/  IMAD.MOV.U32 R5, RZ, RZ, R38 ;  /* 0x000000ffff057224 */ /* 0x024fe200078e0026 */
[----:B------:R-:W-:Y:S01]  /*12060*/  UMOV UR4, 0xffffffff ;  /* 0xffffffff00047882 */ /* 0x000fe20000000000 */
[----:B---3--:R-:W-:Y:S02]  /*12070*/  IMAD.MOV.U32 R4, RZ, RZ, R39 ;  /* 0x000000ffff047224 */ /* 0x008fe400078e0027 */
[----:B0-----:R-:W-:Y:S02]  /*12080*/  IMAD.MOV.U32 R7, RZ, RZ, R36 ;  /* 0x000000ffff077224 */ /* 0x001fe400078e0024 */
        /* <DEDUP_REMOVED lines=24> */
[----:B-1----:R-:W1:Y:S04]  /*12210*/  SHFL.IDX PT, R21, R21, 0x3, 0x181f ;  /* 0x00781f0015157f89 */ /* 0x002e6800000e0000 */
[----:B------:R-:W3:Y:S04]  /*12220*/  SHFL.IDX PT, R3, R3, 0x3, 0x181f ;  /* 0x00781f0003037f89 */ /* 0x000ee800000e0000 */
[----:B------:R0:W0:Y:S02]  /*12230*/  SHFL.IDX PT, R79, R20, 0x3, 0x181f ;  /* 0x00781f00144f7f89 */ /* 0x00002400000e0000 */
.L_x_3119:
[----:B------:R-:W5:Y:S01]  /*12240*/  LDL R12, [R1+0x78] ;  /* 0x00007800010c7983 */ /* 0x000f620000100800 */
[----:B------:R-:W-:Y:S01]  /*12250*/  VIADD R9, R0, 0x60 ;  /* 0x0000006000097836 */ /* 0x000fe20000000000 */
[----:B------:R-:W-:Y:S01]  /*12260*/  BSSY B1, `(.L_x_2810) ;  /* 0x000002c000017945 */ /* 0x000fe20003800000 */
[----:B------:R-:W-:Y:S02]  /*12270*/  CS2R R6, SRZ ;  /* 0x0000000000067805 */ /* 0x000fe4000001ff00 */
[----:B------:R-:W-:Y:S02]  /*12280*/  CS2R R10, SRZ ;  /* 0x00000000000a7805 */ /* 0x000fe4000001ff00 */
[----:B----4-:R-:W-:Y:S02]  /*12290*/  CS2R R14, SRZ ;  /* 0x00000000000e7805 */ /* 0x010fe4000001ff00 */
[----:B------:R-:W-:Y:S02]  /*122a0*/  ISETP.GE.AND P0, PT, R9, R78, PT ;  /* 0x0000004e0900720c */ /* 0x000fe40003f06270 */
[----:B0-----:R-:W-:-:S02]  /*122b0*/  CS2R R72, SRZ ;  /* 0x0000000000487805 */ /* 0x001fc4000001ff00 */
[----:B------:R-:W-:Y:S02]  /*122c0*/  CS2R R74, SRZ ;  /* 0x00000000004a7805 */ /* 0x000fe4000001ff00 */
[----:B-----5:R-:W-:-:S04]  /*122d0*/  LEA.HI R8, R12, R12, RZ, 0x1 ;  /* 0x0000000c0c087211 */ /* 0x020fc800078f08ff */
[----:B------:R-:W-:Y:S02]  /*122e0*/  LOP3.LUT R0, R8, 0xfffffffe, RZ, 0xc0, !PT ;  /* 0xfffffffe08007812 */ /* 0x000fe400078ec0ff */
[----:B------:R-:W-:-:S03]  /*122f0*/  CS2R R8, SRZ ;  /* 0x0000000000087805 */ /* 0x000fc6000001ff00 */
[----:B------:R-:W-:Y:S01]  /*12300*/  IMAD.IADD R0, R12, 0x1, -R0 ;  /* 0x000000010c007824 */ /* 0x000fe200078e0a00 */
[----:B------:R-:W-:-:S04]  /*12310*/  CS2R R12, SRZ ;  /* 0x00000000000c7805 */ /* 0x000fc8000001ff00 */
[----:B------:R-:W-:Y:S01]  /*12320*/  SHF.L.U32 R0, R0, 0x1f, RZ ;  /* 0x0000001f00007819 */ /* 0x000fe200000006ff */
[----:B------:R-:W-:Y:S06]  /*12330*/  @P0 BRA `(.L_x_2811) ;  /* 0x0000000000780947 */ /* 0x000fec0003800000 */
[----:B------:R-:W4:Y:S01]  /*12340*/  LDL R20, [R1+0x64] ;  /* 0x0000640001147983 */ /* 0x000f220000100800 */
[----:B------:R-:W-:Y:S01]  /*12350*/  ULDC UR4, c[0x0][0x3f4] ;  /* 0x0000fd0000047ab9 */ /* 0x000fe20000000800 */
[----:B-1----:R-:W-:Y:S01]  /*12360*/  IMAD.MOV.U32 R4, RZ, RZ, R21 ;  /* 0x000000ffff047224 */ /* 0x002fe200078e0015 */
[----:B------:R-:W-:Y:S01]  /*12370*/  ISETP.GE.AND P2, PT, R18, UR4, PT ;  /* 0x0000000412007c0c */ /* 0x000fe2000bf46270 */
[----:B--2---:R-:W-:Y:S01]  /*12380*/  IMAD.MOV.U32 R5, RZ, RZ, R77 ;  /* 0x000000ffff057224 */ /* 0x004fe200078e004d */
[----:B------:R-:W-:Y:S01]  /*12390*/  ISETP.GE.AND P3, PT, R213, UR4, PT ;  /* 0x00000004d5007c0c */ /* 0x000fe2000bf66270 */
[----:B------:R-:W-:Y:S01]  /*123a0*/  IMAD.MOV.U32 R6, RZ, RZ, R79 ;  /* 0x000000ffff067224 */ /* 0x000fe200078e004f */
[----:B------:R-:W-:Y:S01]  /*123b0*/  CS2R R72, SRZ ;  /* 0x0000000000487805 */ /* 0x000fe2000001ff00 */
[----:B---3--:R-:W-:Y:S01]  /*123c0*/  IMAD.MOV.U32 R7, RZ, RZ, R3 ;  /* 0x000000ffff077224 */ /* 0x008fe200078e0003 */
[----:B------:R-:W-:Y:S02]  /*123d0*/  CS2R R74, SRZ ;  /* 0x00000000004a7805 */ /* 0x000fe4000001ff00 */
[----:B------:R-:W-:Y:S01]  /*123e0*/  CS2R R10, SRZ ;  /* 0x00000000000a7805 */ /* 0x000fe2000001ff00 */
[----:B------:R-:W-:-:S04]  /*123f0*/  ULDC.64 UR6, c[0x0][0x208] ;  /* 0x0000820000067ab9 */ /* 0x000fc80000000a00 */
[C---:B------:R-:W-:Y:S01]  /*12400*/  @!P2 IMAD.SHL.U32 R76, R18.reuse, 0x2, RZ ;  /* 0x00000002124ca824 */ /* 0x040fe200078e00ff */
[----:B------:R-:W-:Y:S02]  /*12410*/  @!P2 SHF.L.U64.HI R12, R18, 0x1, R19 ;  /* 0x00000001120ca819 */ /* 0x000fe40000010213 */
[----:B------:R-:W-:Y:S01]  /*12420*/  CS2R R14, SRZ ;  /* 0x00000000000e7805 */ /* 0x000fe2000001ff00 */
[----:B----4-:R-:W-:Y:S01]  /*12430*/  @!P3 IMAD.SHL.U32 R8, R20, 0x8, RZ ;  /* 0x000000081408b824 */ /* 0x010fe200078e00ff */
[-C--:B------:R-:W-:Y:S02]  /*12440*/  @!P2 IADD3 R20, P0, R21, R76.reuse, RZ ;  /* 0x0000004c1514a210 */ /* 0x080fe40007f1e0ff */
[----:B------:R-:W-:Y:S01]  /*12450*/  @!P2 IADD3 R76, P1, R79, R76, RZ ;  /* 0x0000004c4f4ca210 */ /* 0x000fe20007f3e0ff */
[----:B------:R-:W-:-:S04]  /*12460*/  @!P3 IMAD.WIDE R4, R8, 0x2, R4 ;  /* 0x000000020804b825 */ /* 0x000fc800078e0204 */
[----:B------:R-:W-:Y:S01]  /*12470*/  @!P3 IMAD.WIDE R6, R8, 0x2, R6 ;  /* 0x000000020806b825 */ /* 0x000fe200078e0206 */
[----:B------:R-:W-:Y:S01]  /*12480*/  CS2R R8, SRZ ;  /* 0x0000000000087805 */ /* 0x000fe2000001ff00 */
[----:B------:R0:W5:Y:S02]  /*12490*/  @!P3 LD.E.128 R72, desc[UR6][R4.64] ;  /* 0x000000060448b980 */ /* 0x000164000c101d00 */
[--C-:B------:R-:W-:Y:S02]  /*124a0*/  @!P2 IMAD.X R21, R77, 0x1, R12.reuse, P0 ;  /* 0x000000014d15a824 */ /* 0x100fe400000e060c */
[----:B------:R-:W-:Y:S01]  /*124b0*/  @!P2 IMAD.X R77, R3, 0x1, R12, P1 ;  /* 0x00000001034da824 */ /* 0x000fe200008e060c */
[----:B------:R1:W5:Y:S01]  /*124c0*/  @!P3 LD.E.128 R8, desc[UR6][R6.64] ;  /* 0x000000060608b980 */ /* 0x000362000c101d00 */
[----:B------:R-:W-:Y:S02]  /*124d0*/  CS2R R12, SRZ ;  /* 0x00000000000c7805 */ /* 0x000fe4000001ff00 */
[----:B0-----:R-:W-:-:S04]  /*124e0*/  CS2R R4, SRZ ;  /* 0x0000000000047805 */ /* 0x001fc8000001ff00 */
[----:B------:R0:W5:Y:S01]  /*124f0*/  @!P2 LD.E.128 R12, desc[UR6][R20.64] ;  /* 0x00000006140ca980 */ /* 0x000162000c101d00 */
[----:B-1----:R-:W-:-:S06]  /*12500*/  CS2R R6, SRZ ;  /* 0x0000000000067805 */ /* 0x002fcc000001ff00 */
[----:B------:R0:W5:Y:S02]  /*12510*/  @!P2 LD.E.128 R4, desc[UR6][R76.64] ;  /* 0x000000064c04a980 */ /* 0x000164000c101d00 */
.L_x_2811:
[----:B------:R-:W-:Y:S05]  /*12520*/  BSYNC B1 ;  /* 0x0000000000017941 */ /* 0x000fea0003800000 */
.L_x_2810:
[----:B------:R-:W4:Y:S01]  /*12530*/  SYNCS.PHASECHK.TRANS64.TRYWAIT P0, [R16+URZ+0x38800], R0 ;  /* 0x03880000100075a7 */ /* 0x000f22000800017f */
[----:B0----5:R-:W-:Y:S01]  /*12540*/  IMAD.MOV.U32 R20, RZ, RZ, R4 ;  /* 0x000000ffff147224 */ /* 0x021fe200078e0004 */
[----:B------:R-:W-:Y:S01]  /*12550*/  BSSY B1, `(.L_x_2812) ;  /* 0x000000d000017945 */ /* 0x000fe20003800000 */
[----:B---3--:R-:W-:Y:S02]  /*12560*/  IMAD.MOV.U32 R3, RZ, RZ, R5 ;  /* 0x000000ffff037224 */ /* 0x008fe400078e0005 */
[----:B------:R-:W-:Y:S02]  /*12570*/  IMAD.MOV.U32 R76, RZ, RZ, R6 ;  /* 0x000000ffff4c7224 */ /* 0x000fe400078e0006 */
[----:B-1----:R-:W-:Y:S01]  /*12580*/  IMAD.MOV.U32 R21, RZ, RZ, R7 ;  /* 0x000000ffff157224 */ /* 0x002fe200078e0007 */
        /* <DEDUP_REMOVED lines=8> */
[----:B----4-:R-:W-:Y:S06]  /*12610*/  @!P0 BRA `(.L_x_2813) ;  /* 0x0000022400b48947 */ /* 0x010fec0003800000 */
.L_x_3120:
[----:B------:R-:W-:Y:S05]  /*12620*/  BSYNC B1 ;  /* 0x0000000000017941 */ /* 0x000fea0003800000 */
.L_x_2812:
[----:B------:R-:W-:Y:S01]  /*12630*/  IMAD.MOV.U32 R3, RZ, RZ, R12 ;  /* 0x000000ffff037224 */ /* 0x000fe200078e000c */
[----:B------:R-:W-:Y:S01]  /*12640*/  BSSY B1, `(.L_x_2814) ;  /* 0x00000e8000017945 */ /* 0x000fe20003800000 */
[----:B0-----:R-:W-:Y:S02]  /*12650*/  IMAD.MOV.U32 R0, RZ, RZ, R13 ;  /* 0x000000ffff007224 */ /* 0x001fe400078e000d */
[----:B------:R-:W-:-:S03]  /*12660*/  IMAD.MOV.U32 R20, RZ, RZ, R72 ;  /* 0x000000ffff147224 */ /* 0x000fc600078e0048 */
[----:B------:R-:W-:Y:S01]  /*12670*/  PRMT R99, R3, 0x5410, R0 ;  /* 0x0000541003637816 */ /* 0x000fe20000000000 */
[----:B------:R-:W-:Y:S02]  /*12680*/  IMAD.MOV.U32 R3, RZ, RZ, R14 ;  /* 0x000000ffff037224 */ /* 0x000fe400078e000e */
[----:B------:R-:W-:-:S05]  /*12690*/  IMAD.MOV.U32 R0, RZ, RZ, R15 ;  /* 0x000000ffff007224 */ /* 0x000fca00078e000f */
[----:B------:R-:W-:Y:S01]  /*126a0*/  PRMT R100, R3, 0x5410, R0 ;  /* 0x0000541003647816 */ /* 0x000fe20000000000 */
[----:B------:R-:W-:Y:S01]  /*126b0*/  IMAD.MOV.U32 R3, RZ, RZ, R73 ;  /* 0x000000ffff037224 */ /* 0x000fe200078e0049 */
[----:B------:R-:W-:-:S04]  /*126c0*/  VIADDMNMX R0, R78, -R231, 0x80, PT ;  /* 0x000000804e007446 */ /* 0x000fc800038009e7 */
        /* <DEDUP_REMOVED lines=8> */
[----:B------:R-:W-:Y:S01]  /*12750*/  IMAD.SHL.U32 R123, R212, 0x40, RZ ;  /* 0x00000040d47b7824 */ /* 0x000fe200078e00ff */
[----:B0-----:R-:W-:-:S13]  /*12760*/  ISETP.GE.AND P0, PT, R18, R3, PT ;  /* 0x000000031200720c */ /* 0x001fda0003f06270 */
[----:B------:R-:W-:Y:S05]  /*12770*/  @P0 BRA `(.L_x_2817) ;  /* 0x0000000400a00947 */ /* 0x000fea0003800000 */
[----:B------:R-:W3:Y:S01]  /*12780*/  LDL R76, [R1+0x60] ;  /* 0x00006000014c7983 */ /* 0x000ee20000100800 */
[----:B------:R-:W-:Y:S02]  /*12790*/  SHF.R.U64 R101, R68, 0x10, R69 ;  /* 0x0000001044657819 */ /* 0x000fe40000001245 */
[----:B------:R-:W-:Y:S01]  /*127a0*/  SHF.R.U64 R96, R60, 0x10, R61 ;  /* 0x000000103c607819 */ /* 0x000fe2000000123d */
[----:B------:R-:W0:Y:S01]  /*127b0*/  LDS.128 R80, [R230] ;  /* 0x00000000e6507984 */ /* 0x000e220000000c00 */
[----:B------:R-:W-:Y:S02]  /*127c0*/  PRMT R101, R89, 0x5410, R101 ;  /* 0x0000541059657816 */ /* 0x000fe40000000065 */
[----:B------:R-:W-:Y:S02]  /*127d0*/  SHF.R.U32.HI R94, RZ, 0x10, R69 ;  /* 0x00000010ff5e7819 */ /* 0x000fe40000011645 */
[----:B------:R-:W-:Y:S02]  /*127e0*/  PRMT R96, R104, 0x5432, R96 ;  /* 0x0000543268607816 */ /* 0x000fe40000000060 */
[----:B------:R-:W-:Y:S01]  /*127f0*/  SHF.R.U32.HI R95, RZ, 0x10, R61 ;  /* 0x00000010ff5f7819 */ /* 0x000fe2000001163d */
[----:B------:R-:W-:Y:S01]  /*12800*/  IMAD.U32 R61, R101, 0x10000, RZ ;  /* 0x00010000653d7824 */ /* 0x000fe200078e00ff */
[----:B------:R-:W-:-:S02]  /*12810*/  SHF.R.U64 R60, R62, 0x10, R63 ;  /* 0x000000103e3c7819 */ /* 0x000fc4000000123f */
[----:B------:R-:W-:Y:S02]  /*12820*/  SHF.R.U32.HI R88, RZ, 0x10, R63 ;  /* 0x00000010ff587819 */ /* 0x000fe4000001163f */
[----:B------:R-:W-:Y:S01]  /*12830*/  PRMT R94, R89, 0x5432, R94 ;  /* 0x00005432595e7816 */ /* 0x000fe2000000005e */
[----:B------:R-:W-:Y:S01]  /*12840*/  IMAD.U32 R89, R96, 0x10000, RZ ;  /* 0x0001000060597824 */ /* 0x000fe200078e00ff */
[--C-:B------:R-:W-:Y:S02]  /*12850*/  SHF.R.U64 R70, R70, 0x10, R71.reuse ;  /* 0x0000001046467819 */ /* 0x100fe40000001247 */
[----:B------:R-:W-:Y:S01]  /*12860*/  SHF.R.U32.HI R62, RZ, 0x10, R71 ;  /* 0x00000010ff3e7819 */ /* 0x000fe20000011647 */
[----:B------:R-:W-:Y:S01]  /*12870*/  IMAD.U32 R71, R94, 0x10000, RZ ;  /* 0x000100005e477824 */ /* 0x000fe200078e00ff */
[C---:B------:R-:W-:Y:S02]  /*12880*/  PRMT R95, R102.reuse, 0x5410, R95 ;  /* 0x00005410665f7816 */ /* 0x040fe4000000005f */
[----:B------:R-:W-:-:S02]  /*12890*/  PRMT R70, R102, 0x5432, R70 ;  /* 0x0000543266467816 */ /* 0x000fc40000000046 */
[----:B------:R-:W-:Y:S02]  /*128a0*/  PRMT R62, R103, 0x5432, R62 ;  /* 0x00005432673e7816 */ /* 0x000fe4000000003e */
[----:B------:R-:W-:Y:S02]  /*128b0*/  PRMT R88, R122, 0x5432, R88 ;  /* 0x000054327a587816 */ /* 0x000fe40000000058 */
[----:B------:R-:W-:Y:S02]  /*128c0*/  LOP3.LUT R101, R101, 0xffff0000, RZ, 0xc0, !PT ;  /* 0xffff000065657812 */ /* 0x000fe400078ec0ff */
[----:B------:R-:W-:Y:S01]  /*128d0*/  LOP3.LUT R96, R96, 0xffff0000, RZ, 0xc0, !PT ;  /* 0xffff000060607812 */ /* 0x000fe200078ec0ff */
[----:B------:R-:W-:Y:S01]  /*128e0*/  IMAD.U32 R104, R88, 0x10000, RZ ;  /* 0x0001000058687824 */ /* 0x000fe200078e00ff */
[----:B------:R-:W-:Y:S01]  /*128f0*/  PRMT R60, R121, 0x5432, R60 ;  /* 0x00005432793c7816 */ /* 0x000fe2000000003c */
[C---:B0-----:R-:W-:Y:S01]  /*12900*/  IMAD.U32 R68, R80.reuse, 0x10000, RZ ;  /* 0x0001000050447824 */ /* 0x041fe200078e00ff */
[----:B------:R-:W-:-:S02]  /*12910*/  LOP3.LUT R80, R80, 0xffff0000, RZ, 0xc0, !PT ;  /* 0xffff000050507812 */ /* 0x000fc400078ec0ff */
[----:B---3--:R-:W-:-:S04]  /*12920*/  LEA.HI R20, R3, R76, RZ, 0x1d ;  /* 0x0000004c03147211 */ /* 0x008fc800078fe8ff */
[----:B------:R-:W-:Y:S01]  /*12930*/  SHF.R.S32.HI R76, RZ, 0x1f, R20 ;  /* 0x0000001fff4c7819 */ /* 0x000fe20000011414 */
[----:B--2---:R-:W-:-:S03]  /*12940*/  IMAD.SHL.U32 R77, R20, 0x8, RZ ;  /* 0x00000008144d7824 */ /* 0x004fc600078e00ff */
[----:B------:R-:W-:Y:S02]  /*12950*/  LEA.HI R76, R76, R20, RZ, 0x3 ;  /* 0x000000144c4c7211 */ /* 0x000fe400078f18ff */
[----:B------:R-:W-:-:S03]  /*12960*/  LOP3.LUT R20, R77, 0x38, RZ, 0xc0, !PT ;  /* 0x000000384d147812 */ /* 0x000fc600078ec0ff */
[----:B------:R-:W-:Y:S01]  /*12970*/  IMAD.SHL.U32 R76, R76, 0x400, RZ ;  /* 0x000004004c4c7824 */ /* 0x000fe200078e00ff */
[----:B------:R-:W-:-:S04]  /*12980*/  LOP3.LUT R20, R20, 0x1c0, R123, 0xf8, !PT ;  /* 0x000001c014147812 */ /* 0x000fc800078ef87b */
[----:B------:R-:W-:Y:S02]  /*12990*/  LOP3.LUT R20, R20, R228, RZ, 0x3c, !PT ;  /* 0x000000e414147212 */ /* 0x000fe400078e3cff */
[----:B------:R-:W-:-:S04]  /*129a0*/  LOP3.LUT R76, R76, 0x7fffe000, RZ, 0xc0, !PT ;  /* 0x7fffe0004c4c7812 */ /* 0x000fc800078ec0ff */
[----:B------:R-:W-:-:S05]  /*129b0*/  IADD3 R20, R20, R76, R227 ;  /* 0x0000004c14147210 */ /* 0x000fca0007ffe0e3 */
[----:B------:R-:W-:-:S05]  /*129c0*/  IMAD R20, R20, 0x2, R16 ;  /* 0x0000000214147824 */ /* 0x000fca00078e0210 */
[----:B------:R-:W0:Y:S02]  /*129d0*/  LDS.128 R76, [R20+0x14400] ;  /* 0x01440000144c7984 */ /* 0x000e240000000c00 */
[----:B0-----:R-:W-:Y:S02]  /*129e0*/  IMAD.U32 R63, R76, 0x10000, RZ ;  /* 0x000100004c3f7824 */ /* 0x001fe400078e00ff */
        /* <DEDUP_REMOVED lines=10> */
[----:B------:R-:W-:Y:S01]  /*12a90*/  IMAD.U32 R63, R95, 0x10000, RZ ;  /* 0x000100005f3f7824 */ /* 0x000fe200078e00ff */
[----:B------:R-:W-:-:S03]  /*12aa0*/  LOP3.LUT R81, R81, 0xffff0000, RZ, 0xc0, !PT ;  /* 0xffff000051517812 */ /* 0x000fc600078ec0ff */
[-C--:B------:R-:W-:Y:S01]  /*12ab0*/  FFMA.FTZ R61, R69, R63.reuse, -R61 ;  /* 0x0000003f453d7223 */ /* 0x080fe2000001083d */
[----:B------:R-:W-:Y:S01]  /*12ac0*/  FMUL.FTZ R63, R102, R63 ;  /* 0x0000003f663f7220 */ /* 0x000fe20000410000 */
[C---:B------:R-:W-:Y:S01]  /*12ad0*/  IMAD.U32 R102, R83.reuse, 0x10000, RZ ;  /* 0x0001000053667824 */ /* 0x040fe200078e00ff */
[----:B------:R-:W-:Y:S02]  /*12ae0*/  LOP3.LUT R83, R83, 0xffff0000, RZ, 0xc0, !PT ;  /* 0xffff000053537812 */ /* 0x000fe400078ec0ff */
[----:B------:R-:W-:Y:S01]  /*12af0*/  FFMA.FTZ R69, R69, R71, R63 ;  /* 0x0000004745457223 */ /* 0x000fe2000001003f */
[C---:B------:R-:W-:Y:S01]  /*12b00*/  IMAD.U32 R71, R62.reuse, 0x10000, RZ ;  /* 0x000100003e477824 */ /* 0x040fe200078e00ff */
[----:B------:R-:W-:-:S03]  /*12b10*/  LOP3.LUT R62, R62, 0xffff0000, RZ, 0xc0, !PT ;  /* 0xffff00003e3e7812 */ /* 0x000fc600078ec0ff */
[C---:B------:R-:W-:Y:S01]  /*12b20*/  FMUL.FTZ R63, R103.reuse, R71 ;  /* 0x00000047673f7220 */ /* 0x040fe20000410000 */
[----:B------:R-:W-:-:S03]  /*12b30*/  FMUL.FTZ R103, R103, R104 ;  /* 0x0000006867677220 */ /* 0x000fc60000410000 */
[C---:B------:R-:W-:Y:S01]  /*12b40*/  FFMA.FTZ R63, R102.reuse, R104, -R63 ;  /* 0x00000068663f7223 */ /* 0x040fe2000001083f */
[----:B------:R-:W-:Y:S01]  /*12b50*/  FFMA.FTZ R71, R102, R71, R103 ;  /* 0x0000004766477223 */ /* 0x000fe20000010067 */
[----:B------:R-:W-:-:S05]  /*12b60*/  LOP3.LUT R102, R76, 0xffff0000, RZ, 0xc0, !PT ;  /* 0xffff00004c667812 */ /* 0x000fca00078ec0ff */
[----:B------:R-:W-:-:S04]  /*12b70*/  FMUL.FTZ R76, R102, R101 ;  /* 0x00000065664c7220 */ /* 0x000fc80000410000 */
[-C--:B------:R-:W-:Y:S01]  /*12b80*/  FFMA.FTZ R76, R80, R96.reuse, -R76 ;  /* 0x00000060504c7223 */ /* 0x080fe2000001084c */
[----:B------:R-:W-:Y:S01]  /*12b90*/  FMUL.FTZ R96, R102, R96 ;  /* 0x0000006066607220 */ /* 0x000fe20000410000 */
[----:B------:R-:W-:-:S03]  /*12ba0*/  IMAD.U32 R102, R78, 0x10000, RZ ;  /* 0x000100004e667824 */ /* 0x000fc600078e00ff */
[----:B------:R-:W-:Y:S01]  /*12bb0*/  FFMA.FTZ R80, R80, R101, R96 ;  /* 0x0000006550507223 */ /* 0x000fe20000010060 */
[----:B------:R-:W-:Y:S01]  /*12bc0*/  LOP3.LUT R96, R94, 0xffff0000, RZ, 0xc0, !PT ;  /* 0xffff00005e607812 */ /* 0x000fe200078ec0ff */
[C---:B------:R-:W-:Y:S01]  /*12bd0*/  IMAD.U32 R101, R70.reuse, 0x10000, RZ ;  /* 0x0001000046657824 */ /* 0x040fe200078e00ff */
[----:B------:R-:W-:Y:S02]  /*12be0*/  LOP3.LUT R94, R95, 0xffff0000, RZ, 0xc0, !PT ;  /* 0xffff00005f5e7812 */ /* 0x000fe400078ec0ff */
[----:B------:R-:W-:Y:S01]  /*12bf0*/  LOP3.LUT R70, R70, 0xffff0000, RZ, 0xc0, !PT ;  /* 0xffff000046467812 */ /* 0x000fe200078ec0ff */
[C---:B------:R-:W-:Y:S01]  /*12c00*/  FMUL.FTZ R95, R77.reuse, R96 ;  /* 0x000000604d5f7220 */ /* 0x040fe20000410000 */
[----:B------:R-:W-:Y:S01]  /*12c10*/  F2FP.BF16.F32.PACK_AB R68, R80, R68 ;  /* 0x000000445044723e */ /* 0x000fe200000010ff */
[-C--:B------:R-:W-:Y:S02]  /*12c20*/  FMUL.FTZ R77, R77, R94.reuse ;  /* 0x0000005e4d4d7220 */ /* 0x080fe40000410000 */
[----:B------:R-:W-:-:S02]  /*12c30*/  FFMA.FTZ R94, R81, R94, -R95 ;  /* 0x0000005e515e7223 */ /* 0x000fc4000001085f */
[----:B------:R-:W-:Y:S01]  /*12c40*/  FFMA.FTZ R95, R81, R96, R77 ;  /* 0x00000060515f7223 */ /* 0x000fe2000001004d */
[----:B------:R-:W-:Y:S02]  /*12c50*/  IMAD.U32 R96, R82, 0x10000, RZ ;  /* 0x0001000052607824 */ /* 0x000fe400078e00ff */
[----:B------:R-:W-:Y:S01]  /*12c60*/  FMUL.FTZ R81, R102, R101 ;  /* 0x0000006566517220 */ /* 0x000fe20000410000 */
[C---:B------:R-:W-:Y:S01]  /*12c70*/  IMAD.U32 R77, R60.reuse, 0x10000, RZ ;  /* 0x000100003c4d7824 */ /* 0x040fe200078e00ff */
[----:B------:R-:W-:Y:S02]  /*12c80*/  LOP3.LUT R60, R60, 0xffff0000, RZ, 0xc0, !PT ;  /* 0xffff00003c3c7812 */ /* 0x000fe400078ec0ff */
[----:B------:R-:W-:Y:S01]  /*12c90*/  LOP3.LUT R82, R82, 0xffff0000, RZ, 0xc0, !PT ;  /* 0xffff000052527812 */ /* 0x000fe200078ec0ff */
[-C--:B------:R-:W-:Y:S01]  /*12ca0*/  FFMA.FTZ R81, R96, R77.reuse, -R81 ;  /* 0x0000004d60517223 */ /* 0x080fe20000010851 */
[----:B------:R-:W-:Y:S01]  /*12cb0*/  FMUL.FTZ R77, R102, R77 ;  /* 0x0000004d664d7220 */ /* 0x000fe20000410000 */
[----:B------:R-:W-:-:S02]  /*12cc0*/  F2FP.BF16.F32.PACK_AB R61, R94, R61 ;  /* 0x0000003d5e3d723e */ /* 0x000fc400000010ff */
[----:B------:R-:W-:Y:S01]  /*12cd0*/  F2FP.BF16.F32.PACK_AB R69, R95, R69 ;  /* 0x000000455f45723e */ /* 0x000fe200000010ff */
[----:B------:R-:W-:Y:S01]  /*12ce0*/  FFMA.FTZ R77, R96, R101, R77 ;  /* 0x00000065604d7223 */ /* 0x000fe2000001004d */
[----:B------:R-:W-:-:S05]  /*12cf0*/  LOP3.LUT R96, R78, 0xffff0000, RZ, 0xc0, !PT ;  /* 0xffff00004e607812 */ /* 0x000fca00078ec0ff */
[----:B------:R-:W-:-:S04]  /*12d00*/  FMUL.FTZ R78, R96, R70 ;  /* 0x00000046604e7220 */ /* 0x000fc80000410000 */
[-C--:B------:R-:W-:Y:S01]  /*12d10*/  FFMA.FTZ R78, R82, R60.reuse, -R78 ;  /* 0x0000003c524e7223 */ /* 0x080fe2000001084e */
[----:B------:R-:W-:-:S04]  /*12d20*/  FMUL.FTZ R60, R96, R60 ;  /* 0x0000003c603c7220 */ /* 0x000fc80000410000 */
[----:B------:R-:W-:Y:S01]  /*12d30*/  FFMA.FTZ R70, R82, R70, R60 ;  /* 0x0000004652467223 */ /* 0x000fe2000001003c */
[----:B------:R-:W-:Y:S01]  /*12d40*/  LOP3.LUT R82, R88, 0xffff0000, RZ, 0xc0, !PT ;  /* 0xffff000058527812 */ /* 0x000fe200078ec0ff */
[----:B------:R-:W-:-:S03]  /*12d50*/  FMUL.FTZ R60, R79, R62 ;  /* 0x0000003e4f3c7220 */ /* 0x000fc60000410000 */
[----:B------:R-:W-:Y:S01]  /*12d60*/  F2FP.BF16.F32.PACK_AB R70, R70, R77 ;  /* 0x0000004d4646723e */ /* 0x000fe200000010ff */
[-C--:B------:R-:W-:Y:S01]  /*12d70*/  FMUL.FTZ R79, R79, R82.reuse ;  /* 0x000000524f4f7220 */ /* 0x080fe20000410000 */
[C---:B------:R-:W-:Y:S01]  /*12d80*/  FFMA.FTZ R82, R83.reuse, R82, -R60 ;  /* 0x0000005253527223 */ /* 0x040fe2000001083c */
[----:B------:R-:W-:Y:S02]  /*12d90*/  F2FP.BF16.F32.PACK_AB R60, R76, R89 ;  /* 0x000000594c3c723e */ /* 0x000fe400000010ff */
[----:B------:R-:W-:Y:S01]  /*12da0*/  FFMA.FTZ R79, R83, R62, R79 ;  /* 0x0000003e534f7223 */ /* 0x000fe2000001004f */
[----:B------:R-:W-:Y:S02]  /*12db0*/  F2FP.BF16.F32.PACK_AB R62, R78, R81 ;  /* 0x000000514e3e723e */ /* 0x000fe400000010ff */
[----:B------:R-:W-:Y:S02]  /*12dc0*/  F2FP.BF16.F32.PACK_AB R63, R82, R63 ;  /* 0x0000003f523f723e */ /* 0x000fe400000010ff */
[----:B------:R-:W-:-:S03]  /*12dd0*/  F2FP.BF16.F32.PACK_AB R71, R79, R71 ;  /* 0x000000474f47723e */ /* 0x000fc600000010ff */
[----:B------:R0:W-:Y:S04]  /*12de0*/  STS.128 [R230], R60 ;  /* 0x0000003ce6007388 */ /* 0x0001e80000000c00 */
[----:B------:R0:W-:Y:S02]  /*12df0*/  STS.128 [R20+0x14400], R68 ;  /* 0x0144004414007388 */ /* 0x0001e40000000c00 */
.L_x_2817:
[----:B------:R-:W-:Y:S05]  /*12e00*/  BSYNC B2 ;  /* 0x0000000000027941 */ /* 0x000fea0003800000 */
.L_x_2816:
[----:B------:R-:W-:-:S13]  /*12e10*/  ISETP.GE.AND P0, PT, R213, R3, PT ;  /* 0x00000003d500720c */ /* 0x000fda0003f06270 */
[----:B------:R-:W-:Y:S05]  /*12e20*/  @P0 BRA `(.L_x_2815) ;  /* 0x0000000400a40947 */ /* 0x000fea0003800000 */
[----:B0-----:R-:W3:Y:S04]  /*12e30*/  LDL R20, [R1+0x64] ;  /* 0x0000640001147983 */ /* 0x001ee80000100800 */
[----:B------:R-:W4:Y:S01]  /*12e40*/  LDL R94, [R1+0xb4] ;  /* 0x0000b400015e7983 */ /* 0x000f220000100800 */
[----:B------:R-:W-:Y:S02]  /*12e50*/  SHF.R.U64 R78, R64, 0x10, R65 ;  /* 0x00000010404e7819 */ /* 0x000fe40000001241 */
[----:B------:R-:W-:Y:S02]  /*12e60*/  SHF.R.U64 R79, R56, 0x10, R57 ;  /* 0x00000010384f7819 */ /* 0x000fe40000001239 */
[C---:B------:R-:W-:Y:S02]  /*12e70*/  PRMT R78, R120.reuse, 0x5410, R78 ;  /* 0x00005410784e7816 */ /* 0x040fe4000000004e */
[----:B------:R-:W-:-:S02]  /*12e80*/  PRMT R79, R120, 0x5432, R79 ;  /* 0x00005432784f7816 */ /* 0x000fc4000000004f */
[----:B------:R-:W-:Y:S02]  /*12e90*/  SHF.R.U32.HI R82, RZ, 0x10, R57 ;  /* 0x00000010ff527819 */ /* 0x000fe40000011639 */
[----:B------:R-:W-:Y:S01]  /*12ea0*/  SHF.R.U32.HI R56, RZ, 0x10, R65 ;  /* 0x00000010ff387819 */ /* 0x000fe20000011641 */
[----:B------:R-:W-:Y:S01]  /*12eb0*/  IMAD.U32 R81, R79, 0x10000, RZ ;  /* 0x000100004f517824 */ /* 0x000fe200078e00ff */
[C---:B------:R-:W-:Y:S02]  /*12ec0*/  PRMT R82, R119.reuse, 0x5432, R82 ;  /* 0x0000543277527816 */ /* 0x040fe40000000052 */
[----:B------:R-:W-:Y:S02]  /*12ed0*/  PRMT R56, R119, 0x5410, R56 ;  /* 0x0000541077387816 */ /* 0x000fe40000000038 */
[--C-:B------:R-:W-:Y:S02]  /*12ee0*/  SHF.R.U32.HI R80, RZ, 0x10, R67.reuse ;  /* 0x00000010ff507819 */ /* 0x100fe40000011643 */
[----:B------:R-:W-:-:S02]  /*12ef0*/  SHF.R.U64 R66, R66, 0x10, R67 ;  /* 0x0000001042427819 */ /* 0x000fc40000001243 */
[----:B------:R-:W-:Y:S02]  /*12f00*/  LOP3.LUT R79, R79, 0xffff0000, RZ, 0xc0, !PT ;  /* 0xffff00004f4f7812 */ /* 0x000fe400078ec0ff */
[----:B------:R-:W-:Y:S02]  /*12f10*/  SHF.R.U64 R58, R58, 0x10, R59 ;  /* 0x000000103a3a7819 */ /* 0x000fe4000000123b */
[C---:B------:R-:W-:Y:S02]  /*12f20*/  PRMT R66, R117.reuse, 0x5410, R66 ;  /* 0x0000541075427816 */ /* 0x040fe40000000042 */
[----:B------:R-:W-:Y:S02]  /*12f30*/  PRMT R58, R117, 0x5432, R58 ;  /* 0x00005432753a7816 */ /* 0x000fe4000000003a */
[----:B------:R-:W-:-:S05]  /*12f40*/  PRMT R80, R118, 0x5410, R80 ;  /* 0x0000541076507816 */ /* 0x000fca0000000050 */
[C---:B------:R-:W-:Y:S01]  /*12f50*/  IMAD.U32 R83, R80.reuse, 0x10000, RZ ;  /* 0x0001000050537824 */ /* 0x040fe200078e00ff */
[----:B------:R-:W-:Y:S02]  /*12f60*/  LOP3.LUT R80, R80, 0xffff0000, RZ, 0xc0, !PT ;  /* 0xffff000050507812 */ /* 0x000fe400078ec0ff */
[----:B---3--:R-:W-:-:S04]  /*12f70*/  LEA.HI R20, R3, R20, RZ, 0x1d ;  /* 0x0000001403147211 */ /* 0x008fc800078fe8ff */
[----:B------:R-:W-:Y:S01]  /*12f80*/  SHF.R.S32.HI R3, RZ, 0x1f, R20 ;  /* 0x0000001fff037819 */ /* 0x000fe20000011414 */
[----:B------:R-:W-:Y:S01]  /*12f90*/  IMAD.SHL.U32 R60, R20, 0x8, RZ ;  /* 0x00000008143c7824 */ /* 0x000fe200078e00ff */
[----:B----4-:R-:W0:Y:S02]  /*12fa0*/  LDS.128 R68, [R94] ;  /* 0x000000005e447984 */ /* 0x010e240000000c00 */
[----:B------:R-:W-:Y:S01]  /*12fb0*/  LEA.HI R3, R3, R20, RZ, 0x3 ;  /* 0x0000001403037211 */ /* 0x000fe200078f18ff */
[----:B------:R-:W-:Y:S01]  /*12fc0*/  IMAD.U32 R20, R78, 0x10000, RZ ;  /* 0x000100004e147824 */ /* 0x000fe200078e00ff */
[----:B------:R-:W-:Y:S02]  /*12fd0*/  LOP3.LUT R60, R60, 0x38, RZ, 0xc0, !PT ;  /* 0x000000383c3c7812 */ /* 0x000fe400078ec0ff */
[----:B------:R-:W-:Y:S01]  /*12fe0*/  LOP3.LUT R78, R78, 0xffff0000, RZ, 0xc0, !PT ;  /* 0xffff00004e4e7812 */ /* 0x000fe200078ec0ff */
[----:B------:R-:W-:Y:S01]  /*12ff0*/  IMAD.SHL.U32 R3, R3, 0x400, RZ ;  /* 0x0000040003037824 */ /* 0x000fe200078e00ff */
[----:B------:R-:W-:-:S04]  /*13000*/  LOP3.LUT R60, R60, 0x1c0, R123, 0xf8, !PT ;  /* 0x000001c03c3c7812 */ /* 0x000fc800078ef87b */
[----:B------:R-:W-:Y:S02]  /*13010*/  LOP3.LUT R60, R60, R228, RZ, 0x3c, !PT ;  /* 0x000000e43c3c7212 */ /* 0x000fe400078e3cff */
[----:B------:R-:W-:-:S04]  /*13020*/  LOP3.LUT R3, R3, 0x7fffe000, RZ, 0xc0, !PT ;  /* 0x7fffe00003037812 */ /* 0x000fc800078ec0ff */
[----:B------:R-:W-:-:S05]  /*13030*/  IADD3 R3, R60, R3, R227 ;  /* 0x000000033c037210 */ /* 0x000fca0007ffe0e3 */
[----:B------:R-:W-:-:S05]  /*13040*/  IMAD R3, R3, 0x2, R16 ;  /* 0x0000000203037824 */ /* 0x000fca00078e0210 */
[----:B------:R-:W1:Y:S01]  /*13050*/  LDS.128 R60, [R3+0x14400] ;  /* 0x01440000033c7984 */ /* 0x000e620000000c00 */
[----:B0-----:R-:W-:Y:S02]  /*13060*/  IMAD.U32 R76, R68, 0x10000, RZ ;  /* 0x00010000444c7824 */ /* 0x001fe400078e00ff */
[----:B------:R-:W-:Y:S02]  /*13070*/  IMAD.U32 R65, R69, 0x10000, RZ ;  /* 0x0001000045417824 */ /* 0x000fe400078e00ff */
[C---:B-1----:R-:W-:Y:S01]  /*13080*/  IMAD.U32 R57, R60.reuse, 0x10000, RZ ;  /* 0x000100003c397824 */ /* 0x042fe200078e00ff */
[----:B------:R-:W-:Y:S01]  /*13090*/  LOP3.LUT R67, R60, 0xffff0000, RZ, 0xc0, !PT ;  /* 0xffff00003c437812 */ /* 0x000fe200078ec0ff */
[C---:B------:R-:W-:Y:S01]  /*130a0*/  IMAD.U32 R88, R63.reuse, 0x10000, RZ ;  /* 0x000100003f587824 */ /* 0x040fe200078e00ff */
[----:B------:R-:W-:Y:S01]  /*130b0*/  LOP3.LUT R63, R63, 0xffff0000, RZ, 0xc0, !PT ;  /* 0xffff00003f3f7812 */ /* 0x000fe200078ec0ff */
[C---:B------:R-:W-:Y:S01]  /*130c0*/  FMUL.FTZ R64, R57.reuse, R20 ;  /* 0x0000001439407220 */ /* 0x040fe20000410000 */
[----:B------:R-:W-:Y:S01]  /*130d0*/  FMUL.FTZ R57, R57, R81 ;  /* 0x0000005139397220 */ /* 0x000fe20000410000 */
[C---:B------:R-:W-:Y:S01]  /*130e0*/  FMUL.FTZ R60, R67.reuse, R78 ;  /* 0x0000004e433c7220 */ /* 0x040fe20000410000 */
[----:B------:R-:W-:Y:S01]  /*130f0*/  FMUL.FTZ R67, R67, R79 ;  /* 0x0000004f43437220 */ /* 0x000fe20000410000 */
        /* <DEDUP_REMOVED lines=8> */
[----:B--2---:R-:W-:Y:S01]  /*13180*/  FMUL.FTZ R77, R64, R20 ;  /* 0x00000014404d7220 */ /* 0x004fe20000410000 */
[----:B------:R-:W-:Y:S01]  /*13190*/  FMUL.FTZ R89, R88, R83 ;  /* 0x0000005358597220 */ /* 0x000fe20000410000 */
[----:B------:R-:W-:-:S02]  /*131a0*/  FMUL.FTZ R64, R64, R57 ;  /* 0x0000003940407220 */ /* 0x000fc40000410000 */
[C---:B------:R-:W-:Y:S01]  /*131b0*/  FFMA.FTZ R57, R65.reuse, R57, -R77 ;  /* 0x0000003941397223 */ /* 0x040fe2000001084d */
[----:B------:R-:W-:Y:S01]  /*131c0*/  SHF.R.U32.HI R77, RZ, 0x10, R59 ;  /* 0x00000010ff4d7819 */ /* 0x000fe2000001163b */
[----:B------:R-:W-:Y:S01]  /*131d0*/  FFMA.FTZ R65, R65, R20, R64 ;  /* 0x0000001441417223 */ /* 0x000fe20000010040 */
[----:B------:R-:W-:Y:S01]  /*131e0*/  LOP3.LUT R59, R68, 0xffff0000, RZ, 0xc0, !PT ;  /* 0xffff0000443b7812 */ /* 0x000fe200078ec0ff */
[----:B------:R-:W-:Y:S01]  /*131f0*/  IMAD.U32 R20, R71, 0x10000, RZ ;  /* 0x0001000047147824 */ /* 0x000fe200078e00ff */
[----:B------:R-:W-:Y:S01]  /*13200*/  LOP3.LUT R68, R69, 0xffff0000, RZ, 0xc0, !PT ;  /* 0xffff000045447812 */ /* 0x000fe200078ec0ff */
[C---:B------:R-:W-:Y:S01]  /*13210*/  FMUL.FTZ R69, R61.reuse, R56 ;  /* 0x000000383d457220 */ /* 0x040fe20000410000 */
[----:B------:R-:W-:Y:S01]  /*13220*/  FMUL.FTZ R61, R61, R82 ;  /* 0x000000523d3d7220 */ /* 0x000fe20000410000 */
[----:B------:R-:W-:Y:S01]  /*13230*/  FFMA.FTZ R67, R59, R78, R67 ;  /* 0x0000004e3b437223 */ /* 0x000fe20000010043 */
[----:B------:R-:W-:Y:S02]  /*13240*/  IMAD.U32 R78, R62, 0x10000, RZ ;  /* 0x000100003e4e7824 */ /* 0x000fe400078e00ff */
[C---:B------:R-:W-:Y:S01]  /*13250*/  FFMA.FTZ R69, R68.reuse, R82, -R69 ;  /* 0x0000005244457223 */ /* 0x040fe20000010845 */
[----:B------:R-:W-:Y:S01]  /*13260*/  FFMA.FTZ R61, R68, R56, R61 ;  /* 0x00000038443d7223 */ /* 0x000fe2000001003d */
[----:B------:R-:W-:-:S02]  /*13270*/  IMAD.U32 R56, R66, 0x10000, RZ ;  /* 0x0001000042387824 */ /* 0x000fc400078e00ff */
[----:B------:R-:W-:Y:S01]  /*13280*/  FFMA.FTZ R60, R59, R79, -R60 ;  /* 0x0000004f3b3c7223 */ /* 0x000fe2000001083c */
[----:B------:R-:W-:Y:S01]  /*13290*/  IMAD.U32 R68, R58, 0x10000, RZ ;  /* 0x000100003a447824 */ /* 0x000fe200078e00ff */
[----:B------:R-:W-:Y:S01]  /*132a0*/  PRMT R77, R118, 0x5432, R77 ;  /* 0x00005432764d7816 */ /* 0x000fe2000000004d */
[----:B------:R-:W-:Y:S02]  /*132b0*/  IMAD.U32 R59, R70, 0x10000, RZ ;  /* 0x00010000463b7824 */ /* 0x000fe400078e00ff */
[C---:B------:R-:W-:Y:S01]  /*132c0*/  FMUL.FTZ R79, R78.reuse, R56 ;  /* 0x000000384e4f7220 */ /* 0x040fe20000410000 */
[-C--:B------:R-:W-:Y:S01]  /*132d0*/  FMUL.FTZ R78, R78, R68.reuse ;  /* 0x000000444e4e7220 */ /* 0x080fe20000410000 */
[----:B------:R-:W-:Y:S01]  /*132e0*/  LOP3.LUT R66, R66, 0xffff0000, RZ, 0xc0, !PT ;  /* 0xffff000042427812 */ /* 0x000fe200078ec0ff */
[----:B------:R-:W-:Y:S01]  /*132f0*/  IMAD.U32 R64, R77, 0x10000, RZ ;  /* 0x000100004d407824 */ /* 0x000fe200078e00ff */
[----:B------:R-:W-:Y:S01]  /*13300*/  LOP3.LUT R62, R62, 0xffff0000, RZ, 0xc0, !PT ;  /* 0xffff00003e3e7812 */ /* 0x000fe200078ec0ff */
[C---:B------:R-:W-:Y:S01]  /*13310*/  FFMA.FTZ R68, R59.reuse, R68, -R79 ;  /* 0x000000443b447223 */ /* 0x040fe2000001084f */
[----:B------:R-:W-:Y:S01]  /*13320*/  FFMA.FTZ R59, R59, R56, R78 ;  /* 0x000000383b3b7223 */ /* 0x000fe2000001004e */
[----:B------:R-:W-:Y:S01]  /*13330*/  LOP3.LUT R56, R70, 0xffff0000, RZ, 0xc0, !PT ;  /* 0xffff000046387812 */ /* 0x000fe200078ec0ff */
[-C--:B------:R-:W-:Y:S01]  /*13340*/  FMUL.FTZ R88, R88, R64.reuse ;  /* 0x0000004058587220 */ /* 0x080fe20000410000 */
[----:B------:R-:W-:Y:S01]  /*13350*/  LOP3.LUT R58, R58, 0xffff0000, RZ, 0xc0, !PT ;  /* 0xffff00003a3a7812 */ /* 0x000fe200078ec0ff */
[----:B------:R-:W-:Y:S01]  /*13360*/  FFMA.FTZ R64, R20, R64, -R89 ;  /* 0x0000004014407223 */ /* 0x000fe20000010859 */
[----:B------:R-:W-:Y:S01]  /*13370*/  LOP3.LUT R70, R71, 0xffff0000, RZ, 0xc0, !PT ;  /* 0xffff000047467812 */ /* 0x000fe200078ec0ff */
[C---:B------:R-:W-:Y:S01]  /*13380*/  FMUL.FTZ R71, R62.reuse, R66 ;  /* 0x000000423e477220 */ /* 0x040fe20000410000 */
[----:B------:R-:W-:Y:S01]  /*13390*/  LOP3.LUT R77, R77, 0xffff0000, RZ, 0xc0, !PT ;  /* 0xffff00004d4d7812 */ /* 0x000fe200078ec0ff */
[-C--:B------:R-:W-:Y:S01]  /*133a0*/  FMUL.FTZ R62, R62, R58.reuse ;  /* 0x0000003a3e3e7220 */ /* 0x080fe20000410000 */
[----:B------:R-:W-:Y:S01]  /*133b0*/  FFMA.FTZ R20, R20, R83, R88 ;  /* 0x0000005314147223 */ /* 0x000fe20000010058 */
[C---:B------:R-:W-:Y:S01]  /*133c0*/  FFMA.FTZ R58, R56.reuse, R58, -R71 ;  /* 0x0000003a383a7223 */ /* 0x040fe20000010847 */
[C---:B------:R-:W-:Y:S01]  /*133d0*/  FMUL.FTZ R71, R63.reuse, R80 ;  /* 0x000000503f477220 */ /* 0x040fe20000410000 */
[----:B------:R-:W-:Y:S01]  /*133e0*/  FMUL.FTZ R63, R63, R77 ;  /* 0x0000004d3f3f7220 */ /* 0x000fe20000410000 */
[----:B------:R-:W-:Y:S01]  /*133f0*/  FFMA.FTZ R62, R56, R66, R62 ;  /* 0x00000042383e7223 */ /* 0x000fe2000001003e */
[----:B------:R-:W-:Y:S01]  /*13400*/  F2FP.BF16.F32.PACK_AB R56, R60, R81 ;  /* 0x000000513c38723e */ /* 0x000fe200000010ff */
        /* <DEDUP_REMOVED lines=11> */
.L_x_2815:
[----:B------:R-:W-:Y:S05]  /*134c0*/  BSYNC B1 ;  /* 0x0000000000017941 */ /* 0x000fea0003800000 */
.L_x_2814:
[----:B-1----:R-:W-:Y:S01]  /*134d0*/  VIADD R3, R212, 0x20 ;  /* 0x00000020d4037836 */ /* 0x002fe20000000000 */
[----:B------:R-:W-:Y:S04]  /*134e0*/  BSSY B1, `(.L_x_2818) ;  /* 0x00000db000017945 */ /* 0x000fe80003800000 */
[----:B------:R-:W-:-:S13]  /*134f0*/  ISETP.GE.AND P0, PT, R3, R0, PT ;  /* 0x000000000300720c */ /* 0x000fda0003f06270 */
[----:B------:R-:W-:Y:S05]  /*13500*/  @P0 BRA `(.L_x_2819) ;  /* 0x0000000c00600947 */ /* 0x000fea0003800000 */
[----:B------:R-:W1:Y:S01]  /*13510*/  LDC R3, c[0x0][0x3f4] ;  /* 0x0000fd00ff037b82 */ /* 0x000e620000000800 */
[----:B------:R-:W-:Y:S01]  /*13520*/  BSSY B2, `(.L_x_2820) ;  /* 0x000006d000027945 */ /* 0x000fe20003800000 */
[----:B------:R-:W-:Y:S02]  /*13530*/  SHF.R.U32.HI R82, RZ, 0x3, R223 ;  /* 0x00000003ff527819 */ /* 0x000fe400000116df */
[-C--:B-1----:R-:W-:Y:S02]  /*13540*/  ISETP.GE.AND P0, PT, R18, R3.reuse, PT ;  /* 0x000000031200720c */ /* 0x082fe40003f06270 */
[----:B------:R-:W-:-:S11]  /*13550*/  ISETP.GE.AND P1, PT, R213, R3, PT ;  /* 0x00000003d500720c */ /* 0x000fd60003f26270 */
[----:B------:R-:W-:Y:S05]  /*13560*/  @P0 BRA `(.L_x_2821) ;  /* 0x0000000400a00947 */ /* 0x000fea0003800000 */
[----:B0-----:R-:W3:Y:S04]  /*13570*/  LDL R20, [R1+0x60] ;  /* 0x0000600001147983 */ /* 0x001ee80000100800 */
[----:B------:R-:W4:Y:S01]  /*13580*/  LDL R83, [R1+0xb0] ;  /* 0x0000b00001537983 */ /* 0x000f220000100800 */
[--C-:B------:R-:W-:Y:S02]  /*13590*/  SHF.R.U64 R44, R44, 0x10, R45.reuse ;  /* 0x000000102c2c7819 */ /* 0x100fe4000000122d */
[----:B------:R-:W-:Y:S02]  /*135a0*/  SHF.R.U32.HI R64, RZ, 0x10, R45 ;  /* 0x00000010ff407819 */ /* 0x000fe4000001162d */
[----:B------:R-:W-:Y:S02]  /*135b0*/  SHF.R.U64 R45, R46, 0x10, R47 ;  /* 0x000000102e2d7819 */ /* 0x000fe4000000122f */
[----:B------:R-:W-:-:S02]  /*135c0*/  SHF.R.U64 R46, R52, 0x10, R53 ;  /* 0x00000010342e7819 */ /* 0x000fc40000001235 */
[----:B------:R-:W-:Y:S02]  /*135d0*/  PRMT R44, R115, 0x5410, R44 ;  /* 0x00005410732c7816 */ /* 0x000fe4000000002c */
[----:B------:R-:W-:Y:S02]  /*135e0*/  PRMT R46, R113, 0x5410, R46 ;  /* 0x00005410712e7816 */ /* 0x000fe4000000002e */
[----:B------:R-:W-:Y:S01]  /*135f0*/  SHF.R.U32.HI R53, RZ, 0x10, R53 ;  /* 0x00000010ff357819 */ /* 0x000fe20000011635 */
[----:B------:R-:W-:Y:S01]  /*13600*/  IMAD.U32 R78, R44, 0x10000, RZ ;  /* 0x000100002c4e7824 */ /* 0x000fe200078e00ff */
[--C-:B------:R-:W-:Y:S01]  /*13610*/  SHF.R.U64 R52, R54, 0x10, R55.reuse ;  /* 0x0000001036347819 */ /* 0x100fe20000001237 */
[----:B--2---:R-:W-:Y:S01]  /*13620*/  IMAD.U32 R77, R46, 0x10000, RZ ;  /* 0x000100002e4d7824 */ /* 0x004fe200078e00ff */
[----:B------:R-:W-:Y:S02]  /*13630*/  SHF.R.U32.HI R54, RZ, 0x10, R55 ;  /* 0x00000010ff367819 */ /* 0x000fe40000011637 */
[----:B------:R-:W-:-:S02]  /*13640*/  SHF.R.U32.HI R47, RZ, 0x10, R47 ;  /* 0x00000010ff2f7819 */ /* 0x000fc4000001162f */
[----:B------:R-:W-:Y:S02]  /*13650*/  PRMT R53, R113, 0x5432, R53 ;  /* 0x0000543271357816 */ /* 0x000fe40000000035 */
[----:B------:R-:W-:Y:S02]  /*13660*/  PRMT R64, R115, 0x5432, R64 ;  /* 0x0000543273407816 */ /* 0x000fe40000000040 */
[----:B------:R-:W-:Y:S01]  /*13670*/  PRMT R54, R114, 0x5432, R54 ;  /* 0x0000543272367816 */ /* 0x000fe20000000036 */
[----:B------:R-:W-:Y:S01]  /*13680*/  IMAD.U32 R79, R53, 0x10000, RZ ;  /* 0x00010000354f7824 */ /* 0x000fe200078e00ff */
[----:B------:R-:W-:Y:S01]  /*13690*/  PRMT R47, R116, 0x5432, R47 ;  /* 0x00005432742f7816 */ /* 0x000fe2000000002f */
[----:B------:R-:W-:Y:S01]  /*136a0*/  IMAD.U32 R81, R64, 0x10000, RZ ;  /* 0x0001000040517824 */ /* 0x000fe200078e00ff */
[----:B------:R-:W-:Y:S01]  /*136b0*/  LOP3.LUT R46, R46, 0xffff0000, RZ, 0xc0, !PT ;  /* 0xffff00002e2e7812 */ /* 0x000fe200078ec0ff */
[----:B------:R-:W-:Y:S01]  /*136c0*/  IMAD.U32 R80, R54, 0x10000, RZ ;  /* 0x0001000036507824 */ /* 0x000fe200078e00ff */
[----:B------:R-:W-:-:S02]  /*136d0*/  LOP3.LUT R44, R44, 0xffff0000, RZ, 0xc0, !PT ;  /* 0xffff00002c2c7812 */ /* 0x000fc400078ec0ff */
[----:B------:R-:W-:Y:S02]  /*136e0*/  PRMT R52, R114, 0x5410, R52 ;  /* 0x0000541072347816 */ /* 0x000fe40000000034 */
[----:B------:R-:W-:Y:S02]  /*136f0*/  PRMT R45, R116, 0x5410, R45 ;  /* 0x00005410742d7816 */ /* 0x000fe4000000002d */
[----:B------:R-:W-:Y:S02]  /*13700*/  LOP3.LUT R53, R53, 0xffff0000, RZ, 0xc0, !PT ;  /* 0xffff000035357812 */ /* 0x000fe400078ec0ff */
[----:B------:R-:W-:Y:S02]  /*13710*/  LOP3.LUT R64, R64, 0xffff0000, RZ, 0xc0, !PT ;  /* 0xffff000040407812 */ /* 0x000fe400078ec0ff */
[----:B---3--:R-:W-:-:S04]  /*13720*/  LEA.HI R20, R3, R20, RZ, 0x1d ;  /* 0x0000001403147211 */ /* 0x008fc800078fe8ff */
        /* <DEDUP_REMOVED lines=8> */
[----:B----4-:R-:W0:Y:S03]  /*137b0*/  LDS.128 R56, [R83] ;  /* 0x0000000053387984 */ /* 0x010e260000000c00 */
        /* <DEDUP_REMOVED lines=16> */
[CC--:B------:R-:W-:Y:S01]  /*138c0*/  FMUL.FTZ R62, R70.reuse, R77.reuse ;  /* 0x0000004d463e7220 */ /* 0x0c0fe20000410000 */
[-C--:B------:R-:W-:Y:S01]  /*138d0*/  FMUL.FTZ R70, R70, R78.reuse ;  /* 0x0000004e46467220 */ /* 0x080fe20000410000 */
[C---:B------:R-:W-:Y:S01]  /*138e0*/  IMAD.U32 R76, R63.reuse, 0x10000, RZ ;  /* 0x000100003f4c7824 */ /* 0x040fe200078e00ff */
[----:B------:R-:W-:Y:S01]  /*138f0*/  LOP3.LUT R63, R63, 0xffff0000, RZ, 0xc0, !PT ;  /* 0xffff00003f3f7812 */ /* 0x000fe200078ec0ff */
[C---:B------:R-:W-:Y:S01]  /*13900*/  FFMA.FTZ R78, R55.reuse, R78, -R62 ;  /* 0x0000004e374e7223 */ /* 0x040fe2000001083e */
[----:B------:R-:W-:Y:S01]  /*13910*/  FFMA.FTZ R70, R55, R77, R70 ;  /* 0x0000004d37467223 */ /* 0x000fe20000010046 */
[----:B------:R-:W-:-:S02]  /*13920*/  IMAD.U32 R55, R47, 0x10000, RZ ;  /* 0x000100002f377824 */ /* 0x000fc400078e00ff */
[C---:B------:R-:W-:Y:S01]  /*13930*/  FMUL.FTZ R62, R69.reuse, R79 ;  /* 0x0000004f453e7220 */ /* 0x040fe20000410000 */
[----:B------:R-:W-:Y:S01]  /*13940*/  FMUL.FTZ R69, R69, R81 ;  /* 0x0000005145457220 */ /* 0x000fe20000410000 */
[C---:B------:R-:W-:Y:S01]  /*13950*/  FMUL.FTZ R77, R76.reuse, R80 ;  /* 0x000000504c4d7220 */ /* 0x040fe20000410000 */
[----:B------:R-:W-:Y:S01]  /*13960*/  FMUL.FTZ R76, R76, R55 ;  /* 0x000000374c4c7220 */ /* 0x000fe20000410000 */
[C---:B------:R-:W-:Y:S01]  /*13970*/  FFMA.FTZ R62, R65.reuse, R81, -R62 ;  /* 0x00000051413e7223 */ /* 0x040fe2000001083e */
[----:B------:R-:W-:Y:S01]  /*13980*/  FFMA.FTZ R69, R65, R79, R69 ;  /* 0x0000004f41457223 */ /* 0x000fe20000010045 */
[----:B------:R-:W-:Y:S01]  /*13990*/  FFMA.FTZ R77, R68, R55, -R77 ;  /* 0x00000037444d7223 */ /* 0x000fe2000001084d */
[----:B------:R-:W-:Y:S01]  /*139a0*/  FMUL.FTZ R65, R58, R46 ;  /* 0x0000002e3a417220 */ /* 0x000fe20000410000 */
[----:B------:R-:W-:Y:S01]  /*139b0*/  FFMA.FTZ R55, R68, R80, R76 ;  /* 0x0000005044377223 */ /* 0x000fe2000001004c */
[----:B------:R-:W-:Y:S01]  /*139c0*/  FMUL.FTZ R58, R58, R44 ;  /* 0x0000002c3a3a7220 */ /* 0x000fe20000410000 */
[----:B------:R-:W-:-:S02]  /*139d0*/  IMAD.U32 R68, R52, 0x10000, RZ ;  /* 0x0001000034447824 */ /* 0x000fc400078e00ff */
[C---:B------:R-:W-:Y:S01]  /*139e0*/  FFMA.FTZ R44, R56.reuse, R44, -R65 ;  /* 0x0000002c382c7223 */ /* 0x040fe20000010841 */
[----:B------:R-:W-:Y:S02]  /*139f0*/  IMAD.U32 R76, R45, 0x10000, RZ ;  /* 0x000100002d4c7824 */ /* 0x000fe400078e00ff */
[----:B------:R-:W-:Y:S01]  /*13a00*/  FFMA.FTZ R58, R56, R46, R58 ;  /* 0x0000002e383a7223 */ /* 0x000fe2000001003a */
[----:B------:R-:W-:Y:S01]  /*13a10*/  FMUL.FTZ R46, R61, R68 ;  /* 0x000000443d2e7220 */ /* 0x000fe20000410000 */
[----:B------:R-:W-:Y:S01]  /*13a20*/  FMUL.FTZ R65, R71, R53 ;  /* 0x0000003547417220 */ /* 0x000fe20000410000 */
[----:B------:R-:W-:Y:S01]  /*13a30*/  FMUL.FTZ R61, R61, R76 ;  /* 0x0000004c3d3d7220 */ /* 0x000fe20000410000 */
[----:B------:R-:W-:Y:S01]  /*13a40*/  LOP3.LUT R52, R52, 0xffff0000, RZ, 0xc0, !PT ;  /* 0xffff000034347812 */ /* 0x000fe200078ec0ff */
[-C--:B------:R-:W-:Y:S01]  /*13a50*/  FMUL.FTZ R71, R71, R64.reuse ;  /* 0x0000004047477220 */ /* 0x080fe20000410000 */
[----:B------:R-:W-:Y:S01]  /*13a60*/  LOP3.LUT R56, R54, 0xffff0000, RZ, 0xc0, !PT ;  /* 0xffff000036387812 */ /* 0x000fe200078ec0ff */
[----:B------:R-:W-:Y:S01]  /*13a70*/  FFMA.FTZ R65, R67, R64, -R65 ;  /* 0x0000004043417223 */ /* 0x000fe20000010841 */
[----:B------:R-:W-:Y:S01]  /*13a80*/  LOP3.LUT R45, R45, 0xffff0000, RZ, 0xc0, !PT ;  /* 0xffff00002d2d7812 */ /* 0x000fe200078ec0ff */
[C---:B------:R-:W-:Y:S01]  /*13a90*/  FFMA.FTZ R54, R66.reuse, R68, R61 ;  /* 0x0000004442367223 */ /* 0x040fe2000001003d */
[----:B------:R-:W-:Y:S01]  /*13aa0*/  LOP3.LUT R47, R47, 0xffff0000, RZ, 0xc0, !PT ;  /* 0xffff00002f2f7812 */ /* 0x000fe200078ec0ff */
[----:B------:R-:W-:Y:S01]  /*13ab0*/  FFMA.FTZ R46, R66, R76, -R46 ;  /* 0x0000004c422e7223 */ /* 0x000fe2000001082e */
[C---:B------:R-:W-:Y:S01]  /*13ac0*/  FMUL.FTZ R64, R60.reuse, R52 ;  /* 0x000000343c407220 */ /* 0x040fe20000410000 */
[C---:B------:R-:W-:Y:S01]  /*13ad0*/  FMUL.FTZ R61, R63.reuse, R56 ;  /* 0x000000383f3d7220 */ /* 0x040fe20000410000 */
[----:B------:R-:W-:Y:S01]  /*13ae0*/  FMUL.FTZ R66, R60, R45 ;  /* 0x0000002d3c427220 */ /* 0x000fe20000410000 */
[----:B------:R-:W-:Y:S01]  /*13af0*/  FMUL.FTZ R63, R63, R47 ;  /* 0x0000002f3f3f7220 */ /* 0x000fe20000410000 */
[----:B------:R-:W-:Y:S01]  /*13b00*/  FFMA.FTZ R60, R57, R45, -R64 ;  /* 0x0000002d393c7223 */ /* 0x000fe20000010840 */
        /* <DEDUP_REMOVED lines=14> */
.L_x_2821:
[----:B------:R-:W-:Y:S05]  /*13bf0*/  BSYNC B2 ;  /* 0x0000000000027941 */ /* 0x000fea0003800000 */
.L_x_2820:
[----:B------:R-:W-:Y:S05]  /*13c00*/  @P1 BRA `(.L_x_2819) ;  /* 0x0000000400a01947 */ /* 0x000fea0003800000 */
[----:B01----:R-:W3:Y:S04]  /*13c10*/  LDL R20, [R1+0x64] ;  /* 0x0000640001147983 */ /* 0x003ee80000100800 */
[----:B------:R-:W4:Y:S01]  /*13c20*/  LDL R69, [R1+0xac] ;  /* 0x0000ac0001457983 */ /* 0x000f220000100800 */
[----:B---3--:R-:W-:-:S04]  /*13c30*/  LEA.HI R3, R3, R20, RZ, 0x1d ;  /* 0x0000001403037211 */ /* 0x008fc800078fe8ff */
[----:B------:R-:W-:Y:S01]  /*13c40*/  SHF.R.S32.HI R44, RZ, 0x1f, R3 ;  /* 0x0000001fff2c7819 */ /* 0x000fe20000011403 */
[----:B------:R-:W-:-:S03]  /*13c50*/  IMAD.SHL.U32 R20, R3, 0x8, RZ ;  /* 0x0000000803147824 */ /* 0x000fc600078e00ff */
[----:B------:R-:W-:Y:S02]  /*13c60*/  LEA.HI R44, R44, R3, RZ, 0x3 ;  /* 0x000000032c2c7211 */ /* 0x000fe400078f18ff */
[----:B------:R-:W-:Y:S02]  /*13c70*/  LOP3.LUT R3, R223, 0x38, R20, 0xf8, !PT ;  /* 0x00000038df037812 */ /* 0x000fe400078ef814 */
[----:B------:R-:W-:Y:S01]  /*13c80*/  SHF.R.U64 R20, R40, 0x10, R41 ;  /* 0x0000001028147819 */ /* 0x000fe20000001229 */
[----:B------:R-:W-:Y:S01]  /*13c90*/  IMAD.SHL.U32 R44, R44, 0x400, RZ ;  /* 0x000004002c2c7824 */ /* 0x000fe200078e00ff */
[----:B------:R-:W-:Y:S02]  /*13ca0*/  LOP3.LUT R3, R3, R82, RZ, 0x3c, !PT ;  /* 0x0000005203037212 */ /* 0x000fe400078e3cff */
[----:B------:R-:W-:Y:S02]  /*13cb0*/  SHF.R.U64 R40, R42, 0x10, R43 ;  /* 0x000000102a287819 */ /* 0x000fe4000000122b */
[----:B------:R-:W-:-:S02]  /*13cc0*/  LOP3.LUT R44, R44, 0x7fffe000, RZ, 0xc0, !PT ;  /* 0x7fffe0002c2c7812 */ /* 0x000fc400078ec0ff */
[----:B------:R-:W-:Y:S02]  /*13cd0*/  SHF.R.U64 R42, R48, 0x10, R49 ;  /* 0x00000010302a7819 */ /* 0x000fe40000001231 */
[----:B------:R-:W-:Y:S02]  /*13ce0*/  IADD3 R3, R3, R44, R226 ;  /* 0x0000002c03037210 */ /* 0x000fe40007ffe0e2 */
[----:B----4-:R-:W0:Y:S01]  /*13cf0*/  LDS.128 R44, [R69] ;  /* 0x00000000452c7984 */ /* 0x010e220000000c00 */
[----:B------:R-:W-:Y:S02]  /*13d00*/  PRMT R42, R109, 0x5410, R42 ;  /* 0x000054106d2a7816 */ /* 0x000fe4000000002a */
[----:B------:R-:W-:Y:S01]  /*13d10*/  IMAD R3, R3, 0x2, R16 ;  /* 0x0000000203037824 */ /* 0x000fe200078e0210 */
[--C-:B------:R-:W-:Y:S02]  /*13d20*/  SHF.R.U64 R48, R50, 0x10, R51.reuse ;  /* 0x0000001032307819 */ /* 0x100fe40000001233 */
[----:B------:R-:W-:Y:S01]  /*13d30*/  PRMT R20, R111, 0x5410, R20 ;  /* 0x000054106f147816 */ /* 0x000fe20000000014 */
[----:B------:R-:W-:Y:S01]  /*13d40*/  IMAD.U32 R64, R42, 0x10000, RZ ;  /* 0x000100002a407824 */ /* 0x000fe200078e00ff */
[----:B------:R-:W1:Y:S01]  /*13d50*/  LDS.128 R52, [R3+0x14400] ;  /* 0x0144000003347984 */ /* 0x000e620000000c00 */
[----:B------:R-:W-:-:S02]  /*13d60*/  SHF.R.U32.HI R50, RZ, 0x10, R51 ;  /* 0x00000010ff327819 */ /* 0x000fc40000011633 */
[----:B------:R-:W-:Y:S01]  /*13d70*/  SHF.R.U32.HI R43, RZ, 0x10, R43 ;  /* 0x00000010ff2b7819 */ /* 0x000fe2000001162b */
[----:B------:R-:W-:Y:S01]  /*13d80*/  IMAD.U32 R65, R20, 0x10000, RZ ;  /* 0x0001000014417824 */ /* 0x000fe200078e00ff */
[----:B------:R-:W-:Y:S02]  /*13d90*/  SHF.R.U32.HI R49, RZ, 0x10, R49 ;  /* 0x00000010ff317819 */ /* 0x000fe40000011631 */
[----:B------:R-:W-:Y:S02]  /*13da0*/  PRMT R50, R110, 0x5432, R50 ;  /* 0x000054326e327816 */ /* 0x000fe40000000032 */
[----:B------:R-:W-:Y:S02]  /*13db0*/  SHF.R.U32.HI R41, RZ, 0x10, R41 ;  /* 0x00000010ff297819 */ /* 0x000fe40000011629 */
[----:B------:R-:W-:Y:S01]  /*13dc0*/  PRMT R43, R112, 0x5432, R43 ;  /* 0x00005432702b7816 */ /* 0x000fe2000000002b */
[----:B------:R-:W-:Y:S01]  /*13dd0*/  IMAD.U32 R67, R50, 0x10000, RZ ;  /* 0x0001000032437824 */ /* 0x000fe200078e00ff */
[----:B------:R-:W-:-:S02]  /*13de0*/  PRMT R49, R109, 0x5432, R49 ;  /* 0x000054326d317816 */ /* 0x000fc40000000031 */
[----:B------:R-:W-:Y:S02]  /*13df0*/  PRMT R41, R111, 0x5432, R41 ;  /* 0x000054326f297816 */ /* 0x000fe40000000029 */
[----:B------:R-:W-:Y:S01]  /*13e00*/  LOP3.LUT R42, R42, 0xffff0000, RZ, 0xc0, !PT ;  /* 0xffff00002a2a7812 */ /* 0x000fe200078ec0ff */
[----:B------:R-:W-:Y:S01]  /*13e10*/  IMAD.U32 R66, R49, 0x10000, RZ ;  /* 0x0001000031427824 */ /* 0x000fe200078e00ff */
[----:B------:R-:W-:Y:S01]  /*13e20*/  LOP3.LUT R20, R20, 0xffff0000, RZ, 0xc0, !PT ;  /* 0xffff000014147812 */ /* 0x000fe200078ec0ff */
[----:B------:R-:W-:Y:S01]  /*13e30*/  IMAD.U32 R68, R41, 0x10000, RZ ;  /* 0x0001000029447824 */ /* 0x000fe200078e00ff */
[----:B------:R-:W-:Y:S02]  /*13e40*/  PRMT R48, R110, 0x5410, R48 ;  /* 0x000054106e307816 */ /* 0x000fe40000000030 */
[----:B------:R-:W-:Y:S02]  /*13e50*/  LOP3.LUT R49, R49, 0xffff0000, RZ, 0xc0, !PT ;  /* 0xffff000031317812 */ /* 0x000fe400078ec0ff */
[----:B------:R-:W-:-:S02]  /*13e60*/  PRMT R40, R112, 0x5410, R40 ;  /* 0x0000541070287816 */ /* 0x000fc40000000028 */
        /* <DEDUP_REMOVED lines=24> */
[C---:B------:R-:W-:Y:S01]  /*13ff0*/  FMUL.FTZ R54, R60.reuse, R66 ;  /* 0x000000423c367220 */ /* 0x040fe20000410000 */
[----:B------:R-:W-:Y:S01]  /*14000*/  FMUL.FTZ R60, R60, R68 ;  /* 0x000000443c3c7220 */ /* 0x000fe20000410000 */
[-C--:B------:R-:W-:Y:S01]  /*14010*/  FMUL.FTZ R63, R63, R51.reuse ;  /* 0x000000333f3f7220 */ /* 0x080fe20000410000 */
[C---:B------:R-:W-:Y:S01]  /*14020*/  FFMA.FTZ R64, R59.reuse, R51, -R64 ;  /* 0x000000333b407223 */ /* 0x040fe20000010840 */
[----:B------:R-:W-:Y:S01]  /*14030*/  FMUL.FTZ R51, R46, R42 ;  /* 0x0000002a2e337220 */ /* 0x000fe20000410000 */
[C---:B------:R-:W-:Y:S01]  /*14040*/  FFMA.FTZ R54, R56.reuse, R68, -R54 ;  /* 0x0000004438367223 */ /* 0x040fe20000010836 */
[----:B------:R-:W-:Y:S01]  /*14050*/  FFMA.FTZ R60, R56, R66, R60 ;  /* 0x00000042383c7223 */ /* 0x000fe2000001003c */
[-C--:B------:R-:W-:Y:S01]  /*14060*/  FMUL.FTZ R46, R46, R20.reuse ;  /* 0x000000142e2e7220 */ /* 0x080fe20000410000 */
[----:B------:R-:W-:Y:S01]  /*14070*/  FFMA.FTZ R51, R44, R20, -R51 ;  /* 0x000000142c337223 */ /* 0x000fe20000010833 */
[----:B------:R-:W-:Y:S01]  /*14080*/  FFMA.FTZ R63, R59, R67, R63 ;  /* 0x000000433b3f7223 */ /* 0x000fe2000001003f */
[----:B------:R-:W-:-:S02]  /*14090*/  IMAD.U32 R56, R48, 0x10000, RZ ;  /* 0x0001000030387824 */ /* 0x000fc400078e00ff */
[----:B------:R-:W-:Y:S01]  /*140a0*/  FMUL.FTZ R20, R62, R49 ;  /* 0x000000313e147220 */ /* 0x000fe20000410000 */
[----:B------:R-:W-:Y:S02]  /*140b0*/  IMAD.U32 R59, R40, 0x10000, RZ ;  /* 0x00010000283b7824 */ /* 0x000fe400078e00ff */
[-C--:B------:R-:W-:Y:S01]  /*140c0*/  FMUL.FTZ R62, R62, R41.reuse ;  /* 0x000000293e3e7220 */ /* 0x080fe20000410000 */
[----:B------:R-:W-:Y:S01]  /*140d0*/  LOP3.LUT R48, R48, 0xffff0000, RZ, 0xc0, !PT ;  /* 0xffff000030307812 */ /* 0x000fe200078ec0ff */
[----:B------:R-:W-:Y:S01]  /*140e0*/  FFMA.FTZ R44, R44, R42, R46 ;  /* 0x0000002a2c2c7223 */ /* 0x000fe2000001002e */
[----:B------:R-:W-:Y:S01]  /*140f0*/  LOP3.LUT R40, R40, 0xffff0000, RZ, 0xc0, !PT ;  /* 0xffff000028287812 */ /* 0x000fe200078ec0ff */
[C---:B------:R-:W-:Y:S01]  /*14100*/  FFMA.FTZ R41, R58.reuse, R41, -R20 ;  /* 0x000000293a297223 */ /* 0x040fe20000010814 */
[----:B------:R-:W-:Y:S01]  /*14110*/  LOP3.LUT R43, R43, 0xffff0000, RZ, 0xc0, !PT ;  /* 0xffff00002b2b7812 */ /* 0x000fe200078ec0ff */
[----:B------:R-:W-:Y:S01]  /*14120*/  FFMA.FTZ R62, R58, R49, R62 ;  /* 0x000000313a3e7223 */ /* 0x000fe2000001003e */
[----:B------:R-:W-:Y:S01]  /*14130*/  FMUL.FTZ R42, R53, R56 ;  /* 0x00000038352a7220 */ /* 0x000fe20000410000 */
[C---:B------:R-:W-:Y:S01]  /*14140*/  FMUL.FTZ R20, R52.reuse, R48 ;  /* 0x0000003034147220 */ /* 0x040fe20000410000 */
[----:B------:R-:W-:Y:S01]  /*14150*/  FMUL.FTZ R49, R55, R50 ;  /* 0x0000003237317220 */ /* 0x000fe20000410000 */
[----:B------:R-:W-:Y:S01]  /*14160*/  FMUL.FTZ R53, R53, R59 ;  /* 0x0000003b35357220 */ /* 0x000fe20000410000 */
[-C--:B------:R-:W-:Y:S01]  /*14170*/  FMUL.FTZ R52, R52, R40.reuse ;  /* 0x0000002834347220 */ /* 0x080fe20000410000 */
[----:B------:R-:W-:Y:S01]  /*14180*/  FMUL.FTZ R55, R55, R43 ;  /* 0x0000002b37377220 */ /* 0x000fe20000410000 */
[----:B------:R-:W-:Y:S01]  /*14190*/  FFMA.FTZ R42, R57, R59, -R42 ;  /* 0x0000003b392a7223 */ /* 0x000fe2000001082a */
        /* <DEDUP_REMOVED lines=15> */
.L_x_2819:
[----:B------:R-:W-:Y:S05]  /*14290*/  BSYNC B1 ;  /* 0x0000000000017941 */ /* 0x000fea0003800000 */
.L_x_2818:
[----:B---3--:R-:W-:Y:S01]  /*142a0*/  VIADD R3, R212, 0x40 ;  /* 0x00000040d4037836 */ /* 0x008fe20000000000 */
[----:B------:R-:W-:Y:S04]  /*142b0*/  BSSY B1, `(.L_x_2822) ;  /* 0x00000e5000017945 */ /* 0x000fe80003800000 */
[----:B------:R-:W-:-:S13]  /*142c0*/  ISETP.GE.AND P0, PT, R3, R0, PT ;  /* 0x000000000300720c */ /* 0x000fda0003f06270 */
[----:B------:R-:W-:Y:S05]  /*142d0*/  @P0 BRA `(.L_x_2823) ;  /* 0x0000000c00880947 */ /* 0x000fea0003800000 */
[----:B------:R-:W3:Y:S01]  /*142e0*/  LDC R3, c[0x0][0x3f4] ;  /* 0x0000fd00ff037b82 */ /* 0x000ee20000000800 */
[----:B------:R-:W-:Y:S01]  /*142f0*/  BSSY B2, `(.L_x_2824) ;  /* 0x000006d000027945 */ /* 0x000fe20003800000 */
[----:B------:R-:W-:Y:S02]  /*14300*/  SHF.R.U32.HI R59, RZ, 0x3, R222 ;  /* 0x00000003ff3b7819 */ /* 0x000fe400000116de */
[-C--:B---3--:R-:W-:Y:S02]  /*14310*/  ISETP.GE.AND P0, PT, R18, R3.reuse, PT ;  /* 0x000000031200720c */ /* 0x088fe40003f06270 */
[----:B------:R-:W-:-:S11]  /*14320*/  ISETP.GE.AND P1, PT, R213, R3, PT ;  /* 0x00000003d500720c */ /* 0x000fd60003f26270 */
[----:B------:R-:W-:Y:S05]  /*14330*/  @P0 BRA `(.L_x_2825) ;  /* 0x0000000400a00947 */ /* 0x000fea0003800000 */
[----:B01----:R-:W3:Y:S04]  /*14340*/  LDL R20, [R1+0x60] ;  /* 0x0000600001147983 */ /* 0x003ee80000100800 */
[----:B------:R-:W4:Y:S01]  /*14350*/  LDL R61, [R1+0xa8] ;  /* 0x0000a800013d7983 */ /* 0x000f220000100800 */
[--C-:B------:R-:W-:Y:S02]  /*14360*/  SHF.R.U64 R28, R28, 0x10, R29.reuse ;  /* 0x000000101c1c7819 */ /* 0x100fe4000000121d */
[----:B------:R-:W-:Y:S02]  /*14370*/  SHF.R.U32.HI R48, RZ, 0x10, R29 ;  /* 0x00000010ff307819 */ /* 0x000fe4000001161d */
[--C-:B------:R-:W-:Y:S02]  /*14380*/  SHF.R.U64 R29, R30, 0x10, R31.reuse ;  /* 0x000000101e1d7819 */ /* 0x100fe4000000121f */
[----:B------:R-:W-:-:S02]  /*14390*/  SHF.R.U32.HI R31, RZ, 0x10, R31 ;  /* 0x00000010ff1f7819 */ /* 0x000fc4000001161f */
[----:B------:R-:W-:Y:S02]  /*143a0*/  SHF.R.U64 R30, R36, 0x10, R37 ;  /* 0x00000010241e7819 */ /* 0x000fe40000001225 */
[C---:B------:R-:W-:Y:S02]  /*143b0*/  PRMT R29, R108.reuse, 0x5410, R29 ;  /* 0x000054106c1d7816 */ /* 0x040fe4000000001d */
[----:B------:R-:W-:Y:S02]  /*143c0*/  PRMT R108, R108, 0x5432, R31 ;  /* 0x000054326c6c7816 */ /* 0x000fe4000000001f */
[----:B------:R-:W-:Y:S02]  /*143d0*/  PRMT R31, R105, 0x5410, R30 ;  /* 0x00005410691f7816 */ /* 0x000fe4000000001e */
[----:B------:R-:W-:Y:S02]  /*143e0*/  SHF.R.U32.HI R36, RZ, 0x10, R37 ;  /* 0x00000010ff247819 */ /* 0x000fe40000011625 */
[----:B------:R-:W-:Y:S01]  /*143f0*/  PRMT R28, R107, 0x5410, R28 ;  /* 0x000054106b1c7816 */ /* 0x000fe2000000001c */
[----:B------:R-:W-:Y:S01]  /*14400*/  IMAD.U32 R57, R31, 0x10000, RZ ;  /* 0x000100001f397824 */ /* 0x000fe200078e00ff */
[----:B------:R-:W-:-:S02]  /*14410*/  SHF.R.U64 R37, R38, 0x10, R39 ;  /* 0x0000001026257819 */ /* 0x000fc40000001227 */
[----:B------:R-:W-:Y:S01]  /*14420*/  PRMT R105, R105, 0x5432, R36 ;  /* 0x0000543269697816 */ /* 0x000fe20000000024 */
[----:B------:R-:W-:Y:S01]  /*14430*/  IMAD.U32 R53, R28, 0x10000, RZ ;  /* 0x000100001c357824 */ /* 0x000fe200078e00ff */
[----:B------:R-:W-:Y:S02]  /*14440*/  SHF.R.U32.HI R39, RZ, 0x10, R39 ;  /* 0x00000010ff277819 */ /* 0x000fe40000011627 */
[----:B------:R-:W-:Y:S01]  /*14450*/  PRMT R107, R107, 0x5432, R48 ;  /* 0x000054326b6b7816 */ /* 0x000fe20000000030 */
[C---:B------:R-:W-:Y:S01]  /*14460*/  IMAD.U32 R54, R105.reuse, 0x10000, RZ ;  /* 0x0001000069367824 */ /* 0x040fe200078e00ff */
[C---:B------:R-:W-:Y:S02]  /*14470*/  PRMT R30, R106.reuse, 0x5410, R37 ;  /* 0x000054106a1e7816 */ /* 0x040fe40000000025 */
[----:B------:R-:W-:Y:S02]  /*14480*/  PRMT R106, R106, 0x5432, R39 ;  /* 0x000054326a6a7816 */ /* 0x000fe40000000027 */
[----:B------:R-:W-:-:S03]  /*14490*/  LOP3.LUT R105, R105, 0xffff0000, RZ, 0xc0, !PT ;  /* 0xffff000069697812 */ /* 0x000fc600078ec0ff */
[C---:B------:R-:W-:Y:S01]  /*144a0*/  IMAD.U32 R55, R106.reuse, 0x10000, RZ ;  /* 0x000100006a377824 */ /* 0x040fe200078e00ff */
        /* <DEDUP_REMOVED lines=13> */
[----:B0-----:R-:W-:Y:S01]  /*14580*/  IMAD.U32 R49, R40, 0x10000, RZ ;  /* 0x0001000028317824 */ /* 0x001fe200078e00ff */
[----:B------:R-:W-:Y:S01]  /*14590*/  LOP3.LUT R37, R42, 0xffff0000, RZ, 0xc0, !PT ;  /* 0xffff00002a257812 */ /* 0x000fe200078ec0ff */
[C---:B------:R-:W-:Y:S01]  /*145a0*/  IMAD.U32 R39, R41.reuse, 0x10000, RZ ;  /* 0x0001000029277824 */ /* 0x040fe200078e00ff */
[----:B------:R-:W-:Y:S01]  /*145b0*/  LOP3.LUT R36, R40, 0xffff0000, RZ, 0xc0, !PT ;  /* 0xffff000028247812 */ /* 0x000fe200078ec0ff */
[----:B------:R-:W-:Y:S01]  /*145c0*/  IMAD.U32 R38, R42, 0x10000, RZ ;  /* 0x000100002a267824 */ /* 0x000fe200078e00ff */
        /* <DEDUP_REMOVED lines=12> */
[----:B------:R-:W-:Y:S01]  /*14690*/  IMAD.U32 R56, R107, 0x10000, RZ ;  /* 0x000100006b387824 */ /* 0x000fe200078e00ff */
[C---:B------:R-:W-:Y:S01]  /*146a0*/  LOP3.LUT R44, R46.reuse, 0xffff0000, RZ, 0xc0, !PT ;  /* 0xffff00002e2c7812 */ /* 0x040fe200078ec0ff */
[----:B------:R-:W-:Y:S01]  /*146b0*/  IMAD.U32 R45, R46, 0x10000, RZ ;  /* 0x000100002e2d7824 */ /* 0x000fe200078e00ff */
[----:B------:R-:W-:Y:S01]  /*146c0*/  LOP3.LUT R46, R47, 0xffff0000, RZ, 0xc0, !PT ;  /* 0xffff00002f2e7812 */ /* 0x000fe200078ec0ff */
[----:B------:R-:W-:Y:S01]  /*146d0*/  FFMA.FTZ R49, R49, R57, R58 ;  /* 0x0000003931317223 */ /* 0x000fe2000001003a */
[-C--:B------:R-:W-:Y:S01]  /*146e0*/  FMUL.FTZ R58, R51, R56.reuse ;  /* 0x00000038333a7220 */ /* 0x080fe20000410000 */
[----:B------:R-:W-:Y:S01]  /*146f0*/  FFMA.FTZ R47, R39, R56, -R60 ;  /* 0x00000038272f7223 */ /* 0x000fe2000001083c */
[----:B------:R-:W-:Y:S02]  /*14700*/  IMAD.U32 R57, R108, 0x10000, RZ ;  /* 0x000100006c397824 */ /* 0x000fe400078e00ff */
[C---:B------:R-:W-:Y:S01]  /*14710*/  FMUL.FTZ R56, R52.reuse, R55 ;  /* 0x0000003734387220 */ /* 0x040fe20000410000 */
[----:B------:R-:W-:Y:S01]  /*14720*/  LOP3.LUT R53, R31, 0xffff0000, RZ, 0xc0, !PT ;  /* 0xffff00001f357812 */ /* 0x000fe200078ec0ff */
[----:B------:R-:W-:Y:S01]  /*14730*/  FFMA.FTZ R51, R39, R54, R58 ;  /* 0x0000003627337223 */ /* 0x000fe2000001003a */
[-C--:B------:R-:W-:Y:S01]  /*14740*/  FMUL.FTZ R52, R52, R57.reuse ;  /* 0x0000003934347220 */ /* 0x080fe20000410000 */
[----:B------:R-:W-:Y:S01]  /*14750*/  FFMA.FTZ R31, R41, R57, -R56 ;  /* 0x00000039291f7223 */ /* 0x000fe20000010838 */
[----:B------:R-:W-:Y:S01]  /*14760*/  LOP3.LUT R57, R28, 0xffff0000, RZ, 0xc0, !PT ;  /* 0xffff00001c397812 */ /* 0x000fe200078ec0ff */
[----:B------:R-:W-:-:S02]  /*14770*/  IMAD.U32 R28, R30, 0x10000, RZ ;  /* 0x000100001e1c7824 */ /* 0x000fc400078e00ff */
[----:B------:R-:W-:Y:S01]  /*14780*/  FFMA.FTZ R39, R41, R55, R52 ;  /* 0x0000003729277223 */ /* 0x000fe20000010034 */
[C---:B------:R-:W-:Y:S01]  /*14790*/  FMUL.FTZ R41, R42.reuse, R53 ;  /* 0x000000352a297220 */ /* 0x040fe20000410000 */
[----:B------:R-:W-:Y:S01]  /*147a0*/  LOP3.LUT R107, R107, 0xffff0000, RZ, 0xc0, !PT ;  /* 0xffff00006b6b7812 */ /* 0x000fe200078ec0ff */
[-C--:B------:R-:W-:Y:S01]  /*147b0*/  FMUL.FTZ R55, R42, R57.reuse ;  /* 0x000000392a377220 */ /* 0x080fe20000410000 */
[----:B------:R-:W-:Y:S02]  /*147c0*/  IMAD.U32 R52, R29, 0x10000, RZ ;  /* 0x000100001d347824 */ /* 0x000fe400078e00ff */
[----:B------:R-:W-:Y:S01]  /*147d0*/  FFMA.FTZ R41, R36, R57, -R41 ;  /* 0x0000003924297223 */ /* 0x000fe20000010829 */
[----:B------:R-:W-:Y:S01]  /*147e0*/  FMUL.FTZ R57, R48, R105 ;  /* 0x0000006930397220 */ /* 0x000fe20000410000 */
[----:B------:R-:W-:Y:S01]  /*147f0*/  FFMA.FTZ R36, R36, R53, R55 ;  /* 0x0000003524247223 */ /* 0x000fe20000010037 */
[C---:B------:R-:W-:Y:S01]  /*14800*/  FMUL.FTZ R53, R45.reuse, R28 ;  /* 0x0000001c2d357220 */ /* 0x040fe20000410000 */
[-C--:B------:R-:W-:Y:S01]  /*14810*/  FMUL.FTZ R48, R48, R107.reuse ;  /* 0x0000006b30307220 */ /* 0x080fe20000410000 */
[-C--:B------:R-:W-:Y:S01]  /*14820*/  FMUL.FTZ R55, R45, R52.reuse ;  /* 0x000000342d377220 */ /* 0x080fe20000410000 */
[----:B------:R-:W-:Y:S01]  /*14830*/  LOP3.LUT R30, R30, 0xffff0000, RZ, 0xc0, !PT ;  /* 0xffff00001e1e7812 */ /* 0x000fe200078ec0ff */
[----:B------:R-:W-:Y:S01]  /*14840*/  FFMA.FTZ R42, R40, R107, -R57 ;  /* 0x0000006b282a7223 */ /* 0x000fe20000010839 */
[----:B------:R-:W-:Y:S01]  /*14850*/  LOP3.LUT R29, R29, 0xffff0000, RZ, 0xc0, !PT ;  /* 0xffff00001d1d7812 */ /* 0x000fe200078ec0ff */
[----:B------:R-:W-:Y:S01]  /*14860*/  FFMA.FTZ R45, R38, R52, -R53 ;  /* 0x00000034262d7223 */ /* 0x000fe20000010835 */
[----:B------:R-:W-:Y:S01]  /*14870*/  LOP3.LUT R108, R108, 0xffff0000, RZ, 0xc0, !PT ;  /* 0xffff00006c6c7812 */ /* 0x000fe200078ec0ff */
[----:B------:R-:W-:Y:S01]  /*14880*/  FFMA.FTZ R40, R40, R105, R48 ;  /* 0x0000006928287223 */ /* 0x000fe20000010030 */
[----:B------:R-:W-:Y:S01]  /*14890*/  FFMA.FTZ R38, R38, R28, R55 ;  /* 0x0000001c26267223 */ /* 0x000fe20000010037 */
[----:B------:R-:W-:Y:S01]  /*148a0*/  FMUL.FTZ R28, R44, R30 ;  /* 0x0000001e2c1c7220 */ /* 0x000fe20000410000 */
[----:B------:R-:W-:Y:S01]  /*148b0*/  FMUL.FTZ R48, R46, R106 ;  /* 0x0000006a2e307220 */ /* 0x000fe20000410000 */
[-C--:B------:R-:W-:Y:S01]  /*148c0*/  FMUL.FTZ R53, R44, R29.reuse ;  /* 0x0000001d2c357220 */ /* 0x080fe20000410000 */
[-C--:B------:R-:W-:Y:S01]  /*148d0*/  FMUL.FTZ R55, R46, R108.reuse ;  /* 0x0000006c2e377220 */ /* 0x080fe20000410000 */
        /* <DEDUP_REMOVED lines=14> */
.L_x_2825:
[----:B------:R-:W-:Y:S05]  /*149c0*/  BSYNC B2 ;  /* 0x0000000000027941 */ /* 0x000fea0003800000 */
.L_x_2824:
[----:B------:R-:W-:Y:S05]  /*149d0*/  @P1 BRA `(.L_x_2823) ;  /* 0x0000000400c81947 */ /* 0x000fea0003800000 */
[----:B01-3--:R-:W3:Y:S04]  /*149e0*/  LDL R20, [R1+0x90] ;  /* 0x0000900001147983 */ /* 0x00bee80000100800 */
[----:B------:R-:W4:Y:S01]  /*149f0*/  LDL R28, [R1+0x64] ;  /* 0x00006400011c7983 */ /* 0x000f220000100800 */
[--C-:B------:R-:W-:Y:S02]  /*14a00*/  SHF.R.U64 R43, R24, 0x10, R25.reuse ;  /* 0x00000010182b7819 */ /* 0x100fe40000001219 */
[----:B------:R-:W-:Y:S02]  /*14a10*/  SHF.R.U32.HI R41, RZ, 0x10, R25 ;  /* 0x00000010ff297819 */ /* 0x000fe40000011619 */
[----:B------:R-:W-:Y:S02]  /*14a20*/  SHF.R.U64 R25, R32, 0x10, R33 ;  /* 0x0000001020197819 */ /* 0x000fe40000001221 */
[----:B------:R-:W-:-:S02]  /*14a30*/  SHF.R.U64 R32, R34, 0x10, R35 ;  /* 0x0000001022207819 */ /* 0x000fc40000001223 */
[----:B------:R-:W-:Y:S02]  /*14a40*/  SHF.R.U32.HI R34, RZ, 0x10, R35 ;  /* 0x00000010ff227819 */ /* 0x000fe40000011623 */
[----:B------:R-:W-:Y:S02]  /*14a50*/  PRMT R40, R90, 0x5410, R25 ;  /* 0x000054105a287816 */ /* 0x000fe40000000019 */
[--C-:B------:R-:W-:Y:S02]  /*14a60*/  SHF.R.U64 R24, R26, 0x10, R27.reuse ;  /* 0x000000101a187819 */ /* 0x100fe4000000121b */
[----:B------:R-:W-:Y:S02]  /*14a70*/  SHF.R.U32.HI R26, RZ, 0x10, R27 ;  /* 0x00000010ff1a7819 */ /* 0x000fe4000001161b */
[----:B------:R-:W-:Y:S02]  /*14a80*/  PRMT R27, R92, 0x5410, R43 ;  /* 0x000054105c1b7816 */ /* 0x000fe4000000002b */
[C---:B------:R-:W-:Y:S01]  /*14a90*/  PRMT R32, R91.reuse, 0x5410, R32 ;  /* 0x000054105b207816 */ /* 0x040fe20000000020 */
[----:B------:R-:W-:Y:S01]  /*14aa0*/  IMAD.U32 R46, R40, 0x10000, RZ ;  /* 0x00010000282e7824 */ /* 0x000fe200078e00ff */
[----:B------:R-:W-:-:S02]  /*14ab0*/  PRMT R91, R91, 0x5432, R34 ;  /* 0x000054325b5b7816 */ /* 0x000fc40000000022 */
[----:B------:R-:W-:Y:S02]  /*14ac0*/  SHF.R.U32.HI R33, RZ, 0x10, R33 ;  /* 0x00000010ff217819 */ /* 0x000fe40000011621 */
[----:B------:R-:W-:Y:S02]  /*14ad0*/  PRMT R92, R92, 0x5432, R41 ;  /* 0x000054325c5c7816 */ /* 0x000fe40000000029 */
[C---:B------:R-:W-:Y:S02]  /*14ae0*/  PRMT R24, R93.reuse, 0x5410, R24 ;  /* 0x000054105d187816 */ /* 0x040fe40000000018 */
[----:B------:R-:W-:Y:S02]  /*14af0*/  PRMT R90, R90, 0x5432, R33 ;  /* 0x000054325a5a7816 */ /* 0x000fe40000000021 */
[----:B------:R-:W-:-:S03]  /*14b00*/  PRMT R93, R93, 0x5432, R26 ;  /* 0x000054325d5d7816 */ /* 0x000fc6000000001a */
[C---:B------:R-:W-:Y:S01]  /*14b10*/  IMAD.U32 R47, R90.reuse, 0x10000, RZ ;  /* 0x000100005a2f7824 */ /* 0x040fe200078e00ff */
[----:B------:R-:W-:Y:S02]  /*14b20*/  LOP3.LUT R90, R90, 0xffff0000, RZ, 0xc0, !PT ;  /* 0xffff00005a5a7812 */ /* 0x000fe400078ec0ff */
[----:B---3--:R-:W-:Y:S02]  /*14b30*/  R2UR UR4, R20 ;  /* 0x00000000140472ca */ /* 0x008fe400000e0000 */
[----:B------:R-:W-:Y:S02]  /*14b40*/  SHF.R.S32.HI R20, RZ, 0x1f, R213 ;  /* 0x0000001fff147819 */ /* 0x000fe400000114d5 */
[----:B----4-:R-:W-:Y:S02]  /*14b50*/  LEA.HI R3, R3, R28, RZ, 0x1d ;  /* 0x0000001c03037211 */ /* 0x010fe400078fe8ff */
[CC--:B------:R-:W-:Y:S02]  /*14b60*/  LEA.HI R28, R20.reuse, R213.reuse, RZ, 0x6 ;  /* 0x000000d5141c7211 */ /* 0x0c0fe400078f30ff */
[----:B------:R-:W-:-:S02]  /*14b70*/  LEA.HI R29, R20, R213, RZ, 0x3 ;  /* 0x000000d5141d7211 */ /* 0x000fc400078f18ff */
[----:B------:R-:W-:Y:S01]  /*14b80*/  SHF.R.S32.HI R20, RZ, 0x1f, R3 ;  /* 0x0000001fff147819 */ /* 0x000fe20000011403 */
[----:B------:R-:W-:-:S03]  /*14b90*/  IMAD.SHL.U32 R28, R28, 0x80, RZ ;  /* 0x000000801c1c7824 */ /* 0x000fc600078e00ff */
[----:B------:R-:W-:Y:S01]  /*14ba0*/  LEA.HI R20, R20, R3, RZ, 0x3 ;  /* 0x0000000314147211 */ /* 0x000fe200078f18ff */
[----:B------:R-:W-:Y:S01]  /*14bb0*/  IMAD.SHL.U32 R3, R3, 0x8, RZ ;  /* 0x0000000803037824 */ /* 0x000fe200078e00ff */
[----:B------:R-:W-:-:S03]  /*14bc0*/  LOP3.LUT R30, R28, 0xffffe000, RZ, 0xc0, !PT ;  /* 0xffffe0001c1e7812 */ /* 0x000fc600078ec0ff */
[----:B------:R-:W-:Y:S01]  /*14bd0*/  IMAD.SHL.U32 R28, R20, 0x400, RZ ;  /* 0x00000400141c7824 */ /* 0x000fe200078e00ff */
[C---:B------:R-:W-:Y:S02]  /*14be0*/  LOP3.LUT R3, R222.reuse, 0x38, R3, 0xf8, !PT ;  /* 0x00000038de037812 */ /* 0x040fe400078ef803 */
[----:B------:R-:W-:Y:S02]  /*14bf0*/  LOP3.LUT R29, R222, 0x38, R29, 0xf8, !PT ;  /* 0x00000038de1d7812 */ /* 0x000fe400078ef81d */
[-C--:B------:R-:W-:Y:S02]  /*14c00*/  LOP3.LUT R20, R3, R59.reuse, RZ, 0x3c, !PT ;  /* 0x0000003b03147212 */ /* 0x080fe400078e3cff */
[----:B------:R-:W-:Y:S02]  /*14c10*/  LOP3.LUT R28, R28, 0x7fffe000, RZ, 0xc0, !PT ;  /* 0x7fffe0001c1c7812 */ /* 0x000fe400078ec0ff */
[----:B------:R-:W-:Y:S02]  /*14c20*/  LOP3.LUT R29, R29, R59, RZ, 0x3c, !PT ;  /* 0x0000003b1d1d7212 */ /* 0x000fe400078e3cff */
[----:B------:R-:W-:-:S02]  /*14c30*/  IADD3 R37, R20, R28, R225 ;  /* 0x0000001c14257210 */ /* 0x000fc40007ffe0e1 */
[----:B------:R-:W-:-:S03]  /*14c40*/  IADD3 R29, R29, R30, R225 ;  /* 0x0000001e1d1d7210 */ /* 0x000fc60007ffe0e1 */
[----:B------:R-:W-:Y:S01]  /*14c50*/  IMAD R20, R37, 0x2, R16 ;  /* 0x0000000225147824 */ /* 0x000fe200078e0210 */
[----:B------:R-:W-:-:S04]  /*14c60*/  LEA R3, R29, UR4, 0x1 ;  /* 0x000000041d037c11 */ /* 0x000fc8000f8e08ff */
[----:B------:R-:W0:Y:S04]  /*14c70*/  LDS.128 R36, [R20+0x14400] ;  /* 0x0144000014247984 */ /* 0x000e280000000c00 */
[----:B------:R-:W1:Y:S01]  /*14c80*/  LDS.128 R28, [R3] ;  /* 0x00000000031c7984 */ /* 0x000e620000000c00 */
[C---:B0-----:R-:W-:Y:S01]  /*14c90*/  IMAD.U32 R34, R36.reuse, 0x10000, RZ ;  /* 0x0001000024227824 */ /* 0x041fe200078e00ff */
[----:B------:R-:W-:Y:S01]  /*14ca0*/  LOP3.LUT R43, R36, 0xffff0000, RZ, 0xc0, !PT ;  /* 0xffff0000242b7812 */ /* 0x000fe200078ec0ff */
[C---:B------:R-:W-:Y:S01]  /*14cb0*/  IMAD.U32 R44, R37.reuse, 0x10000, RZ ;  /* 0x00010000252c7824 */ /* 0x040fe200078e00ff */
[----:B------:R-:W-:Y:S01]  /*14cc0*/  LOP3.LUT R36, R37, 0xffff0000, RZ, 0xc0, !PT ;  /* 0xffff000025247812 */ /* 0x000fe200078ec0ff */
[----:B------:R-:W-:Y:S02]  /*14cd0*/  IMAD.U32 R37, R27, 0x10000, RZ ;  /* 0x000100001b257824 */ /* 0x000fe400078e00ff */
[----:B------:R-:W-:Y:S01]  /*14ce0*/  FMUL.FTZ R48, R34, R46 ;  /* 0x0000002e22307220 */ /* 0x000fe20000410000 */
[----:B-1----:R-:W-:Y:S01]  /*14cf0*/  IMAD.U32 R35, R28, 0x10000, RZ ;  /* 0x000100001c237824 */ /* 0x002fe200078e00ff */
[C---:B------:R-:W-:Y:S01]  /*14d00*/  LOP3.LUT R25, R30.reuse, 0xffff0000, RZ, 0xc0, !PT ;  /* 0xffff00001e197812 */ /* 0x040fe200078ec0ff */
[----:B------:R-:W-:Y:S01]  /*14d10*/  IMAD.U32 R26, R30, 0x10000, RZ ;  /* 0x000100001e1a7824 */ /* 0x000fe200078e00ff */
[C---:B------:R-:W-:Y:S01]  /*14d20*/  LOP3.LUT R33, R29.reuse, 0xffff0000, RZ, 0xc0, !PT ;  /* 0xffff00001d217812 */ /* 0x040fe200078ec0ff */
[----:B------:R-:W-:Y:S01]  /*14d30*/  IMAD.U32 R41, R29, 0x10000, RZ ;  /* 0x000100001d297824 */ /* 0x000fe200078e00ff */
[C---:B------:R-:W-:Y:S01]  /*14d40*/  LOP3.LUT R30, R31.reuse, 0xffff0000, RZ, 0xc0, !PT ;  /* 0xffff00001f1e7812 */ /* 0x040fe200078ec0ff */
[----:B------:R-:W-:-:S02]  /*14d50*/  IMAD.U32 R42, R31, 0x10000, RZ ;  /* 0x000100001f2a7824 */ /* 0x000fc400078e00ff */
[-C--:B------:R-:W-:Y:S01]  /*14d60*/  FMUL.FTZ R50, R34, R37.reuse ;  /* 0x0000002522327220 */ /* 0x080fe20000410000 */
[C---:B------:R-:W-:Y:S01]  /*14d70*/  IMAD.U32 R31, R38.reuse, 0x10000, RZ ;  /* 0x00010000261f7824 */ /* 0x040fe200078e00ff */
[----:B------:R-:W-:Y:S01]  /*14d80*/  LOP3.LUT R29, R38, 0xffff0000, RZ, 0xc0, !PT ;  /* 0xffff0000261d7812 */ /* 0x000fe200078ec0ff */
[----:B------:R-:W-:Y:S01]  /*14d90*/  FFMA.FTZ R34, R35, R37, -R48 ;  /* 0x0000002523227223 */ /* 0x000fe20000010830 */
[C---:B------:R-:W-:Y:S01]  /*14da0*/  IMAD.U32 R45, R39.reuse, 0x10000, RZ ;  /* 0x00010000272d7824 */ /* 0x040fe200078e00ff */
[----:B------:R-:W-:Y:S01]  /*14db0*/  LOP3.LUT R38, R39, 0xffff0000, RZ, 0xc0, !PT ;  /* 0xffff000027267812 */ /* 0x000fe200078ec0ff */
[----:B------:R-:W-:Y:S02]  /*14dc0*/  IMAD.U32 R37, R92, 0x10000, RZ ;  /* 0x000100005c257824 */ /* 0x000fe400078e00ff */
[----:B------:R-:W-:Y:S02]  /*14dd0*/  IMAD.U32 R48, R91, 0x10000, RZ ;  /* 0x000100005b307824 */ /* 0x000fe400078e00ff */
[----:B------:R-:W-:-:S02]  /*14de0*/  IMAD.U32 R39, R93, 0x10000, RZ ;  /* 0x000100005d277824 */ /* 0x000fc400078e00ff */
[----:B------:R-:W-:Y:S01]  /*14df0*/  FFMA.FTZ R35, R35, R46, R50 ;  /* 0x0000002e23237223 */ /* 0x000fe20000010032 */
[C---:B------:R-:W-:Y:S01]  /*14e00*/  FMUL.FTZ R52, R44.reuse, R47 ;  /* 0x0000002f2c347220 */ /* 0x040fe20000410000 */
[----:B------:R-:W-:Y:S01]  /*14e10*/  FMUL.FTZ R46, R44, R37 ;  /* 0x000000252c2e7220 */ /* 0x000fe20000410000 */
[CC--:B------:R-:W-:Y:S01]  /*14e20*/  FMUL.FTZ R49, R45.reuse, R48.reuse ;  /* 0x000000302d317220 */ /* 0x0c0fe20000410000 */
[----:B------:R-:W-:Y:S01]  /*14e30*/  LOP3.LUT R44, R40, 0xffff0000, RZ, 0xc0, !PT ;  /* 0xffff0000282c7812 */ /* 0x000fe200078ec0ff */
[-C--:B------:R-:W-:Y:S01]  /*14e40*/  FMUL.FTZ R45, R45, R39.reuse ;  /* 0x000000272d2d7220 */ /* 0x080fe20000410000 */
[----:B------:R-:W-:Y:S02]  /*14e50*/  LOP3.LUT R27, R27, 0xffff0000, RZ, 0xc0, !PT ;  /* 0xffff00001b1b7812 */ /* 0x000fe400078ec0ff */
[----:B------:R-:W-:Y:S01]  /*14e60*/  LOP3.LUT R28, R28, 0xffff0000, RZ, 0xc0, !PT ;  /* 0xffff00001c1c7812 */ /* 0x000fe200078ec0ff */
[C---:B------:R-:W-:Y:S01]  /*14e70*/  FFMA.FTZ R40, R42.reuse, R48, R45 ;  /* 0x000000302a287223 */ /* 0x040fe2000001002d */
[C---:B------:R-:W-:Y:S01]  /*14e80*/  FMUL.FTZ R45, R43.reuse, R44 ;  /* 0x0000002c2b2d7220 */ /* 0x040fe20000410000 */
[----:B------:R-:W-:Y:S01]  /*14e90*/  FFMA.FTZ R39, R42, R39, -R49 ;  /* 0x000000272a277223 */ /* 0x000fe20000010831 */
[----:B------:R-:W-:Y:S01]  /*14ea0*/  FMUL.FTZ R43, R43, R27 ;  /* 0x0000001b2b2b7220 */ /* 0x000fe20000410000 */
[----:B------:R-:W-:-:S02]  /*14eb0*/  IMAD.U32 R42, R32, 0x10000, RZ ;  /* 0x00010000202a7824 */ /* 0x000fc400078e00ff */
[----:B------:R-:W-:Y:S01]  /*14ec0*/  FFMA.FTZ R45, R28, R27, -R45 ;  /* 0x0000001b1c2d7223 */ /* 0x000fe2000001082d */
[----:B------:R-:W-:Y:S02]  /*14ed0*/  IMAD.U32 R27, R24, 0x10000, RZ ;  /* 0x00010000181b7824 */ /* 0x000fe400078e00ff */
[----:B------:R-:W-:Y:S01]  /*14ee0*/  FFMA.FTZ R28, R28, R44, R43 ;  /* 0x0000002c1c1c7223 */ /* 0x000fe2000001002b */
[C---:B------:R-:W-:Y:S01]  /*14ef0*/  FMUL.FTZ R43, R31.reuse, R42 ;  /* 0x0000002a1f2b7220 */ /* 0x040fe20000410000 */
[----:B------:R-:W-:Y:S01]  /*14f00*/  LOP3.LUT R32, R32, 0xffff0000, RZ, 0xc0, !PT ;  /* 0xffff000020207812 */ /* 0x000fe200078ec0ff */
[----:B------:R-:W-:Y:S01]  /*14f10*/  FMUL.FTZ R31, R31, R27 ;  /* 0x0000001b1f1f7220 */ /* 0x000fe20000410000 */
[----:B------:R-:W-:Y:S02]  /*14f20*/  LOP3.LUT R24, R24, 0xffff0000, RZ, 0xc0, !PT ;  /* 0xffff000018187812 */ /* 0x000fe400078ec0ff */
[----:B------:R-:W-:Y:S02]  /*14f30*/  LOP3.LUT R91, R91, 0xffff0000, RZ, 0xc0, !PT ;  /* 0xffff00005b5b7812 */ /* 0x000fe400078ec0ff */
[----:B------:R-:W-:-:S02]  /*14f40*/  LOP3.LUT R92, R92, 0xffff0000, RZ, 0xc0, !PT ;  /* 0xffff00005c5c7812 */ /* 0x000fc400078ec0ff */
[----:B------:R-:W-:Y:S01]  /*14f50*/  LOP3.LUT R93, R93, 0xffff0000, RZ, 0xc0, !PT ;  /* 0xffff00005d5d7812 */ /* 0x000fe200078ec0ff */
[C---:B------:R-:W-:Y:S01]  /*14f60*/  FFMA.FTZ R37, R41.reuse, R37, -R52 ;  /* 0x0000002529257223 */ /* 0x040fe20000010834 */
[C---:B------:R-:W-:Y:S01]  /*14f70*/  FFMA.FTZ R43, R26.reuse, R27, -R43 ;  /* 0x0000001b1a2b7223 */ /* 0x040fe2000001082b */
[----:B------:R-:W-:Y:S01]  /*14f80*/  FFMA.FTZ R31, R26, R42, R31 ;  /* 0x0000002a1a1f7223 */ /* 0x000fe2000001001f */
[----:B------:R-:W-:Y:S01]  /*14f90*/  FFMA.FTZ R41, R41, R47, R46 ;  /* 0x0000002f29297223 */ /* 0x000fe2000001002e */
[C---:B------:R-:W-:Y:S01]  /*14fa0*/  FMUL.FTZ R26, R29.reuse, R32 ;  /* 0x000000201d1a7220 */ /* 0x040fe20000410000 */
[----:B------:R-:W-:Y:S01]  /*14fb0*/  FMUL.FTZ R46, R36, R90 ;  /* 0x0000005a242e7220 */ /* 0x000fe20000410000 */
[----:B------:R-:W-:Y:S01]  /*14fc0*/  FMUL.FTZ R29, R29, R24 ;  /* 0x000000181d1d7220 */ /* 0x000fe20000410000 */
[----:B------:R-:W-:Y:S01]  /*14fd0*/  FMUL.FTZ R27, R38, R91 ;  /* 0x0000005b261b7220 */ /* 0x000fe20000410000 */
[-C--:B------:R-:W-:Y:S01]  /*14fe0*/  FMUL.FTZ R47, R36, R92.reuse ;  /* 0x0000005c242f7220 */ /* 0x080fe20000410000 */
[-C--:B------:R-:W-:Y:S01]  /*14ff0*/  FMUL.FTZ R38, R38, R93.reuse ;  /* 0x0000005d26267220 */ /* 0x080fe20000410000 */
[----:B------:R-:W-:Y:S01]  /*15000*/  FFMA.FTZ R46, R33, R92, -R46 ;  /* 0x0000005c212e7223 */ /* 0x000fe2000001082e */
[C---:B------:R-:W-:Y:S01]  /*15010*/  FFMA.FTZ R26, R25.reuse, R24, -R26 ;  /* 0x00000018191a7223 */ /* 0x040fe2000001081a */
[----:B------:R-:W-:Y:S01]  /*15020*/  FFMA.FTZ R32, R25, R32, R29 ;  /* 0x0000002019207223 */ /* 0x000fe2000001001d */
        /* <DEDUP_REMOVED lines=10> */
[----:B------:R-:W-:Y:S01]  /*150d0*/  F2FP.BF16.F32.PACK_AB R31, R91, R40 ;  /* 0x000000285b1f723e */ /* 0x000fe200000010ff */
[----:B------:R4:W-:Y:S04]  /*150e0*/  STS.128 [R3], R24 ;  /* 0x0000001803007388 */ /* 0x0009e80000000c00 */
[----:B------:R4:W-:Y:S02]  /*150f0*/  STS.128 [R20+0x14400], R28 ;  /* 0x0144001c14007388 */ /* 0x0009e40000000c00 */
.L_x_2823:
[----:B------:R-:W-:Y:S05]  /*15100*/  BSYNC B1 ;  /* 0x0000000000017941 */ /* 0x000fea0003800000 */
.L_x_2822:
[----:B----4-:R-:W-:-:S05]  /*15110*/  VIADD R3, R212, 0x60 ;  /* 0x00000060d4037836 */ /* 0x010fca0000000000 */
[----:B------:R-:W-:-:S13]  /*15120*/  ISETP.GE.AND P0, PT, R3, R0, PT ;  /* 0x000000000300720c */ /* 0x000fda0003f06270 */
[----:B------:R-:W-:Y:S05]  /*15130*/  @P0 BRA `(.L_x_2793) ;  /* 0x0000000c00c80947 */ /* 0x000fea0003800000 */
[----:B------:R4:W5:Y:S01]  /*15140*/  LDL R43, [R1+0x90] ;  /* 0x00009000012b7983 */ /* 0x0009620000100800 */
[----:B------:R-:W0:Y:S01]  /*15150*/  LDC R0, c[0x0][0x3f4] ;  /* 0x0000fd00ff007b82 */ /* 0x000e220000000800 */
[----:B------:R-:W-:Y:S01]  /*15160*/  BSSY B1, `(.L_x_2826) ;  /* 0x0000076000017945 */ /* 0x000fe20003800000 */
[-C--:B0-----:R-:W-:Y:S02]  /*15170*/  ISETP.GE.AND P0, PT, R18, R0.reuse, PT ;  /* 0x000000001200720c */ /* 0x081fe40003f06270 */
[----:B------:R-:W-:-:S11]  /*15180*/  ISETP.GE.AND P1, PT, R213, R0, PT ;  /* 0x00000000d500720c */ /* 0x000fd60003f26270 */
[----:B----4-:R-:W-:Y:S05]  /*15190*/  @P0 BRA `(.L_x_2827) ;  /* 0x0000000400c80947 */ /* 0x010fea0003800000 */
[----:B-1-3--:R-:W3:Y:S01]  /*151a0*/  LDL R20, [R1+0x60] ;  /* 0x0000600001147983 */ /* 0x00aee20000100800 */
[----:B------:R-:W-:Y:S01]  /*151b0*/  SHF.R.S32.HI R26, RZ, 0x1f, R3 ;  /* 0x0000001fff1a7819 */ /* 0x000fe20000011403 */
[----:B------:R-:W-:Y:S01]  /*151c0*/  IMAD.SHL.U32 R24, R3, 0x40, RZ ;  /* 0x0000004003187824 */ /* 0x000fe200078e00ff */
[----:B-----5:R-:W-:Y:S02]  /*151d0*/  R2UR UR4, R43 ;  /* 0x000000002b0472ca */ /* 0x020fe400000e0000 */
[----:B------:R-:W-:Y:S02]  /*151e0*/  LEA.HI R26, R26, R3, RZ, 0x3 ;  /* 0x000000031a1a7211 */ /* 0x000fe400078f18ff */
[----:B------:R-:W-:Y:S02]  /*151f0*/  LOP3.LUT R27, R24, 0x1c0, RZ, 0xc0, !PT ;  /* 0x000001c0181b7812 */ /* 0x000fe400078ec0ff */
[----:B------:R-:W-:Y:S01]  /*15200*/  SHF.R.U64 R36, R12, 0x10, R13 ;  /* 0x000000100c247819 */ /* 0x000fe2000000120d */
[----:B------:R-:W-:Y:S01]  /*15210*/  IMAD.SHL.U32 R26, R26, 0x40, RZ ;  /* 0x000000401a1a7824 */ /* 0x000fe200078e00ff */
[----:B------:R-:W-:-:S02]  /*15220*/  SHF.R.U32.HI R29, RZ, 0x3, R27 ;  /* 0x00000003ff1d7819 */ /* 0x000fc4000001161b */
[----:B------:R-:W-:Y:S02]  /*15230*/  LOP3.LUT R24, R27, 0x38, R18, 0xf8, !PT ;  /* 0x000000381b187812 */ /* 0x000fe400078ef812 */
[----:B------:R-:W-:Y:S02]  /*15240*/  LOP3.LUT R26, R26, 0xfffffe00, RZ, 0xc0, !PT ;  /* 0xfffffe001a1a7812 */ /* 0x000fe400078ec0ff */
[----:B------:R-:W-:Y:S02]  /*15250*/  SHF.R.U64 R38, R4, 0x10, R5 ;  /* 0x0000001004267819 */ /* 0x000fe40000001205 */
[----:B------:R-:W-:Y:S02]  /*15260*/  SHF.R.U32.HI R34, RZ, 0x10, R13 ;  /* 0x00000010ff227819 */ /* 0x000fe4000001160d */
[----:B------:R-:W-:Y:S02]  /*15270*/  SHF.R.U64 R13, R6, 0x10, R7 ;  /* 0x00000010060d7819 */ /* 0x000fe40000001207 */
[----:B------:R-:W-:-:S02]  /*15280*/  PRMT R36, R99, 0x5410, R36 ;  /* 0x0000541063247816 */ /* 0x000fc40000000024 */
[----:B------:R-:W-:Y:S02]  /*15290*/  PRMT R38, R97, 0x5410, R38 ;  /* 0x0000541061267816 */ /* 0x000fe40000000026 */
[----:B------:R-:W-:Y:S01]  /*152a0*/  SHF.R.U32.HI R12, RZ, 0x10, R5 ;  /* 0x00000010ff0c7819 */ /* 0x000fe20000011605 */
[----:B------:R-:W-:Y:S01]  /*152b0*/  IMAD.U32 R37, R36, 0x10000, RZ ;  /* 0x0001000024257824 */ /* 0x000fe200078e00ff */
[----:B------:R-:W-:Y:S01]  /*152c0*/  SHF.R.U32.HI R5, RZ, 0x10, R7 ;  /* 0x00000010ff057819 */ /* 0x000fe20000011607 */
[----:B------:R-:W-:Y:S01]  /*152d0*/  IMAD.U32 R39, R38, 0x10000, RZ ;  /* 0x0001000026277824 */ /* 0x000fe200078e00ff */
[----:B------:R-:W-:Y:S02]  /*152e0*/  SHF.R.U64 R33, R14, 0x10, R15 ;  /* 0x000000100e217819 */ /* 0x000fe4000000120f */
[----:B------:R-:W-:Y:S02]  /*152f0*/  PRMT R7, R98, 0x5410, R13 ;  /* 0x0000541062077816 */ /* 0x000fe4000000000d */
[----:B------:R-:W-:-:S02]  /*15300*/  PRMT R99, R99, 0x5432, R34 ;  /* 0x0000543263637816 */ /* 0x000fc40000000022 */
[----:B------:R-:W-:Y:S02]  /*15310*/  PRMT R97, R97, 0x5432, R12 ;  /* 0x0000543261617816 */ /* 0x000fe4000000000c */
[----:B------:R-:W-:Y:S02]  /*15320*/  PRMT R98, R98, 0x5432, R5 ;  /* 0x0000543262627816 */ /* 0x000fe40000000005 */
[----:B------:R-:W-:Y:S02]  /*15330*/  PRMT R4, R100, 0x5410, R33 ;  /* 0x0000541064047816 */ /* 0x000fe40000000021 */
[----:B------:R-:W-:Y:S02]  /*15340*/  SHF.R.U32.HI R15, RZ, 0x10, R15 ;  /* 0x00000010ff0f7819 */ /* 0x000fe4000001160f */
[----:B------:R-:W-:Y:S02]  /*15350*/  LOP3.LUT R38, R38, 0xffff0000, RZ, 0xc0, !PT ;  /* 0xffff000026267812 */ /* 0x000fe400078ec0ff */
[----:B------:R-:W-:-:S02]  /*15360*/  PRMT R100, R100, 0x5432, R15 ;  /* 0x0000543264647816 */ /* 0x000fc4000000000f */
[----:B------:R-:W-:Y:S02]  /*15370*/  LOP3.LUT R36, R36, 0xffff0000, RZ, 0xc0, !PT ;  /* 0xffff000024247812 */ /* 0x000fe400078ec0ff */
[----:B---3--:R-:W-:-:S04]  /*15380*/  LEA.HI R20, R0, R20, RZ, 0x1d ;  /* 0x0000001400147211 */ /* 0x008fc800078fe8ff */
[----:B------:R-:W-:-:S04]  /*15390*/  SHF.R.S32.HI R25, RZ, 0x1f, R20 ;  /* 0x0000001fff197819 */ /* 0x000fc80000011414 */
[----:B------:R-:W-:Y:S01]  /*153a0*/  LEA.HI R25, R25, R20, RZ, 0x3 ;  /* 0x0000001419197211 */ /* 0x000fe200078f18ff */
[----:B------:R-:W-:-:S04]  /*153b0*/  IMAD.SHL.U32 R20, R20, 0x8, RZ ;  /* 0x0000000814147824 */ /* 0x000fc800078e00ff */
[----:B------:R-:W-:Y:S01]  /*153c0*/  IMAD.SHL.U32 R25, R25, 0x400, RZ ;  /* 0x0000040019197824 */ /* 0x000fe200078e00ff */
[----:B------:R-:W-:Y:S02]  /*153d0*/  LOP3.LUT R20, R27, 0x38, R20, 0xf8, !PT ;  /* 0x000000381b147812 */ /* 0x000fe400078ef814 */
[----:B------:R-:W-:Y:S02]  /*153e0*/  LOP3.LUT R27, R26, R24, R29, 0xf6, !PT ;  /* 0x000000181a1b7212 */ /* 0x000fe400078ef61d */
[----:B------:R-:W-:Y:S02]  /*153f0*/  LOP3.LUT R24, R20, R29, RZ, 0x3c, !PT ;  /* 0x0000001d14187212 */ /* 0x000fe400078e3cff */
[----:B------:R-:W-:Y:S02]  /*15400*/  LOP3.LUT R25, R25, 0x7fffe000, RZ, 0xc0, !PT ;  /* 0x7fffe00019197812 */ /* 0x000fe400078ec0ff */
[----:B------:R-:W-:Y:S02]  /*15410*/  LEA R20, R27, UR4, 0x1 ;  /* 0x000000041b147c11 */ /* 0x000fe4000f8e08ff */
[----:B------:R-:W-:-:S03]  /*15420*/  IADD3 R29, R24, R25, R26 ;  /* 0x00000019181d7210 */ /* 0x000fc60007ffe01a */
        /* <DEDUP_REMOVED lines=9> */
[----:B------:R-:W-:Y:S01]  /*154c0*/  IMAD.U32 R24, R25, 0x10000, RZ ;  /* 0x0001000019187824 */ /* 0x000fe200078e00ff */
[----:B-1----:R-:W-:Y:S01]  /*154d0*/  LOP3.LUT R12, R30, 0xffff0000, RZ, 0xc0, !PT ;  /* 0xffff00001e0c7812 */ /* 0x002fe200078ec0ff */
[C---:B------:R-:W-:Y:S01]  /*154e0*/  IMAD.U32 R13, R28.reuse, 0x10000, RZ ;  /* 0x000100001c0d7824 */ /* 0x040fe200078e00ff */
[----:B------:R-:W-:Y:S01]  /*154f0*/  LOP3.LUT R27, R28, 0xffff0000, RZ, 0xc0, !PT ;  /* 0xffff00001c1b7812 */ /* 0x000fe200078ec0ff */
[----:B------:R-:W-:Y:S01]  /*15500*/  IMAD.U32 R34, R30, 0x10000, RZ ;  /* 0x000100001e227824 */ /* 0x000fe200078e00ff */
[C---:B------:R-:W-:Y:S01]  /*15510*/  LOP3.LUT R30, R31.reuse, 0xffff0000, RZ, 0xc0, !PT ;  /* 0xffff00001f1e7812 */ /* 0x040fe200078ec0ff */
[----:B------:R-:W-:-:S02]  /*15520*/  IMAD.U32 R35, R31, 0x10000, RZ ;  /* 0x000100001f237824 */ /* 0x000fc400078e00ff */
[C---:B------:R-:W-:Y:S01]  /*15530*/  FMUL.FTZ R41, R13.reuse, R39 ;  /* 0x000000270d297220 */ /* 0x040fe20000410000 */
[-C--:B------:R-:W-:Y:S01]  /*15540*/  FMUL.FTZ R31, R13, R37.reuse ;  /* 0x000000250d1f7220 */ /* 0x080fe20000410000 */
[----:B------:R-:W-:Y:S02]  /*15550*/  IMAD.U32 R28, R29, 0x10000, RZ ;  /* 0x000100001d1c7824 */ /* 0x000fe400078e00ff */
[----:B------:R-:W-:Y:S01]  /*15560*/  FMUL.FTZ R40, R27, R38 ;  /* 0x000000261b287220 */ /* 0x000fe20000410000 */
[C---:B------:R-:W-:Y:S01]  /*15570*/  FFMA.FTZ R13, R14.reuse, R37, -R41 ;  /* 0x000000250e0d7223 */ /* 0x040fe20000010829 */
[----:B------:R-:W-:Y:S01]  /*15580*/  FFMA.FTZ R39, R14, R39, R31 ;  /* 0x000000270e277223 */ /* 0x000fe2000001001f */
[----:B------:R-:W-:Y:S02]  /*15590*/  IMAD.U32 R37, R97, 0x10000, RZ ;  /* 0x0001000061257824 */ /* 0x000fe400078e00ff */
[----:B------:R-:W-:Y:S01]  /*155a0*/  FMUL.FTZ R14, R27, R36 ;  /* 0x000000241b0e7220 */ /* 0x000fe20000410000 */
[----:B------:R-:W-:-:S02]  /*155b0*/  IMAD.U32 R31, R99, 0x10000, RZ ;  /* 0x00010000631f7824 */ /* 0x000fc400078e00ff */
[----:B------:R-:W-:Y:S01]  /*155c0*/  FFMA.FTZ R40, R15, R36, -R40 ;  /* 0x000000240f287223 */ /* 0x000fe20000010828 */
[----:B------:R-:W-:Y:S01]  /*155d0*/  FMUL.FTZ R27, R28, R37 ;  /* 0x000000251c1b7220 */ /* 0x000fe20000410000 */
[----:B------:R-:W-:Y:S02]  /*155e0*/  IMAD.U32 R36, R98, 0x10000, RZ ;  /* 0x0001000062247824 */ /* 0x000fe400078e00ff */
[-C--:B------:R-:W-:Y:S01]  /*155f0*/  FMUL.FTZ R42, R28, R31.reuse ;  /* 0x0000001f1c2a7220 */ /* 0x080fe20000410000 */
[----:B------:R-:W-:Y:S02]  /*15600*/  IMAD.U32 R28, R100, 0x10000, RZ ;  /* 0x00010000641c7824 */ /* 0x000fe400078e00ff */
[C---:B------:R-:W-:Y:S01]  /*15610*/  FFMA.FTZ R31, R24.reuse, R31, -R27 ;  /* 0x0000001f181f7223 */ /* 0x040fe2000001081b */
[----:B------:R-:W-:Y:S01]  /*15620*/  LOP3.LUT R29, R29, 0xffff0000, RZ, 0xc0, !PT ;  /* 0xffff00001d1d7812 */ /* 0x000fe200078ec0ff */
[----:B------:R-:W-:Y:S01]  /*15630*/  FFMA.FTZ R42, R24, R37, R42 ;  /* 0x00000025182a7223 */ /* 0x000fe2000001002a */
[----:B------:R-:W-:Y:S01]  /*15640*/  FFMA.FTZ R38, R15, R38, R14 ;  /* 0x000000260f267223 */ /* 0x000fe2000001000e */
[----:B------:R-:W-:Y:S01]  /*15650*/  FMUL.FTZ R44, R35, R36 ;  /* 0x00000024232c7220 */ /* 0x000fe20000410000 */
[----:B------:R-:W-:Y:S01]  /*15660*/  LOP3.LUT R24, R97, 0xffff0000, RZ, 0xc0, !PT ;  /* 0xffff000061187812 */ /* 0x000fe200078ec0ff */
[----:B------:R-:W-:Y:S01]  /*15670*/  FMUL.FTZ R46, R35, R28 ;  /* 0x0000001c232e7220 */ /* 0x000fe20000410000 */
[----:B------:R-:W-:Y:S01]  /*15680*/  LOP3.LUT R14, R99, 0xffff0000, RZ, 0xc0, !PT ;  /* 0xffff0000630e7812 */ /* 0x000fe200078ec0ff */
[----:B------:R-:W-:-:S02]  /*15690*/  IMAD.U32 R27, R7, 0x10000, RZ ;  /* 0x00010000071b7824 */ /* 0x000fc400078e00ff */
[----:B------:R-:W-:Y:S01]  /*156a0*/  FFMA.FTZ R44, R33, R28, -R44 ;  /* 0x0000001c212c7223 */ /* 0x000fe2000001082c */
[----:B------:R-:W-:Y:S01]  /*156b0*/  LOP3.LUT R25, R25, 0xffff0000, RZ, 0xc0, !PT ;  /* 0xffff000019197812 */ /* 0x000fe200078ec0ff */
[C---:B------:R-:W-:Y:S01]  /*156c0*/  FMUL.FTZ R28, R29.reuse, R24 ;  /* 0x000000181d1c7220 */ /* 0x040fe20000410000 */
[----:B------:R-:W-:Y:S01]  /*156d0*/  FMUL.FTZ R29, R29, R14 ;  /* 0x0000000e1d1d7220 */ /* 0x000fe20000410000 */
[----:B------:R-:W-:Y:S01]  /*156e0*/  FFMA.FTZ R46, R33, R36, R46 ;  /* 0x00000024212e7223 */ /* 0x000fe2000001002e */
[----:B------:R-:W-:Y:S02]  /*156f0*/  IMAD.U32 R15, R4, 0x10000, RZ ;  /* 0x00010000040f7824 */ /* 0x000fe400078e00ff */
[C---:B------:R-:W-:Y:S01]  /*15700*/  FMUL.FTZ R33, R34.reuse, R27 ;  /* 0x0000001b22217220 */ /* 0x040fe20000410000 */
[C---:B------:R-:W-:Y:S01]  /*15710*/  FFMA.FTZ R28, R25.reuse, R14, -R28 ;  /* 0x0000000e191c7223 */ /* 0x040fe2000001081c */
[----:B------:R-:W-:Y:S01]  /*15720*/  FFMA.FTZ R29, R25, R24, R29 ;  /* 0x00000018191d7223 */ /* 0x000fe2000001001d */
[-C--:B------:R-:W-:Y:S01]  /*15730*/  FMUL.FTZ R25, R34, R15.reuse ;  /* 0x0000000f22197220 */ /* 0x080fe20000410000 */
[----:B------:R-:W-:Y:S01]  /*15740*/  FFMA.FTZ R33, R6, R15, -R33 ;  /* 0x0000000f06217223 */ /* 0x000fe20000010821 */
        /* <DEDUP_REMOVED lines=8> */
[C---:B------:R-:W-:Y:S01]  /*157d0*/  FFMA.FTZ R6, R5.reuse, R4, -R6 ;  /* 0x0000000405067223 */ /* 0x040fe20000010806 */
        /* <DEDUP_REMOVED lines=14> */
.L_x_2827:
[----:B------:R-:W-:Y:S05]  /*158c0*/  BSYNC B1 ;  /* 0x0000000000017941 */ /* 0x000fea0003800000 */
.L_x_2826:
[----:B------:R-:W-:Y:S05]  /*158d0*/  @P1 BRA `(.L_x_2793) ;  /* 0x0000000400e01947 */ /* 0x000fea0003800000 */
[----:B0-----:R-:W4:Y:S01]  /*158e0*/  LDL R7, [R1+0x64] ;  /* 0x0000640001077983 */ /* 0x001f220000100800 */
[----:B------:R-:W-:Y:S01]  /*158f0*/  SHF.R.S32.HI R4, RZ, 0x1f, R3 ;  /* 0x0000001fff047819 */ /* 0x000fe20000011403 */
[----:B------:R-:W-:Y:S01]  /*15900*/  IMAD.SHL.U32 R5, R3, 0x40, RZ ;  /* 0x0000004003057824 */ /* 0x000fe200078e00ff */
[----:B------:R-:W-:Y:S02]  /*15910*/  SHF.R.S32.HI R6, RZ, 0x1f, R213 ;  /* 0x0000001fff067819 */ /* 0x000fe400000114d5 */
[----:B------:R-:W-:Y:S02]  /*15920*/  LEA.HI R4, R4, R3, RZ, 0x3 ;  /* 0x0000000304047211 */ /* 0x000fe400078f18ff */
[----:B-----5:R-:W-:Y:S02]  /*15930*/  R2UR UR4, R43 ;  /* 0x000000002b0472ca */ /* 0x020fe400000e0000 */
[----:B------:R-:W-:Y:S01]  /*15940*/  SHF.R.U64 R8, R8, 0x10, R9 ;  /* 0x0000001008087819 */ /* 0x000fe20000001209 */
[----:B------:R-:W-:Y:S01]  /*15950*/  IMAD.SHL.U32 R4, R4, 0x40, RZ ;  /* 0x0000004004047824 */ /* 0x000fe200078e00ff */
[----:B------:R-:W-:-:S02]  /*15960*/  SHF.R.U64 R25, R72, 0x10, R73 ;  /* 0x0000001048197819 */ /* 0x000fc40000001249 */
[----:B---3--:R-:W-:Y:S02]  /*15970*/  PRMT R29, R21, 0x5410, R8 ;  /* 0x00005410151d7816 */ /* 0x008fe40000000008 */
[----:B------:R-:W-:Y:S02]  /*15980*/  PRMT R26, R86, 0x5410, R25 ;  /* 0x00005410561a7816 */ /* 0x000fe40000000019 */
[----:B------:R-:W-:Y:S01]  /*15990*/  SHF.R.U32.HI R30, RZ, 0x10, R9 ;  /* 0x00000010ff1e7819 */ /* 0x000fe20000011609 */
[----:B------:R-:W-:Y:S01]  /*159a0*/  IMAD.U32 R31, R29, 0x10000, RZ ;  /* 0x000100001d1f7824 */ /* 0x000fe200078e00ff */
[----:B------:R-:W-:Y:S01]  /*159b0*/  SHF.R.U32.HI R73, RZ, 0x10, R73 ;  /* 0x00000010ff497819 */ /* 0x000fe20000011649 */
[----:B------:R-:W-:Y:S01]  /*159c0*/  IMAD.U32 R27, R26, 0x10000, RZ ;  /* 0x000100001a1b7824 */ /* 0x000fe200078e00ff */
[----:B------:R-:W-:Y:S02]  /*159d0*/  SHF.R.U64 R32, R10, 0x10, R11 ;  /* 0x000000100a207819 */ /* 0x000fe4000000120b */
[----:B------:R-:W-:-:S02]  /*159e0*/  PRMT R30, R21, 0x5432, R30 ;  /* 0x00005432151e7816 */ /* 0x000fc4000000001e */
[----:B------:R-:W-:Y:S02]  /*159f0*/  SHF.R.U32.HI R10, RZ, 0x10, R11 ;  /* 0x00000010ff0a7819 */ /* 0x000fe4000001160b */
[----:B------:R-:W-:Y:S02]  /*15a00*/  PRMT R86, R86, 0x5432, R73 ;  /* 0x0000543256567816 */ /* 0x000fe40000000049 */
[--C-:B------:R-:W-:Y:S02]  /*15a10*/  SHF.R.U64 R28, R74, 0x10, R75.reuse ;  /* 0x000000104a1c7819 */ /* 0x100fe4000000124b */
[----:B------:R-:W-:Y:S02]  /*15a20*/  PRMT R32, R85, 0x5410, R32 ;  /* 0x0000541055207816 */ /* 0x000fe40000000020 */
[----:B------:R-:W-:Y:S02]  /*15a30*/  LOP3.LUT R29, R29, 0xffff0000, RZ, 0xc0, !PT ;  /* 0xffff00001d1d7812 */ /* 0x000fe400078ec0ff */
[----:B------:R-:W-:-:S02]  /*15a40*/  SHF.R.U32.HI R74, RZ, 0x10, R75 ;  /* 0x00000010ff4a7819 */ /* 0x000fc4000001164b */
[----:B------:R-:W-:Y:S02]  /*15a50*/  PRMT R85, R85, 0x5432, R10 ;  /* 0x0000543255557816 */ /* 0x000fe4000000000a */
[C---:B------:R-:W-:Y:S02]  /*15a60*/  PRMT R28, R87.reuse, 0x5410, R28 ;  /* 0x00005410571c7816 */ /* 0x040fe4000000001c */
[----:B------:R-:W-:Y:S02]  /*15a70*/  PRMT R87, R87, 0x5432, R74 ;  /* 0x0000543257577816 */ /* 0x000fe4000000004a */
[----:B----4-:R-:W-:Y:S02]  /*15a80*/  LEA.HI R0, R0, R7, RZ, 0x1d ;  /* 0x0000000700007211 */ /* 0x010fe400078fe8ff */
[----:B------:R-:W-:Y:S02]  /*15a90*/  LOP3.LUT R7, R5, 0x1c0, RZ, 0xc0, !PT ;  /* 0x000001c005077812 */ /* 0x000fe400078ec0ff */
[----:B------:R-:W-:-:S02]  /*15aa0*/  SHF.R.S32.HI R3, RZ, 0x1f, R0 ;  /* 0x0000001fff037819 */ /* 0x000fc40000011400 */
[-C--:B------:R-:W-:Y:S02]  /*15ab0*/  LEA.HI R5, R6, R213.reuse, RZ, 0x6 ;  /* 0x000000d506057211 */ /* 0x080fe400078f30ff */
[----:B------:R-:W-:Y:S01]  /*15ac0*/  LEA.HI R3, R3, R0, RZ, 0x3 ;  /* 0x0000000003037211 */ /* 0x000fe200078f18ff */
[----:B------:R-:W-:Y:S01]  /*15ad0*/  IMAD.SHL.U32 R0, R0, 0x8, RZ ;  /* 0x0000000800007824 */ /* 0x000fe200078e00ff */
[----:B------:R-:W-:Y:S01]  /*15ae0*/  SHF.R.U32.HI R13, RZ, 0x3, R7 ;  /* 0x00000003ff0d7819 */ /* 0x000fe20000011607 */
[----:B------:R-:W-:Y:S01]  /*15af0*/  IMAD.SHL.U32 R12, R5, 0x80, RZ ;  /* 0x00000080050c7824 */ /* 0x000fe200078e00ff */
[----:B------:R-:W-:Y:S01]  /*15b00*/  LOP3.LUT R5, R4, 0xfffffe00, RZ, 0xc0, !PT ;  /* 0xfffffe0004057812 */ /* 0x000fe200078ec0ff */
[----:B------:R-:W-:Y:S01]  /*15b10*/  IMAD.SHL.U32 R4, R3, 0x400, RZ ;  /* 0x0000040003047824 */ /* 0x000fe200078e00ff */
[----:B------:R-:W-:Y:S02]  /*15b20*/  LOP3.LUT R0, R7, 0x38, R0, 0xf8, !PT ;  /* 0x0000003807007812 */ /* 0x000fe400078ef800 */
[----:B------:R-:W-:-:S02]  /*15b30*/  LEA.HI R6, R6, R213, RZ, 0x3 ;  /* 0x000000d506067211 */ /* 0x000fc400078f18ff */
[-C--:B------:R-:W-:Y:S02]  /*15b40*/  LOP3.LUT R3, R0, R13.reuse, RZ, 0x3c, !PT ;  /* 0x0000000d00037212 */ /* 0x080fe400078e3cff */
[----:B------:R-:W-:Y:S02]  /*15b50*/  LOP3.LUT R4, R4, 0x7fffe000, RZ, 0xc0, !PT ;  /* 0x7fffe00004047812 */ /* 0x000fe400078ec0ff */
[----:B------:R-:W-:Y:S02]  /*15b60*/  LOP3.LUT R6, R7, 0x38, R6, 0xf8, !PT ;  /* 0x0000003807067812 */ /* 0x000fe400078ef806 */
[----:B------:R-:W-:Y:S02]  /*15b70*/  IADD3 R3, R3, R4, R5 ;  /* 0x0000000403037210 */ /* 0x000fe40007ffe005 */
[----:B------:R-:W-:Y:S02]  /*15b80*/  LOP3.LUT R12, R12, 0xffffe000, RZ, 0xc0, !PT ;  /* 0xffffe0000c0c7812 */ /* 0x000fe400078ec0ff */
[----:B------:R-:W-:Y:S01]  /*15b90*/  LOP3.LUT R6, R6, R13, RZ, 0x3c, !PT ;  /* 0x0000000d06067212 */ /* 0x000fe200078e3cff */
[----:B------:R-:W-:-:S03]  /*15ba0*/  IMAD R3, R3, 0x2, R16 ;  /* 0x0000000203037824 */ /* 0x000fc600078e0210 */
[----:B------:R-:W-:Y:S02]  /*15bb0*/  IADD3 R6, R6, R12, R5 ;  /* 0x0000000c06067210 */ /* 0x000fe40007ffe005 */
[----:B------:R-:W1:Y:S02]  /*15bc0*/  LDS.128 R12, [R3+0x14400] ;  /* 0x01440000030c7984 */ /* 0x000e640000000c00 */
[----:B------:R-:W-:-:S05]  /*15bd0*/  LEA R0, R6, UR4, 0x1 ;  /* 0x0000000406007c11 */ /* 0x000fca000f8e08ff */
[----:B------:R-:W0:Y:S01]  /*15be0*/  LDS.128 R4, [R0] ;  /* 0x0000000000047984 */ /* 0x000e220000000c00 */
[C---:B-1----:R-:W-:Y:S01]  /*15bf0*/  IMAD.U32 R20, R12.reuse, 0x10000, RZ ;  /* 0x000100000c147824 */ /* 0x042fe200078e00ff */
[----:B------:R-:W-:Y:S01]  /*15c00*/  LOP3.LUT R12, R12, 0xffff0000, RZ, 0xc0, !PT ;  /* 0xffff00000c0c7812 */ /* 0x000fe200078ec0ff */
[C---:B------:R-:W-:Y:S01]  /*15c10*/  IMAD.U32 R21, R13.reuse, 0x10000, RZ ;  /* 0x000100000d157824 */ /* 0x040fe200078e00ff */
[----:B------:R-:W-:Y:S01]  /*15c20*/  LOP3.LUT R13, R13, 0xffff0000, RZ, 0xc0, !PT ;  /* 0xffff00000d0d7812 */ /* 0x000fe200078ec0ff */
[C---:B------:R-:W-:Y:S01]  /*15c30*/  FMUL.FTZ R33, R20.reuse, R31 ;  /* 0x0000001f14217220 */ /* 0x040fe20000410000 */
[----:B------:R-:W-:Y:S01]  /*15c40*/  FMUL.FTZ R35, R20, R27 ;  /* 0x0000001b14237220 */ /* 0x000fe20000410000 */
[----:B------:R-:W-:Y:S02]  /*15c50*/  IMAD.U32 R20, R30, 0x10000, RZ ;  /* 0x000100001e147824 */ /* 0x000fe400078e00ff */
[----:B------:R-:W-:Y:S01]  /*15c60*/  FMUL.FTZ R37, R12, R29 ;  /* 0x0000001d0c257220 */ /* 0x000fe20000410000 */
[C---:B0-----:R-:W-:Y:S01]  /*15c70*/  IMAD.U32 R8, R4.reuse, 0x10000, RZ ;  /* 0x0001000004087824 */ /* 0x041fe200078e00ff */
[----:B------:R-:W-:Y:S01]  /*15c80*/  LOP3.LUT R4, R4, 0xffff0000, RZ, 0xc0, !PT ;  /* 0xffff000004047812 */ /* 0x000fe200078ec0ff */
[----:B------:R-:W-:-:S02]  /*15c90*/  IMAD.U32 R9, R5, 0x10000, RZ ;  /* 0x0001000005097824 */ /* 0x000fc400078e00ff */
[----:B------:R-:W-:Y:S01]  /*15ca0*/  FMUL.FTZ R36, R21, R20 ;  /* 0x0000001415247220 */ /* 0x000fe20000410000 */
[----:B------:R-:W-:Y:S01]  /*15cb0*/  FFMA.FTZ R33, R8, R27, -R33 ;  /* 0x0000001b08217223 */ /* 0x000fe20000010821 */
[----:B------:R-:W-:Y:S01]  /*15cc0*/  LOP3.LUT R27, R26, 0xffff0000, RZ, 0xc0, !PT ;  /* 0xffff00001a1b7812 */ /* 0x000fe200078ec0ff */
[----:B------:R-:W-:Y:S01]  /*15cd0*/  FFMA.FTZ R35, R8, R31, R35 ;  /* 0x0000001f08237223 */ /* 0x000fe20000010023 */
[----:B------:R-:W-:Y:S01]  /*15ce0*/  IMAD.U32 R8, R86, 0x10000, RZ ;  /* 0x0001000056087824 */ /* 0x000fe200078e00ff */
[----:B------:R-:W-:Y:S01]  /*15cf0*/  LOP3.LUT R30, R30, 0xffff0000, RZ, 0xc0, !PT ;  /* 0xffff00001e1e7812 */ /* 0x000fe200078ec0ff */
[----:B------:R-:W-:Y:S02]  /*15d00*/  IMAD.U32 R25, R15, 0x10000, RZ ;  /* 0x000100000f197824 */ /* 0x000fe400078e00ff */
[-C--:B------:R-:W-:Y:S01]  /*15d10*/  FMUL.FTZ R31, R12, R27.reuse ;  /* 0x0000001b0c1f7220 */ /* 0x080fe20000410000 */
[----:B------:R-:W-:Y:S02]  /*15d20*/  IMAD.U32 R12, R85, 0x10000, RZ ;  /* 0x00010000550c7824 */ /* 0x000fe400078e00ff */
[-C--:B------:R-:W-:Y:S01]  /*15d30*/  FMUL.FTZ R21, R21, R8.reuse ;  /* 0x0000000815157220 */ /* 0x080fe20000410000 */
[C---:B------:R-:W-:Y:S01]  /*15d40*/  FFMA.FTZ R26, R4.reuse, R27, -R37 ;  /* 0x0000001b041a7223 */ /* 0x040fe20000010825 */
[----:B------:R-:W-:Y:S01]  /*15d50*/  FFMA.FTZ R34, R4, R29, R31 ;  /* 0x0000001d04227223 */ /* 0x000fe2000001001f */
[----:B------:R-:W-:Y:S01]  /*15d60*/  FFMA.FTZ R36, R9, R8, -R36 ;  /* 0x0000000809247223 */ /* 0x000fe20000010824 */
[----:B------:R-:W-:-:S02]  /*15d70*/  IMAD.U32 R11, R7, 0x10000, RZ ;  /* 0x00010000070b7824 */ /* 0x000fc400078e00ff */
[----:B------:R-:W-:Y:S01]  /*15d80*/  FFMA.FTZ R20, R9, R20, R21 ;  /* 0x0000001409147223 */ /* 0x000fe20000010015 */
[----:B------:R-:W-:Y:S02]  /*15d90*/  IMAD.U32 R4, R87, 0x10000, RZ ;  /* 0x0001000057047824 */ /* 0x000fe400078e00ff */
[C---:B------:R-:W-:Y:S01]  /*15da0*/  FMUL.FTZ R8, R25.reuse, R12 ;  /* 0x0000000c19087220 */ /* 0x040fe20000410000 */
[----:B------:R-:W-:Y:S01]  /*15db0*/  IMAD.U32 R24, R14, 0x10000, RZ ;  /* 0x000100000e187824 */ /* 0x000fe200078e00ff */
[----:B------:R-:W-:Y:S01]  /*15dc0*/  LOP3.LUT R86, R86, 0xffff0000, RZ, 0xc0, !PT ;  /* 0xffff000056567812 */ /* 0x000fe200078ec0ff */
[----:B------:R-:W-:Y:S02]  /*15dd0*/  IMAD.U32 R21, R32, 0x10000, RZ ;  /* 0x0001000020157824 */ /* 0x000fe400078e00ff */
[-C--:B------:R-:W-:Y:S01]  /*15de0*/  FMUL.FTZ R38, R25, R4.reuse ;  /* 0x0000000419267220 */ /* 0x080fe20000410000 */
[----:B------:R-:W-:Y:S01]  /*15df0*/  FFMA.FTZ R29, R11, R4, -R8 ;  /* 0x000000040b1d7223 */ /* 0x000fe20000010808 */
[----:B------:R-:W-:Y:S01]  /*15e00*/  LOP3.LUT R5, R5, 0xffff0000, RZ, 0xc0, !PT ;  /* 0xffff000005057812 */ /* 0x000fe200078ec0ff */
[----:B------:R-:W-:-:S02]  /*15e10*/  IMAD.U32 R10, R6, 0x10000, RZ ;  /* 0x00010000060a7824 */ /* 0x000fc400078e00ff */
[C---:B------:R-:W-:Y:S01]  /*15e20*/  FMUL.FTZ R4, R13.reuse, R30 ;  /* 0x0000001e0d047220 */ /* 0x040fe20000410000 */
[----:B------:R-:W-:Y:S02]  /*15e30*/  IMAD.U32 R9, R28, 0x10000, RZ ;  /* 0x000100001c097824 */ /* 0x000fe400078e00ff */
[C---:B------:R-:W-:Y:S01]  /*15e40*/  FMUL.FTZ R25, R24.reuse, R21 ;  /* 0x0000001518197220 */ /* 0x040fe20000410000 */
[----:B------:R-:W-:Y:S01]  /*15e50*/  FMUL.FTZ R13, R13, R86 ;  /* 0x000000560d0d7220 */ /* 0x000fe20000410000 */
[----:B------:R-:W-:Y:S01]  /*15e60*/  FFMA.FTZ R38, R11, R12, R38 ;  /* 0x0000000c0b267223 */ /* 0x000fe20000010026 */
[-C--:B------:R-:W-:Y:S01]  /*15e70*/  FMUL.FTZ R27, R24, R9.reuse ;  /* 0x00000009181b7220 */ /* 0x080fe20000410000 */
[----:B------:R-:W-:Y:S01]  /*15e80*/  FFMA.FTZ R25, R10, R9, -R25 ;  /* 0x000000090a197223 */ /* 0x000fe20000010819 */
[----:B------:R-:W-:Y:S01]  /*15e90*/  LOP3.LUT R14, R14, 0xffff0000, RZ, 0xc0, !PT ;  /* 0xffff00000e0e7812 */ /* 0x000fe200078ec0ff */
[----:B------:R-:W-:Y:S01]  /*15ea0*/  FFMA.FTZ R11, R5, R86, -R4 ;  /* 0x00000056050b7223 */ /* 0x000fe20000010804 */
[----:B------:R-:W-:Y:S01]  /*15eb0*/  LOP3.LUT R15, R15, 0xffff0000, RZ, 0xc0, !PT ;  /* 0xffff00000f0f7812 */ /* 0x000fe200078ec0ff */
[----:B------:R-:W-:Y:S01]  /*15ec0*/  FFMA.FTZ R13, R5, R30, R13 ;  /* 0x0000001e050d7223 */ /* 0x000fe2000001000d */
[----:B------:R-:W-:Y:S01]  /*15ed0*/  LOP3.LUT R9, R32, 0xffff0000, RZ, 0xc0, !PT ;  /* 0xffff000020097812 */ /* 0x000fe200078ec0ff */
[----:B------:R-:W-:Y:S01]  /*15ee0*/  FFMA.FTZ R10, R10, R21, R27 ;  /* 0x000000150a0a7223 */ /* 0x000fe2000001001b */
[----:B------:R-:W-:-:S02]  /*15ef0*/  LOP3.LUT R8, R85, 0xffff0000, RZ, 0xc0, !PT ;  /* 0xffff000055087812 */ /* 0x000fc400078ec0ff */
[----:B------:R-:W-:Y:S01]  /*15f00*/  LOP3.LUT R5, R28, 0xffff0000, RZ, 0xc0, !PT ;  /* 0xffff00001c057812 */ /* 0x000fe200078ec0ff */
[----:B------:R-:W-:Y:S01]  /*15f10*/  FMUL.FTZ R21, R14, R9 ;  /* 0x000000090e157220 */ /* 0x000fe20000410000 */
[----:B------:R-:W-:Y:S01]  /*15f20*/  LOP3.LUT R4, R87, 0xffff0000, RZ, 0xc0, !PT ;  /* 0xffff000057047812 */ /* 0x000fe200078ec0ff */
[----:B------:R-:W-:Y:S01]  /*15f30*/  FMUL.FTZ R24, R15, R8 ;  /* 0x000000080f187220 */ /* 0x000fe20000410000 */
[----:B------:R-:W-:Y:S01]  /*15f40*/  LOP3.LUT R6, R6, 0xffff0000, RZ, 0xc0, !PT ;  /* 0xffff000006067812 */ /* 0x000fe200078ec0ff */
[-C--:B------:R-:W-:Y:S01]  /*15f50*/  FMUL.FTZ R14, R14, R5.reuse ;  /* 0x000000050e0e7220 */ /* 0x080fe20000410000 */
[----:B------:R-:W-:Y:S01]  /*15f60*/  LOP3.LUT R7, R7, 0xffff0000, RZ, 0xc0, !PT ;  /* 0xffff000007077812 */ /* 0x000fe200078ec0ff */
[-C--:B------:R-:W-:Y:S02]  /*15f70*/  FMUL.FTZ R27, R15, R4.reuse ;  /* 0x000000040f1b7220 */ /* 0x080fe40000410000 */
        /* <DEDUP_REMOVED lines=14> */
.L_x_2793:
[----:B------:R-:W-:Y:S05]  /*16060*/  BSYNC B0 ;  /* 0x0000000000007941 */ /* 0x000fea0003800000 */
.L_x_2753:
[----:B------:R-:W-:Y:S01]  /*16070*/  @!PT LDS RZ, [RZ] ;  /* 0x00000000fffff984 */ /* 0x000fe20000000800 */
[----:B------:R-:W-:Y:S01]  /*16080*/  @!PT LDS RZ, [RZ] ;  /* 0x00000000fffff984 */ /* 0x000fe20000000800 */
[----:B------:R-:W-:Y:S01]  /*16090*/  @!PT LDS RZ, [RZ] ;  /* 0x00000000fffff984 */ /* 0x000fe20000000800 */
[----:B------:R-:W-:Y:S01]  /*160a0*/  @!PT LDS RZ, [RZ] ;  /* 0x00000000fffff984 */ /* 0x000fe20000000800 */
[----:B------:R1:W-:Y:S06]  /*160b0*/  MEMBAR.ALL.CTA ;  /* 0x0000000000007992 */ /* 0x0003ec0000008000 */
[----:B-1----:R-:W1:Y:S01]  /*160c0*/  FENCE.VIEW.ASYNC.S ;  /* 0x00000000000073c6 */ /* 0x002e620000000000 */
[----:B------:R-:W-:Y:S05]  /*160d0*/  WARPSYNC.ALL ;  /* 0x0000000000007948 */ /* 0x000fea0003800000 */
[----:B-1----:R-:W-:Y:S06]  /*160e0*/  BAR.SYNC.DEFER_BLOCKING 0xd, 0x100 ;  /* 0x0344000000007b1d */ /* 0x002fec0000010000 */
.L_x_2751:
[----:B----4-:R-:W4:Y:S02]  /*160f0*/  LDL R0, [R1+0x5c] ;  /* 0x00005c0001007983 */ /* 0x010f240000100800 */
[----:B----4-:R-:W-:-:S13]  /*16100*/  R2UR UR4, R0 ;  /* 0x00000000000472ca */ /* 0x010fda00000e0000 */
[----:B------:R-:W-:-:S05]  /*16110*/  IMAD.U32 R0, RZ, RZ, UR4 ;  /* 0x00000004ff007e24 */ /* 0x000fca000f8e00ff */
[----:B------:R-:W-:-:S13]  /*16120*/  ISETP.NE.AND P0, PT, R0, 0x3, PT ;  /* 0x000000030000780c */ /* 0x000fda0003f05270 */
[----:B------:R-:W-:Y:S05]  /*16130*/  @!P0 BRA `(.L_x_2828) ;  /* 0x0000000000048947 */ /* 0x000fea0003800000 */
[----:B------:R-:W-:Y:S01]  /*16140*/  BPT.TRAP 0x1 ;  /* 0x000000040000795c */ /* 0x000fe20000300000 */
.L_x_2828:
[----:B------:R-:W-:Y:S01]  /*16150*/  IMAD R0, R216, 0x8, R16 ;  /* 0x00000008d8007824 */ /* 0x000fe200078e0210 */
[----:B01----:R-:W-:-:S04]  /*16160*/  SHF.L.U32 R3, R218, 0x1f, RZ ;  /* 0x0000001fda037819 */ /* 0x003fc800000006ff */
[----:B------:R0:W1:Y:S01]  /*16170*/  SYNCS.PHASECHK.TRANS64.TRYWAIT P2, [R0+URZ+0x38830], R3 ;  /* 0x03883003000075a7 */ /* 0x000062000804017f */
[----:B------:R-:W-:Y:S05]  /*16180*/  @!P0 BRA `(.L_x_2829) ;  /* 0x0000000000048947 */ /* 0x000fea0003800000 */
[----:B------:R-:W-:Y:S01]  /*16190*/  BPT.TRAP 0x1 ;  /* 0x000000040000795c */ /* 0x000fe20000300000 */
.L_x_2829:
[----:B------:R-:W4:Y:S02]  /*161a0*/  S2R R4, SR_TID.X ;  /* 0x0000000000047919 */ /* 0x000f240000002100 */
[----:B----4-:R-:W-:-:S04]  /*161b0*/  LOP3.LUT R4, R4, 0x7f, RZ, 0xc0, !PT ;  /* 0x0000007f04047812 */ /* 0x010fc800078ec0ff */
[----:B------:R-:W-:Y:S01]  /*161c0*/  ISETP.NE.AND P1, PT, R4, RZ, PT ;  /* 0x000000ff0400720c */ /* 0x000fe20003f25270 */
[----:B-1----:R-:W-:-:S12]  /*161d0*/  @P2 BRA `(.L_x_2830) ;  /* 0x0000000000082947 */ /* 0x002fd80003800000 */
[----:B------:R-:W1:Y:S02]  /*161e0*/  SYNCS.PHASECHK.TRANS64.TRYWAIT P2, [R0+URZ+0x38830], R3 ;  /* 0x03883003000075a7 */ /* 0x000e64000804017f */
[----:B-1----:R-:W-:Y:S05]  /*161f0*/  @!P2 BRA `(.L_x_2831) ;  /* 0x000001e800d0a947 */ /* 0x002fea0003800000 */
.L_x_2830:
[----:B------:R-:W-:Y:S05]  /*16200*/  WARPSYNC.ALL ;  /* 0x0000000000007948 */ /* 0x000fea0003800000 */
[----:B01----:R-:W-:Y:S01]  /*16210*/  VIADD R3, R16, 0x24400 ;  /* 0x0002440010037836 */ /* 0x003fe20000000000 */
[----:B------:R-:W-:Y:S01]  /*16220*/  R2UR UR12, R84 ;  /* 0x00000000540c72ca */ /* 0x000fe200000e0000 */
[----:B------:R-:W-:Y:S01]  /*16230*/  IMAD.MOV.U32 R5, RZ, RZ, 0x40000040 ;  /* 0x40000040ff057424 */ /* 0x000fe200078e00ff */
[----:B---3--:R-:W-:Y:S01]  /*16240*/  WARPGROUP.ARRIVE ;  /* 0x00000000000079c5 */ /* 0x008fe20000000000 */
[----:B------:R-:W-:Y:S01]  /*16250*/  UMOV UR9, 0x40000040 ;  /* 0x4000004000097882 */ /* 0x000fe20000000000 */
[----:B------:R-:W-:Y:S01]  /*16260*/  SHF.R.U32.HI R3, RZ, 0x4, R3 ;  /* 0x00000004ff037819 */ /* 0x000fe20000011603 */
[----:B------:R-:W-:Y:S01]  /*16270*/  IMAD.MOV.U32 R7, RZ, RZ, 0x40000040 ;  /* 0x40000040ff077424 */ /* 0x000fe200078e00ff */
[----:B------:R-:W-:Y:S01]  /*16280*/  R2UR UR11, R5 ;  /* 0x00000000050b72ca */ /* 0x000fe200000e0000 */
[----:B------:R-:W-:Y:S01]  /*16290*/  UMOV UR5, UR9 ;  /* 0x0000000900057c82 */ /* 0x000fe20008000000 */
[----:B------:R-:W-:Y:S01]  /*162a0*/  LOP3.LUT R3, R3, 0x3fff, RZ, 0xc0, !PT ;  /* 0x00003fff03037812 */ /* 0x000fe200078ec0ff */
[----:B--2---:R-:W-:Y:S01]  /*162b0*/  IMAD.MOV.U32 R9, RZ, RZ, 0x40000040 ;  /* 0x40000040ff097424 */ /* 0x004fe200078e00ff */
[----:B------:R-:W-:Y:S01]  /*162c0*/  R2UR UR7, R7 ;  /* 0x00000000070772ca */ /* 0x000fe200000e0000 */
[----:B------:R-:W-:Y:S01]  /*162d0*/  IMAD.MOV.U32 R7, RZ, RZ, 0x40000040 ;  /* 0x40000040ff077424 */ /* 0x000fe200078e00ff */
[----:B------:R-:W-:Y:S01]  /*162e0*/  LOP3.LUT R20, R3, 0x10000, RZ, 0xfc, !PT ;  /* 0x0001000003147812 */ /* 0x000fe200078efcff */
[----:B------:R-:W-:Y:S01]  /*162f0*/  ULOP3.LUT UR12, UR12, 0x10000, URZ, 0xfc, !UPT ;  /* 0x000100000c0c7892 */ /* 0x000fe2000f8efc3f */
[----:B------:R-:W-:Y:S01]  /*16300*/  IMAD.U32 R11, RZ, RZ, UR9 ;  /* 0x00000009ff0b7e24 */ /* 0x000fe2000f8e00ff */
[----:B------:R-:W-:Y:S01]  /*16310*/  UMOV UR17, 0x40000040 ;  /* 0x4000004000117882 */ /* 0x000fe20000000000 */
[----:B------:R-:W-:Y:S01]  /*16320*/  UMOV UR57, 0x40000040 ;  /* 0x4000004000397882 */ /* 0x000fe20000000000 */
[----:B------:R-:W-:Y:S01]  /*16330*/  IMAD R4, R216, 0xa00, R20 ;  /* 0x00000a00d8047824 */ /* 0x000fe200078e0214 */
[----:B------:R-:W-:Y:S01]  /*16340*/  UIADD3 UR56, UR12, 0x804, URZ ;  /* 0x000008040c387890 */ /* 0x000fe2000fffe03f */
[----:B------:R-:W0:Y:S01]  /*16350*/  LDC R3, c[0x0][0x448] ;  /* 0x00011200ff037b82 */ /* 0x000e220000000800 */
[----:B------:R-:W-:Y:S01]  /*16360*/  UMOV UR8, UR12 ;  /* 0x0000000c00087c82 */ /* 0x000fe20008000000 */
[C---:B------:R-:W-:Y:S01]  /*16370*/  VIADD R6, R4.reuse, 0x80 ;  /* 0x0000008004067836 */ /* 0x040fe20000000000 */
[C---:B------:R-:W-:Y:S01]  /*16380*/  R2UR UR10, R4.reuse ;  /* 0x00000000040a72ca */ /* 0x040fe200000e0000 */
[----:B------:R-:W-:Y:S01]  /*16390*/  UMOV UR4, UR8 ;  /* 0x0000000800047c82 */ /* 0x000fe20008000000 */
[----:B------:R-:W-:Y:S01]  /*163a0*/  VIADD R8, R4, 0x180 ;  /* 0x0000018004087836 */ /* 0x000fe20000000000 */
[----:B------:R-:W-:Y:S01]  /*163b0*/  UIADD3 UR52, UR12, 0x806, URZ ;  /* 0x000008060c347890 */ /* 0x000fe2000fffe03f */
[----:B------:R-:W-:Y:S01]  /*163c0*/  R2UR UR6, R6 ;  /* 0x00000000060672ca */ /* 0x000fe200000e0000 */
[----:B------:R-:W-:Y:S01]  /*163d0*/  VIADD R6, R4, 0x100 ;  /* 0x0000010004067836 */ /* 0x000fe20000000000 */
[----:B------:R-:W-:Y:S01]  /*163e0*/  UMOV UR53, 0x40000040 ;  /* 0x4000004000357882 */ /* 0x000fe20000000000 */
[----:B------:R-:W-:Y:S01]  /*163f0*/  IMAD.U32 R10, RZ, RZ, UR8 ;  /* 0x00000008ff0a7e24 */ /* 0x000fe2000f8e00ff */
[----:B------:R-:W-:Y:S01]  /*16400*/  UIADD3 UR48, UR12, 0xc00, URZ ;  /* 0x00000c000c307890 */ /* 0x000fe2000fffe03f */
[----:B------:R-:W-:Y:S01]  /*16410*/  @!P1 VIADD R0, R0, 0x38840 ;  /* 0x0003884000009836 */ /* 0x000fe20000000000 */
[----:B------:R-:W-:Y:S01]  /*16420*/  UMOV UR49, 0x40000040 ;  /* 0x4000004000317882 */ /* 0x000fe20000000000 */
[----:B------:R-:W-:Y:S01]  /*16430*/  UIADD3 UR44, UR12, 0xc02, URZ ;  /* 0x00000c020c2c7890 */ /* 0x000fe2000fffe03f */
[----:B------:R1:W-:Y:S01]  /*16440*/  STL.64 [R1+0x50], R10 ;  /* 0x0000500a01007387 */ /* 0x0003e20000100a00 */
[----:B------:R-:W-:Y:S01]  /*16450*/  HGMMA.64x16x16.F32.BF16 R56, gdesc[UR8], RZ, !UPT, gsb0 ;  /* 0x00200000083879f0 */ /* 0x000fe2000c0018ff */
[----:B------:R-:W-:Y:S01]  /*16460*/  UMOV UR45, 0x40000040 ;  /* 0x40000040002d7882 */ /* 0x000fe20000000000 */
[----:B------:R-:W-:Y:S01]  /*16470*/  UIADD3 UR40, UR12, 0xc04, URZ ;  /* 0x00000c040c287890 */ /* 0x000fe2000fffe03f */
[----:B------:R-:W-:Y:S01]  /*16480*/  @!P1 PRMT R0, RZ, 0x654, R0 ;  /* 0x00000654ff009816 */ /* 0x000fe20000000000 */
[----:B------:R-:W-:Y:S01]  /*16490*/  UMOV UR41, 0x40000040 ;  /* 0x4000004000297882 */ /* 0x000fe20000000000 */
[----:B------:R-:W-:Y:S01]  /*164a0*/  UIADD3 UR36, UR12, 0xc06, URZ ;  /* 0x00000c060c247890 */ /* 0x000fe2000fffe03f */
[----:B------:R-:W-:Y:S01]  /*164b0*/  BSSY B0, `(.L_x_2832) ;  /* 0x0000939000007945 */ /* 0x000fe20003800000 */
[----:B------:R-:W-:Y:S01]  /*164c0*/  UMOV UR37, 0x40000040 ;  /* 0x4000004000257882 */ /* 0x000fe20000000000 */
[----:B0-----:R-:W-:Y:S01]  /*164d0*/  ISETP.NE.AND P2, PT, R3, 0x1, PT ;  /* 0x000000010300780c */ /* 0x001fe20003f45270 */
[----:B------:R-:W-:Y:S01]  /*164e0*/  IMAD.IADD R3, R235, 0x1, R231 ;  /* 0x00000001eb037824 */ /* 0x000fe200078e02e7 */
[----:B------:R-:W-:Y:S01]  /*164f0*/  CS2R R150, SRZ ;  /* 0x0000000000967805 */ /* 0x000fe2000001ff00 */
[----:B-1----:R-:W-:Y:S01]  /*16500*/  IMAD.U32 R11, RZ, RZ, UR17 ;  /* 0x00000011ff0b7e24 */ /* 0x002fe2000f8e00ff */
        /* <DEDUP_REMOVED lines=46> */
[----:B-----5:R-:W-:-:S06]  /*167f0*/  WARPGROUP.ARRIVE ;  /* 0x00000000000079c5 */ /* 0x020fcc0000000000 */
        /* <DEDUP_REMOVED lines=419> */
[----:B------:R0:W-:Y:S02]  /*18230*/  STL.64 [R1], R10 ;  /* 0x0000000a01007387 */ /* 0x0001e40000100a00 */
[----:B0-----:R-:W0:Y:S01]  /*18240*/  @P2 LDC R10, c[0x0][0x44c] ;  /* 0x00011300ff0a2b82 */ /* 0x001e220000000800 */
[----:B------:R-:W-:Y:S02]  /*18250*/  WARPGROUP.DEPBAR.LE gsb0, 0x0 ;  /* 0x00008000000079c5 */ /* 0x000fe40000010000 */
[----:B------:R-:W-:Y:S01]  /*18260*/  WARPGROUP.ARRIVE ;  /* 0x00000000000079c5 */ /* 0x000fe20000000000 */
[----:B0-----:R-:W-:-:S05]  /*18270*/  @P2 IMAD.HI.U32 R5, R3, R10, RZ ;  /* 0x0000000a03052227 */ /* 0x001fca00078e00ff */
        /* <DEDUP_REMOVED lines=13> */
[----:B------:R-:W-:Y:S03]  /*18350*/  HGMMA.64x16x16.F32.BF16 R56, gdesc[UR16], R56, gsb0 ;  /* 0x00200000103879f0 */ /* 0x000fe60008001838 */
        /* <DEDUP_REMOVED lines=201> */
[----:B------:R-:W0:Y:S02]  /*18ff0*/  @P2 LDC R8, c[0x0][0x450] ;  /* 0x00011400ff082b82 */ /* 0x000e240000000800 */
[----:B0-----:R-:W-:Y:S01]  /*19000*/  @P2 SHF.R.U32.HI R3, RZ, R8, R5 ;  /* 0x00000008ff032219 */ /* 0x001fe20000011605 */
[----:B------:R-:W-:-:S04]  /*19010*/  IMAD R5, R2, -0x50, RZ ;  /* 0xffffffb002057824 */ /* 0x000fc800078e02ff */
[----:B------:R-:W0:Y:S01]  /*19020*/  SHFL.IDX PT, R8, R3, 0x1, 0x1c1f ;  /* 0x003c1f0003087f89 */ /* 0x000e2200000e0000 */
[----:B------:R-:W-:-:S04]  /*19030*/  IADD3 R5, -R234, 0x51, R5 ;  /* 0x00000051ea057810 */ /* 0x000fc80007ffe105 */
[----:B------:R-:W-:Y:S01]  /*19040*/  IADD3 R66, -R232, R5, R233 ;  /* 0x00000005e8427210 */ /* 0x000fe20007ffe1e9 */
        /* <DEDUP_REMOVED lines=46> */
[----:B------:R-:W-:Y:S01]  /*19330*/  ULDC UR38, c[0x0][0x988] ;  /* 0x0002620000267ab9 */ /* 0x000fe20000000800 */
[----:B------:R-:W-:Y:S01]  /*19340*/  ULDC UR39, c[0x0][0x988] ;  /* 0x0002620000277ab9 */ /* 0x000fe20000000800 */
[----:B------:R-:W-:Y:S02]  /*19350*/  WARPGROUP.DEPBAR.LE gsb0, 0x0 ;  /* 0x00008000000079c5 */ /* 0x000fe40000010000 */
[----:B------:R-:W-:-:S06]  /*19360*/  WARPGROUP.ARRIVE ;  /* 0x00000000000079c5 */ /* 0x000fcc0000000000 */
[----:B------:R-:W-:Y:S01]  /*19370*/  HGMMA.64x16x16.F32.BF16 R48, gdesc[UR4], R48, gsb0 ;  /* 0x00200000043079f0 */ /* 0x000fe20008001830 */
[----:B------:R-:W-:Y:S01]  /*19380*/  R2UR UR6, R6 ;  /* 0x00000000060672ca */ /* 0x000fe200000e0000 */
[----:B------:R-:W-:Y:S01]  /*19390*/  UMOV UR4, UR36 ;  /* 0x0000002400047c82 */ /* 0x000fe20008000000 */
[----:B------:R-:W-:Y:S01]  /*193a0*/  R2UR UR7, R7 ;  /* 0x00000000070772ca */ /* 0x000fe200000e0000 */
[----:B------:R-:W-:Y:S01]  /*193b0*/  UMOV UR5, UR37 ;  /* 0x0000002500057c82 */ /* 0x000fe20008000000 */
[C---:B------:R-:W-:Y:S02]  /*193c0*/  VIADD R6, R4.reuse, 0x906 ;  /* 0x0000090604067836 */ /* 0x040fe40000000000 */
[----:B------:R-:W-:Y:S02]  /*193d0*/  IMAD.MOV.U32 R7, RZ, RZ, 0x40000040 ;  /* 0x40000040ff077424 */ /* 0x000fe400078e00ff */
[----:B------:R-:W-:Y:S01]  /*193e0*/  VIADD R4, R4, 0x986 ;  /* 0x0000098604047836 */ /* 0x000fe20000000000 */
[----:B------:R-:W-:-:S02]  /*193f0*/  WARPGROUP.DEPBAR.LE gsb0, 0x0 ;  /* 0x00008000000079c5 */ /* 0x000fc40000010000 */
[----:B------:R-:W-:-:S06]  /*19400*/  WARPGROUP.ARRIVE ;  /* 0x00000000000079c5 */ /* 0x000fcc0000000000 */
[----:B------:R-:W-:Y:S01]  /*19410*/  HGMMA.64x16x16.F32.BF16 R40, gdesc[UR4], R40, gsb0 ;  /* 0x00200000042879f0 */ /* 0x000fe20008001828 */
[----:B------:R-:W-:Y:S01]  /*19420*/  R2UR UR6, R6 ;  /* 0x00000000060672ca */ /* 0x000fe200000e0000 */
[----:B------:R-:W-:Y:S01]  /*19430*/  UMOV UR4, UR36 ;  /* 0x0000002400047c82 */ /* 0x000fe20008000000 */
[----:B------:R-:W-:Y:S01]  /*19440*/  R2UR UR7, R7 ;  /* 0x00000000070772ca */ /* 0x000fe200000e0000 */
[----:B------:R-:W-:Y:S01]  /*19450*/  UMOV UR5, UR37 ;  /* 0x0000002500057c82 */ /* 0x000fe20008000000 */
[----:B------:R-:W-:-:S05]  /*19460*/  IMAD R7, R2, -0x50, R233 ;  /* 0xffffffb002077824 */ /* 0x000fca00078e02e9 */
[----:B------:R-:W-:-:S04]  /*19470*/  IADD3 R7, -R234, 0x50, R7 ;  /* 0x00000050ea077810 */ /* 0x000fc80007ffe107 */
[----:B0-----:R-:W-:-:S04]  /*19480*/  VIADDMNMX R6, R8, R66, R7, PT ;  /* 0x0000004208067246 */ /* 0x001fc80003800107 */
[C---:B------:R-:W-:Y:S02]  /*19490*/  ISETP.GT.AND P3, PT, R6.reuse, RZ, PT ;  /* 0x000000ff0600720c */ /* 0x040fe40003f64270 */
[C---:B------:R-:W-:Y:S02]  /*194a0*/  ISETP.GT.AND P4, PT, R6.reuse, 0x1, PT ;  /* 0x000000010600780c */ /* 0x040fe40003f84270 */
[----:B------:R-:W-:Y:S02]  /*194b0*/  ISETP.GT.AND P5, PT, R6, 0x8, PT ;  /* 0x000000080600780c */ /* 0x000fe40003fa4270 */
[----:B------:R-:W-:Y:S02]  /*194c0*/  FSEL R74, R59, -INF , P4 ;  /* 0xff8000003b4a7808 */ /* 0x000fe40002000000 */
[----:B------:R-:W-:Y:S02]  /*194d0*/  FSEL R70, R62, -INF , P5 ;  /* 0xff8000003e467808 */ /* 0x000fe40002800000 */
[----:B------:R-:W-:-:S04]  /*194e0*/  ISETP.GT.AND P4, PT, R6, 0x10, PT ;  /* 0x000000100600780c */ /* 0x000fc80003f84270 */
[----:B------:R-:W-:Y:S02]  /*194f0*/  FSEL R64, R50, -INF , P4 ;  /* 0xff80000032407808 */ /* 0x000fe40002000000 */
[----:B------:R-:W-:-:S04]  /*19500*/  ISETP.GT.AND P4, PT, R6, 0x18, PT ;  /* 0x000000180600780c */ /* 0x000fc80003f84270 */
[----:B------:R-:W-:Y:S02]  /*19510*/  FSEL R54, R54, -INF , P4 ;  /* 0xff80000036367808 */ /* 0x000fe40002000000 */
[----:B------:R-:W-:Y:S01]  /*19520*/  ISETP.GT.AND P4, PT, R6, 0x20, PT ;  /* 0x000000200600780c */ /* 0x000fe20003f84270 */
[----:B------:R-:W-:Y:S02]  /*19530*/  WARPGROUP.DEPBAR.LE gsb0, 0x0 ;  /* 0x00008000000079c5 */ /* 0x000fe40000010000 */
[----:B------:R-:W-:Y:S01]  /*19540*/  WARPGROUP.ARRIVE ;  /* 0x00000000000079c5 */ /* 0x000fe20000000000 */
[----:B------:R-:W-:Y:S02]  /*19550*/  FSEL R42, R42, -INF , P4 ;  /* 0xff8000002a2a7808 */ /* 0x000fe40002000000 */
[----:B------:R-:W-:-:S03]  /*19560*/  ISETP.GT.AND P4, PT, R6, 0x28, PT ;  /* 0x000000280600780c */ /* 0x000fc60003f84270 */
[----:B------:R-:W-:Y:S01]  /*19570*/  HGMMA.64x16x16.F32.BF16 R32, gdesc[UR4], R32, gsb0 ;  /* 0x00200000042079f0 */ /* 0x000fe20008001820 */
[----:B------:R-:W-:Y:S01]  /*19580*/  R2UR UR6, R4 ;  /* 0x00000000040672ca */ /* 0x000fe200000e0000 */
[----:B------:R-:W-:Y:S01]  /*19590*/  UMOV UR4, UR36 ;  /* 0x0000002400047c82 */ /* 0x000fe20008000000 */
[----:B------:R-:W-:Y:S01]  /*195a0*/  R2UR UR7, R5 ;  /* 0x00000000050772ca */ /* 0x000fe200000e0000 */
[----:B------:R-:W-:Y:S01]  /*195b0*/  UMOV UR5, UR37 ;  /* 0x0000002500057c82 */ /* 0x000fe20008000000 */
[----:B------:R-:W-:Y:S02]  /*195c0*/  FSEL R5, R58, -INF , P3 ;  /* 0xff8000003a057808 */ /* 0x000fe40001800000 */
        /* <DEDUP_REMOVED lines=17> */
[----:B------:R-:W-:Y:S02]  /*196e0*/  FSEL R46, R46, -INF , P4 ;  /* 0xff8000002e2e7808 */ /* 0x000fe40002000000 */
[----:B------:R-:W-:Y:S02]  /*196f0*/  FMNMX.FTZ R9, R50, R9, !PT ;  /* 0x0000000932097209 */ /* 0x000fe40007810000 */
[----:B------:R-:W-:Y:S02]  /*19700*/  ISETP.GT.AND P4, PT, R6, 0x30, PT ;  /* 0x000000300600780c */ /* 0x000fe40003f84270 */
[----:B------:R-:W-:-:S02]  /*19710*/  FSEL R14, R47, -INF , P3 ;  /* 0xff8000002f0e7808 */ /* 0x000fc40001800000 */
[----:B------:R-:W-:Y:S02]  /*19720*/  FMNMX.FTZ R9, R46, R9, !PT ;  /* 0x000000092e097209 */ /* 0x000fe40007810000 */
[----:B------:R-:W-:Y:S01]  /*19730*/  ISETP.GT.AND P3, PT, R6, 0x31, PT ;  /* 0x000000310600780c */ /* 0x000fe20003f64270 */
[----:B------:R-:W-:Y:S02]  /*19740*/  WARPGROUP.DEPBAR.LE gsb0, 0x0 ;  /* 0x00008000000079c5 */ /* 0x000fe40000010000 */
[----:B------:R-:W-:Y:S01]  /*19750*/  WARPGROUP.ARRIVE ;  /* 0x00000000000079c5 */ /* 0x000fe20000000000 */
[----:B------:R-:W-:Y:S02]  /*19760*/  FSEL R34, R34, -INF , P4 ;  /* 0xff80000022227808 */ /* 0x000fe40002000000 */
[----:B------:R-:W-:Y:S02]  /*19770*/  FMNMX.FTZ R9, R14, R9, !PT ;  /* 0x000000090e097209 */ /* 0x000fe40007810000 */
[----:B------:R-:W-:Y:S01]  /*19780*/  ISETP.GT.AND P4, PT, R6, 0x38, PT ;  /* 0x000000380600780c */ /* 0x000fe20003f84270 */
[----:B------:R-:W-:Y:S01]  /*19790*/  HGMMA.64x16x16.F32.BF16 R24, gdesc[UR4], R24, gsb0 ;  /* 0x00200000041879f0 */ /* 0x000fe20008001818 */
[----:B------:R-:W-:Y:S01]  /*197a0*/  FSEL R8, R35, -INF , P3 ;  /* 0xff80000023087808 */ /* 0x000fe20001800000 */
[----:B------:R-:W-:Y:S01]  /*197b0*/  ULDC UR4, c[0x0][0x988] ;  /* 0x0002620000047ab9 */ /* 0x000fe20000000800 */
        /* <DEDUP_REMOVED lines=10> */
[----:B------:R-:W-:Y:S01]  /*19860*/  FSEL R26, R26, -INF , P4 ;  /* 0xff8000001a1a7808 */ /* 0x000fe20002000000 */
[----:B------:R0:W-:Y:S01]  /*19870*/  @!P1 SYNCS.ARRIVE.TRANS64.RED.A1T0 RZ, [R0+URZ], RZ ;  /* 0x000000ff00ff99a7 */ /* 0x0001e2000810043f */
[----:B------:R-:W-:Y:S02]  /*19880*/  ISETP.GT.AND P4, PT, R6, 0x48, PT ;  /* 0x000000480600780c */ /* 0x000fe40003f84270 */
[----:B------:R-:W-:Y:S02]  /*19890*/  FSEL R10, R27, -INF , P3 ;  /* 0xff8000001b0a7808 */ /* 0x000fe40001800000 */
[----:B------:R-:W-:-:S02]  /*198a0*/  FMNMX.FTZ R9, R26, R9, !PT ;  /* 0x000000091a097209 */ /* 0x000fc40007810000 */
[----:B------:R-:W-:Y:S02]  /*198b0*/  ISETP.GT.AND P3, PT, R6, 0x49, PT ;  /* 0x000000490600780c */ /* 0x000fe40003f64270 */
[----:B------:R-:W-:Y:S02]  /*198c0*/  FSEL R30, R30, -INF , P4 ;  /* 0xff8000001e1e7808 */ /* 0x000fe40002000000 */
[----:B------:R-:W-:Y:S02]  /*198d0*/  FMNMX.FTZ R9, R10, R9, !PT ;  /* 0x000000090a097209 */ /* 0x000fe40007810000 */
[----:B------:R-:W-:Y:S01]  /*198e0*/  FSEL R6, R31, -INF , P3 ;  /* 0xff8000001f067808 */ /* 0x000fe20001800000 */
[----:B------:R-:W-:Y:S01]  /*198f0*/  IMAD.MOV.U32 R31, RZ, RZ, R231 ;  /* 0x000000ffff1f7224 */ /* 0x000fe200078e00e7 */
[----:B------:R-:W-:-:S04]  /*19900*/  FMNMX.FTZ R9, R30, R9, !PT ;  /* 0x000000091e097209 */ /* 0x000fc80007810000 */
[----:B------:R-:W-:Y:S02]  /*19910*/  FMNMX.FTZ R4, R6, R9, !PT ;  /* 0x0000000906047209 */ /* 0x000fe40007810000 */
[----:B------:R-:W1:Y:S04]  /*19920*/  SHFL.IDX PT, R9, R3, RZ, 0x1c1f ;  /* 0x001c1fff03097589 */ /* 0x000e6800000e0000 */
[----:B------:R-:W2:Y:S01]  /*19930*/  SHFL.BFLY PT, R11, R4, 0x2, 0x1f ;  /* 0x0c401f00040b7f89 */ /* 0x000ea200000e0000 */
[----:B-1----:R-:W-:Y:S02]  /*19940*/  VIADDMNMX R9, R9, R66, R7, PT ;  /* 0x0000004209097246 */ /* 0x002fe40003800107 */
[----:B--2---:R-:W-:Y:S02]  /*19950*/  FMNMX.FTZ R11, R4, R11, !PT ;  /* 0x0000000b040b7209 */ /* 0x004fe40007810000 */
[----:B------:R-:W-:-:S02]  /*19960*/  ISETP.GT.AND P3, PT, R9, RZ, PT ;  /* 0x000000ff0900720c */ /* 0x000fc40003f64270 */
[C---:B------:R-:W-:Y:S01]  /*19970*/  ISETP.GT.AND P4, PT, R9.reuse, 0x1, PT ;  /* 0x000000010900780c */ /* 0x040fe20003f84270 */
[----:B------:R-:W1:Y:S01]  /*19980*/  SHFL.BFLY PT, R72, R11, 0x1, 0x1f ;  /* 0x0c201f000b487f89 */ /* 0x000e6200000e0000 */
[----:B------:R-:W-:Y:S02]  /*19990*/  ISETP.GT.AND P5, PT, R9, 0x8, PT ;  /* 0x000000080900780c */ /* 0x000fe40003fa4270 */
[----:B------:R-:W-:Y:S02]  /*199a0*/  FSEL R56, R56, -INF , P3 ;  /* 0xff80000038387808 */ /* 0x000fe40001800000 */
[----:B------:R-:W-:Y:S02]  /*199b0*/  FSEL R57, R57, -INF , P4 ;  /* 0xff80000039397808 */ /* 0x000fe40002000000 */
[----:B------:R-:W-:Y:S02]  /*199c0*/  ISETP.GT.AND P6, PT, R9, 0x9, PT ;  /* 0x000000090900780c */ /* 0x000fe40003fc4270 */
[----:B------:R-:W-:-:S02]  /*199d0*/  FSEL R60, R60, -INF , P5 ;  /* 0xff8000003c3c7808 */ /* 0x000fc40002800000 */
[----:B------:R-:W-:Y:S02]  /*199e0*/  FMNMX.FTZ R3, R56, R57, !PT ;  /* 0x0000003938037209 */ /* 0x000fe40007810000 */
[----:B------:R-:W-:Y:S02]  /*199f0*/  FSEL R66, R61, -INF , P6 ;  /* 0xff8000003d427808 */ /* 0x000fe40003000000 */
[C---:B------:R-:W-:Y:S02]  /*19a00*/  ISETP.GT.AND P3, PT, R9.reuse, 0x10, PT ;  /* 0x000000100900780c */ /* 0x040fe40003f64270 */
[----:B------:R-:W-:Y:S01]  /*19a10*/  FMNMX.FTZ R7, R60, R3, !PT ;  /* 0x000000033c077209 */ /* 0x000fe20007810000 */
[----:B------:R-:W-:Y:S01]  /*19a20*/  IMAD.U32 R3, RZ, RZ, UR4 ;  /* 0x00000004ff037e24 */ /* 0x000fe2000f8e00ff */
[----:B------:R-:W-:Y:S02]  /*19a30*/  ISETP.GT.AND P4, PT, R9, 0x11, PT ;  /* 0x000000110900780c */ /* 0x000fe40003f84270 */
[----:B------:R-:W-:-:S02]  /*19a40*/  FSEL R48, R48, -INF , P3 ;  /* 0xff80000030307808 */ /* 0x000fc40001800000 */
[----:B------:R-:W-:Y:S02]  /*19a50*/  FMNMX.FTZ R7, R66, R7, !PT ;  /* 0x0000000742077209 */ /* 0x000fe40007810000 */
[----:B-1----:R-:W-:Y:S02]  /*19a60*/  FMNMX.FTZ R4, R11, R72, !PT ;  /* 0x000000480b047209 */ /* 0x002fe40007810000 */
[----:B------:R-:W-:Y:S02]  /*19a70*/  ISETP.GT.AND P5, PT, R9, 0x18, PT ;  /* 0x000000180900780c */ /* 0x000fe40003fa4270 */
[----:B------:R-:W-:Y:S01]  /*19a80*/  FSEL R72, R49, -INF , P4 ;  /* 0xff80000031487808 */ /* 0x000fe20002000000 */
[----:B------:R-:W-:Y:S01]  /*19a90*/  FMUL.FTZ R13, R4, R3 ;  /* 0x00000003040d7220 */ /* 0x000fe20000410000 */
        /* <DEDUP_REMOVED lines=10> */
[----:B------:R-:W-:Y:S02]  /*19b40*/  FSETP.NEU.FTZ.AND P6, PT, R4, -INF , PT ;  /* 0xff8000000400780b */ /* 0x000fe40003fdd000 */
[----:B------:R-:W-:Y:S02]  /*19b50*/  ISETP.GT.AND P4, PT, R9, 0x28, PT ;  /* 0x000000280900780c */ /* 0x000fe40003f84270 */
[----:B------:R-:W-:Y:S02]  /*19b60*/  FSEL R80, R41, -INF , P3 ;  /* 0xff80000029507808 */ /* 0x000fe40001800000 */
[----:B------:R-:W-:-:S02]  /*19b70*/  FMNMX.FTZ R11, R78, R11, !PT ;  /* 0x0000000b4e0b7209 */ /* 0x000fc40007810000 */
[----:B------:R-:W-:Y:S02]  /*19b80*/  FSEL R7, R13, RZ, P6 ;  /* 0x000000ff0d077208 */ /* 0x000fe40003000000 */
[----:B------:R-:W-:Y:S02]  /*19b90*/  ISETP.GT.AND P3, PT, R9, 0x29, PT ;  /* 0x000000290900780c */ /* 0x000fe40003f64270 */
[----:B------:R-:W-:Y:S01]  /*19ba0*/  FSEL R44, R44, -INF , P4 ;  /* 0xff8000002c2c7808 */ /* 0x000fe20002000000 */
[--C-:B------:R-:W-:Y:S01]  /*19bb0*/  FFMA.FTZ R40, R74, R3, -R7.reuse ;  /* 0x000000034a287223 */ /* 0x100fe20000010807 */
[----:B------:R-:W-:Y:S01]  /*19bc0*/  FMNMX.FTZ R11, R80, R11, !PT ;  /* 0x0000000b500b7209 */ /* 0x000fe20007810000 */
[-CC-:B------:R-:W-:Y:S01]  /*19bd0*/  FFMA.FTZ R211, R70, R3.reuse, -R7.reuse ;  /* 0x0000000346d37223 */ /* 0x180fe20000010807 */
[----:B------:R-:W-:Y:S01]  /*19be0*/  FSEL R74, R45, -INF , P3 ;  /* 0xff8000002d4a7808 */ /* 0x000fe20001800000 */
[-CC-:B------:R-:W-:Y:S01]  /*19bf0*/  FFMA.FTZ R205, R64, R3.reuse, -R7.reuse ;  /* 0x0000000340cd7223 */ /* 0x180fe20000010807 */
[C---:B------:R-:W-:Y:S01]  /*19c00*/  ISETP.GT.AND P3, PT, R9.reuse, 0x30, PT ;  /* 0x000000300900780c */ /* 0x040fe20003f64270 */
        /* <DEDUP_REMOVED lines=8> */
[--C-:B------:R-:W-:Y:S01]  /*19c90*/  FFMA.FTZ R195, R30, R3, -R7.reuse ;  /* 0x000000031ec37223 */ /* 0x100fe20000010807 */
[----:B------:R-:W-:Y:S01]  /*19ca0*/  ISETP.GT.AND P3, PT, R9, 0x38, PT ;  /* 0x000000380900780c */ /* 0x000fe20003f64270 */
[----:B------:R-:W1:Y:S01]  /*19cb0*/  @P2 LDC R30, c[0x0][0x44c] ;  /* 0x00011300ff1e2b82 */ /* 0x000e620000000800 */
[----:B------:R-:W-:Y:S01]  /*19cc0*/  FSEL R70, R33, -INF , P4 ;  /* 0xff80000021467808 */ /* 0x000fe20002000000 */
[----:B------:R-:W-:Y:S01]  /*19cd0*/  MUFU.EX2 R209, R209 ;  /* 0x000000d100d17308 */ /* 0x000fe20000000800 */
[----:B------:R-:W-:Y:S01]  /*19ce0*/  FMNMX.FTZ R11, R82, R11, !PT ;  /* 0x0000000b520b7209 */ /* 0x000fe20007810000 */
[-CC-:B------:R-:W-:Y:S01]  /*19cf0*/  FFMA.FTZ R197, R34, R3.reuse, -R7.reuse ;  /* 0x0000000322c57223 */ /* 0x180fe20000010807 */
[----:B------:R-:W-:Y:S01]  /*19d00*/  ISETP.GT.AND P4, PT, R9, 0x39, PT ;  /* 0x000000390900780c */ /* 0x000fe20003f84270 */
[--C-:B------:R-:W-:Y:S01]  /*19d10*/  FFMA.FTZ R201, R42, R3, -R7.reuse ;  /* 0x000000032ac97223 */ /* 0x100fe20000010807 */
[----:B------:R-:W-:Y:S01]  /*19d20*/  FSEL R36, R36, -INF , P3 ;  /* 0xff80000024247808 */ /* 0x000fe20001800000 */
[----:B------:R-:W2:Y:S01]  /*19d30*/  @P2 LDC R34, c[0x0][0x450] ;  /* 0x00011400ff222b82 */ /* 0x000ea20000000800 */
[----:B------:R-:W-:Y:S01]  /*19d40*/  FMNMX.FTZ R11, R70, R11, !PT ;  /* 0x0000000b460b7209 */ /* 0x000fe20007810000 */
[----:B------:R-:W3:Y:S01]  /*19d50*/  MUFU.EX2 R40, R40 ;  /* 0x0000002800287308 */ /* 0x000ee20000000800 */
[----:B------:R-:W-:Y:S01]  /*19d60*/  FSEL R68, R37, -INF , P4 ;  /* 0xff80000025447808 */ /* 0x000fe20002000000 */
[-CC-:B------:R-:W-:Y:S01]  /*19d70*/  FFMA.FTZ R42, R50, R3.reuse, -R7.reuse ;  /* 0x00000003322a7223 */ /* 0x180fe20000010807 */
[C---:B------:R-:W-:Y:S01]  /*19d80*/  ISETP.GT.AND P3, PT, R9.reuse, 0x40, PT ;  /* 0x000000400900780c */ /* 0x040fe20003f64270 */
[--C-:B------:R-:W-:Y:S01]  /*19d90*/  FFMA.FTZ R203, R46, R3, -R7.reuse ;  /* 0x000000032ecb7223 */ /* 0x100fe20000010807 */
[----:B------:R-:W-:Y:S01]  /*19da0*/  FMNMX.FTZ R11, R36, R11, !PT ;  /* 0x0000000b240b7209 */ /* 0x000fe20007810000 */
[-CC-:B------:R-:W-:Y:S01]  /*19db0*/  FFMA.FTZ R14, R14, R3.reuse, -R7.reuse ;  /* 0x000000030e0e7223 */ /* 0x180fe20000010807 */
[C---:B------:R-:W-:Y:S01]  /*19dc0*/  ISETP.GT.AND P4, PT, R9.reuse, 0x41, PT ;  /* 0x000000410900780c */ /* 0x040fe20003f84270 */
        /* <DEDUP_REMOVED lines=12> */
[----:B------:R-:W4:Y:S01]  /*19e90*/  MUFU.EX2 R211, R211 ;  /* 0x000000d300d37308 */ /* 0x000f220000000800 */
[----:B------:R-:W-:Y:S01]  /*19ea0*/  FSEL R84, R28, -INF , P3 ;  /* 0xff8000001c547808 */ /* 0x000fe20001800000 */
[----:B------:R-:W-:Y:S01]  /*19eb0*/  FFMA.FTZ R28, R62, R3, -R7 ;  /* 0x000000033e1c7223 */ /* 0x000fe20000010807 */
[----:B------:R-:W-:Y:S01]  /*19ec0*/  FMNMX.FTZ R11, R64, R11, !PT ;  /* 0x0000000b400b7209 */ /* 0x000fe20007810000 */
[----:B---3--:R-:W-:Y:S01]  /*19ed0*/  FADD.FTZ R26, R209, R40 ;  /* 0x00000028d11a7221 */ /* 0x008fe20000010000 */
[----:B------:R-:W-:Y:S01]  /*19ee0*/  FSEL R62, R29, -INF , P4 ;  /* 0xff8000001d3e7808 */ /* 0x000fe20002000000 */
[----:B-1----:R-:W-:Y:S01]  /*19ef0*/  @P2 IMAD.HI.U32 R29, R231, R30, RZ ;  /* 0x0000001ee71d2227 */ /* 0x002fe200078e00ff */
[----:B------:R-:W-:Y:S01]  /*19f00*/  FMNMX.FTZ R11, R84, R11, !PT ;  /* 0x0000000b540b7209 */ /* 0x000fe20007810000 */
[----:B------:R-:W1:Y:S01]  /*19f10*/  MUFU.EX2 R32, R32 ;  /* 0x0000002000207308 */ /* 0x000e620000000800 */
[----:B------:R-:W-:-:S02]  /*19f20*/  F2FP.BF16.F32.PACK_AB R209, R40, R209 ;  /* 0x000000d128d1723e */ /* 0x000fc400000010ff */
[----:B------:R-:W-:Y:S02]  /*19f30*/  CS2R R50, SRZ ;  /* 0x0000000000327805 */ /* 0x000fe4000001ff00 */
[----:B------:R-:W-:Y:S02]  /*19f40*/  FMNMX.FTZ R11, R62, R11, !PT ;  /* 0x0000000b3e0b7209 */ /* 0x000fe40007810000 */
[----:B------:R-:W-:Y:S02]  /*19f50*/  CS2R R46, SRZ ;  /* 0x00000000002e7805 */ /* 0x000fe4000001ff00 */
[----:B--2---:R-:W-:Y:S02]  /*19f60*/  @P2 SHF.R.U32.HI R31, RZ, R34, R29 ;  /* 0x00000022ff1f2219 */ /* 0x004fe4000001161d */
[----:B------:R-:W-:Y:S02]  /*19f70*/  CS2R R40, SRZ ;  /* 0x0000000000287805 */ /* 0x000fe4000001ff00 */
[----:B------:R-:W-:Y:S01]  /*19f80*/  CS2R R38, SRZ ;  /* 0x0000000000267805 */ /* 0x000fe2000001ff00 */
[----:B------:R-:W2:Y:S01]  /*19f90*/  SHFL.BFLY PT, R58, R11, 0x2, 0x1f ;  /* 0x0c401f000b3a7f89 */ /* 0x000ea200000e0000 */
[----:B------:R-:W3:Y:S01]  /*19fa0*/  MUFU.EX2 R205, R205 ;  /* 0x000000cd00cd7308 */ /* 0x000ee20000000800 */
[----:B----4-:R-:W-:Y:S01]  /*19fb0*/  FADD.FTZ R27, R211, R26 ;  /* 0x0000001ad31b7221 */ /* 0x010fe20000010000 */
[----:B------:R-:W-:-:S05]  /*19fc0*/  IADD3 R33, R31, R233, -R232 ;  /* 0x000000e91f217210 */ /* 0x000fca0007ffe8e8 */
[----:B------:R-:W-:Y:S01]  /*19fd0*/  IMAD.HI R224, R33, 0x66666667, RZ ;  /* 0x6666666721e07827 */ /* 0x000fe200078e02ff */
[----:B------:R-:W4:Y:S03]  /*19fe0*/  MUFU.EX2 R28, R28 ;  /* 0x0000001c001c7308 */ /* 0x000f260000000800 */
[C---:B-1----:R-:W-:Y:S01]  /*19ff0*/  FADD.FTZ R26, R32.reuse, R27 ;  /* 0x0000001b201a7221 */ /* 0x042fe20000010000 */
[----:B------:R-:W-:-:S04]  /*1a000*/  F2FP.BF16.F32.PACK_AB R211, R32, R211 ;  /* 0x000000d320d3723e */ /* 0x000fc800000010ff */
[----:B------:R-:W1:Y:S01]  /*1a010*/  MUFU.EX2 R207, R207 ;  /* 0x000000cf00cf7308 */ /* 0x000e620000000800 */
[----:B---3--:R-:W-:Y:S01]  /*1a020*/  FADD.FTZ R27, R205, R26 ;  /* 0x0000001acd1b7221 */ /* 0x008fe20000010000 */
[----:B--2---:R-:W-:-:S06]  /*1a030*/  FMNMX.FTZ R58, R11, R58, !PT ;  /* 0x0000003a0b3a7209 */ /* 0x004fcc0007810000 */
[----:B------:R-:W2:Y:S01]  /*1a040*/  MUFU.EX2 R54, R54 ;  /* 0x0000003600367308 */ /* 0x000ea20000000800 */
[C---:B----4-:R-:W-:Y:S01]  /*1a050*/  FADD.FTZ R30, R28.reuse, R27 ;  /* 0x0000001b1c1e7221 */ /* 0x050fe20000010000 */
[----:B------:R-:W-:Y:S01]  /*1a060*/  F2FP.BF16.F32.PACK_AB R205, R28, R205 ;  /* 0x000000cd1ccd723e */ /* 0x000fe200000010ff */
[----:B------:R-:W3:Y:S05]  /*1a070*/  SHFL.BFLY PT, R5, R58, 0x1, 0x1f ;  /* 0x0c201f003a057f89 */ /* 0x000eea00000e0000 */
[----:B------:R-:W-:Y:S01]  /*1a080*/  MUFU.EX2 R201, R201 ;  /* 0x000000c900c97308 */ /* 0x000fe20000000800 */
[----:B-1----:R-:W-:-:S07]  /*1a090*/  FADD.FTZ R31, R207, R30 ;  /* 0x0000001ecf1f7221 */ /* 0x002fce0000010000 */
[----:B------:R-:W-:Y:S01]  /*1a0a0*/  MUFU.EX2 R42, R42 ;  /* 0x0000002a002a7308 */ /* 0x000fe20000000800 */
[----:B--2---:R-:W-:-:S07]  /*1a0b0*/  F2FP.BF16.F32.PACK_AB R207, R54, R207 ;  /* 0x000000cf36cf723e */ /* 0x004fce00000010ff */
[----:B------:R-:W-:Y:S01]  /*1a0c0*/  MUFU.EX2 R203, R203 ;  /* 0x000000cb00cb7308 */ /* 0x000fe20000000800 */
[----:B---3--:R-:W-:Y:S02]  /*1a0d0*/  FMNMX.FTZ R5, R58, R5, !PT ;  /* 0x000000053a057209 */ /* 0x008fe40007810000 */
[----:B------:R-:W-:Y:S02]  /*1a0e0*/  CS2R R58, SRZ ;  /* 0x00000000003a7805 */ /* 0x000fe4000001ff00 */
        /* <DEDUP_REMOVED lines=21> */
[-CC-:B------:R-:W-:Y:S01]  /*1a240*/  FFMA.FTZ R198, R36, R3.reuse, -R15.reuse ;  /* 0x0000000324c67223 */ /* 0x180fe2000001080f */
[-CC-:B------:R-:W-:Y:S01]  /*1a250*/  FFMA.FTZ R24, R24, R3.reuse, -R15.reuse ;  /* 0x0000000318187223 */ /* 0x180fe2000001080f */
[-CC-:B------:R-:W-:Y:S01]  /*1a260*/  FFMA.FTZ R64, R64, R3.reuse, -R15.reuse ;  /* 0x0000000340407223 */ /* 0x180fe2000001080f */
[-CC-:B------:R-:W-:Y:S01]  /*1a270*/  FFMA.FTZ R84, R84, R3.reuse, -R15.reuse ;  /* 0x0000000354547223 */ /* 0x180fe2000001080f */
[----:B------:R-:W-:Y:S01]  /*1a280*/  FFMA.FTZ R62, R62, R3, -R15 ;  /* 0x000000033e3e7223 */ /* 0x000fe2000001080f */
[----:B------:R-:W-:-:S02]  /*1a290*/  CS2R R82, SRZ ;  /* 0x0000000000527805 */ /* 0x000fc4000001ff00 */
[----:B------:R-:W-:Y:S01]  /*1a2a0*/  CS2R R80, SRZ ;  /* 0x0000000000507805 */ /* 0x000fe2000001ff00 */
[----:B------:R-:W2:Y:S01]  /*1a2b0*/  MUFU.EX2 R210, R210 ;  /* 0x000000d200d27308 */ /* 0x000ea20000000800 */
[----:B------:R-:W-:Y:S02]  /*1a2c0*/  CS2R R78, SRZ ;  /* 0x00000000004e7805 */ /* 0x000fe4000001ff00 */
[----:B------:R-:W-:Y:S02]  /*1a2d0*/  CS2R R76, SRZ ;  /* 0x00000000004c7805 */ /* 0x000fe4000001ff00 */
[----:B------:R-:W-:Y:S02]  /*1a2e0*/  CS2R R74, SRZ ;  /* 0x00000000004a7805 */ /* 0x000fe4000001ff00 */
[----:B------:R-:W-:Y:S02]  /*1a2f0*/  CS2R R72, SRZ ;  /* 0x0000000000487805 */ /* 0x000fe4000001ff00 */
[----:B------:R-:W-:-:S02]  /*1a300*/  CS2R R70, SRZ ;  /* 0x0000000000467805 */ /* 0x000fc4000001ff00 */
[----:B------:R-:W-:Y:S02]  /*1a310*/  CS2R R66, SRZ ;  /* 0x0000000000427805 */ /* 0x000fe4000001ff00 */
[----:B------:R-:W-:Y:S01]  /*1a320*/  CS2R R60, SRZ ;  /* 0x00000000003c7805 */ /* 0x000fe2000001ff00 */
[----:B------:R-:W3:Y:S01]  /*1a330*/  MUFU.EX2 R9, R9 ;  /* 0x0000000900097308 */ /* 0x000ee20000000800 */
[----:B-1----:R-:W-:Y:S01]  /*1a340*/  FADD.FTZ R29, R208, R7 ;  /* 0x00000007d01d7221 */ /* 0x002fe20000010000 */
[----:B------:R-:W-:Y:S02]  /*1a350*/  F2FP.BF16.F32.PACK_AB R208, R7, R208 ;  /* 0x000000d007d0723e */ /* 0x000fe400000010ff */
[----:B------:R-:W-:Y:S02]  /*1a360*/  CS2R R56, SRZ ;  /* 0x0000000000387805 */ /* 0x000fe4000001ff00 */
[----:B------:R-:W-:Y:S02]  /*1a370*/  CS2R R52, SRZ ;  /* 0x0000000000347805 */ /* 0x000fe4000001ff00 */
[----:B------:R-:W-:-:S02]  /*1a380*/  CS2R R48, SRZ ;  /* 0x0000000000307805 */ /* 0x000fc4000001ff00 */
[----:B------:R-:W-:Y:S02]  /*1a390*/  CS2R R44, SRZ ;  /* 0x00000000002c7805 */ /* 0x000fe4000001ff00 */
[----:B------:R-:W-:Y:S01]  /*1a3a0*/  CS2R R36, SRZ ;  /* 0x0000000000247805 */ /* 0x000fe2000001ff00 */
[----:B------:R-:W0:Y:S01]  /*1a3b0*/  MUFU.EX2 R204, R204 ;  /* 0x000000cc00cc7308 */ /* 0x000e220000000800 */
[----:B--2---:R-:W-:-:S07]  /*1a3c0*/  FADD.FTZ R26, R210, R29 ;  /* 0x0000001dd21a7221 */ /* 0x004fce0000010000 */
[----:B------:R-:W1:Y:S01]  /*1a3d0*/  MUFU.EX2 R11, R11 ;  /* 0x0000000b000b7308 */ /* 0x000e620000000800 */
[C---:B---3--:R-:W-:Y:S01]  /*1a3e0*/  FADD.FTZ R29, R9.reuse, R26 ;  /* 0x0000001a091d7221 */ /* 0x048fe20000010000 */
[----:B------:R-:W-:Y:S01]  /*1a3f0*/  FADD.FTZ R26, R54, R31 ;  /* 0x0000001f361a7221 */ /* 0x000fe20000010000 */
[----:B------:R-:W-:Y:S02]  /*1a400*/  F2FP.BF16.F32.PACK_AB R210, R9, R210 ;  /* 0x000000d209d2723e */ /* 0x000fe400000010ff */
[----:B------:R-:W-:Y:S01]  /*1a410*/  CS2R R54, SRZ ;  /* 0x0000000000367805 */ /* 0x000fe2000001ff00 */
[----:B------:R-:W-:Y:S01]  /*1a420*/  FADD.FTZ R33, R201, R26 ;  /* 0x0000001ac9217221 */ /* 0x000fe20000010000 */
[----:B------:R-:W-:Y:S01]  /*1a430*/  F2FP.BF16.F32.PACK_AB R201, R42, R201 ;  /* 0x000000c92ac9723e */ /* 0x000fe200000010ff */
[----:B------:R-:W2:Y:S01]  /*1a440*/  MUFU.EX2 R206, R206 ;  /* 0x000000ce00ce7308 */ /* 0x000ea20000000800 */
[----:B0-----:R-:W-:Y:S01]  /*1a450*/  FADD.FTZ R0, R204, R29 ;  /* 0x0000001dcc007221 */ /* 0x001fe20000010000 */
[----:B------:R-:W-:Y:S01]  /*1a460*/  FADD.FTZ R26, R42, R33 ;  /* 0x000000212a1a7221 */ /* 0x000fe20000010000 */
[----:B------:R-:W-:Y:S01]  /*1a470*/  FFMA.FTZ R29, R68, R3, -R15 ;  /* 0x00000003441d7223 */ /* 0x000fe2000001080f */
[----:B------:R-:W-:-:S02]  /*1a480*/  CS2R R68, SRZ ;  /* 0x0000000000447805 */ /* 0x000fc4000001ff00 */
[----:B------:R-:W-:Y:S01]  /*1a490*/  CS2R R42, SRZ ;  /* 0x00000000002a7805 */ /* 0x000fe2000001ff00 */
[----:B------:R-:W-:Y:S01]  /*1a4a0*/  FADD.FTZ R33, R203, R26 ;  /* 0x0000001acb217221 */ /* 0x000fe20000010000 */
[C---:B------:R-:W-:Y:S01]  /*1a4b0*/  F2FP.BF16.F32.PACK_AB R203, R14.reuse, R203 ;  /* 0x000000cb0ecb723e */ /* 0x040fe200000010ff */
[----:B------:R-:W0:Y:S01]  /*1a4c0*/  MUFU.EX2 R13, R13 ;  /* 0x0000000d000d7308 */ /* 0x000e220000000800 */
[C---:B-1----:R-:W-:Y:S01]  /*1a4d0*/  FADD.FTZ R31, R11.reuse, R0 ;  /* 0x000000000b1f7221 */ /* 0x042fe20000010000 */
[----:B------:R-:W-:Y:S01]  /*1a4e0*/  FADD.FTZ R26, R14, R33 ;  /* 0x000000210e1a7221 */ /* 0x000fe20000010000 */
[----:B------:R-:W-:Y:S02]  /*1a4f0*/  SHF.R.U32.HI R33, RZ, 0x1f, R224 ;  /* 0x0000001fff217819 */ /* 0x000fe400000116e0 */
[----:B------:R-:W-:Y:S02]  /*1a500*/  F2FP.BF16.F32.PACK_AB R204, R11, R204 ;  /* 0x000000cc0bcc723e */ /* 0x000fe400000010ff */
[----:B------:R-:W-:Y:S01]  /*1a510*/  LEA.HI.SX32 R224, R224, R33, 0x1b ;  /* 0x00000021e0e07211 */ /* 0x000fe200078fdaff */
[----:B------:R-:W1:Y:S01]  /*1a520*/  MUFU.EX2 R200, R200 ;  /* 0x000000c800c87308 */ /* 0x000e620000000800 */
[----:B--2---:R-:W-:-:S02]  /*1a530*/  FADD.FTZ R0, R206, R31 ;  /* 0x0000001fce007221 */ /* 0x004fc40000010000 */
[----:B------:R-:W-:-:S05]  /*1a540*/  VIMNMX R224, R229, R224, !PT ;  /* 0x000000e0e5e07248 */ /* 0x000fca0007fe0100 */
[----:B------:R-:W2:Y:S01]  /*1a550*/  MUFU.EX2 R21, R21 ;  /* 0x0000001500157308 */ /* 0x000ea20000000800 */
[C---:B0-----:R-:W-:Y:S01]  /*1a560*/  FADD.FTZ R31, R13.reuse, R0 ;  /* 0x000000000d1f7221 */ /* 0x041fe20000010000 */
[----:B------:R-:W-:-:S06]  /*1a570*/  F2FP.BF16.F32.PACK_AB R206, R13, R206 ;  /* 0x000000ce0dce723e */ /* 0x000fcc00000010ff */
[----:B------:R-:W0:Y:S01]  /*1a580*/  MUFU.EX2 R202, R202 ;  /* 0x000000ca00ca7308 */ /* 0x000e220000000800 */
[----:B-1----:R-:W-:Y:S01]  /*1a590*/  FADD.FTZ R0, R200, R31 ;  /* 0x0000001fc8007221 */ /* 0x002fe20000010000 */
[----:B------:R-:W-:-:S06]  /*1a5a0*/  FADD.FTZ R31, R197, R26 ;  /* 0x0000001ac51f7221 */ /* 0x000fcc0000010000 */
[----:B------:R-:W1:Y:S01]  /*1a5b0*/  MUFU.EX2 R8, R8 ;  /* 0x0000000800087308 */ /* 0x000e620000000800 */
[C---:B--2---:R-:W-:Y:S01]  /*1a5c0*/  FADD.FTZ R15, R21.reuse, R0 ;  /* 0x00000000150f7221 */ /* 0x044fe20000010000 */
[----:B------:R-:W-:-:S06]  /*1a5d0*/  F2FP.BF16.F32.PACK_AB R200, R21, R200 ;  /* 0x000000c815c8723e */ /* 0x000fcc00000010ff */
[----:B------:R-:W2:Y:S01]  /*1a5e0*/  MUFU.EX2 R25, R25 ;  /* 0x0000001900197308 */ /* 0x000ea20000000800 */
[----:B0-----:R-:W-:-:S07]  /*1a5f0*/  FADD.FTZ R0, R202, R15 ;  /* 0x0000000fca007221 */ /* 0x001fce0000010000 */
[----:B------:R-:W0:Y:S01]  /*1a600*/  MUFU.EX2 R199, R199 ;  /* 0x000000c700c77308 */ /* 0x000e220000000800 */
[C---:B-1----:R-:W-:Y:S01]  /*1a610*/  FADD.FTZ R26, R8.reuse, R31 ;  /* 0x0000001f081a7221 */ /* 0x042fe20000010000 */
[----:B------:R-:W-:Y:S01]  /*1a620*/  F2FP.BF16.F32.PACK_AB R197, R8, R197 ;  /* 0x000000c508c5723e */ /* 0x000fe200000010ff */
[----:B------:R-:W-:Y:S02]  /*1a630*/  VIADD R8, R2, 0xfffffffe ;  /* 0xfffffffe02087836 */ /* 0x000fe40000000000 */
[----:B------:R-:W-:-:S03]  /*1a640*/  IMAD.MOV.U32 R2, RZ, RZ, 0x3f800000 ;  /* 0x3f800000ff027424 */ /* 0x000fc600078e00ff */
[----:B------:R-:W1:Y:S01]  /*1a650*/  MUFU.EX2 R196, R196 ;  /* 0x000000c400c47308 */ /* 0x000e620000000800 */
[C---:B--2---:R-:W-:Y:S01]  /*1a660*/  FADD.FTZ R31, R25.reuse, R0 ;  /* 0x00000000191f7221 */ /* 0x044fe20000010000 */
[----:B------:R-:W-:Y:S02]  /*1a670*/  ISETP.GE.AND P3, PT, R8, R224, PT ;  /* 0x000000e00800720c */ /* 0x000fe40003f66270 */
[----:B------:R-:W-:-:S04]  /*1a680*/  F2FP.BF16.F32.PACK_AB R202, R25, R202 ;  /* 0x000000ca19ca723e */ /* 0x000fc800000010ff */
        /* <DEDUP_REMOVED lines=11> */
[----:B-1----:R-:W-:Y:S01]  /*1a740*/  FADD.FTZ R33, R193, R26 ;  /* 0x0000001ac1217221 */ /* 0x002fe20000010000 */
[----:B------:R-:W-:-:S06]  /*1a750*/  CS2R R26, SRZ ;  /* 0x00000000001a7805 */ /* 0x000fcc000001ff00 */
[----:B------:R-:W1:Y:S01]  /*1a760*/  MUFU.EX2 R29, R29 ;  /* 0x0000001d001d7308 */ /* 0x000e620000000800 */
[----:B--2---:R-:W-:-:S07]  /*1a770*/  FADD.FTZ R0, R198, R31 ;  /* 0x0000001fc6007221 */ /* 0x004fce0000010000 */
[----:B------:R-:W2:Y:S01]  /*1a780*/  MUFU.EX2 R24, R24 ;  /* 0x0000001800187308 */ /* 0x000ea20000000800 */
[C---:B0-----:R-:W-:Y:S01]  /*1a790*/  FADD.FTZ R14, R10.reuse, R33 ;  /* 0x000000210a0e7221 */ /* 0x041fe20000010000 */
[----:B------:R-:W-:-:S06]  /*1a7a0*/  F2FP.BF16.F32.PACK_AB R193, R10, R193 ;  /* 0x000000c10ac1723e */ /* 0x000fcc00000010ff */
[----:B------:R0:W3:Y:S01]  /*1a7b0*/  MUFU.EX2 R15, R64 ;  /* 0x00000040000f7308 */ /* 0x0000e20000000800 */
[C---:B-1----:R-:W-:Y:S01]  /*1a7c0*/  FADD.FTZ R33, R29.reuse, R0 ;  /* 0x000000001d217221 */ /* 0x042fe20000010000 */
[----:B------:R-:W-:Y:S02]  /*1a7d0*/  F2FP.BF16.F32.PACK_AB R198, R29, R198 ;  /* 0x000000c61dc6723e */ /* 0x000fe400000010ff */
[----:B------:R-:W-:-:S04]  /*1a7e0*/  CS2R R28, SRZ ;  /* 0x00000000001c7805 */ /* 0x000fc8000001ff00 */
[----:B------:R-:W1:Y:S01]  /*1a7f0*/  MUFU.EX2 R195, R195 ;  /* 0x000000c300c37308 */ /* 0x000e620000000800 */
[----:B--2---:R-:W-:Y:S01]  /*1a800*/  FADD.FTZ R0, R24, R33 ;  /* 0x0000002118007221 */ /* 0x004fe20000010000 */
[----:B0-----:R-:W-:Y:S02]  /*1a810*/  CS2R R64, SRZ ;  /* 0x0000000000407805 */ /* 0x001fe4000001ff00 */
[----:B------:R-:W-:-:S04]  /*1a820*/  CS2R R32, SRZ ;  /* 0x0000000000207805 */ /* 0x000fc8000001ff00 */
[----:B------:R-:W0:Y:S01]  /*1a830*/  MUFU.EX2 R84, R84 ;  /* 0x0000005400547308 */ /* 0x000e220000000800 */
[C---:B---3--:R-:W-:Y:S01]  /*1a840*/  FADD.FTZ R7, R15.reuse, R0 ;  /* 0x000000000f077221 */ /* 0x048fe20000010000 */
[----:B------:R-:W-:Y:S02]  /*1a850*/  F2FP.BF16.F32.PACK_AB R192, R15, R24 ;  /* 0x000000180fc0723e */ /* 0x000fe400000010ff */
[----:B------:R-:W-:-:S04]  /*1a860*/  CS2R R24, SRZ ;  /* 0x0000000000187805 */ /* 0x000fc8000001ff00 */
[----:B------:R-:W2:Y:S01]  /*1a870*/  MUFU.EX2 R6, R6 ;  /* 0x0000000600067308 */ /* 0x000ea20000000800 */
[----:B-1----:R-:W-:-:S07]  /*1a880*/  FADD.FTZ R35, R195, R14 ;  /* 0x0000000ec3237221 */ /* 0x002fce0000010000 */
[----:B------:R1:W3:Y:S01]  /*1a890*/  MUFU.EX2 R31, R62 ;  /* 0x0000003e001f7308 */ /* 0x0002e20000000800 */
[----:B0-----:R-:W-:Y:S01]  /*1a8a0*/  FADD.FTZ R0, R84, R7 ;  /* 0x0000000754007221 */ /* 0x001fe20000010000 */
[C---:B--2---:R-:W-:Y:S01]  /*1a8b0*/  FADD.FTZ R12, R6.reuse, R35 ;  /* 0x00000023060c7221 */ /* 0x044fe20000010000 */
[----:B------:R-:W-:Y:S02]  /*1a8c0*/  F2FP.BF16.F32.PACK_AB R195, R6, R195 ;  /* 0x000000c306c3723e */ /* 0x000fe400000010ff */
[----:B-1----:R-:W-:Y:S02]  /*1a8d0*/  CS2R R62, SRZ ;  /* 0x00000000003e7805 */ /* 0x002fe4000001ff00 */
[----:B------:R-:W-:Y:S01]  /*1a8e0*/  CS2R R34, SRZ ;  /* 0x0000000000227805 */ /* 0x000fe2000001ff00 */
[C---:B---3--:R-:W-:Y:S01]  /*1a8f0*/  FADD.FTZ R13, R31.reuse, R0 ;  /* 0x000000001f0d7221 */ /* 0x048fe20000010000 */
[----:B------:R-:W-:Y:S01]  /*1a900*/  F2FP.BF16.F32.PACK_AB R194, R31, R84 ;  /* 0x000000541fc2723e */ /* 0x000fe200000010ff */
[----:B------:R-:W-:Y:S01]  /*1a910*/  IMAD.MOV.U32 R0, RZ, RZ, 0x3f800000 ;  /* 0x3f800000ff007424 */ /* 0x000fe200078e00ff */
[----:B------:R-:W-:-:S02]  /*1a920*/  CS2R R84, SRZ ;  /* 0x0000000000547805 */ /* 0x000fc4000001ff00 */
[----:B------:R-:W-:Y:S01]  /*1a930*/  CS2R R30, SRZ ;  /* 0x00000000001e7805 */ /* 0x000fe2000001ff00 */
[----:B------:R-:W-:Y:S06]  /*1a940*/  @!P3 BRA `(.L_x_2833) ;  /* 0x0000004c00bcb947 */ /* 0x000fec0003800000 */
[----:B------:R-:W-:Y:S01]  /*1a950*/  BSSY B1, `(.L_x_2833) ;  /* 0x00004ee000017945 */ /* 0x000fe20003800000 */
[----:B------:R-:W-:Y:S02]  /*1a960*/  IMAD.MOV.U32 R6, RZ, RZ, R4 ;  /* 0x000000ffff067224 */ /* 0x000fe400078e0004 */
[----:B------:R-:W-:Y:S02]  /*1a970*/  IMAD.MOV.U32 R7, RZ, RZ, R5 ;  /* 0x000000ffff077224 */ /* 0x000fe400078e0005 */
[----:B------:R-:W-:Y:S02]  /*1a980*/  IMAD.MOV.U32 R9, RZ, RZ, R218 ;  /* 0x000000ffff097224 */ /* 0x000fe400078e00da */
[----:B------:R-:W-:Y:S02]  /*1a990*/  IMAD.MOV.U32 R10, RZ, RZ, R216 ;  /* 0x000000ffff0a7224 */ /* 0x000fe400078e00d8 */
[----:B------:R-:W-:Y:S02]  /*1a9a0*/  IMAD.MOV.U32 R2, RZ, RZ, 0x3f800000 ;  /* 0x3f800000ff027424 */ /* 0x000fe400078e00ff */
[----:B------:R-:W-:-:S07]  /*1a9b0*/  IMAD.MOV.U32 R151, RZ, RZ, RZ ;  /* 0x000000ffff977224 */ /* 0x000fce00078e00ff */
.L_x_2844:
        /* <DEDUP_REMOVED lines=8> */
.L_x_2834:
[----:B------:R-:W-:Y:S01]  /*1aa40*/  IMAD R11, R3, 0x8, R16 ;  /* 0x00000008030b7824 */ /* 0x000fe200078e0210 */
[----:B------:R-:W-:-:S04]  /*1aa50*/  SHF.L.U32 R4, R218, 0x1f, RZ ;  /* 0x0000001fda047819 */ /* 0x000fc800000006ff */
[----:B------:R0:W1:Y:S01]  /*1aa60*/  SYNCS.PHASECHK.TRANS64.TRYWAIT P3, [R11+URZ+0x38830], R4 ;  /* 0x038830040b0075a7 */ /* 0x000062000806017f */
[----:B------:R-:W-:Y:S05]  /*1aa70*/  @!P0 BRA `(.L_x_2835) ;  /* 0x0000000000048947 */ /* 0x000fea0003800000 */
[----:B------:R-:W-:Y:S01]  /*1aa80*/  BPT.TRAP 0x1 ;  /* 0x000000040000795c */ /* 0x000fe20000300000 */
.L_x_2835:
[----:B------:R-:W-:Y:S01]  /*1aa90*/  IMAD R3, R216, 0xa00, R20 ;  /* 0x00000a00d8037824 */ /* 0x000fe200078e0214 */
[----:B------:R-:W-:Y:S03]  /*1aaa0*/  BSSY B2, `(.L_x_2836) ;  /* 0x0000006000027945 */ /* 0x000fe60003800000 */
[C---:B------:R-:W-:Y:S02]  /*1aab0*/  VIADD R15, R3.reuse, 0x80 ;  /* 0x00000080030f7836 */ /* 0x040fe40000000000 */
[----:B------:R-:W-:Y:S01]  /*1aac0*/  VIADD R152, R3, 0x100 ;  /* 0x0000010003987836 */ /* 0x000fe20000000000 */
[----:B-1----:R-:W-:Y:S06]  /*1aad0*/  @P3 BRA `(.L_x_2837) ;  /* 0x0000000000083947 */ /* 0x002fec0003800000 */
[----:B------:R-:W1:Y:S02]  /*1aae0*/  SYNCS.PHASECHK.TRANS64.TRYWAIT P3, [R11+URZ+0x38830], R4 ;  /* 0x038830040b0075a7 */ /* 0x000e64000806017f */
[----:B-1----:R-:W-:Y:S05]  /*1aaf0*/  @!P3 BRA `(.L_x_2838) ;  /* 0x000001a000a4b947 */ /* 0x002fea0003800000 */
.L_x_2837:
[----:B------:R-:W-:Y:S05]  /*1ab00*/  BSYNC B2 ;  /* 0x0000000000027941 */ /* 0x000fea0003800000 */
.L_x_2836:
[----:B------:R-:W2:Y:S04]  /*1ab10*/  LDL.64 R154, [R1+0x48] ;  /* 0x00004800019a7983 */ /* 0x000ea80000100a00 */
[----:B------:R-:W3:Y:S01]  /*1ab20*/  LDL.64 R156, [R1+0x50] ;  /* 0x00005000019c7983 */ /* 0x000ee20000100a00 */
[----:B01----:R-:W-:Y:S02]  /*1ab30*/  IMAD.MOV.U32 R4, RZ, RZ, R3 ;  /* 0x000000ffff047224 */ /* 0x003fe400078e0003 */
[----:B------:R-:W-:-:S03]  /*1ab40*/  IMAD.MOV.U32 R5, RZ, RZ, 0x40000040 ;  /* 0x40000040ff057424 */ /* 0x000fc600078e00ff */
[----:B------:R-:W-:Y:S02]  /*1ab50*/  R2UR UR6, R4 ;  /* 0x00000000040672ca */ /* 0x000fe400000e0000 */
[C---:B------:R-:W-:Y:S01]  /*1ab60*/  R2UR UR7, R5.reuse ;  /* 0x00000000050772ca */ /* 0x040fe200000e0000 */
[----:B------:R-:W-:Y:S01]  /*1ab70*/  WARPGROUP.ARRIVE ;  /* 0x00000000000079c5 */ /* 0x000fe20000000000 */
[----:B------:R-:W-:Y:S01]  /*1ab80*/  IMAD.MOV.U32 R4, RZ, RZ, R15 ;  /* 0x000000ffff047224 */ /* 0x000fe200078e000f */
[----:B------:R-:W-:-:S04]  /*1ab90*/  R2UR UR23, R5 ;  /* 0x00000000051772ca */ /* 0x000fc800000e0000 */
[----:B------:R-:W-:Y:S01]  /*1aba0*/  R2UR UR22, R4 ;  /* 0x00000000041672ca */ /* 0x000fe200000e0000 */
[----:B------:R-:W-:Y:S01]  /*1abb0*/  IMAD.MOV.U32 R153, RZ, RZ, 0x40000040 ;  /* 0x40000040ff997424 */ /* 0x000fe200078e00ff */
[----:B------:R-:W-:-:S04]  /*1abc0*/  R2UR UR26, R152 ;  /* 0x00000000981a72ca */ /* 0x000fc800000e0000 */
[----:B------:R-:W-:Y:S01]  /*1abd0*/  R2UR UR27, R153 ;  /* 0x00000000991b72ca */ /* 0x000fe200000e0000 */
[----:B------:R-:W-:Y:S02]  /*1abe0*/  VIADD R14, R3, 0x180 ;  /* 0x00000180030e7836 */ /* 0x000fe40000000000 */
[----:B------:R-:W-:-:S03]  /*1abf0*/  IMAD.MOV.U32 R15, RZ, RZ, 0x40000040 ;  /* 0x40000040ff0f7424 */ /* 0x000fc600078e00ff */
[----:B------:R-:W-:Y:S02]  /*1ac00*/  R2UR UR10, R14 ;  /* 0x000000000e0a72ca */ /* 0x000fe400000e0000 */
        /* <DEDUP_REMOVED lines=56> */
[----:B------:R-:W-:Y:S01]  /*1af90*/  VIADD R4, R3, 0x182 ;  /* 0x0000018203047836 */ /* 0x000fe20000000000 */
[----:B------:R-:W-:Y:S01]  /*1afa0*/  UMOV UR24, UR28 ;  /* 0x0000001c00187c82 */ /* 0x000fe20008000000 */
[----:B------:R-:W-:Y:S01]  /*1afb0*/  IMAD.MOV.U32 R5, RZ, RZ, 0x40000040 ;  /* 0x40000040ff057424 */ /* 0x000fe200078e00ff */
[----:B------:R-:W-:Y:S01]  /*1afc0*/  UMOV UR25, UR29 ;  /* 0x0000001d00197c82 */ /* 0x000fe20008000000 */
[----:B------:R-:W-:Y:S01]  /*1afd0*/  UMOV UR8, UR28 ;  /* 0x0000001c00087c82 */ /* 0x000fe20008000000 */
[----:B------:R-:W-:-:S02]  /*1afe0*/  WARPGROUP.DEPBAR.LE gsb0, 0x0 ;  /* 0x00008000000079c5 */ /* 0x000fc40000010000 */
[----:B------:R-:W-:Y:S01]  /*1aff0*/  WARPGROUP.ARRIVE ;  /* 0x00000000000079c5 */ /* 0x000fe20000000000 */
[----:B------:R-:W-:Y:S01]  /*1b000*/  UMOV UR9, UR29 ;  /* 0x0000001d00097c82 */ /* 0x000fe20008000000 */
[----:B------:R-:W2:Y:S04]  /*1b010*/  LDL.64 R14, [R1+0x38] ;  /* 0x00003800010e7983 */ /* 0x000ea80000100a00 */
[----:B------:R-:W-:Y:S01]  /*1b020*/  HGMMA.64x16x16.F32.BF16 R168, gdesc[UR20], R168, gsb0 ;  /* 0x0020000014a879f0 */ /* 0x000fe200080018a8 */
[----:B------:R-:W-:Y:S02]  /*1b030*/  R2UR UR26, R4 ;  /* 0x00000000041a72ca */ /* 0x000fe400000e0000 */
[----:B------:R-:W-:Y:S01]  /*1b040*/  R2UR UR27, R5 ;  /* 0x00000000051b72ca */ /* 0x000fe200000e0000 */
[----:B------:R-:W-:Y:S01]  /*1b050*/  VIADD R4, R3, 0x202 ;  /* 0x0000020203047836 */ /* 0x000fe20000000000 */
[----:B------:R-:W-:-:S02]  /*1b060*/  WARPGROUP.DEPBAR.LE gsb0, 0x0 ;  /* 0x00008000000079c5 */ /* 0x000fc40000010000 */
        /* <DEDUP_REMOVED lines=50> */
[----:B--2---:R-:W-:Y:S02]  /*1b390*/  R2UR UR28, R14 ;  /* 0x000000000e1c72ca */ /* 0x004fe400000e0000 */
[----:B------:R-:W-:Y:S02]  /*1b3a0*/  R2UR UR29, R15 ;  /* 0x000000000f1d72ca */ /* 0x000fe400000e0000 */
[----:B------:R-:W2:Y:S01]  /*1b3b0*/  LDL.64 R14, [R1+0x30] ;  /* 0x00003000010e7983 */ /* 0x000ea20000100a00 */
[----:B------:R-:W-:-:S02]  /*1b3c0*/  WARPGROUP.DEPBAR.LE gsb0, 0x0 ;  /* 0x00008000000079c5 */ /* 0x000fc40000010000 */
        /* <DEDUP_REMOVED lines=143> */
[----:B--2---:R-:W-:Y:S02]  /*1bcc0*/  R2UR UR30, R14 ;  /* 0x000000000e1e72ca */ /* 0x004fe400000e0000 */
[----:B------:R-:W-:Y:S02]  /*1bcd0*/  R2UR UR31, R15 ;  /* 0x000000000f1f72ca */ /* 0x000fe400000e0000 */
[----:B------:R-:W2:Y:S01]  /*1bce0*/  LDL.64 R14, [R1+0x18] ;  /* 0x00001800010e7983 */ /* 0x000ea20000100a00 */
[----:B------:R-:W-:Y:S02]  /*1bcf0*/  VIADD R4, R3, 0x284 ;  /* 0x0000028403047836 */ /* 0x000fe40000000000 */
[----:B------:R-:W-:-:S03]  /*1bd00*/  IMAD.MOV.U32 R5, RZ, RZ, 0x40000040 ;  /* 0x40000040ff057424 */ /* 0x000fc600078e00ff */
[----:B------:R-:W-:Y:S02]  /*1bd10*/  R2UR UR14, R4 ;  /* 0x00000000040e72ca */ /* 0x000fe400000e0000 */
[----:B------:R-:W-:Y:S01]  /*1bd20*/  R2UR UR15, R5 ;  /* 0x00000000050f72ca */ /* 0x000fe200000e0000 */
[----:B------:R-:W-:Y:S02]  /*1bd30*/  UMOV UR12, UR30 ;  /* 0x0000001e000c7c82 */ /* 0x000fe40008000000 */
[----:B------:R-:W-:Y:S01]  /*1bd40*/  UMOV UR13, UR31 ;  /* 0x0000001f000d7c82 */ /* 0x000fe20008000000 */
[----:B------:R-:W-:Y:S02]  /*1bd50*/  WARPGROUP.DEPBAR.LE gsb0, 0x0 ;  /* 0x00008000000079c5 */ /* 0x000fe40000010000 */
        /* <DEDUP_REMOVED lines=90> */
[----:B------:R-:W2:Y:S01]  /*1c300*/  LDL.64 R14, [R1] ;  /* 0x00000000010e7983 */ /* 0x000ea20000100a00 */
[----:B------:R-:W-:Y:S02]  /*1c310*/  R2UR UR26, R4 ;  /* 0x00000000041a72ca */ /* 0x000fe400000e0000 */
[----:B------:R-:W-:-:S06]  /*1c320*/  R2UR UR27, R5 ;  /* 0x00000000051b72ca */ /* 0x000fcc00000e0000 */
        /* <DEDUP_REMOVED lines=44> */
[----:B------:R-:W-:Y:S02]  /*1c5f0*/  R2UR UR7, R5 ;  /* 0x00000000050772ca */ /* 0x000fe400000e0000 */
[----:B--2---:R-:W-:Y:S02]  /*1c600*/  R2UR UR28, R14 ;  /* 0x000000000e1c72ca */ /* 0x004fe400000e0000 */
[----:B------:R-:W-:-:S11]  /*1c610*/  R2UR UR29, R15 ;  /* 0x000000000f1d72ca */ /* 0x000fd600000e0000 */
        /* <DEDUP_REMOVED lines=442> */
.L_x_2839:
[----:B------:R-:W-:Y:S01]  /*1e1c0*/  SHF.L.U32 R0, R9, 0x1f, RZ ;  /* 0x0000001f09007819 */ /* 0x000fe200000006ff */
[----:B------:R-:W-:-:S04]  /*1e1d0*/  IMAD R9, R10, 0x8, R16 ;  /* 0x000000080a097824 */ /* 0x000fc800078e0210 */
[----:B------:R0:W1:Y:S01]  /*1e1e0*/  SYNCS.PHASECHK.TRANS64.TRYWAIT P3, [R9+URZ+0x38850], R0 ;  /* 0x03885000090075a7 */ /* 0x000062000806017f */
[----:B------:R-:W-:Y:S05]  /*1e1f0*/  @!P0 BRA `(.L_x_2840) ;  /* 0x0000000000048947 */ /* 0x000fea0003800000 */
[----:B------:R-:W-:Y:S01]  /*1e200*/  BPT.TRAP 0x1 ;  /* 0x000000040000795c */ /* 0x000fe20000300000 */
.L_x_2840:
[----:B------:R-:W-:Y:S04]  /*1e210*/  BSSY B2, `(.L_x_2841) ;  /* 0x0000004000027945 */ /* 0x000fe80003800000 */
[----:B-1----:R-:W-:Y:S05]  /*1e220*/  @P3 BRA `(.L_x_2842) ;  /* 0x0000000000083947 */ /* 0x002fea0003800000 */
[----:B------:R-:W1:Y:S02]  /*1e230*/  SYNCS.PHASECHK.TRANS64.TRYWAIT P3, [R9+URZ+0x38850], R0 ;  /* 0x03885000090075a7 */ /* 0x000e64000806017f */
[----:B-1----:R-:W-:Y:S05]  /*1e240*/  @!P3 BRA `(.L_x_2843) ;  /* 0x0000016800e4b947 */ /* 0x002fea0003800000 */
.L_x_2842:
[----:B------:R-:W-:Y:S05]  /*1e250*/  BSYNC B2 ;  /* 0x0000000000027941 */ /* 0x000fea0003800000 */
.L_x_2841:
[----:B01----:R-:W-:Y:S01]  /*1e260*/  VIADD R0, R16, 0x400 ;  /* 0x0000040010007836 */ /* 0x003fe20000000000 */
[----:B------:R-:W-:Y:S01]  /*1e270*/  WARPGROUP.ARRIVE ;  /* 0x00000000000079c5 */ /* 0x000fe20000000000 */
[----:B------:R-:W-:Y:S02]  /*1e280*/  IMAD.MOV.U32 R3, RZ, RZ, 0x40000040 ;  /* 0x40000040ff037424 */ /* 0x000fe400078e00ff */
[----:B------:R-:W-:Y:S01]  /*1e290*/  IMAD.MOV.U32 R5, RZ, RZ, 0x40000040 ;  /* 0x40000040ff057424 */ /* 0x000fe200078e00ff */
[----:B------:R-:W-:Y:S01]  /*1e2a0*/  SHF.R.U32.HI R0, RZ, 0x4, R0 ;  /* 0x00000004ff007819 */ /* 0x000fe20000011600 */
[----:B------:R-:W-:Y:S01]  /*1e2b0*/  @!P1 VIADD R9, R9, 0x38860 ;  /* 0x0003886009099836 */ /* 0x000fe20000000000 */
[----:B------:R-:W-:Y:S01]  /*1e2c0*/  R2UR UR7, R3 ;  /* 0x00000000030772ca */ /* 0x000fe200000e0000 */
[----:B------:R-:W-:Y:S01]  /*1e2d0*/  IMAD.IADD R3, R235, 0x1, R231 ;  /* 0x00000001eb037824 */ /* 0x000fe200078e02e7 */
[----:B------:R-:W-:Y:S02]  /*1e2e0*/  LOP3.LUT R0, R0, 0x3fff, RZ, 0xc0, !PT ;  /* 0x00003fff00007812 */ /* 0x000fe400078ec0ff */
[----:B------:R-:W-:-:S02]  /*1e2f0*/  @!P1 PRMT R9, RZ, 0x654, R9 ;  /* 0x00000654ff099816 */ /* 0x000fc40000000009 */
[----:B------:R-:W-:-:S05]  /*1e300*/  LOP3.LUT R0, R0, 0x2800000, RZ, 0xfc, !PT ;  /* 0x0280000000007812 */ /* 0x000fca00078efcff */
[----:B------:R-:W-:Y:S02]  /*1e310*/  IMAD R2, R10, 0xa00, R0 ;  /* 0x00000a000a027824 */ /* 0x000fe400078e0200 */
[----:B------:R-:W0:Y:S02]  /*1e320*/  @P2 LDC R0, c[0x0][0x450] ;  /* 0x00011400ff002b82 */ /* 0x000e240000000800 */
[C---:B------:R-:W-:Y:S01]  /*1e330*/  VIADD R4, R2.reuse, 0x80 ;  /* 0x0000008002047836 */ /* 0x040fe20000000000 */
[----:B------:R-:W-:-:S13]  /*1e340*/  R2UR UR6, R2 ;  /* 0x00000000020672ca */ /* 0x000fda00000e0000 */
        /* <DEDUP_REMOVED lines=20> */
[----:B------:R-:W1:Y:S02]  /*1e490*/  @P2 LDC R4, c[0x0][0x44c] ;  /* 0x00011300ff042b82 */ /* 0x000e640000000800 */
[----:B-1----:R-:W-:-:S05]  /*1e4a0*/  @P2 IMAD.HI.U32 R4, R3, R4, RZ ;  /* 0x0000000403042227 */ /* 0x002fca00078e00ff */
[----:B0-----:R-:W-:Y:S01]  /*1e4b0*/  @P2 SHF.R.U32.HI R3, RZ, R0, R4 ;  /* 0x00000000ff032219 */ /* 0x001fe20000011604 */
[----:B------:R-:W-:-:S04]  /*1e4c0*/  IMAD R0, R8, -0x50, RZ ;  /* 0xffffffb008007824 */ /* 0x000fc800078e02ff */
[----:B------:R-:W0:Y:S01]  /*1e4d0*/  SHFL.IDX PT, R4, R3, RZ, 0x1c1f ;  /* 0x001c1fff03047589 */ /* 0x000e2200000e0000 */
[----:B------:R-:W-:-:S04]  /*1e4e0*/  IADD3 R0, -R234, 0x1, R0 ;  /* 0x00000001ea007810 */ /* 0x000fc80007ffe100 */
[----:B------:R-:W-:-:S05]  /*1e4f0*/  IADD3 R0, -R232, R0, R233 ;  /* 0x00000000e8007210 */ /* 0x000fca0007ffe1e9 */
[----:B0-----:R-:W-:-:S05]  /*1e500*/  IMAD.IADD R4, R0, 0x1, R4 ;  /* 0x0000000100047824 */ /* 0x001fca00078e0204 */
[C---:B------:R-:W-:Y:S02]  /*1e510*/  ISETP.GT.AND P3, PT, R4.reuse, RZ, PT ;  /* 0x000000ff0400720c */ /* 0x040fe40003f64270 */
[----:B------:R-:W-:Y:S02]  /*1e520*/  ISETP.GT.AND P4, PT, R4, 0x1, PT ;  /* 0x000000010400780c */ /* 0x000fe40003f84270 */
[----:B------:R-:W-:Y:S02]  /*1e530*/  FSEL R184, R184, -INF , P3 ;  /* 0xff800000b8b87808 */ /* 0x000fe40001800000 */
        /* <DEDUP_REMOVED lines=53> */
[----:B------:R0:W1:Y:S01]  /*1e890*/  SHFL.IDX PT, R4, R3, 0x1, 0x1c1f ;  /* 0x003c1f0003047f89 */ /* 0x00006200000e0000 */
[----:B------:R-:W-:Y:S02]  /*1e8a0*/  FMNMX.FTZ R5, R153, R5, !PT ;  /* 0x0000000599057209 */ /* 0x000fe40007810000 */
[----:B------:R-:W-:Y:S02]  /*1e8b0*/  FSEL R157, R157, -INF , P5 ;  /* 0xff8000009d9d7808 */ /* 0x000fe40002800000 */
[----:B------:R-:W-:Y:S01]  /*1e8c0*/  FMNMX.FTZ R5, R156, R5, !PT ;  /* 0x000000059c057209 */ /* 0x000fe20007810000 */
[----:B0-----:R-:W-:-:S03]  /*1e8d0*/  IMAD.MOV.U32 R3, RZ, RZ, 0x40000040 ;  /* 0x40000040ff037424 */ /* 0x001fc600078e00ff */
[----:B------:R-:W-:-:S05]  /*1e8e0*/  FMNMX.FTZ R5, R157, R5, !PT ;  /* 0x000000059d057209 */ /* 0x000fca0007810000 */
[----:B------:R-:W0:Y:S01]  /*1e8f0*/  SHFL.BFLY PT, R10, R5, 0x2, 0x1f ;  /* 0x0c401f00050a7f89 */ /* 0x000e2200000e0000 */
[----:B-1----:R-:W-:-:S05]  /*1e900*/  IMAD.IADD R0, R0, 0x1, R4 ;  /* 0x0000000100007824 */ /* 0x002fca00078e0204 */
[C---:B------:R-:W-:Y:S02]  /*1e910*/  ISETP.GT.AND P3, PT, R0.reuse, RZ, PT ;  /* 0x000000ff0000720c */ /* 0x040fe40003f64270 */
[C---:B------:R-:W-:Y:S02]  /*1e920*/  ISETP.GT.AND P4, PT, R0.reuse, 0x1, PT ;  /* 0x000000010000780c */ /* 0x040fe40003f84270 */
[C---:B------:R-:W-:Y:S02]  /*1e930*/  ISETP.GT.AND P5, PT, R0.reuse, 0x8, PT ;  /* 0x000000080000780c */ /* 0x040fe40003fa4270 */
[----:B------:R-:W-:Y:S02]  /*1e940*/  ISETP.GT.AND P6, PT, R0, 0x9, PT ;  /* 0x000000090000780c */ /* 0x000fe40003fc4270 */
[----:B------:R-:W-:Y:S02]  /*1e950*/  FSEL R186, R186, -INF , P3 ;  /* 0xff800000baba7808 */ /* 0x000fe40001800000 */
[----:B0-----:R-:W-:-:S02]  /*1e960*/  FMNMX.FTZ R5, R5, R10, !PT ;  /* 0x0000000a05057209 */ /* 0x001fc40007810000 */
[----:B------:R-:W-:Y:S02]  /*1e970*/  FSEL R187, R187, -INF , P4 ;  /* 0xff800000bbbb7808 */ /* 0x000fe40002000000 */
[----:B------:R-:W-:Y:S02]  /*1e980*/  FSEL R190, R190, -INF , P5 ;  /* 0xff800000bebe7808 */ /* 0x000fe40002800000 */
[----:B------:R-:W-:Y:S02]  /*1e990*/  FSEL R191, R191, -INF , P6 ;  /* 0xff800000bfbf7808 */ /* 0x000fe40003000000 */
[C---:B------:R-:W-:Y:S02]  /*1e9a0*/  ISETP.GT.AND P3, PT, R0.reuse, 0x10, PT ;  /* 0x000000100000780c */ /* 0x040fe40003f64270 */
[C---:B------:R-:W-:Y:S02]  /*1e9b0*/  ISETP.GT.AND P4, PT, R0.reuse, 0x11, PT ;  /* 0x000000110000780c */ /* 0x040fe40003f84270 */
[----:B------:R-:W-:-:S02]  /*1e9c0*/  ISETP.GT.AND P5, PT, R0, 0x18, PT ;  /* 0x000000180000780c */ /* 0x000fc40003fa4270 */
[----:B------:R-:W-:Y:S02]  /*1e9d0*/  ISETP.GT.AND P6, PT, R0, 0x19, PT ;  /* 0x000000190000780c */ /* 0x000fe40003fc4270 */
[----:B------:R-:W-:Y:S02]  /*1e9e0*/  FSEL R178, R178, -INF , P3 ;  /* 0xff800000b2b27808 */ /* 0x000fe40001800000 */
[----:B------:R-:W-:Y:S02]  /*1e9f0*/  FSEL R179, R179, -INF , P4 ;  /* 0xff800000b3b37808 */ /* 0x000fe40002000000 */
[----:B------:R-:W-:Y:S02]  /*1ea00*/  FSEL R182, R182, -INF , P5 ;  /* 0xff800000b6b67808 */ /* 0x000fe40002800000 */
[----:B------:R-:W-:Y:S02]  /*1ea10*/  FSEL R183, R183, -INF , P6 ;  /* 0xff800000b7b77808 */ /* 0x000fe40003000000 */
[----:B------:R-:W-:-:S02]  /*1ea20*/  ISETP.GT.AND P3, PT, R0, 0x20, PT ;  /* 0x000000200000780c */ /* 0x000fc40003f64270 */
[C---:B------:R-:W-:Y:S02]  /*1ea30*/  ISETP.GT.AND P4, PT, R0.reuse, 0x21, PT ;  /* 0x000000210000780c */ /* 0x040fe40003f84270 */
[C---:B------:R-:W-:Y:S02]  /*1ea40*/  ISETP.GT.AND P5, PT, R0.reuse, 0x28, PT ;  /* 0x000000280000780c */ /* 0x040fe40003fa4270 */
[----:B------:R-:W-:Y:S02]  /*1ea50*/  ISETP.GT.AND P6, PT, R0, 0x29, PT ;  /* 0x000000290000780c */ /* 0x000fe40003fc4270 */
[----:B------:R-:W-:Y:S02]  /*1ea60*/  FSEL R170, R170, -INF , P3 ;  /* 0xff800000aaaa7808 */ /* 0x000fe40001800000 */
[----:B------:R-:W-:Y:S02]  /*1ea70*/  FSEL R171, R171, -INF , P4 ;  /* 0xff800000abab7808 */ /* 0x000fe40002000000 */
[----:B------:R-:W-:-:S02]  /*1ea80*/  FSEL R174, R174, -INF , P5 ;  /* 0xff800000aeae7808 */ /* 0x000fc40002800000 */
[----:B------:R-:W-:Y:S02]  /*1ea90*/  FSEL R175, R175, -INF , P6 ;  /* 0xff800000afaf7808 */ /* 0x000fe40003000000 */
[C---:B------:R-:W-:Y:S02]  /*1eaa0*/  ISETP.GT.AND P3, PT, R0.reuse, 0x30, PT ;  /* 0x000000300000780c */ /* 0x040fe40003f64270 */
[C---:B------:R-:W-:Y:S02]  /*1eab0*/  ISETP.GT.AND P4, PT, R0.reuse, 0x31, PT ;  /* 0x000000310000780c */ /* 0x040fe40003f84270 */
[C---:B------:R-:W-:Y:S02]  /*1eac0*/  ISETP.GT.AND P5, PT, R0.reuse, 0x38, PT ;  /* 0x000000380000780c */ /* 0x040fe40003fa4270 */
[----:B------:R-:W-:Y:S02]  /*1ead0*/  ISETP.GT.AND P6, PT, R0, 0x39, PT ;  /* 0x000000390000780c */ /* 0x000fe40003fc4270 */
[----:B------:R-:W-:-:S02]  /*1eae0*/  FSEL R162, R162, -INF , P3 ;  /* 0xff800000a2a27808 */ /* 0x000fc40001800000 */
[----:B------:R-:W-:Y:S02]  /*1eaf0*/  FSEL R163, R163, -INF , P4 ;  /* 0xff800000a3a37808 */ /* 0x000fe40002000000 */
[----:B------:R-:W-:Y:S01]  /*1eb00*/  FSEL R166, R166, -INF , P5 ;  /* 0xff800000a6a67808 */ /* 0x000fe20002800000 */
[----:B------:R-:W-:Y:S02]  /*1eb10*/  WARPGROUP.DEPBAR.LE gsb0, 0x0 ;  /* 0x00008000000079c5 */ /* 0x000fe40000010000 */
[----:B------:R-:W-:Y:S01]  /*1eb20*/  WARPGROUP.ARRIVE ;  /* 0x00000000000079c5 */ /* 0x000fe20000000000 */
[----:B------:R-:W-:Y:S02]  /*1eb30*/  FSEL R167, R167, -INF , P6 ;  /* 0xff800000a7a77808 */ /* 0x000fe40003000000 */
[C---:B------:R-:W-:Y:S02]  /*1eb40*/  ISETP.GT.AND P6, PT, R0.reuse, 0x40, PT ;  /* 0x000000400000780c */ /* 0x040fe40003fc4270 */
[----:B------:R-:W-:Y:S01]  /*1eb50*/  ISETP.GT.AND P3, PT, R0, 0x41, PT ;  /* 0x000000410000780c */ /* 0x000fe20003f64270 */
[----:B------:R-:W-:Y:S01]  /*1eb60*/  HGMMA.64x256x16.F32.BF16 R24, R196, gdesc[UR4].tnspB, R24, gsb0 ;  /* 0x43e00004c4187df0 */ /* 0x000fe20008001818 */
[----:B------:R-:W-:-:S02]  /*1eb70*/  R2UR UR6, R2 ;  /* 0x00000000020672ca */ /* 0x000fc400000e0000 */
[----:B------:R-:W-:Y:S01]  /*1eb80*/  R2UR UR7, R3 ;  /* 0x00000000030772ca */ /* 0x000fe200000e0000 */
[----:B------:R-:W0:Y:S01]  /*1eb90*/  SHFL.BFLY PT, R2, R5, 0x1, 0x1f ;  /* 0x0c201f0005027f89 */ /* 0x000e2200000e0000 */
[C---:B------:R-:W-:Y:S01]  /*1eba0*/  ISETP.GT.AND P4, PT, R0.reuse, 0x48, PT ;  /* 0x000000480000780c */ /* 0x040fe20003f84270 */
[----:B------:R-:W-:Y:S01]  /*1ebb0*/  IMAD.U32 R3, RZ, RZ, UR39 ;  /* 0x00000027ff037e24 */ /* 0x000fe2000f8e00ff */
[----:B------:R-:W-:Y:S02]  /*1ebc0*/  ISETP.GT.AND P5, PT, R0, 0x49, PT ;  /* 0x000000490000780c */ /* 0x000fe40003fa4270 */
[----:B------:R-:W-:Y:S02]  /*1ebd0*/  FMNMX.FTZ R0, R186, R6, !PT ;  /* 0x00000006ba007209 */ /* 0x000fe40007810000 */
[----:B------:R-:W-:Y:S02]  /*1ebe0*/  FSEL R154, R154, -INF , P6 ;  /* 0xff8000009a9a7808 */ /* 0x000fe40003000000 */
[----:B0-----:R-:W-:-:S02]  /*1ebf0*/  FMNMX.FTZ R5, R5, R2, !PT ;  /* 0x0000000205057209 */ /* 0x001fc40007810000 */
[----:B------:R-:W-:Y:S02]  /*1ec00*/  FMNMX.FTZ R2, R187, R0, !PT ;  /* 0x00000000bb027209 */ /* 0x000fe40007810000 */
[C---:B------:R-:W-:Y:S01]  /*1ec10*/  FSETP.NEU.FTZ.AND P6, PT, R5.reuse, -INF , PT ;  /* 0xff8000000500780b */ /* 0x040fe20003fdd000 */
[----:B------:R-:W-:Y:S01]  /*1ec20*/  FMUL.FTZ R0, R5, R3 ;  /* 0x0000000305007220 */ /* 0x000fe20000410000 */
[----:B------:R-:W-:-:S04]  /*1ec30*/  FMNMX.FTZ R2, R190, R2, !PT ;  /* 0x00000002be027209 */ /* 0x000fc80007810000 */
[----:B------:R-:W-:Y:S02]  /*1ec40*/  FMNMX.FTZ R2, R191, R2, !PT ;  /* 0x00000002bf027209 */ /* 0x000fe40007810000 */
[----:B------:R-:W-:Y:S02]  /*1ec50*/  FSEL R0, R0, RZ, P6 ;  /* 0x000000ff00007208 */ /* 0x000fe40003000000 */
[----:B------:R-:W-:-:S03]  /*1ec60*/  FMNMX.FTZ R2, R178, R2, !PT ;  /* 0x00000002b2027209 */ /* 0x000fc60007810000 */
[-CC-:B------:R-:W-:Y:S01]  /*1ec70*/  FFMA.FTZ R10, R177, R3.reuse, -R0.reuse ;  /* 0x00000003b10a7223 */ /* 0x180fe20000010800 */
[----:B------:R-:W-:Y:S01]  /*1ec80*/  FMNMX.FTZ R2, R179, R2, !PT ;  /* 0x00000002b3027209 */ /* 0x000fe20007810000 */
[-CC-:B------:R-:W-:Y:S01]  /*1ec90*/  FFMA.FTZ R206, R180, R3.reuse, -R0.reuse ;  /* 0x00000003b4ce7223 */ /* 0x180fe20000010800 */
[----:B------:R-:W-:Y:S01]  /*1eca0*/  FSEL R177, R155, -INF , P3 ;  /* 0xff8000009bb17808 */ /* 0x000fe20001800000 */
        /* <DEDUP_REMOVED lines=11> */
[-CC-:B------:R-:W-:Y:S01]  /*1ed60*/  FFMA.FTZ R200, R168, R3.reuse, -R0.reuse ;  /* 0x00000003a8c87223 */ /* 0x180fe20000010800 */
[-CC-:B------:R-:W-:Y:S01]  /*1ed70*/  FFMA.FTZ R159, R169, R3.reuse, -R0.reuse ;  /* 0x00000003a99f7223 */ /* 0x180fe20000010800 */
[----:B------:R-:W-:Y:S01]  /*1ed80*/  FMNMX.FTZ R2, R171, R2, !PT ;  /* 0x00000002ab027209 */ /* 0x000fe20007810000 */
[-CC-:B------:R-:W-:Y:S01]  /*1ed90*/  FFMA.FTZ R202, R172, R3.reuse, -R0.reuse ;  /* 0x00000003acca7223 */ /* 0x180fe20000010800 */
[-CC-:B------:R-:W-:Y:S01]  /*1eda0*/  FFMA.FTZ R21, R173, R3.reuse, -R0.reuse ;  /* 0x00000003ad157223 */ /* 0x180fe20000010800 */
[-CC-:B------:R-:W-:Y:S01]  /*1edb0*/  FFMA.FTZ R155, R161, R3.reuse, -R0.reuse ;  /* 0x00000003a19b7223 */ /* 0x180fe20000010800 */
[----:B------:R-:W-:Y:S01]  /*1edc0*/  FMNMX.FTZ R2, R174, R2, !PT ;  /* 0x00000002ae027209 */ /* 0x000fe20007810000 */
[----:B------:R-:W-:Y:S01]  /*1edd0*/  FFMA.FTZ R158, R165, R3, -R0 ;  /* 0x00000003a59e7223 */ /* 0x000fe20000010800 */
[----:B------:R-:W-:Y:S02]  /*1ede0*/  MUFU.EX2 R208, R208 ;  /* 0x000000d000d07308 */ /* 0x000fe40000000800 */
[----:B------:R-:W-:-:S04]  /*1edf0*/  FMNMX.FTZ R2, R175, R2, !PT ;  /* 0x00000002af027209 */ /* 0x000fc80007810000 */
[----:B------:R-:W-:Y:S02]  /*1ee00*/  FMNMX.FTZ R2, R162, R2, !PT ;  /* 0x00000002a2027209 */ /* 0x000fe40007810000 */
        /* <DEDUP_REMOVED lines=10> */
[----:B------:R-:W-:-:S05]  /*1eeb0*/  FMNMX.FTZ R2, R184, R2, !PT ;  /* 0x00000002b8027209 */ /* 0x000fca0007810000 */
[----:B------:R-:W0:Y:S01]  /*1eec0*/  SHFL.BFLY PT, R4, R2, 0x2, 0x1f ;  /* 0x0c401f0002047f89 */ /* 0x000e2200000e0000 */
        /* <DEDUP_REMOVED lines=10> */
[----:B------:R-:W-:-:S03]  /*1ef70*/  FSETP.NEU.FTZ.AND P3, PT, R4, -INF , PT ;  /* 0xff8000000400780b */ /* 0x000fc60003f7d000 */
[----:B------:R-:W-:Y:S01]  /*1ef80*/  MUFU.EX2 R155, R155 ;  /* 0x0000009b009b7308 */ /* 0x000fe20000000800 */
[----:B------:R-:W-:-:S05]  /*1ef90*/  FSEL R2, R4, RZ, P3 ;  /* 0x000000ff04027208 */ /* 0x000fca0001800000 */
[----:B------:R-:W-:Y:S02]  /*1efa0*/  FADD.FTZ R2, -R2, R6 ;  /* 0x0000000602027221 */ /* 0x000fe40000010100 */
[----:B------:R-:W-:Y:S02]  /*1efb0*/  MUFU.EX2 R158, R158 ;  /* 0x0000009e009e7308 */ /* 0x000fe40000000800 */
[----:B------:R-:W-:-:S06]  /*1efc0*/  FMUL.FTZ R2, R2, R3 ;  /* 0x0000000302027220 */ /* 0x000fcc0000410000 */
[----:B------:R-:W-:Y:S01]  /*1efd0*/  MUFU.EX2 R2, R2 ;  /* 0x0000000200027308 */ /* 0x000fe20000000800 */
[----:B------:R-:W-:Y:S02]  /*1efe0*/  WARPGROUP.DEPBAR.LE gsb0, 0x0 ;  /* 0x00008000000079c5 */ /* 0x000fe40000010000 */
[----:B------:R-:W-:Y:S01]  /*1eff0*/  WARPGROUP.ARRIVE ;  /* 0x00000000000079c5 */ /* 0x000fe20000000000 */
[-CC-:B------:R-:W-:Y:S01]  /*1f000*/  FFMA.FTZ R196, R160, R3.reuse, -R0.reuse ;  /* 0x00000003a0c47223 */ /* 0x180fe20000010800 */
[----:B------:R-:W-:-:S04]  /*1f010*/  FFMA.FTZ R198, R164, R3, -R0 ;  /* 0x00000003a4c67223 */ /* 0x000fc80000010800 */
[----:B------:R-:W-:Y:S01]  /*1f020*/  HGMMA.64x256x16.F32.BF16 R24, R192, gdesc[UR4].tnspB, R24, gsb0 ;  /* 0x43e00004c0187df0 */ /* 0x000fe20008001818 */
[----:B------:R-:W-:Y:S08]  /*1f030*/  MUFU.EX2 R196, R196 ;  /* 0x000000c400c47308 */ /* 0x000ff00000000800 */
[----:B------:R-:W-:Y:S01]  /*1f040*/  MUFU.EX2 R198, R198 ;  /* 0x000000c600c67308 */ /* 0x000fe20000000800 */
[----:B------:R-:W-:-:S02]  /*1f050*/  WARPGROUP.DEPBAR.LE gsb0, 0x0 ;  /* 0x00008000000079c5 */ /* 0x000fc40000010000 */
[-CC-:B------:R-:W-:Y:S01]  /*1f060*/  FFMA.FTZ R192, R152, R3.reuse, -R0.reuse ;  /* 0x0000000398c07223 */ /* 0x180fe20000010800 */
[-CC-:B------:R-:W-:Y:S01]  /*1f070*/  FFMA.FTZ R152, R153, R3.reuse, -R0.reuse ;  /* 0x0000000399987223 */ /* 0x180fe20000010800 */
[-CC-:B------:R-:W-:Y:S01]  /*1f080*/  FFMA.FTZ R194, R156, R3.reuse, -R0.reuse ;  /* 0x000000039cc27223 */ /* 0x180fe20000010800 */
[-C--:B------:R-:W-:Y:S01]  /*1f090*/  FFMA.FTZ R153, R157, R3.reuse, -R0 ;  /* 0x000000039d997223 */ /* 0x080fe20000010800 */
[----:B------:R-:W-:Y:S02]  /*1f0a0*/  @!P1 VIADD R0, R11, 0x38840 ;  /* 0x000388400b009836 */ /* 0x000fe40000000000 */
[----:B------:R-:W-:Y:S01]  /*1f0b0*/  FMUL.FTZ R157, R4, R3 ;  /* 0x00000003049d7220 */ /* 0x000fe20000410000 */
[----:B------:R-:W-:Y:S02]  /*1f0c0*/  MUFU.EX2 R192, R192 ;  /* 0x000000c000c07308 */ /* 0x000fe40000000800 */
[----:B------:R-:W-:Y:S02]  /*1f0d0*/  @!P1 PRMT R0, RZ, 0x654, R0 ;  /* 0x00000654ff009816 */ /* 0x000fe40000000000 */
[----:B------:R-:W-:-:S02]  /*1f0e0*/  FSEL R157, R157, RZ, P3 ;  /* 0x000000ff9d9d7208 */ /* 0x000fc40001800000 */
[----:B------:R0:W-:Y:S02]  /*1f0f0*/  @!P1 SYNCS.ARRIVE.TRANS64.RED.A1T0 RZ, [R0+URZ], RZ ;  /* 0x000000ff00ff99a7 */ /* 0x0001e4000810043f */
[----:B------:R-:W-:Y:S01]  /*1f100*/  MUFU.EX2 R152, R152 ;  /* 0x0000009800987308 */ /* 0x000fe20000000800 */
[----:B------:R-:W-:Y:S01]  /*1f110*/  ISETP.GT.AND P3, PT, R8, R224, PT ;  /* 0x000000e00800720c */ /* 0x000fe20003f64270 */
[-CC-:B------:R-:W-:Y:S01]  /*1f120*/  FFMA.FTZ R209, R186, R3.reuse, -R157.reuse ;  /* 0x00000003bad17223 */ /* 0x180fe2000001089d */
[-CC-:B------:R-:W-:Y:S01]  /*1f130*/  FFMA.FTZ R156, R187, R3.reuse, -R157.reuse ;  /* 0x00000003bb9c7223 */ /* 0x180fe2000001089d */
[-CC-:B------:R-:W-:Y:S01]  /*1f140*/  FFMA.FTZ R211, R190, R3.reuse, -R157.reuse ;  /* 0x00000003bed37223 */ /* 0x180fe2000001089d */
[-CC-:B------:R-:W-:Y:S01]  /*1f150*/  FFMA.FTZ R161, R191, R3.reuse, -R157.reuse ;  /* 0x00000003bfa17223 */ /* 0x180fe2000001089d */
[-CC-:B------:R-:W-:Y:S01]  /*1f160*/  FFMA.FTZ R205, R178, R3.reuse, -R157.reuse ;  /* 0x00000003b2cd7223 */ /* 0x180fe2000001089d */
[----:B0-----:R-:W-:Y:S01]  /*1f170*/  FSEL R0, R5, RZ, P6 ;  /* 0x000000ff05007208 */ /* 0x001fe20003000000 */
[----:B------:R-:W0:Y:S01]  /*1f180*/  MUFU.EX2 R209, R209 ;  /* 0x000000d100d17308 */ /* 0x000e220000000800 */
[-CC-:B------:R-:W-:Y:S01]  /*1f190*/  FFMA.FTZ R160, R179, R3.reuse, -R157.reuse ;  /* 0x00000003b3a07223 */ /* 0x180fe2000001089d */
[-CC-:B------:R-:W-:Y:S01]  /*1f1a0*/  FFMA.FTZ R207, R182, R3.reuse, -R157.reuse ;  /* 0x00000003b6cf7223 */ /* 0x180fe2000001089d */
[-C--:B------:R-:W-:Y:S01]  /*1f1b0*/  FFMA.FTZ R183, R183, R3.reuse, -R157 ;  /* 0x00000003b7b77223 */ /* 0x080fe2000001089d */
[----:B------:R-:W-:Y:S01]  /*1f1c0*/  FADD.FTZ R0, -R0, R7 ;  /* 0x0000000700007221 */ /* 0x000fe20000010100 */
[-CC-:B------:R-:W-:Y:S01]  /*1f1d0*/  FFMA.FTZ R201, R170, R3.reuse, -R157.reuse ;  /* 0x00000003aac97223 */ /* 0x180fe2000001089d */
[-CC-:B------:R-:W-:Y:S01]  /*1f1e0*/  FFMA.FTZ R197, R162, R3.reuse, -R157.reuse ;  /* 0x00000003a2c57223 */ /* 0x180fe2000001089d */
[-CC-:B------:R-:W-:Y:S01]  /*1f1f0*/  FFMA.FTZ R171, R171, R3.reuse, -R157.reuse ;  /* 0x00000003abab7223 */ /* 0x180fe2000001089d */
[-C--:B------:R-:W-:Y:S01]  /*1f200*/  FMUL.FTZ R0, R0, R3.reuse ;  /* 0x0000000300007220 */ /* 0x080fe20000410000 */
[----:B------:R-:W1:Y:S01]  /*1f210*/  MUFU.EX2 R156, R156 ;  /* 0x0000009c009c7308 */ /* 0x000e620000000800 */
[-CC-:B------:R-:W-:Y:S01]  /*1f220*/  FFMA.FTZ R203, R174, R3.reuse, -R157.reuse ;  /* 0x00000003aecb7223 */ /* 0x180fe2000001089d */
[-CC-:B------:R-:W-:Y:S01]  /*1f230*/  FFMA.FTZ R6, R175, R3.reuse, -R157.reuse ;  /* 0x00000003af067223 */ /* 0x180fe2000001089d */
[----:B------:R2:W-:Y:S01]  /*1f240*/  @!P1 SYNCS.ARRIVE.TRANS64.RED.A1T0 RZ, [R9+URZ], RZ ;  /* 0x000000ff09ff99a7 */ /* 0x0005e2000810043f */
[-CC-:B------:R-:W-:Y:S01]  /*1f250*/  FFMA.FTZ R199, R166, R3.reuse, -R157.reuse ;  /* 0x00000003a6c77223 */ /* 0x180fe2000001089d */
[-CC-:B------:R-:W-:Y:S01]  /*1f260*/  FFMA.FTZ R167, R167, R3.reuse, -R157.reuse ;  /* 0x00000003a7a77223 */ /* 0x180fe2000001089d */
[-CC-:B------:R-:W-:Y:S01]  /*1f270*/  FFMA.FTZ R154, R154, R3.reuse, -R157.reuse ;  /* 0x000000039a9a7223 */ /* 0x180fe2000001089d */
[-C--:B------:R-:W-:Y:S01]  /*1f280*/  FFMA.FTZ R177, R177, R3.reuse, -R157 ;  /* 0x00000003b1b17223 */ /* 0x080fe2000001089d */
[----:B------:R-:W3:Y:S01]  /*1f290*/  MUFU.EX2 R0, R0 ;  /* 0x0000000000007308 */ /* 0x000ee20000000800 */
[----:B0-----:R-:W-:Y:S01]  /*1f2a0*/  FFMA.FTZ R12, R2, R12, R209 ;  /* 0x0000000c020c7223 */ /* 0x001fe200000100d1 */
[-CC-:B------:R-:W-:Y:S01]  /*1f2b0*/  FFMA.FTZ R180, R180, R3.reuse, -R157.reuse ;  /* 0x00000003b4b47223 */ /* 0x180fe2000001089d */
[-CC-:B--2---:R-:W-:Y:S01]  /*1f2c0*/  FFMA.FTZ R9, R163, R3.reuse, -R157.reuse ;  /* 0x00000003a3097223 */ /* 0x184fe2000001089d */
[----:B------:R-:W-:Y:S01]  /*1f2d0*/  FFMA.FTZ R157, R184, R3, -R157 ;  /* 0x00000003b89d7223 */ /* 0x000fe2000001089d */
[----:B------:R-:W-:-:S03]  /*1f2e0*/  VIADD R8, R8, 0xffffffff ;  /* 0xffffffff08087836 */ /* 0x000fc60000000000 */
[----:B------:R-:W0:Y:S01]  /*1f2f0*/  MUFU.EX2 R211, R211 ;  /* 0x000000d300d37308 */ /* 0x000e220000000800 */
[C---:B-1----:R-:W-:Y:S01]  /*1f300*/  FADD.FTZ R12, R156.reuse, R12 ;  /* 0x0000000c9c0c7221 */ /* 0x042fe20000010000 */
[----:B------:R-:W-:-:S06]  /*1f310*/  F2FP.BF16.F32.PACK_AB R209, R156, R209 ;  /* 0x000000d19cd1723e */ /* 0x000fcc00000010ff */
[----:B------:R-:W1:Y:S01]  /*1f320*/  MUFU.EX2 R161, R161 ;  /* 0x000000a100a17308 */ /* 0x000e620000000800 */
[----:B---3--:R-:W-:Y:S01]  /*1f330*/  FFMA.FTZ R13, R0, R13, R208 ;  /* 0x0000000d000d7223 */ /* 0x008fe200000100d0 */
[----:B------:R-:W-:-:S03]  /*1f340*/  F2FP.BF16.F32.PACK_AB R208, R14, R208 ;  /* 0x000000d00ed0723e */ /* 0x000fc600000010ff */
[----:B------:R-:W-:-:S03]  /*1f350*/  FADD.FTZ R13, R14, R13 ;  /* 0x0000000d0e0d7221 */ /* 0x000fc60000010000 */
[----:B------:R-:W2:Y:S01]  /*1f360*/  MUFU.EX2 R205, R205 ;  /* 0x000000cd00cd7308 */ /* 0x000ea20000000800 */
[----:B------:R-:W-:Y:S01]  /*1f370*/  FADD.FTZ R13, R210, R13 ;  /* 0x0000000dd20d7221 */ /* 0x000fe20000010000 */
[----:B0-----:R-:W-:Y:S01]  /*1f380*/  FADD.FTZ R12, R211, R12 ;  /* 0x0000000cd30c7221 */ /* 0x001fe20000010000 */
[C---:B------:R-:W-:Y:S02]  /*1f390*/  F2FP.BF16.F32.PACK_AB R210, R15.reuse, R210 ;  /* 0x000000d20fd2723e */ /* 0x040fe400000010ff */
[----:B------:R-:W-:-:S03]  /*1f3a0*/  FADD.FTZ R13, R15, R13 ;  /* 0x0000000d0f0d7221 */ /* 0x000fc60000010000 */
[----:B------:R-:W0:Y:S01]  /*1f3b0*/  MUFU.EX2 R160, R160 ;  /* 0x000000a000a07308 */ /* 0x000e220000000800 */
[C---:B-1----:R-:W-:Y:S01]  /*1f3c0*/  FADD.FTZ R12, R161.reuse, R12 ;  /* 0x0000000ca10c7221 */ /* 0x042fe20000010000 */
[----:B------:R-:W-:Y:S01]  /*1f3d0*/  FADD.FTZ R162, R204, R13 ;  /* 0x0000000dcca27221 */ /* 0x000fe20000010000 */
[----:B------:R-:W-:Y:S02]  /*1f3e0*/  F2FP.BF16.F32.PACK_AB R204, R10, R204 ;  /* 0x000000cc0acc723e */ /* 0x000fe400000010ff */
[----:B------:R-:W-:-:S03]  /*1f3f0*/  F2FP.BF16.F32.PACK_AB R211, R161, R211 ;  /* 0x000000d3a1d3723e */ /* 0x000fc600000010ff */
[----:B------:R-:W1:Y:S01]  /*1f400*/  MUFU.EX2 R207, R207 ;  /* 0x000000cf00cf7308 */ /* 0x000e620000000800 */
[----:B--2---:R-:W-:Y:S01]  /*1f410*/  FADD.FTZ R13, R205, R12 ;  /* 0x0000000ccd0d7221 */ /* 0x004fe20000010000 */
[----:B------:R-:W-:Y:S01]  /*1f420*/  FADD.FTZ R12, R10, R162 ;  /* 0x000000a20a0c7221 */ /* 0x000fe20000010000 */
[----:B------:R-:W-:-:S03]  /*1f430*/  IMAD.MOV.U32 R10, RZ, RZ, R216 ;  /* 0x000000ffff0a7224 */ /* 0x000fc600078e00d8 */
[----:B------:R-:W-:Y:S01]  /*1f440*/  FADD.FTZ R12, R206, R12 ;  /* 0x0000000cce0c7221 */ /* 0x000fe20000010000 */
[----:B------:R-:W-:Y:S01]  /*1f450*/  F2FP.BF16.F32.PACK_AB R206, R176, R206 ;  /* 0x000000ceb0ce723e */ /* 0x000fe200000010ff */
[----:B------:R-:W2:Y:S01]  /*1f460*/  MUFU.EX2 R11, R183 ;  /* 0x000000b7000b7308 */ /* 0x000ea20000000800 */
[----:B0-----:R-:W-:Y:S01]  /*1f470*/  FADD.FTZ R13, R160, R13 ;  /* 0x0000000da00d7221 */ /* 0x001fe20000010000 */
[----:B------:R-:W-:Y:S01]  /*1f480*/  FADD.FTZ R14, R176, R12 ;  /* 0x0000000cb00e7221 */ /* 0x000fe20000010000 */
[----:B------:R-:W-:-:S03]  /*1f490*/  F2FP.BF16.F32.PACK_AB R205, R160, R205 ;  /* 0x000000cda0cd723e */ /* 0x000fc600000010ff */
[----:B------:R-:W-:Y:S01]  /*1f4a0*/  FADD.FTZ R14, R200, R14 ;  /* 0x0000000ec80e7221 */ /* 0x000fe20000010000 */
[----:B------:R-:W-:Y:S01]  /*1f4b0*/  F2FP.BF16.F32.PACK_AB R200, R159, R200 ;  /* 0x000000c89fc8723e */ /* 0x000fe200000010ff */
[----:B------:R-:W0:Y:S01]  /*1f4c0*/  MUFU.EX2 R201, R201 ;  /* 0x000000c900c97308 */ /* 0x000e220000000800 */
        /* <DEDUP_REMOVED lines=11> */
[----:B0-----:R-:W-:Y:S01]  /*1f580*/  FADD.FTZ R13, R201, R13 ;  /* 0x0000000dc90d7221 */ /* 0x001fe20000010000 */
[----:B------:R-:W-:-:S04]  /*1f590*/  FADD.FTZ R14, R155, R14 ;  /* 0x0000000e9b0e7221 */ /* 0x000fc80000010000 */
[----:B------:R-:W-:Y:S01]  /*1f5a0*/  FADD.FTZ R14, R198, R14 ;  /* 0x0000000ec60e7221 */ /* 0x000fe20000010000 */
[C---:B------:R-:W-:Y:S01]  /*1f5b0*/  F2FP.BF16.F32.PACK_AB R198, R158.reuse, R198 ;  /* 0x000000c69ec6723e */ /* 0x040fe200000010ff */
[----:B------:R-:W0:Y:S01]  /*1f5c0*/  MUFU.EX2 R6, R6 ;  /* 0x0000000600067308 */ /* 0x000e220000000800 */
[C---:B-1----:R-:W-:Y:S01]  /*1f5d0*/  FADD.FTZ R13, R7.reuse, R13 ;  /* 0x0000000d070d7221 */ /* 0x042fe20000010000 */
[----:B------:R-:W-:Y:S01]  /*1f5e0*/  FADD.FTZ R14, R158, R14 ;  /* 0x0000000e9e0e7221 */ /* 0x000fe20000010000 */
[----:B------:R-:W-:Y:S01]  /*1f5f0*/  F2FP.BF16.F32.PACK_AB R201, R7, R201 ;  /* 0x000000c907c9723e */ /* 0x000fe200000010ff */
[----:B------:R-:W-:Y:S02]  /*1f600*/  IMAD.MOV.U32 R7, RZ, RZ, R5 ;  /* 0x000000ffff077224 */ /* 0x000fe400078e0005 */
[----:B------:R-:W-:Y:S01]  /*1f610*/  FADD.FTZ R14, R192, R14 ;  /* 0x0000000ec00e7221 */ /* 0x000fe20000010000 */
[C---:B------:R-:W-:Y:S01]  /*1f620*/  F2FP.BF16.F32.PACK_AB R192, R152.reuse, R192 ;  /* 0x000000c098c0723e */ /* 0x040fe200000010ff */
[----:B------:R-:W1:Y:S01]  /*1f630*/  MUFU.EX2 R197, R197 ;  /* 0x000000c500c57308 */ /* 0x000e620000000800 */
[----:B--2---:R-:W-:Y:S01]  /*1f640*/  FADD.FTZ R13, R203, R13 ;  /* 0x0000000dcb0d7221 */ /* 0x004fe20000010000 */
[----:B------:R-:W-:-:S06]  /*1f650*/  FADD.FTZ R14, R152, R14 ;  /* 0x0000000e980e7221 */ /* 0x000fcc0000010000 */
        /* <DEDUP_REMOVED lines=8> */
[----:B------:R-:W-:Y:S01]  /*1f6e0*/  F2FP.BF16.F32.PACK_AB R197, R9, R197 ;  /* 0x000000c509c5723e */ /* 0x000fe200000010ff */
[----:B------:R-:W-:-:S05]  /*1f6f0*/  IMAD.MOV.U32 R9, RZ, RZ, R218 ;  /* 0x000000ffff097224 */ /* 0x000fca00078e00da */
        /* <DEDUP_REMOVED lines=18> */
[----:B------:R-:W-:Y:S06]  /*1f820*/  @P3 BRA `(.L_x_2844) ;  /* 0xffffffb000643947 */ /* 0x000fec000383ffff */
[----:B------:R-:W-:Y:S05]  /*1f830*/  BSYNC B1 ;  /* 0x0000000000017941 */ /* 0x000fea0003800000 */
.L_x_2833:
[----:B------:R-:W-:Y:S05]  /*1f840*/  BSYNC B0 ;  /* 0x0000000000007941 */ /* 0x000fea0003800000 */
.L_x_2832:
[----:B------:R-:W-:Y:S01]  /*1f850*/  ISETP.GE.AND P2, PT, R8, R229, PT ;  /* 0x000000e50800720c */ /* 0x000fe20003f46270 */
[----:B------:R-:W-:-:S12]  /*1f860*/  BSSY B0, `(.L_x_2845) ;  /* 0x000048b000007945 */ /* 0x000fd80003800000 */
[----:B------:R-:W-:Y:S05]  /*1f870*/  @!P2 BRA `(.L_x_2846) ;  /* 0x000000480024a947 */ /* 0x000fea0003800000 */
[----:B------:R-:W-:Y:S02]  /*1f880*/  IMAD.MOV.U32 R6, RZ, RZ, R4 ;  /* 0x000000ffff067224 */ /* 0x000fe400078e0004 */
[----:B------:R-:W-:Y:S02]  /*1f890*/  IMAD.MOV.U32 R7, RZ, RZ, R5 ;  /* 0x000000ffff077224 */ /* 0x000fe400078e0005 */
[----:B------:R-:W-:Y:S02]  /*1f8a0*/  IMAD.MOV.U32 R9, RZ, RZ, R218 ;  /* 0x000000ffff097224 */ /* 0x000fe400078e00da */
[----:B------:R-:W-:-:S07]  /*1f8b0*/  IMAD.MOV.U32 R10, RZ, RZ, R216 ;  /* 0x000000ffff0a7224 */ /* 0x000fce00078e00d8 */
.L_x_2857:
        /* <DEDUP_REMOVED lines=8> */
.L_x_2847:
[----:B------:R-:W-:Y:S01]  /*1f940*/  IMAD R4, R216, 0x8, R16 ;  /* 0x00000008d8047824 */ /* 0x000fe200078e0210 */
[----:B------:R-:W-:-:S04]  /*1f950*/  SHF.L.U32 R5, R218, 0x1f, RZ ;  /* 0x0000001fda057819 */ /* 0x000fc800000006ff */
[----:B------:R0:W1:Y:S01]  /*1f960*/  SYNCS.PHASECHK.TRANS64.TRYWAIT P2, [R4+URZ+0x38830], R5 ;  /* 0x03883005040075a7 */ /* 0x000062000804017f */
[----:B------:R-:W-:Y:S05]  /*1f970*/  @!P0 BRA `(.L_x_2848) ;  /* 0x0000000000048947 */ /* 0x000fea0003800000 */
[----:B------:R-:W-:Y:S01]  /*1f980*/  BPT.TRAP 0x1 ;  /* 0x000000040000795c */ /* 0x000fe20000300000 */
.L_x_2848:
[----:B------:R-:W-:Y:S01]  /*1f990*/  IMAD R3, R216, 0xa00, R20 ;  /* 0x00000a00d8037824 */ /* 0x000fe200078e0214 */
[----:B------:R-:W-:Y:S03]  /*1f9a0*/  BSSY B1, `(.L_x_2849) ;  /* 0x0000006000017945 */ /* 0x000fe60003800000 */
[C---:B------:R-:W-:Y:S02]  /*1f9b0*/  VIADD R15, R3.reuse, 0x80 ;  /* 0x00000080030f7836 */ /* 0x040fe40000000000 */
[----:B------:R-:W-:Y:S01]  /*1f9c0*/  VIADD R152, R3, 0x100 ;  /* 0x0000010003987836 */ /* 0x000fe20000000000 */
[----:B-1----:R-:W-:Y:S06]  /*1f9d0*/  @P2 BRA `(.L_x_2850) ;  /* 0x0000000000082947 */ /* 0x002fec0003800000 */
[----:B------:R-:W1:Y:S02]  /*1f9e0*/  SYNCS.PHASECHK.TRANS64.TRYWAIT P2, [R4+URZ+0x38830], R5 ;  /* 0x03883005040075a7 */ /* 0x000e64000804017f */
[----:B-1----:R-:W-:Y:S05]  /*1f9f0*/  @!P2 BRA `(.L_x_2851) ;  /* 0x00000154000ca947 */ /* 0x002fea0003800000 */
.L_x_2850:
[----:B------:R-:W-:Y:S05]  /*1fa00*/  BSYNC B1 ;  /* 0x0000000000017941 */ /* 0x000fea0003800000 */
.L_x_2849:
[----:B------:R-:W2:Y:S04]  /*1fa10*/  LDL.64 R154, [R1+0x48] ;  /* 0x00004800019a7983 */ /* 0x000ea80000100a00 */
[----:B------:R-:W3:Y:S01]  /*1fa20*/  LDL.64 R156, [R1+0x50] ;  /* 0x00005000019c7983 */ /* 0x000ee20000100a00 */
[----:B01----:R-:W-:Y:S02]  /*1fa30*/  IMAD.MOV.U32 R4, RZ, RZ, R3 ;  /* 0x000000ffff047224 */ /* 0x003fe400078e0003 */
[----:B------:R-:W-:Y:S01]  /*1fa40*/  IMAD.MOV.U32 R5, RZ, RZ, 0x40000040 ;  /* 0x40000040ff057424 */ /* 0x000fe200078e00ff */
[----:B------:R-:W4:Y:S02]  /*1fa50*/  LDL.64 R232, [R1+0x38] ;  /* 0x0000380001e87983 */ /* 0x000f240000100a00 */
[----:B------:R-:W-:-:S02]  /*1fa60*/  R2UR UR6, R4 ;  /* 0x00000000040672ca */ /* 0x000fc400000e0000 */
        /* <DEDUP_REMOVED lines=73> */
[----:B------:R-:W-:Y:S01]  /*1ff00*/  UMOV UR8, UR28 ;  /* 0x0000001c00087c82 */ /* 0x000fe20008000000 */
[----:B------:R-:W-:Y:S01]  /*1ff10*/  UMOV UR9, UR29 ;  /* 0x0000001d00097c82 */ /* 0x000fe20008000000 */
[----:B------:R-:W-:Y:S01]  /*1ff20*/  UMOV UR12, UR30 ;  /* 0x0000001e000c7c82 */ /* 0x000fe20008000000 */
[----:B------:R-:W-:Y:S01]  /*1ff30*/  UMOV UR13, UR31 ;  /* 0x0000001f000d7c82 */ /* 0x000fe20008000000 */
[----:B------:R-:W-:Y:S01]  /*1ff40*/  UMOV UR16, UR30 ;  /* 0x0000001e00107c82 */ /* 0x000fe20008000000 */
[----:B------:R-:W-:Y:S01]  /*1ff50*/  HGMMA.64x16x16.F32.BF16 R168, gdesc[UR20], R168, gsb0 ;  /* 0x0020000014a879f0 */ /* 0x000fe200080018a8 */
[----:B------:R-:W-:Y:S01]  /*1ff60*/  R2UR UR26, R4 ;  /* 0x00000000041a72ca */ /* 0x000fe200000e0000 */
[----:B------:R-:W-:Y:S01]  /*1ff70*/  UMOV UR17, UR31 ;  /* 0x0000001f00117c82 */ /* 0x000fe20008000000 */
[----:B------:R-:W-:Y:S01]  /*1ff80*/  R2UR UR27, R5 ;  /* 0x00000000051b72ca */ /* 0x000fe200000e0000 */
[----:B------:R-:W-:Y:S01]  /*1ff90*/  VIADD R4, R3, 0x202 ;  /* 0x0000020203047836 */ /* 0x000fe20000000000 */
[----:B------:R-:W-:Y:S01]  /*1ffa0*/  UMOV UR4, UR30 ;  /* 0x0000001e00047c82 */ /* 0x000fe20008000000 */
[----:B------:R-:W-:Y:S01]  /*1ffb0*/  UMOV UR5, UR31 ;  /* 0x0000001f00057c82 */ /* 0x000fe20008000000 */
[----:B------:R-:W2:Y:S01]  /*1ffc0*/  LDL.64 R14, [R1+0x28] ;  /* 0x00002800010e7983 */ /* 0x000ea20000100a00 */
[----:B------:R-:W-:-:S02]  /*1ffd0*/  WARPGROUP.DEPBAR.LE gsb0, 0x0 ;  /* 0x00008000000079c5 */ /* 0x000fc40000010000 */
[----:B------:R-:W-:-:S06]  /*1ffe0*/  WARPGROUP.ARRIVE ;  /* 0x00000000000079c5 */ /* 0x000fcc0000000000 */
        /* <DEDUP_REMOVED lines=46> */
[----:B----4-:R-:W-:Y:S02]  /*202d0*/  R2UR UR28, R232 ;  /* 0x00000000e81c72ca */ /* 0x010fe400000e0000 */
[----:B------:R-:W-:Y:S02]  /*202e0*/  R2UR UR29, R233 ;  /* 0x00000000e91d72ca */ /* 0x000fe400000e0000 */
[----:B------:R-:W3:Y:S01]  /*202f0*/  LDL.64 R232, [R1+0x30] ;  /* 0x0000300001e87983 */ /* 0x000ee20000100a00 */
        /* <DEDUP_REMOVED lines=732> */
.L_x_2852:
[----:B------:R-:W-:Y:S01]  /*230c0*/  SHF.L.U32 R0, R9, 0x1f, RZ ;  /* 0x0000001f09007819 */ /* 0x000fe200000006ff */
[----:B------:R-:W-:-:S04]  /*230d0*/  IMAD R9, R10, 0x8, R16 ;  /* 0x000000080a097824 */ /* 0x000fc800078e0210 */
[----:B------:R0:W1:Y:S01]  /*230e0*/  SYNCS.PHASECHK.TRANS64.TRYWAIT P2, [R9+URZ+0x38850], R0 ;  /* 0x03885000090075a7 */ /* 0x000062000804017f */
[----:B------:R-:W-:Y:S05]  /*230f0*/  @!P0 BRA `(.L_x_2853) ;  /* 0x0000000000048947 */ /* 0x000fea0003800000 */
[----:B------:R-:W-:Y:S01]  /*23100*/  BPT.TRAP 0x1 ;  /* 0x000000040000795c */ /* 0x000fe20000300000 */
.L_x_2853:
[----:B------:R-:W-:Y:S04]  /*23110*/  BSSY B1, `(.L_x_2854) ;  /* 0x0000004000017945 */ /* 0x000fe80003800000 */
[----:B-1----:R-:W-:Y:S05]  /*23120*/  @P2 BRA `(.L_x_2855) ;  /* 0x0000000000082947 */ /* 0x002fea0003800000 */
[----:B------:R-:W1:Y:S02]  /*23130*/  SYNCS.PHASECHK.TRANS64.TRYWAIT P2, [R9+URZ+0x38850], R0 ;  /* 0x03885000090075a7 */ /* 0x000e64000804017f */
[----:B-1----:R-:W-:Y:S05]  /*23140*/  @!P2 BRA `(.L_x_2856) ;  /* 0x0000011c004ca947 */ /* 0x002fea0003800000 */
.L_x_2855:
[----:B------:R-:W-:Y:S05]  /*23150*/  BSYNC B1 ;  /* 0x0000000000017941 */ /* 0x000fea0003800000 */
.L_x_2854:
[----:B01----:R-:W-:Y:S01]  /*23160*/  VIADD R0, R16, 0x400 ;  /* 0x0000040010007836 */ /* 0x003fe20000000000 */
[----:B------:R-:W-:Y:S01]  /*23170*/  WARPGROUP.ARRIVE ;  /* 0x00000000000079c5 */ /* 0x000fe20000000000 */
[----:B------:R-:W-:Y:S01]  /*23180*/  IMAD.MOV.U32 R3, RZ, RZ, 0x40000040 ;  /* 0x40000040ff037424 */ /* 0x000fe200078e00ff */
[----:B------:R-:W-:Y:S01]  /*23190*/  ISETP.GT.AND P2, PT, R8, R229, PT ;  /* 0x000000e50800720c */ /* 0x000fe20003f44270 */
[----:B------:R-:W-:Y:S01]  /*231a0*/  IMAD.MOV.U32 R5, RZ, RZ, 0x40000040 ;  /* 0x40000040ff057424 */ /* 0x000fe200078e00ff */
[----:B------:R-:W-:Y:S01]  /*231b0*/  SHF.R.U32.HI R0, RZ, 0x4, R0 ;  /* 0x00000004ff007819 */ /* 0x000fe20000011600 */
[----:B------:R-:W-:Y:S01]  /*231c0*/  @!P1 IMAD R11, R11, 0x8, R16 ;  /* 0x000000080b0b9824 */ /* 0x000fe200078e0210 */
[----:B------:R-:W-:Y:S01]  /*231d0*/  R2UR UR7, R3 ;  /* 0x00000000030772ca */ /* 0x000fe200000e0000 */
[----:B------:R-:W-:Y:S01]  /*231e0*/  IMAD.MOV.U32 R3, RZ, RZ, 0x40000040 ;  /* 0x40000040ff037424 */ /* 0x000fe200078e00ff */
[----:B------:R-:W-:Y:S01]  /*231f0*/  LOP3.LUT R0, R0, 0x3fff, RZ, 0xc0, !PT ;  /* 0x00003fff00007812 */ /* 0x000fe200078ec0ff */
[----:B------:R-:W-:-:S02]  /*23200*/  @!P1 VIADD R9, R9, 0x38860 ;  /* 0x0003886009099836 */ /* 0x000fc40000000000 */
[----:B------:R-:W-:Y:S01]  /*23210*/  VIADD R8, R8, 0xffffffff ;  /* 0xffffffff08087836 */ /* 0x000fe20000000000 */
        /* <DEDUP_REMOVED lines=71> */
[----:B------:R-:W-:Y:S01]  /*23690*/  FADD.FTZ R2, -R5, R7 ;  /* 0x0000000705027221 */ /* 0x000fe20000010100 */
[----:B------:R-:W-:Y:S01]  /*236a0*/  R2UR UR7, R3 ;  /* 0x00000000030772ca */ /* 0x000fe200000e0000 */
[----:B------:R-:W-:-:S04]  /*236b0*/  IMAD.U32 R3, RZ, RZ, UR38 ;  /* 0x00000026ff037e24 */ /* 0x000fc8000f8e00ff */
[----:B------:R-:W-:-:S04]  /*236c0*/  FMUL.FTZ R2, R2, R3 ;  /* 0x0000000302027220 */ /* 0x000fc80000410000 */
[----:B------:R0:W-:Y:S02]  /*236d0*/  MUFU.EX2 R0, R2 ;  /* 0x0000000200007308 */ /* 0x0001e40000000800 */
[----:B0-----:R-:W-:-:S04]  /*236e0*/  FMUL.FTZ R2, R5, R3 ;  /* 0x0000000305027220 */ /* 0x001fc80000410000 */
[-CC-:B------:R-:W-:Y:S01]  /*236f0*/  FFMA.FTZ R200, R168, R3.reuse, -R2.reuse ;  /* 0x00000003a8c87223 */ /* 0x180fe20000010802 */
[-CC-:B------:R-:W-:Y:S01]  /*23700*/  FFMA.FTZ R208, R184, R3.reuse, -R2.reuse ;  /* 0x00000003b8d07223 */ /* 0x180fe20000010802 */
[----:B------:R-:W0:Y:S01]  /*23710*/  SHFL.BFLY PT, R168, R4, 0x2, 0x1f ;  /* 0x0c401f0004a87f89 */ /* 0x000e2200000e0000 */
        /* <DEDUP_REMOVED lines=10> */
[----:B------:R-:W1:Y:S08]  /*237c0*/  MUFU.EX2 R208, R208 ;  /* 0x000000d000d07308 */ /* 0x000e700000000800 */
[----:B------:R-:W2:Y:S01]  /*237d0*/  MUFU.EX2 R7, R7 ;  /* 0x0000000700077308 */ /* 0x000ea20000000800 */
[----:B0-----:R-:W-:-:S07]  /*237e0*/  FMNMX.FTZ R4, R4, R168, !PT ;  /* 0x000000a804047209 */ /* 0x001fce0007810000 */
[----:B------:R-:W0:Y:S01]  /*237f0*/  MUFU.EX2 R210, R210 ;  /* 0x000000d200d27308 */ /* 0x000e220000000800 */
[----:B-1----:R-:W-:Y:S01]  /*23800*/  FFMA.FTZ R13, R0, R13, R208 ;  /* 0x0000000d000d7223 */ /* 0x002fe200000100d0 */
[----:B------:R-:W1:Y:S06]  /*23810*/  SHFL.BFLY PT, R168, R4, 0x1, 0x1f ;  /* 0x0c201f0004a87f89 */ /* 0x000e6c00000e0000 */
[----:B------:R-:W3:Y:S01]  /*23820*/  MUFU.EX2 R184, R184 ;  /* 0x000000b800b87308 */ /* 0x000ee20000000800 */
[C---:B--2---:R-:W-:Y:S01]  /*23830*/  FADD.FTZ R13, R7.reuse, R13 ;  /* 0x0000000d070d7221 */ /* 0x044fe20000010000 */
[----:B------:R-:W-:-:S06]  /*23840*/  F2FP.BF16.F32.PACK_AB R208, R7, R208 ;  /* 0x000000d007d0723e */ /* 0x000fcc00000010ff */
[----:B------:R-:W-:Y:S08]  /*23850*/  MUFU.EX2 R204, R204 ;  /* 0x000000cc00cc7308 */ /* 0x000ff00000000800 */
[----:B------:R-:W-:Y:S01]  /*23860*/  MUFU.EX2 R10, R10 ;  /* 0x0000000a000a7308 */ /* 0x000fe20000000800 */
[----:B-1----:R-:W-:-:S07]  /*23870*/  FMNMX.FTZ R4, R4, R168, !PT ;  /* 0x000000a804047209 */ /* 0x002fce0007810000 */
        /* <DEDUP_REMOVED lines=12> */
[----:B------:R-:W-:Y:S01]  /*23940*/  @!P1 VIADD R165, R11, 0x38840 ;  /* 0x000388400ba59836 */ /* 0x000fe20000000000 */
[----:B------:R-:W-:Y:S01]  /*23950*/  HGMMA.64x256x16.F32.BF16 R24, R192, gdesc[UR4].tnspB, R24, gsb0 ;  /* 0x43e00004c0187df0 */ /* 0x000fe20008001818 */
[----:B------:R-:W-:Y:S03]  /*23960*/  MUFU.EX2 R196, R196 ;  /* 0x000000c400c47308 */ /* 0x000fe60000000800 */
[----:B------:R-:W-:-:S05]  /*23970*/  @!P1 PRMT R165, RZ, 0x654, R165 ;  /* 0x00000654ffa59816 */ /* 0x000fca00000000a5 */
[----:B------:R-:W-:Y:S08]  /*23980*/  MUFU.EX2 R160, R160 ;  /* 0x000000a000a07308 */ /* 0x000ff00000000800 */
[----:B------:R-:W-:Y:S08]  /*23990*/  MUFU.EX2 R198, R198 ;  /* 0x000000c600c67308 */ /* 0x000ff00000000800 */
[----:B------:R-:W-:Y:S01]  /*239a0*/  MUFU.EX2 R161, R161 ;  /* 0x000000a100a17308 */ /* 0x000fe20000000800 */
[----:B------:R-:W-:-:S02]  /*239b0*/  WARPGROUP.DEPBAR.LE gsb0, 0x0 ;  /* 0x00008000000079c5 */ /* 0x000fc40000010000 */
[-CC-:B------:R-:W-:Y:S01]  /*239c0*/  FFMA.FTZ R192, R152, R3.reuse, -R2.reuse ;  /* 0x0000000398c07223 */ /* 0x180fe20000010802 */
[-CC-:B------:R-:W-:Y:S01]  /*239d0*/  FFMA.FTZ R152, R153, R3.reuse, -R2.reuse ;  /* 0x0000000399987223 */ /* 0x180fe20000010802 */
[-C--:B------:R-:W-:Y:S01]  /*239e0*/  FFMA.FTZ R194, R156, R3.reuse, -R2 ;  /* 0x000000039cc27223 */ /* 0x080fe20000010802 */
[C---:B------:R-:W-:Y:S01]  /*239f0*/  FADD.FTZ R153, -R4.reuse, R6 ;  /* 0x0000000604997221 */ /* 0x040fe20000010100 */
[-C--:B------:R-:W-:Y:S01]  /*23a00*/  FMUL.FTZ R156, R4, R3.reuse ;  /* 0x00000003049c7220 */ /* 0x080fe20000410000 */
[-C--:B------:R-:W-:Y:S01]  /*23a10*/  FFMA.FTZ R2, R157, R3.reuse, -R2 ;  /* 0x000000039d027223 */ /* 0x080fe20000010802 */
[----:B------:R1:W-:Y:S01]  /*23a20*/  @!P1 SYNCS.ARRIVE.TRANS64.RED.A1T0 RZ, [R165+URZ], RZ ;  /* 0x000000ffa5ff99a7 */ /* 0x0003e2000810043f */
[-C--:B------:R-:W-:Y:S01]  /*23a30*/  FMUL.FTZ R153, R153, R3.reuse ;  /* 0x0000000399997220 */ /* 0x080fe20000410000 */
        /* <DEDUP_REMOVED lines=17> */
[----:B------:R-:W4:Y:S01]  /*23b50*/  MUFU.EX2 R209, R209 ;  /* 0x000000d100d17308 */ /* 0x000f220000000800 */
[-CC-:B--2---:R-:W-:Y:S01]  /*23b60*/  FFMA.FTZ R153, R187, R3.reuse, -R156.reuse ;  /* 0x00000003bb997223 */ /* 0x184fe2000001089c */
[-CC-:B------:R-:W-:Y:S01]  /*23b70*/  FFMA.FTZ R162, R154, R3.reuse, -R156.reuse ;  /* 0x000000039aa27223 */ /* 0x180fe2000001089c */
[-CC-:B------:R-:W-:Y:S01]  /*23b80*/  FFMA.FTZ R155, R155, R3.reuse, -R156.reuse ;  /* 0x000000039b9b7223 */ /* 0x180fe2000001089c */
[-CC-:B------:R-:W-:Y:S01]  /*23b90*/  FFMA.FTZ R158, R158, R3.reuse, -R156.reuse ;  /* 0x000000039e9e7223 */ /* 0x180fe2000001089c */
[----:B------:R-:W-:Y:S01]  /*23ba0*/  FFMA.FTZ R156, R159, R3, -R156 ;  /* 0x000000039f9c7223 */ /* 0x000fe2000001089c */
[----:B0-----:R-:W-:Y:S01]  /*23bb0*/  FADD.FTZ R159, R210, R13 ;  /* 0x0000000dd29f7221 */ /* 0x001fe20000010000 */
[----:B-1----:R-:W-:Y:S01]  /*23bc0*/  @!P1 PRMT R165, RZ, 0x654, R9 ;  /* 0x00000654ffa59816 */ /* 0x002fe20000000009 */
[----:B------:R-:W0:Y:S01]  /*23bd0*/  MUFU.EX2 R153, R153 ;  /* 0x0000009900997308 */ /* 0x000e220000000800 */
[C---:B---3--:R-:W-:Y:S01]  /*23be0*/  F2FP.BF16.F32.PACK_AB R210, R184.reuse, R210 ;  /* 0x000000d2b8d2723e */ /* 0x048fe200000010ff */
[----:B------:R-:W-:Y:S01]  /*23bf0*/  FADD.FTZ R159, R184, R159 ;  /* 0x0000009fb89f7221 */ /* 0x000fe20000010000 */
[----:B------:R1:W-:Y:S05]  /*23c00*/  @!P1 SYNCS.ARRIVE.TRANS64.RED.A1T0 RZ, [R165+URZ], RZ ;  /* 0x000000ffa5ff99a7 */ /* 0x0003ea000810043f */
[----:B------:R-:W2:Y:S01]  /*23c10*/  MUFU.EX2 R211, R211 ;  /* 0x000000d300d37308 */ /* 0x000ea20000000800 */
[----:B----4-:R-:W-:-:S07]  /*23c20*/  FFMA.FTZ R12, R2, R12, R209 ;  /* 0x0000000c020c7223 */ /* 0x010fce00000100d1 */
[----:B------:R-:W3:Y:S01]  /*23c30*/  MUFU.EX2 R164, R164 ;  /* 0x000000a400a47308 */ /* 0x000ee20000000800 */
[C---:B0-----:R-:W-:Y:S01]  /*23c40*/  FADD.FTZ R12, R153.reuse, R12 ;  /* 0x0000000c990c7221 */ /* 0x041fe20000010000 */
[----:B------:R-:W-:-:S06]  /*23c50*/  F2FP.BF16.F32.PACK_AB R209, R153, R209 ;  /* 0x000000d199d1723e */ /* 0x000fcc00000010ff */
[----:B------:R-:W0:Y:S01]  /*23c60*/  MUFU.EX2 R205, R205 ;  /* 0x000000cd00cd7308 */ /* 0x000e220000000800 */
[----:B--2---:R-:W-:-:S07]  /*23c70*/  FADD.FTZ R13, R211, R12 ;  /* 0x0000000cd30d7221 */ /* 0x004fce0000010000 */
[----:B------:R-:W2:Y:S01]  /*23c80*/  MUFU.EX2 R157, R157 ;  /* 0x0000009d009d7308 */ /* 0x000ea20000000800 */
[C---:B---3--:R-:W-:Y:S01]  /*23c90*/  FADD.FTZ R13, R164.reuse, R13 ;  /* 0x0000000da40d7221 */ /* 0x048fe20000010000 */
[----:B------:R-:W-:-:S06]  /*23ca0*/  F2FP.BF16.F32.PACK_AB R211, R164, R211 ;  /* 0x000000d3a4d3723e */ /* 0x000fcc00000010ff */
[----:B------:R-:W3:Y:S08]  /*23cb0*/  MUFU.EX2 R207, R207 ;  /* 0x000000cf00cf7308 */ /* 0x000ef00000000800 */
[----:B------:R-:W4:Y:S08]  /*23cc0*/  MUFU.EX2 R11, R183 ;  /* 0x000000b7000b7308 */ /* 0x000f300000000800 */
[----:B------:R5:W-:Y:S08]  /*23cd0*/  MUFU.EX2 R12, R163 ;  /* 0x000000a3000c7308 */ /* 0x000bf00000000800 */
[----:B------:R-:W1:Y:S01]  /*23ce0*/  MUFU.EX2 R201, R201 ;  /* 0x000000c900c97308 */ /* 0x000e620000000800 */
[----:B-----5:R-:W-:Y:S01]  /*23cf0*/  FADD.FTZ R163, R204, R159 ;  /* 0x0000009fcca37221 */ /* 0x020fe20000010000 */
[----:B0-----:R-:W-:Y:S01]  /*23d00*/  FADD.FTZ R159, R205, R13 ;  /* 0x0000000dcd9f7221 */ /* 0x001fe20000010000 */
[----:B------:R-:W-:-:S02]  /*23d10*/  F2FP.BF16.F32.PACK_AB R204, R10, R204 ;  /* 0x000000cc0acc723e */ /* 0x000fc400000010ff */
[----:B------:R-:W-:Y:S01]  /*23d20*/  FADD.FTZ R13, R10, R163 ;  /* 0x000000a30a0d7221 */ /* 0x000fe20000010000 */
[C---:B--2---:R-:W-:Y:S01]  /*23d30*/  FADD.FTZ R159, R157.reuse, R159 ;  /* 0x0000009f9d9f7221 */ /* 0x044fe20000010000 */
[----:B------:R-:W-:Y:S01]  /*23d40*/  F2FP.BF16.F32.PACK_AB R205, R157, R205 ;  /* 0x000000cd9dcd723e */ /* 0x000fe200000010ff */
[----:B------:R-:W0:Y:S01]  /*23d50*/  MUFU.EX2 R9, R171 ;  /* 0x000000ab00097308 */ /* 0x000e220000000800 */
[----:B------:R-:W-:Y:S01]  /*23d60*/  FADD.FTZ R13, R206, R13 ;  /* 0x0000000dce0d7221 */ /* 0x000fe20000010000 */
[----:B---3--:R-:W-:Y:S01]  /*23d70*/  FADD.FTZ R159, R207, R159 ;  /* 0x0000009fcf9f7221 */ /* 0x008fe20000010000 */
[C---:B------:R-:W-:Y:S01]  /*23d80*/  F2FP.BF16.F32.PACK_AB R206, R14.reuse, R206 ;  /* 0x000000ce0ece723e */ /* 0x040fe200000010ff */
[----:B------:R-:W-:Y:S02]  /*23d90*/  IMAD.MOV.U32 R10, RZ, RZ, R216 ;  /* 0x000000ffff0a7224 */ /* 0x000fe400078e00d8 */
[----:B------:R-:W-:Y:S01]  /*23da0*/  FADD.FTZ R13, R14, R13 ;  /* 0x0000000d0e0d7221 */ /* 0x000fe20000010000 */
[C---:B----4-:R-:W-:Y:S01]  /*23db0*/  FADD.FTZ R159, R11.reuse, R159 ;  /* 0x0000009f0b9f7221 */ /* 0x050fe20000010000 */
[----:B------:R-:W-:Y:S01]  /*23dc0*/  F2FP.BF16.F32.PACK_AB R207, R11, R207 ;  /* 0x000000cf0bcf723e */ /* 0x000fe200000010ff */
[----:B------:R-:W2:Y:S01]  /*23dd0*/  MUFU.EX2 R203, R203 ;  /* 0x000000cb00cb7308 */ /* 0x000ea20000000800 */
[----:B------:R-:W-:Y:S01]  /*23de0*/  FADD.FTZ R13, R200, R13 ;  /* 0x0000000dc80d7221 */ /* 0x000fe20000010000 */
[----:B-1----:R-:W-:Y:S01]  /*23df0*/  FADD.FTZ R159, R201, R159 ;  /* 0x0000009fc99f7221 */ /* 0x002fe20000010000 */
[----:B------:R-:W-:-:S02]  /*23e00*/  F2FP.BF16.F32.PACK_AB R200, R15, R200 ;  /* 0x000000c80fc8723e */ /* 0x000fc400000010ff */
[----:B------:R-:W-:-:S03]  /*23e10*/  FADD.FTZ R13, R15, R13 ;  /* 0x0000000d0f0d7221 */ /* 0x000fc60000010000 */
[----:B------:R-:W1:Y:S01]  /*23e20*/  MUFU.EX2 R154, R175 ;  /* 0x000000af009a7308 */ /* 0x000e620000000800 */
[C---:B0-----:R-:W-:Y:S01]  /*23e30*/  FADD.FTZ R159, R9.reuse, R159 ;  /* 0x0000009f099f7221 */ /* 0x041fe20000010000 */
[----:B------:R-:W-:Y:S01]  /*23e40*/  FADD.FTZ R13, R202, R13 ;  /* 0x0000000dca0d7221 */ /* 0x000fe20000010000 */
[----:B------:R-:W-:Y:S01]  /*23e50*/  F2FP.BF16.F32.PACK_AB R201, R9, R201 ;  /* 0x000000c909c9723e */ /* 0x000fe200000010ff */
[----:B------:R-:W-:Y:S01]  /*23e60*/  IMAD.MOV.U32 R9, RZ, RZ, R218 ;  /* 0x000000ffff097224 */ /* 0x000fe200078e00da */
[C---:B------:R-:W-:Y:S01]  /*23e70*/  F2FP.BF16.F32.PACK_AB R202, R21.reuse, R202 ;  /* 0x000000ca15ca723e */ /* 0x040fe200000010ff */
[----:B------:R-:W-:Y:S02]  /*23e80*/  FADD.FTZ R13, R21, R13 ;  /* 0x0000000d150d7221 */ /* 0x000fe40000010000 */
[----:B------:R-:W0:Y:S01]  /*23e90*/  MUFU.EX2 R197, R197 ;  /* 0x000000c500c57308 */ /* 0x000e220000000800 */
[----:B--2---:R-:W-:Y:S01]  /*23ea0*/  FADD.FTZ R159, R203, R159 ;  /* 0x0000009fcb9f7221 */ /* 0x004fe20000010000 */
[----:B------:R-:W-:Y:S01]  /*23eb0*/  FADD.FTZ R13, R196, R13 ;  /* 0x0000000dc40d7221 */ /* 0x000fe20000010000 */
[----:B------:R-:W-:-:S03]  /*23ec0*/  F2FP.BF16.F32.PACK_AB R196, R160, R196 ;  /* 0x000000c4a0c4723e */ /* 0x000fc600000010ff */
[----:B------:R-:W-:Y:S02]  /*23ed0*/  FADD.FTZ R13, R160, R13 ;  /* 0x0000000da00d7221 */ /* 0x000fe40000010000 */
[----:B------:R-:W2:Y:S01]  /*23ee0*/  MUFU.EX2 R199, R199 ;  /* 0x000000c700c77308 */ /* 0x000ea20000000800 */
[----:B-1----:R-:W-:Y:S01]  /*23ef0*/  FADD.FTZ R159, R154, R159 ;  /* 0x0000009f9a9f7221 */ /* 0x002fe20000010000 */
[----:B------:R-:W-:Y:S01]  /*23f00*/  FADD.FTZ R13, R198, R13 ;  /* 0x0000000dc60d7221 */ /* 0x000fe20000010000 */
[----:B------:R-:W-:Y:S02]  /*23f10*/  F2FP.BF16.F32.PACK_AB R203, R154, R203 ;  /* 0x000000cb9acb723e */ /* 0x000fe400000010ff */
[C---:B------:R-:W-:Y:S01]  /*23f20*/  F2FP.BF16.F32.PACK_AB R198, R161.reuse, R198 ;  /* 0x000000c6a1c6723e */ /* 0x040fe200000010ff */
[----:B------:R-:W-:Y:S02]  /*23f30*/  FADD.FTZ R13, R161, R13 ;  /* 0x0000000da10d7221 */ /* 0x000fe40000010000 */
[----:B------:R-:W1:Y:S01]  /*23f40*/  MUFU.EX2 R7, R167 ;  /* 0x000000a700077308 */ /* 0x000e620000000800 */
[----:B0-----:R-:W-:Y:S01]  /*23f50*/  FADD.FTZ R159, R197, R159 ;  /* 0x0000009fc59f7221 */ /* 0x001fe20000010000 */
[----:B------:R-:W-:-:S03]  /*23f60*/  F2FP.BF16.F32.PACK_AB R197, R12, R197 ;  /* 0x000000c50cc5723e */ /* 0x000fc600000010ff */
[----:B------:R-:W-:-:S03]  /*23f70*/  FADD.FTZ R159, R12, R159 ;  /* 0x0000009f0c9f7221 */ /* 0x000fc60000010000 */
[----:B------:R-:W0:Y:S01]  /*23f80*/  MUFU.EX2 R192, R192 ;  /* 0x000000c000c07308 */ /* 0x000e220000000800 */
[----:B--2---:R-:W-:-:S07]  /*23f90*/  FADD.FTZ R159, R199, R159 ;  /* 0x0000009fc79f7221 */ /* 0x004fce0000010000 */
[----:B------:R-:W2:Y:S01]  /*23fa0*/  MUFU.EX2 R162, R162 ;  /* 0x000000a200a27308 */ /* 0x000ea20000000800 */
[C---:B-1----:R-:W-:Y:S01]  /*23fb0*/  FADD.FTZ R159, R7.reuse, R159 ;  /* 0x0000009f079f7221 */ /* 0x042fe20000010000 */
[----:B------:R-:W-:Y:S01]  /*23fc0*/  F2FP.BF16.F32.PACK_AB R199, R7, R199 ;  /* 0x000000c707c7723e */ /* 0x000fe200000010ff */
[----:B------:R-:W-:-:S05]  /*23fd0*/  IMAD.MOV.U32 R7, RZ, RZ, R5 ;  /* 0x000000ffff077224 */ /* 0x000fca00078e0005 */
        /* <DEDUP_REMOVED lines=11> */
[----:B--2---:R-:W-:Y:S01]  /*24090*/  FADD.FTZ R13, R194, R13 ;  /* 0x0000000dc20d7221 */ /* 0x004fe20000010000 */
[----:B------:R-:W-:-:S03]  /*240a0*/  F2FP.BF16.F32.PACK_AB R194, R6, R194 ;  /* 0x000000c206c2723e */ /* 0x000fc600000010ff */
[----:B------:R-:W-:Y:S01]  /*240b0*/  FADD.FTZ R13, R6, R13 ;  /* 0x0000000d060d7221 */ /* 0x000fe20000010000 */
[----:B------:R-:W-:Y:S02]  /*240c0*/  IMAD.MOV.U32 R6, RZ, RZ, R4 ;  /* 0x000000ffff067224 */ /* 0x000fe400078e0004 */
[----:B-1----:R-:W-:-:S04]  /*240d0*/  FADD.FTZ R159, R158, R159 ;  /* 0x0000009f9e9f7221 */ /* 0x002fc80000010000 */
[C---:B0-----:R-:W-:Y:S01]  /*240e0*/  FADD.FTZ R12, R156.reuse, R159 ;  /* 0x0000009f9c0c7221 */ /* 0x041fe20000010000 */
[----:B------:R-:W-:Y:S01]  /*240f0*/  F2FP.BF16.F32.PACK_AB R195, R156, R158 ;  /* 0x0000009e9cc3723e */ /* 0x000fe200000010ff */
[----:B------:R-:W-:Y:S06]  /*24100*/  @P2 BRA `(.L_x_2857) ;  /* 0xffffffb400ec2947 */ /* 0x000fec000383ffff */
.L_x_2846:
[----:B------:R-:W-:Y:S05]  /*24110*/  BSYNC B0 ;  /* 0x0000000000007941 */ /* 0x000fea0003800000 */
.L_x_2845:
        /* <DEDUP_REMOVED lines=131> */
.L_x_2858:
[----:B------:R-:W-:Y:S01]  /*24950*/  IMAD R10, R216, 0x8, R16 ;  /* 0x00000008d80a7824 */ /* 0x000fe200078e0210 */
[----:B------:R-:W-:-:S04]  /*24960*/  SHF.L.U32 R0, R218, 0x1f, RZ ;  /* 0x0000001fda007819 */ /* 0x000fc800000006ff */
[----:B------:R0:W1:Y:S01]  /*24970*/  SYNCS.PHASECHK.TRANS64.TRYWAIT P2, [R10+URZ+0x38850], R0 ;  /* 0x038850000a0075a7 */ /* 0x000062000804017f */
[----:B------:R-:W-:Y:S05]  /*24980*/  @!P0 BRA `(.L_x_2859) ;  /* 0x0000000000048947 */ /* 0x000fea0003800000 */
[----:B------:R-:W-:Y:S01]  /*24990*/  BPT.TRAP 0x1 ;  /* 0x000000040000795c */ /* 0x000fe20000300000 */
.L_x_2859:
[----:B------:R-:W-:Y:S04]  /*249a0*/  BSSY B0, `(.L_x_2860) ;  /* 0x0000004000007945 */ /* 0x000fe80003800000 */
[----:B-1----:R-:W-:Y:S05]  /*249b0*/  @P2 BRA `(.L_x_2861) ;  /* 0x0000000000082947 */ /* 0x002fea0003800000 */
[----:B------:R-:W1:Y:S02]  /*249c0*/  SYNCS.PHASECHK.TRANS64.TRYWAIT P0, [R10+URZ+0x38850], R0 ;  /* 0x038850000a0075a7 */ /* 0x000e64000800017f */
[----:B-1----:R-:W-:Y:S05]  /*249d0*/  @!P0 BRA `(.L_x_2862) ;  /* 0x00000104003c8947 */ /* 0x002fea0003800000 */
.L_x_2861:
[----:B------:R-:W-:Y:S05]  /*249e0*/  BSYNC B0 ;  /* 0x0000000000007941 */ /* 0x000fea0003800000 */
.L_x_2860:
[----:B------:R-:W-:Y:S01]  /*249f0*/  VIADD R16, R16, 0x400 ;  /* 0x0000040010107836 */ /* 0x000fe20000000000 */
[----:B------:R-:W2:Y:S01]  /*24a00*/  LDL.LU R11, [R1+0x78] ;  /* 0x00007800010b7983 */ /* 0x000ea20000300800 */
[----:B------:R-:W-:Y:S01]  /*24a10*/  IMAD.MOV.U32 R7, RZ, RZ, 0x40000040 ;  /* 0x40000040ff077424 */ /* 0x000fe200078e00ff */
[----:B------:R-:W-:Y:S01]  /*24a20*/  WARPGROUP.ARRIVE ;  /* 0x00000000000079c5 */ /* 0x000fe20000000000 */
[----:B------:R-:W-:Y:S01]  /*24a30*/  IMAD.MOV.U32 R9, RZ, RZ, 0x40000040 ;  /* 0x40000040ff097424 */ /* 0x000fe200078e00ff */
[----:B------:R-:W-:Y:S01]  /*24a40*/  SHF.R.U32.HI R16, RZ, 0x4, R16 ;  /* 0x00000004ff107819 */ /* 0x000fe20000011610 */
[----:B01----:R-:W0:Y:S01]  /*24a50*/  SHFL.BFLY PT, R0, R13, 0x2, 0x1f ;  /* 0x0c401f000d007f89 */ /* 0x003e2200000e0000 */
        /* <DEDUP_REMOVED lines=13> */
[----:B------:R-:W-:Y:S01]  /*24b30*/  SEL R216, R216, RZ, P2 ;  /* 0x000000ffd8d87207 */ /* 0x000fe20001000000 */
[----:B0-----:R-:W-:-:S05]  /*24b40*/  FADD.FTZ R0, R0, R13 ;  /* 0x0000000d00007221 */ /* 0x001fca0000010000 */
[----:B------:R-:W0:Y:S01]  /*24b50*/  SHFL.BFLY PT, R2, R0, 0x1, 0x1f ;  /* 0x0c201f0000027f89 */ /* 0x000e2200000e0000 */
[----:B------:R-:W-:Y:S01]  /*24b60*/  HGMMA.64x256x16.F32.BF16 R24, R208, gdesc[UR4].tnspB, R24, gsb0 ;  /* 0x43e00004d0187df0 */ /* 0x000fe20008001818 */
[----:B------:R-:W-:Y:S01]  /*24b70*/  R2UR UR6, R8 ;  /* 0x00000000080672ca */ /* 0x000fe200000e0000 */
[----:B------:R-:W-:Y:S01]  /*24b80*/  VIADD R8, R6, 0x100 ;  /* 0x0000010006087836 */ /* 0x000fe20000000000 */
[----:B------:R-:W-:Y:S01]  /*24b90*/  R2UR UR7, R9 ;  /* 0x00000000090772ca */ /* 0x000fe200000e0000 */
[----:B------:R-:W-:Y:S02]  /*24ba0*/  IMAD.MOV.U32 R9, RZ, RZ, 0x40000040 ;  /* 0x40000040ff097424 */ /* 0x000fe400078e00ff */
[----:B0-----:R-:W-:-:S05]  /*24bb0*/  FADD.FTZ R0, R0, R2 ;  /* 0x0000000200007221 */ /* 0x001fca0000010000 */
[----:B------:R-:W-:-:S13]  /*24bc0*/  FSETP.NE.FTZ.AND P0, PT, R0, RZ, PT ;  /* 0x000000ff0000720b */ /* 0x000fda0003f15000 */
[----:B------:R-:W0:Y:S02]  /*24bd0*/  @P0 MUFU.LG2 R2, R0 ;  /* 0x0000000000020308 */ /* 0x000e240000000c00 */
[----:B0-----:R-:W-:Y:S01]  /*24be0*/  @P0 FMUL.FTZ R2, R2, 0.69314718246459960938 ;  /* 0x3f31721802020820 */ /* 0x001fe20000410000 */
[----:B--2---:R-:W-:Y:S01]  /*24bf0*/  VIADD R11, R11, 0x1 ;  /* 0x000000010b0b7836 */ /* 0x004fe20000000000 */
[----:B------:R-:W-:Y:S02]  /*24c00*/  WARPGROUP.DEPBAR.LE gsb0, 0x0 ;  /* 0x00008000000079c5 */ /* 0x000fe40000010000 */
[----:B------:R-:W-:Y:S02]  /*24c10*/  WARPGROUP.ARRIVE ;  /* 0x00000000000079c5 */ /* 0x000fe40000000000 */
[----:B------:R-:W-:Y:S04]  /*24c20*/  STL [R1+0x78], R11 ;  /* 0x0000780b01007387 */ /* 0x000fe80000100800 */
[----:B------:R-:W-:Y:S01]  /*24c30*/  HGMMA.64x256x16.F32.BF16 R24, R204, gdesc[UR4].tnspB, R24, gsb0 ;  /* 0x43e00004cc187df0 */ /* 0x000fe20008001818 */
[----:B------:R-:W-:Y:S01]  /*24c40*/  R2UR UR6, R8 ;  /* 0x00000000080672ca */ /* 0x000fe200000e0000 */
[----:B------:R-:W-:Y:S01]  /*24c50*/  VIADD R8, R6, 0x180 ;  /* 0x0000018006087836 */ /* 0x000fe20000000000 */
[----:B------:R-:W-:Y:S01]  /*24c60*/  R2UR UR7, R9 ;  /* 0x00000000090772ca */ /* 0x000fe200000e0000 */
[----:B------:R-:W-:-:S02]  /*24c70*/  IMAD.MOV.U32 R9, RZ, RZ, 0x40000040 ;  /* 0x40000040ff097424 */ /* 0x000fc400078e00ff */
        /* <DEDUP_REMOVED lines=14> */
[----:B0-----:R-:W-:-:S05]  /*24d60*/  FADD.FTZ R6, R6, R12 ;  /* 0x0000000c06067221 */ /* 0x001fca0000010000 */
[----:B------:R-:W0:Y:S02]  /*24d70*/  SHFL.BFLY PT, R7, R6, 0x1, 0x1f ;  /* 0x0c201f0006077f89 */ /* 0x000e2400000e0000 */
[----:B0-----:R-:W-:Y:S01]  /*24d80*/  FADD.FTZ R6, R6, R7 ;  /* 0x0000000706067221 */ /* 0x001fe20000010000 */
[----:B------:R-:W-:-:S04]  /*24d90*/  @P0 FMUL.FTZ R7, R3, 0.69314718246459960938 ;  /* 0x3f31721803070820 */ /* 0x000fc80000410000 */
[----:B------:R-:W-:Y:S01]  /*24da0*/  FSETP.NE.FTZ.AND P3, PT, R6, RZ, PT ;  /* 0x000000ff0600720b */ /* 0x000fe20003f75000 */
[----:B------:R-:W-:Y:S01]  /*24db0*/  @P0 FFMA.FTZ R154, R7, R5, R2 ;  /* 0x00000005079a0223 */ /* 0x000fe20000010002 */
[----:B------:R-:W-:-:S06]  /*24dc0*/  IMAD.MOV.U32 R2, RZ, RZ, RZ ;  /* 0x000000ffff027224 */ /* 0x000fcc00078e00ff */
[----:B------:R0:W-:Y:S01]  /*24dd0*/  @P0 MUFU.RCP R2, R0 ;  /* 0x0000000000020308 */ /* 0x0001e20000001000 */
[----:B------:R-:W-:-:S07]  /*24de0*/  PLOP3.LUT P0, PT, PT, PT, PT, 0x8, 0x0 ;  /* 0x000000000000781c */ /* 0x000fce0003f0e170 */
[----:B------:R-:W1:Y:S01]  /*24df0*/  @P3 MUFU.LG2 R5, R6 ;  /* 0x0000000600053308 */ /* 0x000e620000000c00 */
[----:B0-----:R-:W-:-:S07]  /*24e00*/  IMAD.MOV.U32 R0, RZ, RZ, RZ ;  /* 0x000000ffff007224 */ /* 0x001fce00078e00ff */
[----:B------:R0:W2:Y:S02]  /*24e10*/  @P3 MUFU.RCP R0, R6 ;  /* 0x0000000600003308 */ /* 0x0000a40000001000 */
[----:B0-----:R-:W-:Y:S01]  /*24e20*/  @P3 FMUL.FTZ R6, R3, 0.69314718246459960938 ;  /* 0x3f31721803063820 */ /* 0x001fe20000410000 */
[----:B------:R-:W-:Y:S01]  /*24e30*/  SEL R3, RZ, 0x1, P2 ;  /* 0x00000001ff037807 */ /* 0x000fe20001000000 */
[----:B-1----:R-:W-:-:S03]  /*24e40*/  @P3 FMUL.FTZ R5, R5, 0.69314718246459960938 ;  /* 0x3f31721805053820 */ /* 0x002fc60000410000 */
[----:B------:R-:W-:Y:S01]  /*24e50*/  LOP3.LUT R218, R218, R3, RZ, 0x3c, !PT ;  /* 0x00000003dada7212 */ /* 0x000fe200078e3cff */
[----:B------:R-:W-:Y:S01]  /*24e60*/  @P3 FFMA.FTZ R153, R6, R4, R5 ;  /* 0x0000000406993223 */ /* 0x000fe20000010005 */
[----:B------:R-:W-:Y:S02]  /*24e70*/  WARPGROUP.DEPBAR.LE gsb0, 0x0 ;  /* 0x00008000000079c5 */ /* 0x000fe40000010000 */
[----:B------:R-:W-:-:S06]  /*24e80*/  WARPGROUP.ARRIVE ;  /* 0x00000000000079c5 */ /* 0x000fcc0000000000 */
[----:B------:R-:W-:Y:S03]  /*24e90*/  HGMMA.64x256x16.F32.BF16 R24, R192, gdesc[UR4].tnspB, R24, gsb0 ;  /* 0x43e00004c0187df0 */ /* 0x000fe60008001818 */
[----:B------:R-:W-:Y:S02]  /*24ea0*/  WARPGROUP.DEPBAR.LE gsb0, 0x0 ;  /* 0x00008000000079c5 */ /* 0x000fe40000010000 */
[----:B------:R0:W-:Y:S01]  /*24eb0*/  @!P1 SYNCS.ARRIVE.TRANS64.RED.A1T0 RZ, [R10+URZ], RZ ;  /* 0x000000ff0aff99a7 */ /* 0x0001e2000810043f */
        /* <DEDUP_REMOVED lines=128> */
.L_x_2745:
        /* <DEDUP_REMOVED lines=18> */
[----:B------:R-:W4:Y:S01]  /*257e0*/  LDL.LU R155, [R1+0x74] ;  /* 0x00007400019b7983 */ /* 0x000f220000300800 */
[----:B------:R-:W-:-:S02]  /*257f0*/  F2FP.BF16.F32.PACK_AB R14, R37, R36 ;  /* 0x00000024250e723e */ /* 0x000fc400000010ff */
[----:B------:R-:W-:Y:S01]  /*25800*/  F2FP.BF16.F32.PACK_AB R15, R39, R38 ;  /* 0x00000026270f723e */ /* 0x000fe200000010ff */
[----:B-----5:R-:W4:Y:S01]  /*25810*/  LDL.LU R152, [R1+0x68] ;  /* 0x0000680001987983 */ /* 0x020f220000300800 */
[----:B------:R-:W-:Y:S02]  /*25820*/  MOV R2, R16 ;  /* 0x0000001000027202 */ /* 0x000fe40000000f00 */
[----:B---3--:R-:W-:Y:S01]  /*25830*/  MOV R3, R0 ;  /* 0x0000000000037202 */ /* 0x008fe20000000f00 */
[----:B------:R-:W-:Y:S02]  /*25840*/  BAR.SYNC.DEFER_BLOCKING 0x1, 0x100 ;  /* 0x0044000000007b1d */ /* 0x000fe40000010000 */
[----:B--2---:R-:W-:-:S03]  /*25850*/  IMAD.WIDE R20, R8, 0x2, R2 ;  /* 0x0000000208147825 */ /* 0x004fc600078e0202 */
        /* <DEDUP_REMOVED lines=159> */
[----:B-1----:R-:W-:Y:S01]  /*26250*/  LOP3.LUT R4, R0, 0x380, RZ, 0xc0, !PT ;  /* 0x0000038000047812 */ /* 0x002fe200078ec0ff */
[----:B------:R-:W-:Y:S01]  /*26260*/  IMAD.X R21, RZ, RZ, R21, P0 ;  /* 0x000000ffff157224 */ /* 0x000fe200000e0615 */
[----:B----4-:R-:W-:Y:S02]  /*26270*/  IADD3 R10, P0, R156, UR6, RZ ;  /* 0x000000069c0a7c10 */ /* 0x010fe4000ff1e0ff */
[----:B------:R-:W-:Y:S02]  /*26280*/  SHF.R.U64 R4, R4, 0x3, RZ ;  /* 0x0000000304047819 */ /* 0x000fe400000012ff */
[----:B------:R-:W-:Y:S02]  /*26290*/  IADD3.X R11, R155, UR7, RZ, P0, !PT ;  /* 0x000000079b0b7c10 */ /* 0x000fe400087fe4ff */
[----:B------:R-:W-:Y:S02]  /*262a0*/  ISETP.NE.U32.AND P0, PT, RZ, UR4, PT ;  /* 0x00000004ff007c0c */ /* 0x000fe4000bf05070 */
[----:B------:R-:W-:-:S02]  /*262b0*/  LOP3.LUT R20, R4, R0, RZ, 0x3c, !PT ;  /* 0x0000000004147212 */ /* 0x000fc400078e3cff */
[----:B------:R-:W-:Y:S02]  /*262c0*/  ISETP.NE.AND.EX P0, PT, RZ, UR5, PT, P0 ;  /* 0x00000005ff007c0c */ /* 0x000fe4000bf05300 */
[----:B------:R-:W-:Y:S02]  /*262d0*/  MOV R20, R20 ;  /* 0x0000001400147202 */ /* 0x000fe40000000f00 */
[----:B------:R-:W-:Y:S02]  /*262e0*/  F2FP.BF16.F32.PACK_AB R12, R145, R144 ;  /* 0x00000090910c723e */ /* 0x000fe400000010ff */
[----:B------:R-:W-:Y:S02]  /*262f0*/  F2FP.BF16.F32.PACK_AB R13, R147, R146 ;  /* 0x00000092930d723e */ /* 0x000fe400000010ff */
[----:B------:R-:W-:Y:S02]  /*26300*/  F2FP.BF16.F32.PACK_AB R14, R149, R148 ;  /* 0x00000094950e723e */ /* 0x000fe400000010ff */
[----:B------:R-:W-:-:S05]  /*26310*/  F2FP.BF16.F32.PACK_AB R15, R151, R150 ;  /* 0x00000096970f723e */ /* 0x000fca00000010ff */
[----:B------:R1:W-:Y:S01]  /*26320*/  STSM.16.M88.4 [R20], R12 ;  /* 0x0000000c14007844 */ /* 0x0003e20000000200 */
[----:B------:R-:W-:Y:S01]  /*26330*/  IMAD.MOV.U32 R21, RZ, RZ, 0x9b8 ;  /* 0x000009b8ff157424 */ /* 0x000fe200078e00ff */
[----:B------:R-:W-:Y:S01]  /*26340*/  BAR.SYNC.DEFER_BLOCKING 0x1, 0x100 ;  /* 0x0044000000007b1d */ /* 0x000fe20000010000 */
[----:B-1----:R-:W-:-:S05]  /*26350*/  @P0 IADD3 R12, P2, R156, UR4, RZ ;  /* 0x000000049c0c0c10 */ /* 0x002fca000ff5e0ff */
[----:B------:R-:W-:Y:S01]  /*26360*/  ULDC UR4, c[0x0][0xa88] ;  /* 0x0002a20000047ab9 */ /* 0x000fe20000000800 */
[----:B------:R-:W-:Y:S01]  /*26370*/  @P0 IADD3.X R13, R155, UR5, RZ, P2, !PT ;  /* 0x000000059b0d0c10 */ /* 0x000fe200097fe4ff */
[----:B------:R-:W-:Y:S01]  /*26380*/  IMAD.U32 R0, RZ, RZ, UR4 ;  /* 0x00000004ff007e24 */ /* 0x000fe2000f8e00ff */
[----:B------:R-:W-:Y:S01]  /*26390*/  ISETP.NE.AND P2, PT, R152, RZ, PT ;  /* 0x000000ff9800720c */ /* 0x000fe20003f45270 */
[----:B------:R-:W-:-:S03]  /*263a0*/  ULDC UR4, c[0x0][0xad4] ;  /* 0x0002b50000047ab9 */ /* 0x000fc60000000800 */
[----:B------:R-:W-:-:S04]  /*263b0*/  SEL R4, R152, UR4, P2 ;  /* 0x0000000498047c07 */ /* 0x000fc80009000000 */
[----:B------:R-:W-:Y:S01]  /*263c0*/  ISETP.GT.AND P2, PT, R4, 0x1, PT ;  /* 0x000000010400780c */ /* 0x000fe20003f44270 */
[----:B------:R-:W-:Y:S02]  /*263d0*/  ULDC.64 UR8, c[0x0][0x208] ;  /* 0x0000820000087ab9 */ /* 0x000fe40000000a00 */
[----:B------:R1:W5:Y:S01]  /*263e0*/  @P0 LDG.E R0, desc[UR8][R12.64] ;  /* 0x000000080c000981 */ /* 0x000362000c1e1900 */
[----:B------:R-:W-:-:S04]  /*263f0*/  SEL R21, R21, 0x978, P2 ;  /* 0x0000097815157807 */ /* 0x000fc80001000000 */
[----:B------:R2:W3:Y:S08]  /*26400*/  LDC.64 R14, c[0x0][R21+0x220] ;  /* 0x00008800150e7b82 */ /* 0x0004f00000000a00 */
[----:B-1----:R2:W1:Y:S01]  /*26410*/  LDC.64 R12, c[0x0][R21+0x218] ;  /* 0x00008600150c7b82 */ /* 0x0024620000000a00 */
[----:B------:R-:W-:-:S04]  /*26420*/  ISETP.NE.U32.AND P1, PT, RZ, UR6, PT ;  /* 0x00000006ff007c0c */ /* 0x000fc8000bf25070 */
[----:B------:R-:W-:Y:S01]  /*26430*/  ISETP.NE.AND.EX P1, PT, RZ, UR7, PT, P1 ;  /* 0x00000007ff007c0c */ /* 0x000fe2000bf25310 */
[----:B------:R-:W-:-:S12]  /*26440*/  IMAD.MOV.U32 R9, RZ, RZ, RZ ;  /* 0x000000ffff097224 */ /* 0x000fd800078e00ff */
[----:B------:R2:W5:Y:S01]  /*26450*/  @P1 LDG.E R9, desc[UR8][R10.64] ;  /* 0x000000080a091981 */ /* 0x000562000c1e1900 */
[----:B------:R-:W-:Y:S05]  /*26460*/  @P0 BRA `(.L_x_2865) ;  /* 0x0000000000140947 */ /* 0x000fea0003800000 */
[----:B------:R-:W-:Y:S05]  /*26470*/  @!P1 BRA `(.L_x_2865) ;  /* 0x0000000000109947 */ /* 0x000fea0003800000 */
[----:B------:R-:W-:Y:S02]  /*26480*/  ULDC.64 UR4, c[0x0][0x208] ;  /* 0x0000820000047ab9 */ /* 0x000fe40000000a00 */
[----:B-----5:R-:W4:Y:S04]  /*26490*/  LDG.E R0, desc[UR4][R10.64] ;  /* 0x000000040a007981 */ /* 0x020f28000c1e1900 */
[----:B--2---:R-:W4:Y:S02]  /*264a0*/  LDG.E R10, desc[UR4][R10.64+0x4] ;  /* 0x000004040a0a7981 */ /* 0x004f24000c1e1900 */
[----:B----4-:R-:W-:-:S07]  /*264b0*/  IMAD.IADD R0, R10, 0x1, -R0 ;  /* 0x000000010a007824 */ /* 0x010fce00078e0a00 */
.L_x_2865:
[----:B------:R-:W4:Y:S01]  /*264c0*/  LDL.LU R8, [R1+0x6c] ;  /* 0x00006c0001087983 */ /* 0x000f220000300800 */
[----:B------:R-:W0:Y:S03]  /*264d0*/  LDC R157, c[0x0][0xbe8] ;  /* 0x0002fa00ff9d7b82 */ /* 0x000e260000000800 */
[----:B------:R-:W3:Y:S04]  /*264e0*/  LDL.LU R4, [R1+0x8c] ;  /* 0x00008c0001047983 */ /* 0x000ee80000300800 */
[----:B------:R-:W3:Y:S01]  /*264f0*/  LDL R158, [R1+0x88] ;  /* 0x00008800019e7983 */ /* 0x000ee20000100800 */
[----:B--2---:R-:W2:Y:S01]  /*26500*/  LDC.64 R10, c[0x0][R21+0x228] ;  /* 0x00008a00150a7b82 */ /* 0x004ea20000000a00 */
[----:B------:R-:W-:-:S02]  /*26510*/  ISETP.NE.U32.AND P0, PT, RZ, UR6, PT ;  /* 0x00000006ff007c0c */ /* 0x000fc4000bf05070 */
[----:B------:R-:W2:Y:S02]  /*26520*/  LDL R160, [R1+0xb8] ;  /* 0x0000b80001a07983 */ /* 0x000ea40000100800 */
[----:B------:R-:W-:Y:S02]  /*26530*/  ISETP.NE.AND.EX P0, PT, RZ, UR7, PT, P0 ;  /* 0x00000007ff007c0c */ /* 0x000fe4000bf05300 */
[----:B------:R-:W2:Y:S01]  /*26540*/  LDL R159, [R1+0xa4] ;  /* 0x0000a400019f7983 */ /* 0x000ea20000100800 */
[----:B0-----:R-:W-:Y:S01]  /*26550*/  ISETP.NE.AND P1, PT, R157, 0x1, PT ;  /* 0x000000019d00780c */ /* 0x001fe20003f25270 */
[-C--:B-1----:R-:W-:Y:S02]  /*26560*/  IMAD R20, R13, R237.reuse, RZ ;  /* 0x000000ed0d147224 */ /* 0x082fe400078e02ff */
[----:B------:R-:W-:-:S10]  /*26570*/  IMAD.WIDE.U32 R12, R12, R237, RZ ;  /* 0x000000ed0c0c7225 */ /* 0x000fd400078e00ff */
[----:B------:R-:W0:Y:S08]  /*26580*/  @P1 LDC R155, c[0x0][0xbec] ;  /* 0x0002fb00ff9b1b82 */ /* 0x000e300000000800 */
[----:B------:R-:W1:Y:S01]  /*26590*/  @P1 LDC R156, c[0x0][0xbf0] ;  /* 0x0002fc00ff9c1b82 */ /* 0x000e620000000800 */
[----:B------:R-:W-:Y:S02]  /*265a0*/  IMAD.IADD R20, R13, 0x1, R20 ;  /* 0x000000010d147824 */ /* 0x000fe400078e0214 */
[----:B-----5:R-:W-:Y:S01]  /*265b0*/  IMAD R0, R0, R157, RZ ;  /* 0x0000009d00007224 */ /* 0x020fe200078e02ff */
[----:B------:R-:W-:Y:S01]  /*265c0*/  ULDC.64 UR4, c[0x0][0x208] ;  /* 0x0000820000047ab9 */ /* 0x000fe20000000a00 */
[----:B----4-:R-:W-:-:S02]  /*265d0*/  SEL R8, R8, RZ, !P0 ;  /* 0x000000ff08087207 */ /* 0x010fc40004000000 */
[----:B---3--:R-:W-:-:S03]  /*265e0*/  SEL R4, R4, RZ, !P0 ;  /* 0x000000ff04047207 */ /* 0x008fc60004000000 */
[----:B------:R-:W-:-:S04]  /*265f0*/  IMAD R15, R15, R8, RZ ;  /* 0x000000080f0f7224 */ /* 0x000fc800078e02ff */
[C---:B------:R-:W-:Y:S02]  /*26600*/  IMAD R4, R14.reuse, R4, R15 ;  /* 0x000000040e047224 */ /* 0x040fe400078e020f */
[----:B------:R-:W-:-:S04]  /*26610*/  IMAD.WIDE.U32 R14, R14, R8, RZ ;  /* 0x000000080e0e7225 */ /* 0x000fc800078e00ff */
[----:B------:R-:W-:Y:S01]  /*26620*/  IMAD.IADD R15, R15, 0x1, R4 ;  /* 0x000000010f0f7824 */ /* 0x000fe200078e0204 */
[--C-:B------:R-:W-:Y:S02]  /*26630*/  IADD3 R14, P0, P3, R14, R12, R9.reuse ;  /* 0x0000000c0e0e7210 */ /* 0x100fe40007b1e009 */
[----:B------:R-:W-:Y:S02]  /*26640*/  SHF.R.S32.HI R4, RZ, 0x1f, R9 ;  /* 0x0000001fff047819 */ /* 0x000fe40000011409 */
[----:B------:R-:W-:Y:S02]  /*26650*/  SEL R12, R158, RZ, P2 ;  /* 0x000000ff9e0c7207 */ /* 0x000fe40001000000 */
[----:B------:R-:W-:Y:S01]  /*26660*/  IADD3.X R15, R15, R20, R4, P0, P3 ;  /* 0x000000140f0f7210 */ /* 0x000fe200007e6404 */
[----:B------:R-:W-:Y:S02]  /*26670*/  IMAD.IADD R20, R235, 0x1, R231 ;  /* 0x00000001eb147824 */ /* 0x000fe400078e02e7 */
[----:B--2---:R-:W-:-:S02]  /*26680*/  IMAD R152, R11, R12, RZ ;  /* 0x0000000c0b987224 */ /* 0x004fc400078e02ff */
[----:B------:R-:W-:-:S04]  /*26690*/  IMAD.WIDE.U32 R12, R10, R12, RZ ;  /* 0x0000000c0a0c7225 */ /* 0x000fc800078e00ff */
[----:B0-----:R-:W-:-:S04]  /*266a0*/  @P1 IMAD.HI.U32 R10, R20, R155, RZ ;  /* 0x0000009b140a1227 */ /* 0x001fc800078e00ff */
[----:B------:R-:W-:Y:S01]  /*266b0*/  IMAD.MOV.U32 R155, RZ, RZ, R20 ;  /* 0x000000ffff9b7224 */ /* 0x000fe200078e0014 */
[----:B-1----:R-:W-:Y:S02]  /*266c0*/  @P1 SHF.R.U32.HI R155, RZ, R156, R10 ;  /* 0x0000009cff9b1219 */ /* 0x002fe4000001160a */
[----:B------:R0:W1:Y:S03]  /*266d0*/  LDC.64 R10, c[0x0][R21+0x210] ;  /* 0x00008400150a7b82 */ /* 0x0000660000000a00 */
[----:B0-----:R-:W-:-:S04]  /*266e0*/  IMAD.MOV R21, RZ, RZ, -R155 ;  /* 0x000000ffff157224 */ /* 0x001fc800078e0a9b */
[----:B------:R-:W-:Y:S01]  /*266f0*/  IMAD R21, R157, R21, R20 ;  /* 0x000000159d157224 */ /* 0x000fe200078e0214 */
[----:B------:R-:W-:Y:S01]  /*26700*/  IADD3 R12, P0, P3, R155, R14, R12 ;  /* 0x0000000e9b0c7210 */ /* 0x000fe20007b1e00c */
[----:B------:R-:W-:Y:S01]  /*26710*/  IMAD.IADD R152, R13, 0x1, R152 ;  /* 0x000000010d987824 */ /* 0x000fe200078e0298 */
[----:B------:R-:W-:Y:S02]  /*26720*/  SHF.R.S32.HI R13, RZ, 0x1f, R155 ;  /* 0x0000001fff0d7819 */ /* 0x000fe4000001149b */
[----:B------:R-:W-:Y:S02]  /*26730*/  SHF.R.S32.HI R14, RZ, 0x1f, R21 ;  /* 0x0000001fff0e7819 */ /* 0x000fe40000011415 */
[----:B------:R-:W-:Y:S01]  /*26740*/  IADD3.X R13, R13, R15, R152, P0, P3 ;  /* 0x0000000f0d0d7210 */ /* 0x000fe200007e6498 */
[----:B-1----:R-:W-:-:S04]  /*26750*/  IMAD R11, R11, R21, RZ ;  /* 0x000000150b0b7224 */ /* 0x002fc800078e02ff */
[C---:B------:R-:W-:Y:S02]  /*26760*/  IMAD R11, R10.reuse, R14, R11 ;  /* 0x0000000e0a0b7224 */ /* 0x040fe400078e020b */
[----:B------:R-:W0:Y:S01]  /*26770*/  LDC.64 R14, c[0x0][0xba8] ;  /* 0x0002ea00ff0e7b82 */ /* 0x000e220000000a00 */
[----:B------:R-:W-:-:S07]  /*26780*/  IMAD.WIDE.U32 R12, R10, R21, R12 ;  /* 0x000000150a0c7225 */ /* 0x000fce00078e000c */
[----:B0-----:R-:W0:Y:S08]  /*26790*/  @!P2 LDC R14, c[0x0][0xb50] ;  /* 0x0002d400ff0eab82 */ /* 0x001e300000000800 */
[----:B------:R-:W1:Y:S01]  /*267a0*/  @!P2 LDC R15, c[0x0][0xb54] ;  /* 0x0002d500ff0fab82 */ /* 0x000e620000000800 */
[----:B------:R-:W-:Y:S01]  /*267b0*/  IMAD.IADD R11, R13, 0x1, R11 ;  /* 0x000000010d0b7824 */ /* 0x000fe200078e020b */
[----:B0-----:R-:W-:-:S04]  /*267c0*/  LEA R14, P0, R12, R14, 0x2 ;  /* 0x0000000e0c0e7211 */ /* 0x001fc800078010ff */
[----:B-1----:R-:W-:Y:S01]  /*267d0*/  LEA.HI.X R15, R12, R15, R11, 0x2, P0 ;  /* 0x0000000f0c0f7211 */ /* 0x002fe200000f140b */
[----:B------:R-:W-:Y:S04]  /*267e0*/  SHFL.IDX PT, R10, R14, RZ, 0x1c1f ;  /* 0x001c1fff0e0a7589 */ /* 0x000fe800000e0000 */
[----:B------:R-:W0:Y:S04]  /*267f0*/  SHFL.IDX PT, R11, R15, RZ, 0x1c1f ;  /* 0x001c1fff0f0b7589 */ /* 0x000e2800000e0000 */
[----:B------:R-:W-:Y:S04]  /*26800*/  SHFL.IDX PT, R12, R14, 0x1, 0x1c1f ;  /* 0x003c1f000e0c7f89 */ /* 0x000fe800000e0000 */
[----:B------:R1:W2:Y:S01]  /*26810*/  SHFL.IDX PT, R13, R15, 0x1, 0x1c1f ;  /* 0x003c1f000f0d7f89 */ /* 0x0002a200000e0000 */
[----:B------:R-:W-:Y:S01]  /*26820*/  LOP3.LUT P0, RZ, R159, 0x3, RZ, 0xc0, !PT ;  /* 0x000000039fff7812 */ /* 0x000fe2000780c0ff */
[----:B-1----:R-:W-:-:S04]  /*26830*/  IMAD.IADD R15, R160, 0x1, R231 ;  /* 0x00000001a00f7824 */ /* 0x002fc800078e02e7 */
[C---:B------:R-:W-:Y:S01]  /*26840*/  VIADD R14, R15.reuse, 0x8 ;  /* 0x000000080f0e7836 */ /* 0x040fe20000000000 */
[----:B------:R-:W-:-:S04]  /*26850*/  ISETP.GE.OR P3, PT, R15, R0, P0 ;  /* 0x000000000f00720c */ /* 0x000fc80000766670 */
[----:B------:R-:W-:-:S09]  /*26860*/  ISETP.GE.OR P0, PT, R14, R0, P0 ;  /* 0x000000000e00720c */ /* 0x000fd20000706670 */
[----:B0-----:R0:W-:Y:S04]  /*26870*/  @!P3 ST.E desc[UR4][R10.64], R154 ;  /* 0x0000009a0a00b985 */ /* 0x0011e8000c101904 */
[----:B--2---:R0:W-:Y:S01]  /*26880*/  @!P0 ST.E desc[UR4][R12.64], R153 ;  /* 0x000000990c008985 */ /* 0x0041e2000c101904 */
[----:B------:R-:W-:Y:S05]  /*26890*/  @P2 BRA `(.L_x_2866) ;  /* 0x0000000c00f02947 */ /* 0x000fea0003800000 */
[----:B------:R-:W0:Y:S01]  /*268a0*/  LDL R159, [R1+0x60] ;  /* 0x00006000019f7983 */ /* 0x000e220000100800 */
[----:B------:R-:W-:Y:S01]  /*268b0*/  IMAD.SHL.U32 R160, R212, 0x40, RZ ;  /* 0x00000040d4a07824 */ /* 0x000fe200078e00ff */
[----:B------:R-:W1:Y:S02]  /*268c0*/  @P1 LDC R21, c[0x0][0xbec] ;  /* 0x0002fb00ff151b82 */ /* 0x000e640000000800 */
[----:B------:R2:W5:Y:S04]  /*268d0*/  LDL R89, [R1+0xa0] ;  /* 0x0000a00001597983 */ /* 0x0005680000100800 */
[----:B------:R2:W5:Y:S01]  /*268e0*/  LDL R88, [R1+0x7c] ;  /* 0x00007c0001587983 */ /* 0x0005620000100800 */
[----:B------:R-:W-:Y:S01]  /*268f0*/  ULDC.64 UR4, c[0x0][0x208] ;  /* 0x0000820000047ab9 */ /* 0x000fe20000000a00 */
[----:B------:R-:W3:Y:S02]  /*26900*/  @P1 LDC R85, c[0x0][0xbf0] ;  /* 0x0002fc00ff551b82 */ /* 0x000ee40000000800 */
[----:B------:R2:W5:Y:S04]  /*26910*/  LDL R87, [R1+0x84] ;  /* 0x0000840001577983 */ /* 0x0005680000100800 */
[----:B------:R2:W5:Y:S01]  /*26920*/  LDL R86, [R1+0x80] ;  /* 0x0000800001567983 */ /* 0x0005620000100800 */
[----:B------:R-:W-:Y:S01]  /*26930*/  BSSY B1, `(.L_x_2867) ;  /* 0x00000aa000017945 */ /* 0x000fe20003800000 */
[----:B0-----:R-:W-:-:S04]  /*26940*/  IMAD R11, R159, 0x8, R160 ;  /* 0x000000089f0b7824 */ /* 0x001fc800078e02a0 */
        /* <DEDUP_REMOVED lines=57> */
[C---:B------:R-:W-:Y:S02]  /*26ce0*/  LOP3.LUT R13, R2.reuse, 0x380, RZ, 0xc0, !PT ;  /* 0x00000380020d7812 */ /* 0x040fe400078ec0ff */
[----:B------:R-:W-:Y:S01]  /*26cf0*/  IADD3 R11, P2, R2, 0xf000, RZ ;  /* 0x0000f000020b7810 */ /* 0x000fe20007f5e0ff */
        /* <DEDUP_REMOVED lines=8> */
[----:B------:R-:W-:Y:S02]  /*26d80*/  SHF.R.U64 R13, R13, 0x3, RZ ;  /* 0x000000030d0d7819 */ /* 0x000fe400000012ff */
[----:B------:R-:W-:-:S02]  /*26d90*/  LOP3.LUT R10, R11, 0x380, RZ, 0xc0, !PT ;  /* 0x000003800b0a7812 */ /* 0x000fc400078ec0ff */
[----:B------:R-:W-:Y:S02]  /*26da0*/  SHF.R.U64 R60, R60, 0x3, RZ ;  /* 0x000000033c3c7819 */ /* 0x000fe400000012ff */
[----:B------:R-:W-:Y:S02]  /*26db0*/  SHF.R.U64 R64, R64, 0x3, RZ ;  /* 0x0000000340407819 */ /* 0x000fe400000012ff */
[----:B------:R-:W-:Y:S02]  /*26dc0*/  SHF.R.U64 R68, R68, 0x3, RZ ;  /* 0x0000000344447819 */ /* 0x000fe400000012ff */
[----:B------:R-:W-:Y:S02]  /*26dd0*/  SHF.R.U64 R72, R72, 0x3, RZ ;  /* 0x0000000348487819 */ /* 0x000fe400000012ff */
[----:B------:R-:W-:Y:S02]  /*26de0*/  SHF.R.U64 R76, R76, 0x3, RZ ;  /* 0x000000034c4c7819 */ /* 0x000fe400000012ff */
[----:B------:R-:W-:-:S02]  /*26df0*/  LOP3.LUT R12, R13, R2, RZ, 0x3c, !PT ;  /* 0x000000020d0c7212 */ /* 0x000fc400078e3cff */
        /* <DEDUP_REMOVED lines=35> */
[----:B------:R-:W-:Y:S01]  /*27030*/  IMAD.WIDE.U32 R2, R237, UR4, R2 ;  /* 0x00000004ed027c25 */ /* 0x000fe2000f8e0002 */
[----:B------:R-:W-:-:S03]  /*27040*/  SHF.R.S32.HI R11, RZ, 0x1f, R8 ;  /* 0x0000001fff0b7819 */ /* 0x000fc60000011408 */
[----:B-1----:R-:W-:-:S04]  /*27050*/  @P1 IMAD.HI.U32 R4, R10, R21, RZ ;  /* 0x000000150a041227 */ /* 0x002fc800078e00ff */
        /* <DEDUP_REMOVED lines=10> */
[----:B------:R-:W-:Y:S02]  /*27100*/  IMAD R4, R4, UR4, RZ ;  /* 0x0000000404047c24 */ /* 0x000fe4000f8e02ff */
[----:B------:R-:W-:Y:S02]  /*27110*/  IMAD R157, R157, R8, R10 ;  /* 0x000000089d9d7224 */ /* 0x000fe400078e020a */
[----:B------:R-:W-:Y:S02]  /*27120*/  IMAD.IADD R3, R3, 0x1, R11 ;  /* 0x0000000103037824 */ /* 0x000fe400078e020b */
[C---:B------:R-:W-:Y:S01]  /*27130*/  IMAD R11, R9.reuse, UR5, R4 ;  /* 0x00000005090b7c24 */ /* 0x040fe2000f8e0204 */
[----:B------:R-:W-:Y:S01]  /*27140*/  SHF.R.S32.HI R4, RZ, 0x1f, R157 ;  /* 0x0000001fff047819 */ /* 0x000fe2000001149d */
[----:B------:R-:W-:Y:S01]  /*27150*/  IMAD.WIDE.U32 R2, R9, UR4, R2 ;  /* 0x0000000409027c25 */ /* 0x000fe2000f8e0002 */
[----:B------:R-:W-:-:S03]  /*27160*/  ULDC.64 UR4, c[0x0][0xad8] ;  /* 0x0002b60000047ab9 */ /* 0x000fc60000000a00 */
[----:B------:R-:W-:Y:S02]  /*27170*/  IMAD.IADD R3, R3, 0x1, R11 ;  /* 0x0000000103037824 */ /* 0x000fe400078e020b */
[----:B------:R-:W-:Y:S02]  /*27180*/  IMAD R4, R4, UR4, RZ ;  /* 0x0000000404047c24 */ /* 0x000fe4000f8e02ff */
[----:B------:R-:W-:Y:S02]  /*27190*/  IMAD.IADD R231, R212, 0x1, R231 ;  /* 0x00000001d4e77824 */ /* 0x000fe400078e02e7 */
[C---:B------:R-:W-:Y:S02]  /*271a0*/  IMAD R11, R157.reuse, UR5, R4 ;  /* 0x000000059d0b7c24 */ /* 0x040fe4000f8e0204 */
[----:B------:R-:W-:Y:S01]  /*271b0*/  IMAD.WIDE.U32 R2, R157, UR4, R2 ;  /* 0x000000049d027c25 */ /* 0x000fe2000f8e0002 */
[----:B------:R-:W-:Y:S01]  /*271c0*/  ISETP.GE.AND P2, PT, R231, R0, PT ;  /* 0x00000000e700720c */ /* 0x000fe20003f46270 */
[----:B------:R-:W-:-:S02]  /*271d0*/  ULDC.64 UR4, c[0x0][0xa80] ;  /* 0x0002a00000047ab9 */ /* 0x000fc40000000a00 */
[----:B------:R-:W-:Y:S01]  /*271e0*/  IMAD.IADD R3, R3, 0x1, R11 ;  /* 0x0000000103037824 */ /* 0x000fe200078e020b */
[----:B------:R-:W-:Y:S01]  /*271f0*/  LEA R4, P3, R2, UR4, 0x1 ;  /* 0x0000000402047c11 */ /* 0x000fe2000f8608ff */
[----:B------:R-:W-:Y:S02]  /*27200*/  VIADD R8, R16, 0x38820 ;  /* 0x0003882010087836 */ /* 0x000fe40000000000 */
[----:B------:R-:W-:Y:S01]  /*27210*/  VIADD R9, R231, 0x20 ;  /* 0x00000020e7097836 */ /* 0x000fe20000000000 */
[----:B------:R-:W-:Y:S02]  /*27220*/  LEA.HI.X R84, R2, UR5, R3, 0x1, P3 ;  /* 0x0000000502547c11 */ /* 0x000fe400098f0c03 */
[----:B------:R-:W-:Y:S02]  /*27230*/  PRMT R8, RZ, 0x654, R8 ;  /* 0x00000654ff087816 */ /* 0x000fe40000000008 */
[-C--:B------:R-:W-:Y:S01]  /*27240*/  ISETP.GE.AND P1, PT, R9, R0.reuse, PT ;  /* 0x000000000900720c */ /* 0x080fe20003f26270 */
[----:B------:R-:W-:Y:S01]  /*27250*/  VIADD R9, R231, 0x40 ;  /* 0x00000040e7097836 */ /* 0x000fe20000000000 */
[----:B0-----:R2:W-:Y:S01]  /*27260*/  SYNCS.ARRIVE.TRANS64.RED.A1T0 RZ, [R8+URZ], RZ ;  /* 0x000000ff08ff79a7 */ /* 0x0015e2000810043f */
[----:B------:R2:W0:Y:S04]  /*27270*/  SHFL.IDX PT, R85, R4, RZ, 0x181f ;  /* 0x00181fff04557589 */ /* 0x00042800000e0000 */
[----:B------:R2:W1:Y:S01]  /*27280*/  SHFL.IDX PT, R21, R84, RZ, 0x181f ;  /* 0x00181fff54157589 */ /* 0x00046200000e0000 */
        /* <DEDUP_REMOVED lines=8> */
[----:B0-----:R-:W-:-:S04]  /*27310*/  @!P5 LEA R2, P6, R18, R85, 0x1 ;  /* 0x000000551202d211 */ /* 0x001fc800078c08ff */
[----:B-1----:R-:W-:Y:S02]  /*27320*/  @!P5 LEA.HI.X R3, R18, R21, R19, 0x1, P6 ;  /* 0x000000151203d211 */ /* 0x002fe400030f0c13 */
[----:B--2--5:R-:W-:-:S03]  /*27330*/  @!P4 LEA R8, P6, R88, R85, 0x1 ;  /* 0x000000555808c211 */ /* 0x024fc600078c08ff */
        /* <DEDUP_REMOVED lines=9> */
.L_x_2868:
[----:B------:R-:W-:Y:S05]  /*273d0*/  BSYNC B1 ;  /* 0x0000000000017941 */ /* 0x000fea0003800000 */
.L_x_2867:
[----:B---3-5:R3:W4:Y:S01]  /*273e0*/  SHFL.IDX PT, R13, R84, 0x1, 0x181f ;  /* 0x00381f00540d7f89 */ /* 0x02872200000e0000 */
        /* <DEDUP_REMOVED lines=10> */
[----:B--2---:R-:W-:Y:S02]  /*27490*/  @!P3 LEA R8, P5, R88, R11, 0x1 ;  /* 0x0000000b5808b211 */ /* 0x004fe400078a08ff */
        /* <DEDUP_REMOVED lines=10> */
.L_x_2870:
[----:B------:R-:W-:Y:S05]  /*27540*/  BSYNC B1 ;  /* 0x0000000000017941 */ /* 0x000fea0003800000 */
.L_x_2869:
        /* <DEDUP_REMOVED lines=11> */
[-C--:B--2---:R-:W-:Y:S02]  /*27600*/  @!P2 LEA R8, P5, R88, R9.reuse, 0x1 ;  /* 0x000000095808a211 */ /* 0x084fe400078a08ff */
        /* <DEDUP_REMOVED lines=10> */
.L_x_2872:
[----:B------:R-:W-:Y:S05]  /*276b0*/  BSYNC B1 ;  /* 0x0000000000017941 */ /* 0x000fea0003800000 */
.L_x_2871:
        /* <DEDUP_REMOVED lines=11> */
[----:B--2---:R-:W-:Y:S02]  /*27770*/  @!P4 LEA R8, P1, R88, R15, 0x1 ;  /* 0x0000000f5808c211 */ /* 0x004fe400078208ff */
[----:B----4-:R-:W-:Y:S02]  /*27780*/  @!P3 LEA.HI.X R3, R18, R13, R19, 0x1, P0 ;  /* 0x0000000d1203b211 */ /* 0x010fe400000f0c13 */
        /* <DEDUP_REMOVED lines=13> */
.L_x_2866:
[----:B------:R-:W1:Y:S01]  /*27860*/  @P1 LDC R3, c[0x0][0xbec] ;  /* 0x0002fb00ff031b82 */ /* 0x000e620000000800 */
[----:B------:R-:W-:Y:S01]  /*27870*/  ULDC.64 UR4, c[0x0][0xb08] ;  /* 0x0002c20000047ab9 */ /* 0x000fe20000000a00 */
[----:B0-----:R-:W-:Y:S01]  /*27880*/  IMAD.MOV.U32 R10, RZ, RZ, R20 ;  /* 0x000000ffff0a7224 */ /* 0x001fe200078e0014 */
[----:B------:R-:W-:Y:S01]  /*27890*/  BSSY B1, `(.L_x_2874) ;  /* 0x000010a000017945 */ /* 0x000fe20003800000 */
[----:B------:R-:W-:Y:S02]  /*278a0*/  IMAD R4, R4, UR4, RZ ;  /* 0x0000000404047c24 */ /* 0x000fe4000f8e02ff */
        /* <DEDUP_REMOVED lines=20> */
[C---:B------:R-:W-:Y:S01]  /*279f0*/  VIADD R173, R234.reuse, 0xa8 ;  /* 0x000000a8eaad7836 */ /* 0x040fe20000000000 */
        /* <DEDUP_REMOVED lines=8> */
[----:B------:R-:W-:-:S03]  /*27a80*/  IMAD.WIDE.U32 R2, R237, UR4, R2 ;  /* 0x00000004ed027c25 */ /* 0x000fc6000f8e0002 */
        /* <DEDUP_REMOVED lines=9> */
[----:B------:R-:W-:Y:S01]  /*27b20*/  SHF.R.S32.HI R8, RZ, 0x1f, R10 ;  /* 0x0000001fff087819 */ /* 0x000fe2000001140a */
        /* <DEDUP_REMOVED lines=21> */
[----:B------:R-:W-:Y:S01]  /*27c80*/  LEA R4, P0, R2, UR4, 0x2 ;  /* 0x0000000402047c11 */ /* 0x000fe2000f8010ff */
[----:B------:R-:W-:Y:S02]  /*27c90*/  IMAD.IADD R9, R3, 0x1, R9 ;  /* 0x0000000103097824 */ /* 0x000fe400078e0209 */
[C---:B------:R-:W-:Y:S01]  /*27ca0*/  VIADD R183, R234.reuse, 0x80 ;  /* 0x00000080eab77836 */ /* 0x040fe20000000000 */
[----:B------:R-:W-:Y:S01]  /*27cb0*/  SHF.R.S32.HI R181, RZ, 0x1f, R181 ;  /* 0x0000001fffb57819 */ /* 0x000fe200000114b5 */
[----:B------:R-:W-:Y:S01]  /*27cc0*/  VIADD R185, R234, 0x78 ;  /* 0x00000078eab97836 */ /* 0x000fe20000000000 */
[----:B------:R-:W-:Y:S01]  /*27cd0*/  LEA.HI.X R20, R2, UR5, R9, 0x2, P0 ;  /* 0x0000000502147c11 */ /* 0x000fe200080f1409 */
[----:B------:R-:W-:Y:S01]  /*27ce0*/  VIADD R2, R16, 0x38820 ;  /* 0x0003882010027836 */ /* 0x000fe20000000000 */
[----:B------:R-:W-:Y:S01]  /*27cf0*/  ISETP.GE.AND P0, PT, R15, R0, PT ;  /* 0x000000000f00720c */ /* 0x000fe20003f06270 */
[C---:B------:R-:W-:Y:S01]  /*27d00*/  VIADD R187, R234.reuse, 0x70 ;  /* 0x00000070eabb7836 */ /* 0x040fe20000000000 */
[----:B------:R-:W-:Y:S01]  /*27d10*/  SHF.R.S32.HI R183, RZ, 0x1f, R183 ;  /* 0x0000001fffb77819 */ /* 0x000fe200000114b7 */
[C---:B------:R-:W-:Y:S01]  /*27d20*/  VIADD R189, R234.reuse, 0x68 ;  /* 0x00000068eabd7836 */ /* 0x040fe20000000000 */
[----:B------:R-:W-:Y:S01]  /*27d30*/  PRMT R2, RZ, 0x654, R2 ;  /* 0x00000654ff027816 */ /* 0x000fe20000000002 */
[C---:B------:R-:W-:Y:S01]  /*27d40*/  VIADD R191, R234.reuse, 0x60 ;  /* 0x00000060eabf7836 */ /* 0x040fe20000000000 */
[----:B------:R0:W1:Y:S01]  /*27d50*/  SHFL.IDX PT, R3, R20, RZ, 0x1c1f ;  /* 0x001c1fff14037589 */ /* 0x00006200000e0000 */
        /* <DEDUP_REMOVED lines=9> */
[----:B--2---:R0:W2:Y:S01]  /*27df0*/  SHFL.IDX PT, R2, R4, RZ, 0x1c1f ;  /* 0x001c1fff04027589 */ /* 0x0040a200000e0000 */
        /* <DEDUP_REMOVED lines=56> */
[----:B------:R-:W-:-:S05]  /*28180*/  @!P0 IMAD.WIDE R8, R234, 0x4, R2 ;  /* 0x00000004ea088825 */ /* 0x000fca00078e0202 */
        /* <DEDUP_REMOVED lines=73> */
[-C--:B--2---:R-:W-:Y:S01]  /*28620*/  @!P5 LEA R12, P6, R176, R2.reuse, 0x2 ;  /* 0x00000002b00cd211 */ /* 0x084fe200078c10ff */
[----:B------:R1:W-:Y:S01]  /*28630*/  @!P4 ST.E.64 desc[UR6][R10.64], R96 ;  /* 0x000000600a00c985 */ /* 0x0003e2000c101b06 */
[----:B------:R-:W-:Y:S02]  /*28640*/  ISETP.GE.AND P4, PT, R166, UR4, PT ;  /* 0x00000004a6007c0c */ /* 0x000fe4000bf86270 */
[----:B------:R-:W-:Y:S02]  /*28650*/  @!P5 LEA.HI.X R13, R176, R3, R177, 0x2, P6 ;  /* 0x00000003b00dd211 */ /* 0x000fe400030f14b1 */
[----:B0-----:R-:W-:-:S03]  /*28660*/  @!P2 LEA R8, P6, R174, R2, 0x2 ;  /* 0x00000002ae08a211 */ /* 0x001fc600078c10ff */
[----:B------:R0:W-:Y:S01]  /*28670*/  @!P5 ST.E.64 desc[UR6][R12.64], R100 ;  /* 0x000000640c00d985 */ /* 0x0001e2000c101b06 */
[----:B------:R-:W-:Y:S02]  /*28680*/  ISETP.GE.AND P5, PT, R168, UR4, PT ;  /* 0x00000004a8007c0c */ /* 0x000fe4000bfa6270 */
        /* <DEDUP_REMOVED lines=28> */
[----:B------:R-:W-:-:S03]  /*28850*/  @!P1 LEA.HI.X R11, R160, R3, R161, 0x2, P6 ;  /* 0x00000003a00b9211 */ /* 0x000fc600030f14a1 */
[CC--:B0-----:R-:W-:Y:S02]  /*28860*/  @!P3 LEA R12, P6, R156.reuse, R2.reuse, 0x2 ;  /* 0x000000029c0cb211 */ /* 0x0c1fe400078c10ff */
[----:B------:R0:W-:Y:S02]  /*28870*/  @!P1 ST.E.64 desc[UR6][R10.64], R132 ;  /* 0x000000840a009985 */ /* 0x0001e4000c101b06 */
[----:B------:R-:W-:Y:S02]  /*28880*/  @!P3 LEA.HI.X R13, R156, R3, R157, 0x2, P6 ;  /* 0x000000039c0db211 */ /* 0x000fe400030f149d */
[----:B-1----:R-:W-:-:S04]  /*28890*/  @!P4 LEA R8, P0, R158, R2, 0x2 ;  /* 0x000000029e08c211 */ /* 0x002fc800078010ff */
[----:B------:R-:W-:Y:S02]  /*288a0*/  @!P4 LEA.HI.X R9, R158, R3, R159, 0x2, P0 ;  /* 0x000000039e09c211 */ /* 0x000fe400000f149f */
[----:B0-----:R-:W-:-:S03]  /*288b0*/  @!P2 LEA R10, P1, R154, R2, 0x2 ;  /* 0x000000029a0aa211 */ /* 0x001fc600078210ff */
[----:B------:R0:W-:Y:S01]  /*288c0*/  @!P4 ST.E.64 desc[UR6][R8.64], R136 ;  /* 0x000000880800c985 */ /* 0x0001e2000c101b06 */
[----:B------:R-:W-:Y:S02]  /*288d0*/  @!P5 LEA R2, P0, R152, R2, 0x2 ;  /* 0x000000029802d211 */ /* 0x000fe400078010ff */
[-C--:B------:R-:W-:Y:S01]  /*288e0*/  @!P2 LEA.HI.X R11, R154, R3.reuse, R155, 0x2, P1 ;  /* 0x000000039a0ba211 */ /* 0x080fe200008f149b */
[----:B------:R0:W-:Y:S01]  /*288f0*/  @!P3 ST.E.64 desc[UR6][R12.64], R140 ;  /* 0x0000008c0c00b985 */ /* 0x0001e2000c101b06 */
[----:B------:R-:W-:-:S03]  /*28900*/  @!P5 LEA.HI.X R3, R152, R3, R153, 0x2, P0 ;  /* 0x000000039803d211 */ /* 0x000fc600000f1499 */
[----:B------:R0:W-:Y:S04]  /*28910*/  @!P2 ST.E.64 desc[UR6][R10.64], R144 ;  /* 0x000000900a00a985 */ /* 0x0001e8000c101b06 */
[----:B------:R0:W-:Y:S02]  /*28920*/  @!P5 ST.E.64 desc[UR6][R2.64], R148 ;  /* 0x000000940200d985 */ /* 0x0001e4000c101b06 */
.L_x_2875:
[----:B------:R-:W-:Y:S05]  /*28930*/  BSYNC B1 ;  /* 0x0000000000017941 */ /* 0x000fea0003800000 */
.L_x_2874:
[----:B------:R-:W-:Y:S01]  /*28940*/  ISETP.GE.AND P0, PT, R14, R0, PT ;  /* 0x000000000e00720c */ /* 0x000fe20003f06270 */
[----:B------:R1:W2:Y:S04]  /*28950*/  SHFL.IDX PT, R21, R20, 0x1, 0x1c1f ;  /* 0x003c1f0014157f89 */ /* 0x0002a800000e0000 */
[----:B------:R1:W3:Y:S08]  /*28960*/  SHFL.IDX PT, R20, R4, 0x1, 0x1c1f ;  /* 0x003c1f0004147f89 */ /* 0x0002f000000e0000 */
[----:B-1----:R-:W-:Y:S05]  /*28970*/  @P0 BRA `(.L_x_2873) ;  /* 0x0000001400b40947 */ /* 0x002fea0003800000 */
[----:B------:R-:W-:Y:S01]  /*28980*/  ULDC UR4, c[0x0][0xac8] ;  /* 0x0002b20000047ab9 */ /* 0x000fe20000000800 */
[----:B------:R-:W-:Y:S01]  /*28990*/  ULDC.64 UR6, c[0x0][0x208] ;  /* 0x0000820000067ab9 */ /* 0x000fe20000000a00 */
[----:B------:R-:W-:Y:S02]  /*289a0*/  ISETP.GE.AND P3, PT, R234, UR4, PT ;  /* 0x00000004ea007c0c */ /* 0x000fe4000bf66270 */
[----:B------:R-:W-:Y:S02]  /*289b0*/  ISETP.GE.AND P2, PT, R224, UR4, PT ;  /* 0x00000004e0007c0c */ /* 0x000fe4000bf46270 */
[----:B------:R-:W-:Y:S02]  /*289c0*/  ISETP.GE.AND P1, PT, R210, UR4, PT ;  /* 0x00000004d2007c0c */ /* 0x000fe4000bf26270 */
[----:B------:R-:W-:Y:S02]  /*289d0*/  ISETP.GE.AND P0, PT, R208, UR4, PT ;  /* 0x00000004d0007c0c */ /* 0x000fe4000bf06270 */
[----:B------:R-:W-:-:S05]  /*289e0*/  ISETP.GE.AND P4, PT, R204, UR4, PT ;  /* 0x00000004cc007c0c */ /* 0x000fca000bf86270 */
[----:B0-23--:R-:W-:-:S04]  /*289f0*/  @!P3 IMAD.WIDE R2, R234, 0x4, R20 ;  /* 0x00000004ea02b825 */ /* 0x00dfc800078e0214 */
        /* <DEDUP_REMOVED lines=17> */
[-C--:B------:R-:W-:Y:S01]  /*28b10*/  @!P4 LEA.HI.X R9, R204, R21.reuse, R205, 0x2, P2 ;  /* 0x00000015cc09c211 */ /* 0x080fe200010f14cd */
[----:B------:R0:W-:Y:S01]  /*28b20*/  @!P3 ST.E.64 desc[UR6][R2.64], R42 ;  /* 0x0000002a0200b985 */ /* 0x0001e2000c101b06 */
[----:B------:R-:W-:Y:S02]  /*28b30*/  ISETP.GE.AND P2, PT, R196, UR4, PT ;  /* 0x00000004c4007c0c */ /* 0x000fe4000bf46270 */
[----:B--2---:R-:W-:Y:S01]  /*28b40*/  @!P5 LEA R10, P6, R202, R20, 0x2 ;  /* 0x00000014ca0ad211 */ /* 0x004fe200078c10ff */
[----:B------:R1:W-:Y:S01]  /*28b50*/  @!P4 ST.E.64 desc[UR6][R8.64], R46 ;  /* 0x0000002e0800c985 */ /* 0x0003e2000c101b06 */
[----:B------:R-:W-:Y:S02]  /*28b60*/  ISETP.GE.AND P3, PT, R194, UR4, PT ;  /* 0x00000004c2007c0c */ /* 0x000fe4000bf66270 */
[----:B------:R-:W-:-:S02]  /*28b70*/  @!P5 LEA.HI.X R11, R202, R21, R203, 0x2, P6 ;  /* 0x00000015ca0bd211 */ /* 0x000fc400030f14cb */
        /* <DEDUP_REMOVED lines=95> */
[----:B-1----:R-:W-:Y:S01]  /*29170*/  LEA R2, P0, R152, R20, 0x2 ;  /* 0x0000001498027211 */ /* 0x002fe200078010ff */
[----:B------:R-:W-:-:S03]  /*29180*/  ULDC.64 UR4, c[0x0][0x208] ;  /* 0x0000820000047ab9 */ /* 0x000fc60000000a00 */
[----:B------:R-:W-:-:S05]  /*29190*/  LEA.HI.X R3, R152, R21, R153, 0x2, P0 ;  /* 0x0000001598037211 */ /* 0x000fca00000f1499 */
[----:B------:R4:W-:Y:S01]  /*291a0*/  ST.E.64 desc[UR4][R2.64], R150 ;  /* 0x0000009602007985 */ /* 0x0009e2000c101b04 */
[----:B------:R-:W-:Y:S05]  /*291b0*/  BRA `(.L_x_2873) ;  /* 0x0000000c00a47947 */ /* 0x000fea0003800000 */
.L_x_2864:
[----:B-1----:R-:W2:Y:S01]  /*291c0*/  LDL.LU R4, [R1+0x70] ;  /* 0x0000700001047983 */ /* 0x002ea20000300800 */
[----:B------:R-:W-:Y:S01]  /*291d0*/  ULDC.64 UR6, c[0x0][0xc08] ;  /* 0x0003020000067ab9 */ /* 0x000fe20000000a00 */
[----:B------:R-:W-:Y:S02]  /*291e0*/  ULDC.64 UR4, c[0x0][0xc00] ;  /* 0x0003000000047ab9 */ /* 0x000fe40000000a00 */
[----:B------:R-:W3:Y:S04]  /*291f0*/  LDL.LU R0, [R1+0x74] ;  /* 0x0000740001007983 */ /* 0x000ee80000300800 */
[----:B------:R-:W4:Y:S01]  /*29200*/  LDL R11, [R1+0x68] ;  /* 0x00006800010b7983 */ /* 0x000f220000100800 */
[----:B------:R-:W-:Y:S01]  /*29210*/  ISETP.NE.U32.AND P1, PT, RZ, UR6, PT ;  /* 0x00000006ff007c0c */ /* 0x000fe2000bf25070 */
[----:B------:R-:W-:Y:S01]  /*29220*/  IMAD.MOV.U32 R25, RZ, RZ, RZ ;  /* 0x000000ffff197224 */ /* 0x000fe200078e00ff */
[----:B------:R-:W-:Y:S01]  /*29230*/  ISETP.NE.U32.AND P0, PT, RZ, UR4, PT ;  /* 0x00000004ff007c0c */ /* 0x000fe2000bf05070 */
[----:B------:R-:W-:Y:S01]  /*29240*/  ULDC.64 UR8, c[0x0][0x208] ;  /* 0x0000820000087ab9 */ /* 0x000fe20000000a00 */
[----:B------:R-:W-:-:S02]  /*29250*/  ISETP.NE.AND.EX P1, PT, RZ, UR7, PT, P1 ;  /* 0x00000007ff007c0c */ /* 0x000fc4000bf25310 */
[----:B------:R-:W-:Y:S02]  /*29260*/  ISETP.NE.AND.EX P0, PT, RZ, UR5, PT, P0 ;  /* 0x00000005ff007c0c */ /* 0x000fe4000bf05300 */
[----:B--2---:R-:W-:-:S04]  /*29270*/  IADD3 R2, P2, R4, UR4, RZ ;  /* 0x0000000404027c10 */ /* 0x004fc8000ff5e0ff */
[----:B---3--:R-:W-:-:S05]  /*29280*/  IADD3.X R3, R0, UR5, RZ, P2, !PT ;  /* 0x0000000500037c10 */ /* 0x008fca00097fe4ff */
[----:B------:R-:W-:Y:S02]  /*29290*/  @P1 IADD3 R8, P2, R4, UR6, RZ ;  /* 0x0000000604081c10 */ /* 0x000fe4000ff5e0ff */
[----:B------:R-:W1:Y:S02]  /*292a0*/  S2R R4, SR_TID.X ;  /* 0x0000000000047919 */ /* 0x000e640000002100 */
[----:B------:R-:W-:Y:S02]  /*292b0*/  @P1 IADD3.X R9, R0, UR7, RZ, P2, !PT ;  /* 0x0000000700091c10 */ /* 0x000fe400097fe4ff */
[----:B----4-:R-:W-:Y:S01]  /*292c0*/  ISETP.NE.AND P2, PT, R11, RZ, PT ;  /* 0x000000ff0b00720c */ /* 0x010fe20003f45270 */
[----:B------:R-:W-:Y:S01]  /*292d0*/  ULDC UR4, c[0x0][0xa88] ;  /* 0x0002a20000047ab9 */ /* 0x000fe20000000800 */
[----:B------:R2:W5:Y:S01]  /*292e0*/  @P0 LDG.E R25, desc[UR8][R2.64] ;  /* 0x0000000802190981 */ /* 0x000562000c1e1900 */
[----:B------:R-:W-:-:S06]  /*292f0*/  IMAD.U32 R0, RZ, RZ, UR4 ;  /* 0x00000004ff007e24 */ /* 0x000fcc000f8e00ff */
[----:B------:R2:W5:Y:S04]  /*29300*/  @P1 LDG.E R0, desc[UR8][R8.64] ;  /* 0x0000000808001981 */ /* 0x000568000c1e1900 */
[----:B------:R-:W3:Y:S01]  /*29310*/  @!P2 LDC R11, c[0x0][0xad4] ;  /* 0x0002b500ff0bab82 */ /* 0x000ee20000000800 */
[----:B-1----:R-:W-:-:S05]  /*29320*/  VIADD R10, R4, 0xffffff80 ;  /* 0xffffff80040a7836 */ /* 0x002fca0000000000 */
[----:B------:R-:W-:Y:S01]  /*29330*/  ISETP.GT.AND P3, PT, R10, 0x7f, PT ;  /* 0x0000007f0a00780c */ /* 0x000fe20003f64270 */
[----:B---3--:R2:W-:Y:S01]  /*29340*/  @!P2 STL [R1+0x68], R11 ;  /* 0x0000680b0100a387 */ /* 0x0085e20000100800 */
[----:B------:R-:W-:Y:S01]  /*29350*/  ISETP.GT.AND P2, PT, R11, 0x1, PT ;  /* 0x000000010b00780c */ /* 0x000fe20003f44270 */
[----:B------:R-:W-:-:S12]  /*29360*/  @P1 BRA `(.L_x_2876) ;  /* 0x0000000000141947 */ /* 0x000fd80003800000 */
[----:B------:R-:W-:Y:S05]  /*29370*/  @!P0 BRA `(.L_x_2876) ;  /* 0x0000000000108947 */ /* 0x000fea0003800000 */
[----:B------:R-:W-:Y:S02]  /*29380*/  ULDC.64 UR4, c[0x0][0x208] ;  /* 0x0000820000047ab9 */ /* 0x000fe40000000a00 */
[----:B--2---:R-:W2:Y:S04]  /*29390*/  LDG.E R9, desc[UR4][R2.64] ;  /* 0x0000000402097981 */ /* 0x004ea8000c1e1900 */
[----:B-----5:R-:W2:Y:S02]  /*293a0*/  LDG.E R0, desc[UR4][R2.64+0x4] ;  /* 0x0000040402007981 */ /* 0x020ea4000c1e1900 */
[----:B--2---:R-:W-:-:S07]  /*293b0*/  IMAD.IADD R0, R0, 0x1, -R9 ;  /* 0x0000000100007824 */ /* 0x004fce00078e0a09 */
.L_x_2876:
[----:B--2---:R-:W2:Y:S04]  /*293c0*/  LDL.LU R3, [R1+0x6c] ;  /* 0x00006c0001037983 */ /* 0x004ea80000300800 */
[----:B------:R-:W3:Y:S01]  /*293d0*/  LDL.LU R2, [R1+0x8c] ;  /* 0x00008c0001027983 */ /* 0x000ee20000300800 */
[----:B------:R-:W-:Y:S01]  /*293e0*/  BSSY B1, `(.L_x_2877) ;  /* 0x0000037000017945 */ /* 0x000fe20003800000 */
[----:B-----5:R-:W-:Y:S02]  /*293f0*/  SHF.R.S32.HI R26, RZ, 0x1f, R25 ;  /* 0x0000001fff1a7819 */ /* 0x020fe40000011419 */
[----:B--2---:R-:W-:Y:S02]  /*29400*/  SEL R33, R3, RZ, !P0 ;  /* 0x000000ff03217207 */ /* 0x004fe40004000000 */
[----:B---3--:R-:W-:Y:S01]  /*29410*/  SEL R28, R2, RZ, !P0 ;  /* 0x000000ff021c7207 */ /* 0x008fe20004000000 */
[----:B------:R-:W-:Y:S06]  /*29420*/  @P3 BRA `(.L_x_2878) ;  /* 0x0000000000c83947 */ /* 0x000fec0003800000 */
[----:B------:R-:W1:Y:S01]  /*29430*/  LDC R37, c[0x0][0xbe8] ;  /* 0x0002fa00ff257b82 */ /* 0x000e620000000800 */
[----:B------:R-:W-:Y:S01]  /*29440*/  IADD3 R35, R231, -0x80, R4 ;  /* 0xffffff80e7237810 */ /* 0x000fe20007ffe004 */
[----:B-1----:R-:W-:-:S05]  /*29450*/  IMAD R2, R0, R37, RZ ;  /* 0x0000002500027224 */ /* 0x002fca00078e02ff */
[----:B------:R-:W-:-:S13]  /*29460*/  ISETP.GE.AND P0, PT, R35, R2, PT ;  /* 0x000000022300720c */ /* 0x000fda0003f06270 */
[----:B------:R-:W-:Y:S05]  /*29470*/  @P0 BRA `(.L_x_2878) ;  /* 0x0000000000b40947 */ /* 0x000fea0003800000 */
[----:B------:R-:W2:Y:S01]  /*29480*/  LDL.LU R30, [R1+0x88] ;  /* 0x00008800011e7983 */ /* 0x000ea20000300800 */
[----:B------:R-:W-:Y:S01]  /*29490*/  IMAD.MOV.U32 R24, RZ, RZ, 0x9b8 ;  /* 0x000009b8ff187424 */ /* 0x000fe200078e00ff */
[----:B------:R-:W-:Y:S01]  /*294a0*/  ISETP.GT.AND P0, PT, R11, 0x1, PT ;  /* 0x000000010b00780c */ /* 0x000fe20003f04270 */
[----:B------:R-:W1:Y:S01]  /*294b0*/  LDC.64 R12, c[0x0][0xba8] ;  /* 0x0002ea00ff0c7b82 */ /* 0x000e620000000a00 */
[----:B------:R-:W-:Y:S01]  /*294c0*/  ISETP.NE.AND P1, PT, R37, 0x1, PT ;  /* 0x000000012500780c */ /* 0x000fe20003f25270 */
[----:B------:R-:W-:Y:S01]  /*294d0*/  IMAD.MOV.U32 R27, RZ, RZ, R35 ;  /* 0x000000ffff1b7224 */ /* 0x000fe200078e0023 */
[----:B------:R-:W-:Y:S01]  /*294e0*/  SEL R24, R24, 0x978, P0 ;  /* 0x0000097818187807 */ /* 0x000fe20000000000 */
[----:B------:R-:W-:-:S04]  /*294f0*/  ULDC.64 UR4, c[0x0][0x208] ;  /* 0x0000820000047ab9 */ /* 0x000fc80000000a00 */
[----:B------:R-:W3:Y:S08]  /*29500*/  LDC.64 R2, c[0x0][R24+0x220] ;  /* 0x0000880018027b82 */ /* 0x000ef00000000a00 */
[----:B------:R-:W4:Y:S08]  /*29510*/  LDC.64 R14, c[0x0][R24+0x218] ;  /* 0x00008600180e7b82 */ /* 0x000f300000000a00 */
[----:B------:R-:W5:Y:S08]  /*29520*/  LDC.64 R8, c[0x0][R24+0x228] ;  /* 0x00008a0018087b82 */ /* 0x000f700000000a00 */
[----:B------:R-:W0:Y:S08]  /*29530*/  @P1 LDC R4, c[0x0][0xbec] ;  /* 0x0002fb00ff041b82 */ /* 0x000e300000000800 */
[----:B------:R-:W5:Y:S08]  /*29540*/  LDC.64 R10, c[0x0][R24+0x210] ;  /* 0x00008400180a7b82 */ /* 0x000f700000000a00 */
[----:B------:R-:W5:Y:S01]  /*29550*/  @P1 LDC R31, c[0x0][0xbf0] ;  /* 0x0002fc00ff1f1b82 */ /* 0x000f620000000800 */
[----:B0-----:R-:W-:-:S07]  /*29560*/  @P1 IMAD.HI.U32 R4, R35, R4, RZ ;  /* 0x0000000423041227 */ /* 0x001fce00078e00ff */
[----:B-1----:R-:W0:Y:S01]  /*29570*/  @!P0 LDC R12, c[0x0][0xb50] ;  /* 0x0002d400ff0c8b82 */ /* 0x002e220000000800 */
[-C--:B---3--:R-:W-:Y:S02]  /*29580*/  IMAD R3, R3, R33.reuse, RZ ;  /* 0x0000002103037224 */ /* 0x088fe400078e02ff */
[----:B------:R-:W-:-:S05]  /*29590*/  IMAD.WIDE.U32 R20, R2, R33, RZ ;  /* 0x0000002102147225 */ /* 0x000fca00078e00ff */
[----:B------:R-:W1:Y:S01]  /*295a0*/  @!P0 LDC R13, c[0x0][0xb54] ;  /* 0x0002d500ff0d8b82 */ /* 0x000e620000000800 */
[-C--:B----4-:R-:W-:Y:S02]  /*295b0*/  IMAD R29, R15, R237.reuse, RZ ;  /* 0x000000ed0f1d7224 */ /* 0x090fe400078e02ff */
[----:B------:R-:W-:Y:S01]  /*295c0*/  IMAD.WIDE.U32 R14, R14, R237, RZ ;  /* 0x000000ed0e0e7225 */ /* 0x000fe200078e00ff */
[----:B-----5:R-:W-:-:S03]  /*295d0*/  @P1 SHF.R.U32.HI R27, RZ, R31, R4 ;  /* 0x0000001fff1b1219 */ /* 0x020fc60000011604 */
        /* <DEDUP_REMOVED lines=23> */
.L_x_2878:
[----:B------:R-:W-:Y:S05]  /*29750*/  BSYNC B1 ;  /* 0x0000000000017941 */ /* 0x000fea0003800000 */
.L_x_2877:
[----:B------:R-:W-:Y:S05]  /*29760*/  @P2 BRA `(.L_x_2873) ;  /* 0x0000000800382947 */ /* 0x000fea0003800000 */
[----:B------:R-:W2:Y:S01]  /*29770*/  LDL R4, [R1+0x60] ;  /* 0x0000600001047983 */ /* 0x000ea20000100800 */
[----:B------:R-:W-:Y:S01]  /*29780*/  ULDC.64 UR4, c[0x0][0xaa0] ;  /* 0x0002a80000047ab9 */ /* 0x000fe20000000a00 */
[----:B------:R-:W3:Y:S01]  /*29790*/  LDC R15, c[0x0][0xbe8] ;  /* 0x0002fa00ff0f7b82 */ /* 0x000ee20000000800 */
[----:B------:R-:W-:Y:S01]  /*297a0*/  IMAD R2, R26, UR4, RZ ;  /* 0x000000041a027c24 */ /* 0x000fe2000f8e02ff */
[----:B------:R4:W5:Y:S01]  /*297b0*/  LDL R24, [R1+0x84] ;  /* 0x0000840001187983 */ /* 0x0009620000100800 */
[----:B------:R-:W-:Y:S02]  /*297c0*/  ULDC.64 UR6, c[0x0][0xaf0] ;  /* 0x0002bc0000067ab9 */ /* 0x000fe40000000a00 */
[C---:B------:R-:W-:Y:S01]  /*297d0*/  IMAD R9, R25.reuse, UR5, R2 ;  /* 0x0000000519097c24 */ /* 0x040fe2000f8e0202 */
[----:B------:R4:W5:Y:S01]  /*297e0*/  LDL R20, [R1+0x80] ;  /* 0x0000800001147983 */ /* 0x0009620000100800 */
[----:B-1----:R-:W-:Y:S01]  /*297f0*/  IMAD.WIDE.U32 R2, R25, UR4, RZ ;  /* 0x0000000419027c25 */ /* 0x002fe2000f8e00ff */
[----:B------:R-:W-:-:S02]  /*29800*/  ULDC.64 UR4, c[0x0][0xae8] ;  /* 0x0002ba0000047ab9 */ /* 0x000fc40000000a00 */
[----:B------:R4:W5:Y:S01]  /*29810*/  LDL R25, [R1+0x64] ;  /* 0x0000640001197983 */ /* 0x0009620000100800 */
[----:B---3--:R-:W-:-:S13]  /*29820*/  ISETP.NE.AND P0, PT, R15, 0x1, PT ;  /* 0x000000010f00780c */ /* 0x008fda0003f05270 */
[----:B------:R-:W1:Y:S08]  /*29830*/  @P0 LDC R8, c[0x0][0xbec] ;  /* 0x0002fb00ff080b82 */ /* 0x000e700000000800 */
[----:B------:R-:W3:Y:S01]  /*29840*/  @P0 LDC R11, c[0x0][0xbf0] ;  /* 0x0002fc00ff0b0b82 */ /* 0x000ee20000000800 */
[----:B------:R-:W-:Y:S02]  /*29850*/  IMAD.IADD R3, R3, 0x1, R9 ;  /* 0x0000000103037824 */ /* 0x000fe400078e0209 */
[----:B------:R-:W-:-:S04]  /*29860*/  IMAD.WIDE.U32 R2, R237, UR4, R2 ;  /* 0x00000004ed027c25 */ /* 0x000fc8000f8e0002 */
[----:B------:R-:W-:Y:S01]  /*29870*/  IMAD R3, R237, UR5, R3 ;  /* 0x00000005ed037c24 */ /* 0x000fe2000f8e0203 */
[----:B------:R-:W-:Y:S01]  /*29880*/  ULDC.64 UR4, c[0x0][0xae0] ;  /* 0x0002b80000047ab9 */ /* 0x000fe20000000a00 */
[----:B------:R-:W-:Y:S01]  /*29890*/  IMAD.WIDE.U32 R2, R33, UR6, R2 ;  /* 0x0000000621027c25 */ /* 0x000fe2000f8e0002 */
[----:B------:R-:W-:Y:S03]  /*298a0*/  BSSY B1, `(.L_x_2879) ;  /* 0x0000035000017945 */ /* 0x000fe60003800000 */
[----:B--2---:R-:W-:-:S04]  /*298b0*/  IMAD R4, R4, 0x20, R212 ;  /* 0x0000002004047824 */ /* 0x004fc800078e02d4 */
[----:B------:R-:W-:-:S04]  /*298c0*/  IMAD.IADD R13, R231, 0x1, R4 ;  /* 0x00000001e70d7824 */ /* 0x000fc800078e0204 */
[----:B-1----:R-:W-:-:S04]  /*298d0*/  @P0 IMAD.HI.U32 R4, R13, R8, RZ ;  /* 0x000000080d040227 */ /* 0x002fc800078e00ff */
[----:B------:R-:W-:Y:S01]  /*298e0*/  IMAD.MOV.U32 R9, RZ, RZ, R13 ;  /* 0x000000ffff097224 */ /* 0x000fe200078e000d */
[----:B---3--:R-:W-:Y:S01]  /*298f0*/  @P0 SHF.R.U32.HI R9, RZ, R11, R4 ;  /* 0x0000000bff090219 */ /* 0x008fe20000011604 */
[----:B------:R-:W-:-:S03]  /*29900*/  IMAD R8, R28, UR6, RZ ;  /* 0x000000061c087c24 */ /* 0x000fc6000f8e02ff */
[--C-:B------:R-:W-:Y:S01]  /*29910*/  SHF.R.S32.HI R4, RZ, 0x1f, R9.reuse ;  /* 0x0000001fff047819 */ /* 0x100fe20000011409 */
[----:B------:R-:W-:Y:S02]  /*29920*/  IMAD R11, R33, UR7, R8 ;  /* 0x00000007210b7c24 */ /* 0x000fe4000f8e0208 */
        /* <DEDUP_REMOVED lines=10> */
[----:B------:R-:W-:Y:S02]  /*299d0*/  IMAD.IADD R231, R212, 0x1, R231 ;  /* 0x00000001d4e77824 */ /* 0x000fe400078e02e7 */
[----:B------:R-:W-:-:S02]  /*299e0*/  IMAD R15, R0, R15, RZ ;  /* 0x0000000f000f7224 */ /* 0x000fc400078e02ff */
[C---:B------:R-:W-:Y:S02]  /*299f0*/  IMAD R9, R11.reuse, UR5, R4 ;  /* 0x000000050b097c24 */ /* 0x040fe4000f8e0204 */
[----:B------:R-:W-:Y:S01]  /*29a00*/  IMAD.WIDE.U32 R2, R11, UR4, R2 ;  /* 0x000000040b027c25 */ /* 0x000fe2000f8e0002 */
[----:B------:R-:W-:Y:S01]  /*29a10*/  ISETP.GE.AND P2, PT, R231, R15, PT ;  /* 0x0000000fe700720c */ /* 0x000fe20003f46270 */
[----:B------:R-:W-:Y:S02]  /*29a20*/  ULDC.64 UR4, c[0x0][0xa80] ;  /* 0x0002a00000047ab9 */ /* 0x000fe40000000a00 */
[----:B------:R-:W-:Y:S01]  /*29a30*/  IMAD.IADD R3, R3, 0x1, R9 ;  /* 0x0000000103037824 */ /* 0x000fe200078e0209 */
[----:B------:R-:W-:Y:S01]  /*29a40*/  LEA R4, P3, R2, UR4, 0x1 ;  /* 0x0000000402047c11 */ /* 0x000fe2000f8608ff */
[----:B------:R-:W-:-:S03]  /*29a50*/  VIADD R0, R231, 0x20 ;  /* 0x00000020e7007836 */ /* 0x000fc60000000000 */
[----:B------:R-:W-:Y:S02]  /*29a60*/  LEA.HI.X R14, R2, UR5, R3, 0x1, P3 ;  /* 0x00000005020e7c11 */ /* 0x000fe400098f0c03 */
[-C--:B------:R-:W-:Y:S01]  /*29a70*/  ISETP.GE.AND P1, PT, R0, R15.reuse, PT ;  /* 0x0000000f0000720c */ /* 0x080fe20003f26270 */
[----:B------:R-:W-:Y:S01]  /*29a80*/  VIADD R0, R231, 0x40 ;  /* 0x00000040e7007836 */ /* 0x000fe20000000000 */
[----:B------:R4:W1:Y:S04]  /*29a90*/  SHFL.IDX PT, R12, R4, RZ, 0x181f ;  /* 0x00181fff040c7589 */ /* 0x00086800000e0000 */
[----:B------:R4:W2:Y:S01]  /*29aa0*/  SHFL.IDX PT, R13, R14, RZ, 0x181f ;  /* 0x00181fff0e0d7589 */ /* 0x0008a200000e0000 */
        /* <DEDUP_REMOVED lines=10> */
[CC--:B------:R-:W-:Y:S01]  /*29b50*/  @!P3 LEA R8, P6, R220.reuse, R12.reuse, 0x1 ;  /* 0x0000000cdc08b211 */ /* 0x0c0fe200078c08ff */
[----:B-----5:R-:W-:Y:S02]  /*29b60*/  @!P4 IMAD.SHL.U32 R21, R25, 0x8, RZ ;  /* 0x000000081915c824 */ /* 0x020fe400078e00ff */
        /* <DEDUP_REMOVED lines=8> */
.L_x_2880:
[----:B------:R-:W-:Y:S05]  /*29bf0*/  BSYNC B1 ;  /* 0x0000000000017941 */ /* 0x000fea0003800000 */
.L_x_2879:
        /* <DEDUP_REMOVED lines=13> */
[----:B------:R-:W-:Y:S01]  /*29cd0*/  @!P1 LEA R2, P6, R221, R12, 0x1 ;  /* 0x0000000cdd029211 */ /* 0x000fe200078c08ff */
[----:B-----5:R-:W-:Y:S01]  /*29ce0*/  @!P3 IMAD.SHL.U32 R21, R25, 0x8, RZ ;  /* 0x000000081915b824 */ /* 0x020fe200078e00ff */
[-C--:B------:R-:W-:Y:S01]  /*29cf0*/  @!P2 LEA.HI.X R9, R220, R13.reuse, R24, 0x1, P5 ;  /* 0x0000000ddc09a211 */ /* 0x080fe200028f0c18 */
[----:B------:R1:W-:Y:S01]  /*29d00*/  @!P4 ST.E.128 desc[UR6][R10.64], RZ ;  /* 0x000000ff0a00c985 */ /* 0x0003e2000c101d06 */
[----:B------:R-:W-:Y:S01]  /*29d10*/  @!P1 LEA.HI.X R3, R221, R13, R20, 0x1, P6 ;  /* 0x0000000ddd039211 */ /* 0x000fe200030f0c14 */
[----:B------:R-:W-:-:S05]  /*29d20*/  @!P3 IMAD.WIDE R12, R21, 0x2, R12 ;  /* 0x00000002150cb825 */ /* 0x000fca00078e020c */
[----:B------:R1:W-:Y:S04]  /*29d30*/  @!P3 ST.E.128 desc[UR6][R12.64], RZ ;  /* 0x000000ff0c00b985 */ /* 0x0003e8000c101d06 */
[----:B------:R1:W-:Y:S04]  /*29d40*/  @!P2 ST.E.128 desc[UR6][R8.64], RZ ;  /* 0x000000ff0800a985 */ /* 0x0003e8000c101d06 */
[----:B------:R1:W-:Y:S02]  /*29d50*/  @!P1 ST.E.128 desc[UR6][R2.64], RZ ;  /* 0x000000ff02009985 */ /* 0x0003e4000c101d06 */
.L_x_2882:
[----:B------:R-:W-:Y:S05]  /*29d60*/  BSYNC B1 ;  /* 0x0000000000017941 */ /* 0x000fea0003800000 */
.L_x_2881:
[----:B-1-3--:R1:W3:Y:S01]  /*29d70*/  SHFL.IDX PT, R13, R14, 0x2, 0x181f ;  /* 0x00581f000e0d7f89 */ /* 0x00a2e200000e0000 */
        /* <DEDUP_REMOVED lines=12> */
[----:B-----5:R-:W-:Y:S01]  /*29e40*/  @!P4 IMAD.SHL.U32 R21, R25, 0x8, RZ ;  /* 0x000000081915c824 */ /* 0x020fe200078e00ff */
[-C--:B---3--:R-:W-:Y:S02]  /*29e50*/  @!P3 LEA.HI.X R11, R18, R13.reuse, R19, 0x1, P0 ;  /* 0x0000000d120bb211 */ /* 0x088fe400000f0c13 */
[-C--:B------:R-:W-:Y:S02]  /*29e60*/  @!P5 LEA.HI.X R9, R220, R13.reuse, R24, 0x1, P1 ;  /* 0x0000000ddc09d211 */ /* 0x080fe400008f0c18 */
[----:B------:R-:W-:Y:S01]  /*29e70*/  @!P6 LEA.HI.X R3, R221, R13, R20, 0x1, P2 ;  /* 0x0000000ddd03e211 */ /* 0x000fe200010f0c14 */
[----:B------:R-:W-:Y:S01]  /*29e80*/  @!P4 IMAD.WIDE R12, R21, 0x2, R12 ;  /* 0x00000002150cc825 */ /* 0x000fe200078e020c */
[----:B------:R0:W-:Y:S04]  /*29e90*/  @!P3 ST.E.128 desc[UR6][R10.64], RZ ;  /* 0x000000ff0a00b985 */ /* 0x0001e8000c101d06 */
[----:B------:R0:W-:Y:S04]  /*29ea0*/  @!P4 ST.E.128 desc[UR6][R12.64], RZ ;  /* 0x000000ff0c00c985 */ /* 0x0001e8000c101d06 */
[----:B------:R0:W-:Y:S04]  /*29eb0*/  @!P5 ST.E.128 desc[UR6][R8.64], RZ ;  /* 0x000000ff0800d985 */ /* 0x0001e8000c101d06 */
[----:B------:R0:W-:Y:S02]  /*29ec0*/  @!P6 ST.E.128 desc[UR6][R2.64], RZ ;  /* 0x000000ff0200e985 */ /* 0x0001e4000c101d06 */
.L_x_2884:
[----:B------:R-:W-:Y:S05]  /*29ed0*/  BSYNC B1 ;  /* 0x0000000000017941 */ /* 0x000fea0003800000 */
.L_x_2883:
[----:B------:R-:W-:Y:S01]  /*29ee0*/  VIADD R0, R231, 0x60 ;  /* 0x00000060e7007836 */ /* 0x000fe20000000000 */
[----:B0--3--:R0:W3:Y:S04]  /*29ef0*/  SHFL.IDX PT, R13, R14, 0x3, 0x181f ;  /* 0x00781f000e0d7f89 */ /* 0x0090e800000e0000 */
[----:B------:R-:W-:Y:S01]  /*29f00*/  ISETP.GE.AND P0, PT, R0, R15, PT ;  /* 0x0000000f0000720c */ /* 0x000fe20003f06270 */
[----:B------:R0:W0:-:S12]  /*29f10*/  SHFL.IDX PT, R12, R4, 0x3, 0x181f ;  /* 0x00781f00040c7f89 */ /* 0x00001800000e0000 */
        /* <DEDUP_REMOVED lines=19> */
.L_x_2873:
[----:B------:R-:W-:Y:S05]  /*2a050*/  BSYNC B0 ;  /* 0x0000000000007941 */ /* 0x000fea0003800000 */
.L_x_2863:
[----:B------:R-:W-:Y:S02]  /*2a060*/  ULDC UR4, c[0x0][0xc3c] ;  /* 0x00030f0000047ab9 */ /* 0x000fe40000000800 */
[----:B------:R-:W-:-:S13]  /*2a070*/  ISETP.GE.AND P0, PT, R7, UR4, PT ;  /* 0x0000000407007c0c */ /* 0x000fda000bf06270 */
[----:B------:R-:W-:Y:S05]  /*2a080*/  @!P0 BRA `(.L_x_2885) ;  /* 0xfffffd7400c48947 */ /* 0x000fea000383ffff */
[----:B------:R-:W-:Y:S05]  /*2a090*/  BRA `(.L_x_2622) ;  /* 0x0000009c00107947 */ /* 0x000fea0003800000 */
.L_x_2620:
        /* <DEDUP_REMOVED lines=20> */
.L_x_2886:
        /* <DEDUP_REMOVED lines=44> */
.L_x_2890:
        /* <DEDUP_REMOVED lines=40> */
.L_x_2888:
        /* <DEDUP_REMOVED lines=12> */
.L_x_2891:
        /* <DEDUP_REMOVED lines=63> */
.L_x_2892:
        /* <DEDUP_REMOVED lines=62> */
.L_x_2893:
[----:B01----:R-:W-:-:S05]  /*2afb0*/  LOP3.LUT R3, RZ, R2, RZ, 0x33, !PT ;  /* 0x00000002ff037212 */ /* 0x003fca00078e33ff */
[----:B------:R-:W-:-:S05]  /*2afc0*/  IMAD.IADD R2, R4, 0x1, R3 ;  /* 0x0000000104027824 */ /* 0x000fca00078e0203 */
[----:B------:R1:W-:Y:S01]  /*2afd0*/  STL [R1+0x4], R2 ;  /* 0x0000040201007387 */ /* 0x0003e20000100800 */
[----:B------:R-:W-:Y:S05]  /*2afe0*/  BRA `(.L_x_2894) ;  /* 0x0000000000107947 */ /* 0x000fea0003800000 */
.L_x_2889:
[----:B------:R-:W-:Y:S01]  /*2aff0*/  IMAD.U32 R2, RZ, RZ, UR6 ;  /* 0x00000006ff027e24 */ /* 0x000fe2000f8e00ff */
[----:B------:R0:W-:Y:S04]  /*2b000*/  STL [R1+0x4], RZ ;  /* 0x000004ff01007387 */ /* 0x0001e80000100800 */
[----:B------:R0:W-:Y:S04]  /*2b010*/  STL [R1+0x8], RZ ;  /* 0x000008ff01007387 */ /* 0x0001e80000100800 */
[----:B------:R0:W-:Y:S02]  /*2b020*/  STL [R1], R2 ;  /* 0x0000000201007387 */ /* 0x0001e40000100800 */
.L_x_2894:
        /* <DEDUP_REMOVED lines=10> */
.L_x_2887:
        /* <DEDUP_REMOVED lines=37> */
.L_x_3056:
[----:B------:R-:W2:Y:S01]  /*2b320*/  LDL R0, [R1+0xc] ;  /* 0x00000c0001007983 */ /* 0x000ea20000100800 */
[----:B------:R-:W2:Y:S01]  /*2b330*/  LDC.64 R2, c[0x0][0xc88] ;  /* 0x00032200ff027b82 */ /* 0x000ea20000000a00 */
[----:B------:R-:W-:Y:S01]  /*2b340*/  ULDC.64 UR4, c[0x0][0x208] ;  /* 0x0000820000047ab9 */ /* 0x000fe20000000a00 */
[----:B--2---:R-:W-:-:S05]  /*2b350*/  IMAD.WIDE R2, R0, 0x4, R2 ;  /* 0x0000000400027825 */ /* 0x004fca00078e0202 */
[----:B01----:R-:W2:Y:S01]  /*2b360*/  LDG.E R4, desc[UR4][R2.64] ;  /* 0x0000000402047981 */ /* 0x003ea2000c1e1900 */
[----:B------:R-:W-:Y:S05]  /*2b370*/  YIELD ;  /* 0x0000000000007946 */ /* 0x000fea0003800000 */
[----:B------:R-:W-:Y:S01]  /*2b380*/  ULDC.64 UR4, c[0x0][0xa28] ;  /* 0x00028a0000047ab9 */ /* 0x000fe20000000a00 */
[----:B------:R-:W-:Y:S01]  /*2b390*/  IMAD.MOV.U32 R0, RZ, RZ, RZ ;  /* 0x000000ffff007224 */ /* 0x000fe200078e00ff */
[----:B------:R-:W-:Y:S01]  /*2b3a0*/  ISETP.NE.U32.AND P0, PT, RZ, UR4, PT ;  /* 0x00000004ff007c0c */ /* 0x000fe2000bf05070 */
[----:B------:R-:W-:Y:S01]  /*2b3b0*/  ULDC.64 UR12, c[0x0][0x208] ;  /* 0x00008200000c7ab9 */ /* 0x000fe20000000a00 */
[----:B------:R-:W-:Y:S01]  /*2b3c0*/  IMAD.MOV.U32 R8, RZ, RZ, RZ ;  /* 0x000000ffff087224 */ /* 0x000fe200078e00ff */
[----:B------:R-:W-:Y:S01]  /*2b3d0*/  ULDC.64 UR10, c[0x0][0xa18] ;  /* 0x00028600000a7ab9 */ /* 0x000fe20000000a00 */
[----:B------:R-:W-:Y:S01]  /*2b3e0*/  ISETP.NE.AND.EX P0, PT, RZ, UR5, PT, P0 ;  /* 0x00000005ff007c0c */ /* 0x000fe2000bf05300 */
[----:B------:R-:W-:Y:S01]  /*2b3f0*/  ULDC.64 UR8, c[0x0][0xa10] ;  /* 0x0002840000087ab9 */ /* 0x000fe20000000a00 */
[----:B------:R-:W-:Y:S01]  /*2b400*/  ULDC.64 UR6, c[0x0][0xa08] ;  /* 0x0002820000067ab9 */ /* 0x000fe20000000a00 */
[----:B--2---:R-:W-:Y:S01]  /*2b410*/  SHF.R.S32.HI R5, RZ, 0x1f, R4 ;  /* 0x0000001fff057819 */ /* 0x004fe20000011404 */
[----:B------:R-:W-:-:S09]  /*2b420*/  IMAD.SHL.U32 R15, R4, 0x4, RZ ;  /* 0x00000004040f7824 */ /* 0x000fd200078e00ff */
[C---:B------:R-:W-:Y:S01]  /*2b430*/  @P0 LEA R2, P1, R4.reuse, UR4, 0x2 ;  /* 0x0000000404020c11 */ /* 0x040fe2000f8210ff */
[----:B------:R0:W-:Y:S03]  /*2b440*/  STL [R1+0x34], R4 ;  /* 0x0000340401007387 */ /* 0x0001e60000100800 */
        /* <DEDUP_REMOVED lines=14> */
[C---:B--2---:R-:W-:Y:S02]  /*2b530*/  IADD3 R2, P4, R15.reuse, UR4, RZ ;  /* 0x000000040f027c10 */ /* 0x044fe4000ff9e0ff */
[----:B------:R-:W-:Y:S02]  /*2b540*/  ISETP.NE.AND.EX P3, PT, RZ, UR11, PT, P3 ;  /* 0x0000000bff007c0c */ /* 0x000fe4000bf65330 */
[C---:B------:R-:W-:Y:S02]  /*2b550*/  IADD3.X R3, R14.reuse, UR5, RZ, P4, !PT ;  /* 0x000000050e037c10 */ /* 0x040fe4000a7fe4ff */
[----:B0-----:R-:W-:Y:S02]  /*2b560*/  IADD3 R4, P4, R15, UR8, RZ ;  /* 0x000000080f047c10 */ /* 0x001fe4000ff9e0ff */
[----:B------:R-:W-:Y:S01]  /*2b570*/  ISETP.NE.AND.EX P0, PT, RZ, UR7, PT, P0 ;  /* 0x00000007ff007c0c */ /* 0x000fe2000bf05300 */
[----:B------:R-:W2:Y:S01]  /*2b580*/  @P2 LDG.E R8, desc[UR12][R2.64] ;  /* 0x0000000c02082981 */ /* 0x000ea2000c1e1900 */
[C---:B-1----:R-:W-:Y:S01]  /*2b590*/  IADD3.X R5, R14.reuse, UR9, RZ, P4, !PT ;  /* 0x000000090e057c10 */ /* 0x042fe2000a7fe4ff */
        /* <DEDUP_REMOVED lines=8> */
[----:B------:R1:W5:Y:S04]  /*2b620*/  @P0 LDG.E R11, desc[UR12][R6.64] ;  /* 0x0000000c060b0981 */ /* 0x000368000c1e1900 */
[----:B------:R1:W5:Y:S01]  /*2b630*/  @P1 LDG.E R10, desc[UR12][R4.64] ;  /* 0x0000000c040a1981 */ /* 0x000362000c1e1900 */
[----:B0-----:R-:W-:-:S04]  /*2b640*/  @P3 IADD3 R8, P4, R15, UR10, RZ ;  /* 0x0000000a0f083c10 */ /* 0x001fc8000ff9e0ff */
[----:B------:R-:W-:-:S05]  /*2b650*/  @P3 IADD3.X R9, R14, UR11, RZ, P4, !PT ;  /* 0x0000000b0e093c10 */ /* 0x000fca000a7fe4ff */
[----:B------:R-:W2:Y:S01]  /*2b660*/  @P3 LDG.E R12, desc[UR12][R8.64] ;  /* 0x0000000c080c3981 */ /* 0x000ea2000c1e1900 */
[----:B------:R-:W-:-:S03]  /*2b670*/  UISETP.NE.AND.EX UP0, UPT, UR5, URZ, UPT, UP0 ;  /* 0x0000003f0500728c */ /* 0x000fc6000bf05300 */
[----:B------:R-:W-:Y:S01]  /*2b680*/  ULDC UR5, c[0x0][0x2f0] ;  /* 0x0000bc0000057ab9 */ /* 0x000fe20000000800 */
[----:B------:R-:W-:-:S04]  /*2b690*/  USEL UR4, UR4, 0x1, UP0 ;  /* 0x0000000104047887 */ /* 0x000fc80008000000 */
[----:B------:R-:W-:Y:S01]  /*2b6a0*/  UIMAD UR4, UR4, UR5, URZ ;  /* 0x00000005040472a4 */ /* 0x000fe2000f8e023f */
[----:B--2---:R1:W-:Y:S04]  /*2b6b0*/  STL [R1+0x50], R12 ;  /* 0x0000500c01007387 */ /* 0x0043e80000100800 */
[----:B------:R1:W5:Y:S01]  /*2b6c0*/  LDL R13, [R1+0x50] ;  /* 0x00005000010d7983 */ /* 0x0003620000100800 */
[----:B------:R-:W-:Y:S01]  /*2b6d0*/  ULDC UR5, c[0x0][0x348] ;  /* 0x0000d20000057ab9 */ /* 0x000fe20000000800 */
[----:B------:R-:W-:Y:S02]  /*2b6e0*/  IMAD.U32 R8, RZ, RZ, UR4 ;  /* 0x00000004ff087e24 */ /* 0x000fe4000f8e00ff */
[----:B------:R-:W-:Y:S01]  /*2b6f0*/  IMAD.U32 R9, RZ, RZ, UR5 ;  /* 0x00000005ff097e24 */ /* 0x000fe2000f8e00ff */
[----:B------:R-:W-:Y:S06]  /*2b700*/  @P3 BRA `(.L_x_2896) ;  /* 0x0000000000183947 */ /* 0x000fec0003800000 */
[----:B------:R-:W-:Y:S05]  /*2b710*/  @!P2 BRA `(.L_x_2896) ;  /* 0x000000000014a947 */ /* 0x000fea0003800000 */
[----:B------:R-:W-:Y:S02]  /*2b720*/  ULDC.64 UR4, c[0x0][0x208] ;  /* 0x0000820000047ab9 */ /* 0x000fe40000000a00 */
[----:B-1----:R-:W2:Y:S04]  /*2b730*/  LDG.E R12, desc[UR4][R2.64] ;  /* 0x00000004020c7981 */ /* 0x002ea8000c1e1900 */
[----:B------:R-:W2:Y:S02]  /*2b740*/  LDG.E R2, desc[UR4][R2.64+0x4] ;  /* 0x0000040402027981 */ /* 0x000ea4000c1e1900 */
[----:B--2--5:R-:W-:-:S05]  /*2b750*/  IMAD.IADD R13, R2, 0x1, -R12 ;  /* 0x00000001020d7824 */ /* 0x024fca00078e0a0c */
[----:B------:R0:W-:Y:S02]  /*2b760*/  STL [R1+0x50], R13 ;  /* 0x0000500d01007387 */ /* 0x0001e40000100800 */
.L_x_2896:
[----:B------:R-:W2:Y:S01]  /*2b770*/  LDL.LU R3, [R1+0x8] ;  /* 0x0000080001037983 */ /* 0x000ea20000300800 */
[----:B------:R-:W-:Y:S02]  /*2b780*/  ULDC.64 UR4, c[0x0][0xa20] ;  /* 0x0002880000047ab9 */ /* 0x000fe40000000a00 */
[----:B------:R-:W-:Y:S01]  /*2b790*/  ISETP.NE.U32.AND P2, PT, RZ, UR4, PT ;  /* 0x00000004ff007c0c */ /* 0x000fe2000bf45070 */
[----:B-1----:R-:W3:Y:S03]  /*2b7a0*/  LDL R12, [R1+0x34] ;  /* 0x00003400010c7983 */ /* 0x002ee60000100800 */
[----:B------:R-:W-:Y:S02]  /*2b7b0*/  ISETP.NE.AND.EX P2, PT, RZ, UR5, PT, P2 ;  /* 0x00000005ff007c0c */ /* 0x000fe4000bf45320 */
[C---:B--2---:R-:W-:Y:S02]  /*2b7c0*/  LOP3.LUT R17, R3.reuse, 0xff000000, RZ, 0xc0, !PT ;  /* 0xff00000003117812 */ /* 0x044fe400078ec0ff */
[----:B------:R-:W-:-:S02]  /*2b7d0*/  LOP3.LUT R2, R3, 0xff0000, RZ, 0xc0, !PT ;  /* 0x00ff000003027812 */ /* 0x000fc400078ec0ff */
[----:B------:R-:W-:Y:S02]  /*2b7e0*/  SHF.R.U32.HI R17, RZ, 0x8, R17 ;  /* 0x00000008ff117819 */ /* 0x000fe40000011611 */
[----:B------:R-:W-:Y:S02]  /*2b7f0*/  LOP3.LUT R16, R3, 0xffff, RZ, 0xc0, !PT ;  /* 0x0000ffff03107812 */ /* 0x000fe400078ec0ff */
[----:B------:R-:W-:Y:S01]  /*2b800*/  LEA.HI R17, R2, R17, RZ, 0x10 ;  /* 0x0000001102117211 */ /* 0x000fe200078f80ff */
[----:B-----5:R-:W-:-:S05]  /*2b810*/  IMAD.IADD R2, R11, 0x1, R0 ;  /* 0x000000010b027824 */ /* 0x020fca00078e0200 */
[----:B------:R1:W-:Y:S04]  /*2b820*/  STL [R1+0x1c], R2 ;  /* 0x00001c0201007387 */ /* 0x0003e80000100800 */
[----:B---3--:R1:W-:Y:S01]  /*2b830*/  STL [R1+0x14], R12 ;  /* 0x0000140c01007387 */ /* 0x0083e20000100800 */
[----:B------:R-:W-:Y:S05]  /*2b840*/  @!P2 BRA `(.L_x_2897) ;  /* 0x000000000014a947 */ /* 0x000fea0003800000 */
[----:B-1----:R-:W-:Y:S01]  /*2b850*/  IADD3 R2, P0, R15, UR4, RZ ;  /* 0x000000040f027c10 */ /* 0x002fe2000ff1e0ff */
[----:B------:R-:W-:-:S03]  /*2b860*/  ULDC.64 UR6, c[0x0][0x208] ;  /* 0x0000820000067ab9 */ /* 0x000fc60000000a00 */
[----:B------:R-:W-:-:S05]  /*2b870*/  IADD3.X R3, R14, UR5, RZ, P0, !PT ;  /* 0x000000050e037c10 */ /* 0x000fca00087fe4ff */
[----:B------:R2:W5:Y:S01]  /*2b880*/  LDG.E R8, desc[UR6][R2.64] ;  /* 0x0000000602087981 */ /* 0x000562000c1e1900 */
[----:B------:R-:W-:Y:S05]  /*2b890*/  BRA `(.L_x_2898) ;  /* 0x0000000000147947 */ /* 0x000fea0003800000 */
.L_x_2897:
[----:B------:R-:W-:Y:S05]  /*2b8a0*/  @!P0 BRA `(.L_x_2898) ;  /* 0x0000000000108947 */ /* 0x000fea0003800000 */
[----:B------:R-:W-:Y:S02]  /*2b8b0*/  ULDC.64 UR4, c[0x0][0x208] ;  /* 0x0000820000047ab9 */ /* 0x000fe40000000a00 */
[----:B------:R-:W2:Y:S04]  /*2b8c0*/  LDG.E R8, desc[UR4][R6.64] ;  /* 0x0000000406087981 */ /* 0x000ea8000c1e1900 */
[----:B------:R-:W2:Y:S02]  /*2b8d0*/  LDG.E R6, desc[UR4][R6.64+0x4] ;  /* 0x0000040406067981 */ /* 0x000ea4000c1e1900 */
[----:B--2---:R-:W-:-:S07]  /*2b8e0*/  IMAD.IADD R8, R6, 0x1, -R8 ;  /* 0x0000000106087824 */ /* 0x004fce00078e0a08 */
.L_x_2898:
[----:B------:R-:W-:Y:S01]  /*2b8f0*/  ULDC.64 UR4, c[0x0][0x208] ;  /* 0x0000820000047ab9 */ /* 0x000fe20000000a00 */
[----:B------:R-:W3:Y:S01]  /*2b900*/  LDL R6, [R1+0x4] ;  /* 0x0000040001067983 */ /* 0x000ee20000100800 */
[----:B--2---:R-:W2:Y:S03]  /*2b910*/  LDC R3, c[0x0][0x448] ;  /* 0x00011200ff037b82 */ /* 0x004ea60000000800 */
[----:B-1----:R-:W4:Y:S04]  /*2b920*/  @P1 LDG.E R2, desc[UR4][R4.64] ;  /* 0x0000000404021981 */ /* 0x002f28000c1e1900 */
[----:B------:R1:W4:Y:S01]  /*2b930*/  @P1 LDG.E R4, desc[UR4][R4.64+0x4] ;  /* 0x0000040404041981 */ /* 0x000322000c1e1900 */
[----:B-----5:R-:W-:Y:S01]  /*2b940*/  IMAD.IADD R7, R8, 0x1, -R0 ;  /* 0x0000000108077824 */ /* 0x020fe200078e0a00 */
[----:B------:R-:W-:Y:S01]  /*2b950*/  LOP3.LUT R11, R17, 0xff, RZ, 0xc0, !PT ;  /* 0x000000ff110b7812 */ /* 0x000fe200078ec0ff */
[----:B------:R-:W-:Y:S01]  /*2b960*/  BSSY B0, `(.L_x_2899) ;  /* 0x0000036000007945 */ /* 0x000fe20003800000 */
[----:B------:R-:W-:-:S03]  /*2b970*/  SHF.R.U32.HI R17, RZ, 0x10, R17 ;  /* 0x00000010ff117819 */ /* 0x000fc60000011611 */
[----:B------:R0:W-:Y:S01]  /*2b980*/  STL [R1+0x60], R11 ;  /* 0x0000600b01007387 */ /* 0x0001e20000100800 */
[----:B--2---:R-:W-:-:S13]  /*2b990*/  ISETP.NE.AND P0, PT, R3, 0x1, PT ;  /* 0x000000010300780c */ /* 0x004fda0003f05270 */
[----:B------:R-:W2:Y:S08]  /*2b9a0*/  @P0 LDC R3, c[0x0][0x44c] ;  /* 0x00011300ff030b82 */ /* 0x000eb00000000800 */
[----:B-1----:R-:W1:Y:S01]  /*2b9b0*/  @P0 LDC R5, c[0x0][0x450] ;  /* 0x00011400ff050b82 */ /* 0x002e620000000800 */
[----:B----4-:R-:W-:Y:S02]  /*2b9c0*/  @P1 IMAD.IADD R9, R4, 0x1, -R2 ;  /* 0x0000000104091824 */ /* 0x010fe400078e0a02 */
[----:B---3--:R-:W-:-:S04]  /*2b9d0*/  IMAD.SHL.U32 R2, R6, 0x80, RZ ;  /* 0x0000008006027824 */ /* 0x008fc800078e00ff */
[----:B------:R-:W-:-:S04]  /*2b9e0*/  VIADD R2, R2, 0x7f ;  /* 0x0000007f02027836 */ /* 0x000fc80000000000 */
[----:B--2---:R-:W-:-:S05]  /*2b9f0*/  @P0 IMAD.HI.U32 R0, R2, R3, RZ ;  /* 0x0000000302000227 */ /* 0x004fca00078e00ff */
[----:B-1----:R-:W-:Y:S01]  /*2ba00*/  @P0 SHF.R.U32.HI R2, RZ, R5, R0 ;  /* 0x00000005ff020219 */ /* 0x002fe20000011600 */
[----:B------:R-:W-:-:S04]  /*2ba10*/  IMAD.IADD R0, R7, 0x1, R9 ;  /* 0x0000000107007824 */ /* 0x000fc800078e0209 */
[C---:B------:R-:W-:Y:S01]  /*2ba20*/  VIADD R3, R0.reuse, 0x4f ;  /* 0x0000004f00037836 */ /* 0x040fe20000000000 */
[----:B------:R-:W-:-:S03]  /*2ba30*/  IADD3 R21, R0, 0x50, -R13 ;  /* 0x0000005000157810 */ /* 0x000fc60007ffe80d */
[----:B------:R-:W-:-:S04]  /*2ba40*/  IMAD.HI R0, R3, 0x66666667, RZ ;  /* 0x6666666703007827 */ /* 0x000fc800078e02ff */
[----:B------:R-:W-:Y:S01]  /*2ba50*/  IMAD.IADD R2, R21, 0x1, R2 ;  /* 0x0000000115027824 */ /* 0x000fe200078e0202 */
[----:B------:R-:W-:Y:S01]  /*2ba60*/  SHF.R.U32.HI R20, RZ, 0x1f, R0 ;  /* 0x0000001fff147819 */ /* 0x000fe20000011600 */
[----:B------:R-:W-:Y:S02]  /*2ba70*/  IMAD.MOV.U32 R3, RZ, RZ, RZ ;  /* 0x000000ffff037224 */ /* 0x000fe400078e00ff */
[----:B------:R-:W-:Y:S01]  /*2ba80*/  IMAD.HI R2, R2, 0x66666667, RZ ;  /* 0x6666666702027827 */ /* 0x000fe200078e02ff */
[----:B------:R-:W-:-:S04]  /*2ba90*/  LEA.HI.SX32 R20, R0, R20, 0x1b ;  /* 0x0000001400147211 */ /* 0x000fc800078fdaff */
        /* <DEDUP_REMOVED lines=8> */
[----:B------:R-:W-:Y:S02]  /*2bb20*/  IABS R2, R0 ;  /* 0x0000000000027213 */ /* 0x000fe40000000000 */
[----:B------:R-:W-:Y:S02]  /*2bb30*/  IADD3 R3, R0, -0x1, R6 ;  /* 0xffffffff00037810 */ /* 0x000fe40007ffe006 */
[----:B------:R-:W0:Y:S08]  /*2bb40*/  I2F.RP R4, R2 ;  /* 0x0000000200047306 */ /* 0x000e300000209400 */
[----:B0-----:R-:W0:Y:S02]  /*2bb50*/  MUFU.RCP R4, R4 ;  /* 0x0000000400047308 */ /* 0x001e240000001000 */
[----:B0-----:R-:W-:-:S06]  /*2bb60*/  VIADD R4, R4, 0xffffffe ;  /* 0x0ffffffe04047836 */ /* 0x001fcc0000000000 */
[----:B------:R0:W1:Y:S02]  /*2bb70*/  F2I.FTZ.U32.TRUNC.NTZ R5, R4 ;  /* 0x0000000400057305 */ /* 0x000064000021f000 */
[----:B0-----:R-:W-:-:S04]  /*2bb80*/  LOP3.LUT R4, R3, R0, RZ, 0x3c, !PT ;  /* 0x0000000003047212 */ /* 0x001fc800078e3cff */
[----:B------:R-:W-:Y:S01]  /*2bb90*/  ISETP.GE.AND P3, PT, R4, RZ, PT ;  /* 0x000000ff0400720c */ /* 0x000fe20003f66270 */
[----:B-1----:R-:W-:-:S04]  /*2bba0*/  IMAD.MOV R4, RZ, RZ, -R5 ;  /* 0x000000ffff047224 */ /* 0x002fc800078e0a05 */
        /* <DEDUP_REMOVED lines=17> */
.L_x_2900:
[----:B------:R-:W-:Y:S05]  /*2bcc0*/  BSYNC B0 ;  /* 0x0000000000007941 */ /* 0x000fea0003800000 */
.L_x_2899:
        /* <DEDUP_REMOVED lines=21> */
[----:B------:R-:W0:Y:S02]  /*2be20*/  S2R R2, SR_TID.X ;  /* 0x0000000000027919 */ /* 0x000e240000002100 */
[----:B0-----:R-:W-:-:S04]  /*2be30*/  SHF.R.U32.HI R2, RZ, 0x5, R2 ;  /* 0x00000005ff027819 */ /* 0x001fc80000011602 */
[----:B------:R-:W-:-:S05]  /*2be40*/  LOP3.LUT R2, R2, 0x3, RZ, 0xc0, !PT ;  /* 0x0000000302027812 */ /* 0x000fca00078ec0ff */
[----:B------:R0:W1:Y:S02]  /*2be50*/  SHFL.IDX PT, R14, R2, RZ, 0x1f ;  /* 0x00001fff020e7589 */ /* 0x00006400000e0000 */
.L_x_3123:
[----:B-1----:R-:W-:Y:S02]  /*2be60*/  ISETP.NE.AND P0, PT, R14, RZ, PT ;  /* 0x000000ff0e00720c */ /* 0x002fe40003f05270 */
[----:B------:R-:W-:-:S11]  /*2be70*/  PLOP3.LUT P6, PT, PT, PT, PT, 0x8, 0x0 ;  /* 0x000000000000781c */ /* 0x000fd60003fce170 */
[----:B------:R-:W-:Y:S05]  /*2be80*/  @P0 BRA `(.L_x_2904) ;  /* 0x00000000000c0947 */ /* 0x000fea0003800000 */
[----:B------:R-:W-:-:S03]  /*2be90*/  UMOV UR4, 0xffffffff ;  /* 0xffffffff00047882 */ /* 0x000fc60000000000 */
[----:B------:R-:W-:Y:S05]  /*2bea0*/  BRA.DIV UR4, `(.L_x_2905) ;  /* 0x0000009204507947 */ /* 0x000fea000b800000 */
[----:B------:R-:W-:-:S13]  /*2beb0*/  ELECT P6, URZ, PT ;  /* 0x00000000003f782f */ /* 0x000fda00038c0000 */
.L_x_2904:
[----:B0-----:R-:W2:Y:S01]  /*2bec0*/  LDL R2, [R1+0x64] ;  /* 0x0000640001027983 */ /* 0x001ea20000100800 */
[----:B------:R-:W-:Y:S01]  /*2bed0*/  BSSY B1, `(.L_x_2906) ;  /* 0x0000008000017945 */ /* 0x000fe20003800000 */
[----:B--2---:R-:W-:-:S05]  /*2bee0*/  VIADD R2, R2, 0x1 ;  /* 0x0000000102027836 */ /* 0x004fca0000000000 */
[----:B------:R-:W-:-:S04]  /*2bef0*/  LEA.HI R3, R2, R2, RZ, 0x1 ;  /* 0x0000000202037211 */ /* 0x000fc800078f08ff */
[----:B------:R-:W-:-:S05]  /*2bf00*/  LOP3.LUT R3, R3, 0xfffffffe, RZ, 0xc0, !PT ;  /* 0xfffffffe03037812 */ /* 0x000fca00078ec0ff */
[----:B------:R-:W-:-:S05]  /*2bf10*/  IMAD.IADD R2, R2, 0x1, -R3 ;  /* 0x0000000102027824 */ /* 0x000fca00078e0a03 */
[----:B------:R-:W-:-:S04]  /*2bf20*/  SHF.L.U32 R2, R2, 0x1f, RZ ;  /* 0x0000001f02027819 */ /* 0x000fc800000006ff */
[----:B------:R-:W0:Y:S02]  /*2bf30*/  SYNCS.PHASECHK.TRANS64.TRYWAIT P0, [R18+URZ+0x38820], R2 ;  /* 0x03882002120075a7 */ /* 0x000e24000800017f */
[----:B0-----:R-:W-:Y:S05]  /*2bf40*/  @!P0 BRA `(.L_x_2907) ;  /* 0x0000009000488947 */ /* 0x001fea0003800000 */
.L_x_3126:
[----:B------:R-:W-:Y:S05]  /*2bf50*/  BSYNC B1 ;  /* 0x0000000000017941 */ /* 0x000fea0003800000 */
.L_x_2906:
[----:B------:R-:W-:Y:S04]  /*2bf60*/  BSSY B1, `(.L_x_2908) ;  /* 0x00000ae000017945 */ /* 0x000fe80003800000 */
[----:B------:R-:W-:Y:S05]  /*2bf70*/  @!P6 BRA `(.L_x_2909) ;  /* 0x0000000800b0e947 */ /* 0x000fea0003800000 */
[----:B------:R-:W2:Y:S04]  /*2bf80*/  LDL R5, [R1+0x20] ;  /* 0x0000200001057983 */ /* 0x000ea80000100800 */
[----:B------:R-:W3:Y:S01]  /*2bf90*/  LDL R4, [R1+0x24] ;  /* 0x0000240001047983 */ /* 0x000ee20000100800 */
[----:B------:R-:W-:Y:S01]  /*2bfa0*/  BSSY B2, `(.L_x_2910) ;  /* 0x0000008000027945 */ /* 0x000fe20003800000 */
[----:B------:R-:W1:Y:S02]  /*2bfb0*/  S2R R3, SR_TID.X ;  /* 0x0000000000037919 */ /* 0x000e640000002100 */
[----:B-1----:R-:W-:-:S04]  /*2bfc0*/  LOP3.LUT R3, R3, 0x7f, RZ, 0xc0, !PT ;  /* 0x0000007f03037812 */ /* 0x002fc800078ec0ff */
[----:B------:R-:W-:Y:S01]  /*2bfd0*/  ISETP.NE.AND P1, PT, R3, RZ, PT ;  /* 0x000000ff0300720c */ /* 0x000fe20003f25270 */
[----:B--2---:R-:W-:Y:S01]  /*2bfe0*/  IMAD R6, R5, 0x8, R18 ;  /* 0x0000000805067824 */ /* 0x004fe200078e0212 */
[----:B---3--:R-:W-:-:S04]  /*2bff0*/  SHF.L.U32 R8, R4, 0x1f, RZ ;  /* 0x0000001f04087819 */ /* 0x008fc800000006ff */
[----:B------:R-:W1:Y:S02]  /*2c000*/  SYNCS.PHASECHK.TRANS64.TRYWAIT P0, [R6+URZ+0x388a0], R8 ;  /* 0x0388a008060075a7 */ /* 0x000e64000800017f */
[----:B-1----:R-:W-:Y:S05]  /*2c010*/  @!P0 BRA `(.L_x_2911) ;  /* 0x0000009000288947 */ /* 0x002fea0003800000 */
.L_x_3127:
[----:B------:R-:W-:Y:S05]  /*2c020*/  BSYNC B2 ;  /* 0x0000000000027941 */ /* 0x000fea0003800000 */
.L_x_2910:
[----:B------:R-:W-:Y:S04]  /*2c030*/  BSSY B2, `(.L_x_2912) ;  /* 0x0000009000027945 */ /* 0x000fe80003800000 */
[----:B------:R-:W-:Y:S05]  /*2c040*/  @P1 BRA `(.L_x_2913) ;  /* 0x00000000001c1947 */ /* 0x000fea0003800000 */
[----:B------:R-:W2:Y:S01]  /*2c050*/  S2R R3, SR_TID.X ;  /* 0x0000000000037919 */ /* 0x000ea20000002100 */
[----:B0-----:R-:W-:-:S04]  /*2c060*/  IMAD.MOV.U32 R2, RZ, RZ, 0xa000 ;  /* 0x0000a000ff027424 */ /* 0x001fc800078e00ff */
[----:B------:R3:W-:Y:S01]  /*2c070*/  SYNCS.ARRIVE.TRANS64 RZ, [R6+URZ+0x38890], R2 ;  /* 0x0388900206ff79a7 */ /* 0x0007e2000800003f */
[----:B--2---:R-:W-:-:S04]  /*2c080*/  LOP3.LUT R3, R3, 0x1f, RZ, 0xc0, !PT ;  /* 0x0000001f03037812 */ /* 0x004fc800078ec0ff */
[----:B------:R-:W-:-:S13]  /*2c090*/  ISETP.NE.AND P0, PT, R3, RZ, PT ;  /* 0x000000ff0300720c */ /* 0x000fda0003f05270 */
[----:B---3--:R-:W-:Y:S05]  /*2c0a0*/  @!P0 BRA `(.L_x_2913) ;  /* 0x0000000000048947 */ /* 0x008fea0003800000 */
[----:B------:R-:W-:Y:S01]  /*2c0b0*/  BPT.TRAP 0x1 ;  /* 0x000000040000795c */ /* 0x000fe20000300000 */
.L_x_2913:
[----:B------:R-:W-:Y:S05]  /*2c0c0*/  BSYNC B2 ;  /* 0x0000000000027941 */ /* 0x000fea0003800000 */
.L_x_2912:
[----:B0-----:R-:W2:Y:S01]  /*2c0d0*/  LDL R2, [R1+0x20] ;  /* 0x0000200001027983 */ /* 0x001ea20000100800 */
[----:B------:R-:W-:Y:S01]  /*2c0e0*/  IMAD.MOV.U32 R3, RZ, RZ, RZ ;  /* 0x000000ffff037224 */ /* 0x000fe200078e00ff */
[----:B------:R-:W-:Y:S01]  /*2c0f0*/  UIADD3 UR4, UP0, UR36, 0x570, URZ ;  /* 0x0000057024047890 */ /* 0x000fe2000ff1e03f */
[----:B------:R-:W-:Y:S01]  /*2c100*/  PLOP3.LUT P0, PT, PT, PT, PT, 0x80, 0x0 ;  /* 0x000000000000781c */ /* 0x000fe20003f0f070 */
[----:B------:R-:W-:Y:S01]  /*2c110*/  UMOV UR6, 0x0 ;  /* 0x0000000000067882 */ /* 0x000fe20000000000 */
[----:B------:R-:W-:Y:S01]  /*2c120*/  UMOV UR7, 0x12f00000 ;  /* 0x12f0000000077882 */ /* 0x000fe20000000000 */
[----:B------:R-:W-:Y:S01]  /*2c130*/  R2UR UR10, R3 ;  /* 0x00000000030a72ca */ /* 0x000fe200000e0000 */
[----:B------:R-:W-:Y:S01]  /*2c140*/  IMAD R3, R7, 0x50, R10 ;  /* 0x0000005007037824 */ /* 0x000fe200078e020a */
[----:B------:R-:W-:-:S03]  /*2c150*/  UIADD3.X UR5, URZ, UR37, URZ, UP0, !UPT ;  /* 0x000000253f057290 */ /* 0x000fc600087fe43f */
[----:B------:R-:W-:Y:S02]  /*2c160*/  VIADD R3, R3, 0xffffffb0 ;  /* 0xffffffb003037836 */ /* 0x000fe40000000000 */
[----:B--2---:R-:W-:Y:S02]  /*2c170*/  IMAD R4, R2, 0xa000, R18 ;  /* 0x0000a00002047824 */ /* 0x004fe400078e0212 */
[----:B------:R-:W-:Y:S02]  /*2c180*/  VIADD R2, R6, 0x38890 ;  /* 0x0003889006027836 */ /* 0x000fe40000000000 */
[----:B------:R-:W-:-:S07]  /*2c190*/  VIADD R5, R4, 0x24400 ;  /* 0x0002440004057836 */ /* 0x000fce0000000000 */
.L_x_2914:
        /* <DEDUP_REMOVED lines=16> */
.L_x_2915:
        /* <DEDUP_REMOVED lines=16> */
.L_x_2916:
        /* <DEDUP_REMOVED lines=16> */
.L_x_2917:
        /* <DEDUP_REMOVED lines=13> */
.L_x_3128:
[----:B------:R-:W-:Y:S05]  /*2c570*/  BSYNC B2 ;  /* 0x0000000000027941 */ /* 0x000fea0003800000 */
.L_x_2918:
        /* <DEDUP_REMOVED lines=11> */
.L_x_2921:
[----:B------:R-:W-:Y:S05]  /*2c630*/  BSYNC B2 ;  /* 0x0000000000027941 */ /* 0x000fea0003800000 */
.L_x_2920:
[----:B------:R-:W-:Y:S01]  /*2c640*/  R2UR UR6, R12 ;  /* 0x000000000c0672ca */ /* 0x000fe200000e0000 */
[----:B------:R-:W-:Y:S01]  /*2c650*/  IMAD.MOV.U32 R2, RZ, RZ, RZ ;  /* 0x000000ffff027224 */ /* 0x000fe200078e00ff */
[----:B------:R-:W-:Y:S01]  /*2c660*/  R2UR UR7, R13 ;  /* 0x000000000d0772ca */ /* 0x000fe200000e0000 */
[----:B------:R-:W-:Y:S01]  /*2c670*/  UIADD3 UR4, UP0, UR36, 0x670, URZ ;  /* 0x0000067024047890 */ /* 0x000fe2000ff1e03f */
[----:B------:R-:W-:Y:S01]  /*2c680*/  PLOP3.LUT P0, PT, PT, PT, PT, 0x80, 0x0 ;  /* 0x000000000000781c */ /* 0x000fe20003f0f070 */
[----:B01----:R-:W-:Y:S01]  /*2c690*/  VIADD R6, R6, 0x388b0 ;  /* 0x000388b006067836 */ /* 0x003fe20000000000 */
[----:B------:R-:W-:Y:S01]  /*2c6a0*/  R2UR UR10, R2 ;  /* 0x00000000020a72ca */ /* 0x000fe200000e0000 */
[----:B------:R-:W-:Y:S01]  /*2c6b0*/  VIADD R2, R4, 0x400 ;  /* 0x0000040004027836 */ /* 0x000fe20000000000 */
[----:B------:R-:W-:-:S13]  /*2c6c0*/  UIADD3.X UR5, URZ, UR37, URZ, UP0, !UPT ;  /* 0x000000253f057290 */ /* 0x000fda00087fe43f */
.L_x_2922:
        /* <DEDUP_REMOVED lines=15> */
.L_x_2923:
        /* <DEDUP_REMOVED lines=15> */
.L_x_2924:
        /* <DEDUP_REMOVED lines=15> */
.L_x_2925:
        /* <DEDUP_REMOVED lines=10> */
.L_x_2909:
[----:B------:R-:W-:Y:S05]  /*2ca40*/  BSYNC B1 ;  /* 0x0000000000017941 */ /* 0x000fea0003800000 */
.L_x_2908:
[----:B0-----:R-:W2:Y:S04]  /*2ca50*/  LDL.LU R2, [R1+0x20] ;  /* 0x0000200001027983 */ /* 0x001ea80000300800 */
        /* <DEDUP_REMOVED lines=12> */
.L_x_2944:
[----:B------:R-:W-:Y:S05]  /*2cb20*/  YIELD ;  /* 0x0000000000007946 */ /* 0x000fea0003800000 */
[----:B------:R-:W-:Y:S04]  /*2cb30*/  BSSY B1, `(.L_x_2926) ;  /* 0x00000ad000017945 */ /* 0x000fe80003800000 */
[----:B-1----:R-:W-:Y:S05]  /*2cb40*/  @!P6 BRA `(.L_x_2927) ;  /* 0x0000000800ace947 */ /* 0x002fea0003800000 */
[----:B------:R-:W2:Y:S04]  /*2cb50*/  LDL R4, [R1+0x20] ;  /* 0x0000200001047983 */ /* 0x000ea80000100800 */
[----:B------:R-:W3:Y:S01]  /*2cb60*/  LDL R3, [R1+0x24] ;  /* 0x0000240001037983 */ /* 0x000ee20000100800 */
[----:B------:R-:W-:Y:S01]  /*2cb70*/  BSSY B2, `(.L_x_2928) ;  /* 0x0000008000027945 */ /* 0x000fe20003800000 */
[----:B0-----:R-:W0:Y:S02]  /*2cb80*/  S2R R2, SR_TID.X ;  /* 0x0000000000027919 */ /* 0x001e240000002100 */
[----:B0-----:R-:W-:-:S04]  /*2cb90*/  LOP3.LUT R2, R2, 0x7f, RZ, 0xc0, !PT ;  /* 0x0000007f02027812 */ /* 0x001fc800078ec0ff */
[----:B------:R-:W-:Y:S01]  /*2cba0*/  ISETP.NE.AND P2, PT, R2, RZ, PT ;  /* 0x000000ff0200720c */ /* 0x000fe20003f45270 */
[----:B--2---:R-:W-:Y:S01]  /*2cbb0*/  IMAD R6, R4, 0x8, R18 ;  /* 0x0000000804067824 */ /* 0x004fe200078e0212 */
[----:B---3--:R-:W-:-:S04]  /*2cbc0*/  SHF.L.U32 R5, R3, 0x1f, RZ ;  /* 0x0000001f03057819 */ /* 0x008fc800000006ff */
[----:B------:R-:W0:Y:S02]  /*2cbd0*/  SYNCS.PHASECHK.TRANS64.TRYWAIT P1, [R6+URZ+0x388a0], R5 ;  /* 0x0388a005060075a7 */ /* 0x000e24000802017f */
[----:B0-----:R-:W-:Y:S05]  /*2cbe0*/  @!P1 BRA `(.L_x_2929) ;  /* 0x00000084005c9947 */ /* 0x001fea0003800000 */
.L_x_3129:
[----:B------:R-:W-:Y:S05]  /*2cbf0*/  BSYNC B2 ;  /* 0x0000000000027941 */ /* 0x000fea0003800000 */
.L_x_2928:
[----:B------:R-:W-:Y:S04]  /*2cc00*/  BSSY B2, `(.L_x_2930) ;  /* 0x0000009000027945 */ /* 0x000fe80003800000 */
[----:B------:R-:W-:Y:S05]  /*2cc10*/  @P2 BRA `(.L_x_2931) ;  /* 0x00000000001c2947 */ /* 0x000fea0003800000 */
[----:B------:R-:W1:Y:S01]  /*2cc20*/  S2R R3, SR_TID.X ;  /* 0x0000000000037919 */ /* 0x000e620000002100 */
[----:B------:R-:W-:-:S04]  /*2cc30*/  IMAD.MOV.U32 R2, RZ, RZ, 0xa000 ;  /* 0x0000a000ff027424 */ /* 0x000fc800078e00ff */
[----:B------:R2:W-:Y:S01]  /*2cc40*/  SYNCS.ARRIVE.TRANS64 RZ, [R6+URZ+0x38890], R2 ;  /* 0x0388900206ff79a7 */ /* 0x0005e2000800003f */
[----:B-1----:R-:W-:-:S04]  /*2cc50*/  LOP3.LUT R3, R3, 0x1f, RZ, 0xc0, !PT ;  /* 0x0000001f03037812 */ /* 0x002fc800078ec0ff */
[----:B------:R-:W-:-:S13]  /*2cc60*/  ISETP.NE.AND P1, PT, R3, RZ, PT ;  /* 0x000000ff0300720c */ /* 0x000fda0003f25270 */
[----:B--2---:R-:W-:Y:S05]  /*2cc70*/  @!P1 BRA `(.L_x_2931) ;  /* 0x0000000000049947 */ /* 0x004fea0003800000 */
[----:B------:R-:W-:Y:S01]  /*2cc80*/  BPT.TRAP 0x1 ;  /* 0x000000040000795c */ /* 0x000fe20000300000 */
.L_x_2931:
[----:B------:R-:W-:Y:S05]  /*2cc90*/  BSYNC B2 ;  /* 0x0000000000027941 */ /* 0x000fea0003800000 */
.L_x_2930:
        /* <DEDUP_REMOVED lines=12> */
.L_x_2932:
        /* <DEDUP_REMOVED lines=16> */
.L_x_2933:
        /* <DEDUP_REMOVED lines=16> */
.L_x_2934:
        /* <DEDUP_REMOVED lines=16> */
.L_x_2935:
        /* <DEDUP_REMOVED lines=10> */
[----:B------:R-:W1:Y:S01]  /*2d100*/  SYNCS.PHASECHK.TRANS64.TRYWAIT P1, [R6+URZ+0x388c0], R5 ;  /* 0x0388c005060075a7 */ /* 0x000e62000802017f */
[----:B------:R-:W-:Y:S04]  /*2d110*/  BSSY B2, `(.L_x_2936) ;  /* 0x0000002000027945 */ /* 0x000fe80003800000 */
[----:B-1----:R-:W-:Y:S05]  /*2d120*/  @!P1 BRA `(.L_x_2937) ;  /* 0x0000008000209947 */ /* 0x002fea0003800000 */
.L_x_3130:
[----:B------:R-:W-:Y:S05]  /*2d130*/  BSYNC B2 ;  /* 0x0000000000027941 */ /* 0x000fea0003800000 */
.L_x_2936:
        /* <DEDUP_REMOVED lines=11> */
.L_x_2939:
[----:B------:R-:W-:Y:S05]  /*2d1f0*/  BSYNC B2 ;  /* 0x0000000000027941 */ /* 0x000fea0003800000 */
.L_x_2938:
        /* <DEDUP_REMOVED lines=8> */
.L_x_2940:
        /* <DEDUP_REMOVED lines=16> */
.L_x_2941:
        /* <DEDUP_REMOVED lines=15> */
.L_x_2942:
        /* <DEDUP_REMOVED lines=15> */
.L_x_2943:
        /* <DEDUP_REMOVED lines=10> */
.L_x_2927:
[----:B------:R-:W-:Y:S05]  /*2d600*/  BSYNC B1 ;  /* 0x0000000000017941 */ /* 0x000fea0003800000 */
.L_x_2926:
[----:B0-----:R-:W2:Y:S04]  /*2d610*/  LDL.LU R2, [R1+0x20] ;  /* 0x0000200001027983 */ /* 0x001ea80000300800 */
        /* <DEDUP_REMOVED lines=11> */
.L_x_2902:
[----:B------:R-:W-:Y:S05]  /*2d6d0*/  BSYNC B0 ;  /* 0x0000000000007941 */ /* 0x000fea0003800000 */
.L_x_2901:
[----:B------:R-:W2:Y:S01]  /*2d6e0*/  LDL R4, [R1+0x4] ;  /* 0x0000040001047983 */ /* 0x000ea20000100800 */
[----:B------:R-:W3:Y:S01]  /*2d6f0*/  LDC R0, c[0x0][0x448] ;  /* 0x00011200ff007b82 */ /* 0x000ee20000000800 */
[----:B------:R-:W-:Y:S01]  /*2d700*/  ISETP.NE.AND P2, PT, R17, RZ, PT ;  /* 0x000000ff1100720c */ /* 0x000fe20003f45270 */
[----:B------:R-:W-:Y:S05]  /*2d710*/  @!P0 WARPSYNC.ALL ;  /* 0x0000000000008948 */ /* 0x000fea0003800000 */
[----:B------:R-:W-:Y:S07]  /*2d720*/  BSSY B0, `(.L_x_2945) ;  /* 0x000002d000007945 */ /* 0x000fee0003800000 */
[----:B------:R-:W4:Y:S08]  /*2d730*/  @!P2 LDC R17, c[0x0][0x9f0] ;  /* 0x00027c00ff11ab82 */ /* 0x000f300000000800 */
[----:B------:R-:W-:Y:S01]  /*2d740*/  @!P0 BAR.SYNC.DEFER_BLOCKING 0xc, 0x180 ;  /* 0x0306000000008b1d */ /* 0x000fe20000010000 */
[----:B---3--:R-:W-:-:S13]  /*2d750*/  ISETP.NE.AND P1, PT, R0, 0x1, PT ;  /* 0x000000010000780c */ /* 0x008fda0003f25270 */
[----:B01----:R-:W0:Y:S08]  /*2d760*/  @P1 LDC R2, c[0x0][0x44c] ;  /* 0x00011300ff021b82 */ /* 0x003e300000000800 */
[----:B------:R-:W1:Y:S01]  /*2d770*/  @P1 LDC R3, c[0x0][0x450] ;  /* 0x00011400ff031b82 */ /* 0x000e620000000800 */
[----:B--2---:R-:W-:-:S05]  /*2d780*/  LEA R0, R4, 0x7f, 0x7 ;  /* 0x0000007f04007811 */ /* 0x004fca00078e38ff */
[----:B0-----:R-:W-:-:S05]  /*2d790*/  @P1 IMAD.HI.U32 R2, R0, R2, RZ ;  /* 0x0000000200021227 */ /* 0x001fca00078e00ff */
[----:B-1----:R-:W-:-:S05]  /*2d7a0*/  @P1 SHF.R.U32.HI R0, RZ, R3, R2 ;  /* 0x00000003ff001219 */ /* 0x002fca0000011602 */
[----:B------:R-:W-:-:S04]  /*2d7b0*/  IMAD.IADD R0, R21, 0x1, R0 ;  /* 0x0000000115007824 */ /* 0x000fc800078e0200 */
[----:B------:R-:W-:-:S05]  /*2d7c0*/  IMAD.HI R0, R0, 0x66666667, RZ ;  /* 0x6666666700007827 */ /* 0x000fca00078e02ff */
[----:B------:R-:W-:-:S04]  /*2d7d0*/  SHF.R.U32.HI R2, RZ, 0x1f, R0 ;  /* 0x0000001fff027819 */ /* 0x000fc80000011600 */
[----:B------:R-:W-:-:S04]  /*2d7e0*/  LEA.HI.SX32 R0, R0, R2, 0x1b ;  /* 0x0000000200007211 */ /* 0x000fc800078fdaff */
[----:B------:R-:W-:-:S04]  /*2d7f0*/  VIMNMX R7, R20, R0, PT ;  /* 0x0000000014077248 */ /* 0x000fc80003fe0100 */
[----:B------:R-:W-:Y:S01]  /*2d800*/  ISETP.GE.AND P1, PT, R7, 0x1, PT ;  /* 0x000000010700780c */ /* 0x000fe20003f26270 */
[----:B------:R0:W-:Y:S04]  /*2d810*/  STL [R1+0x40], R7 ;  /* 0x0000400701007387 */ /* 0x0001e80000100800 */
[----:B------:R0:W-:Y:S08]  /*2d820*/  STL [R1+0x44], RZ ;  /* 0x000044ff01007387 */ /* 0x0001f00000100800 */
[----:B0---4-:R-:W-:Y:S05]  /*2d830*/  @!P1 BRA `(.L_x_2946) ;  /* 0x00000000006c9947 */ /* 0x011fea0003800000 */
        /* <DEDUP_REMOVED lines=27> */
.L_x_2946:
[----:B------:R-:W-:Y:S05]  /*2d9f0*/  BSYNC B0 ;  /* 0x0000000000007941 */ /* 0x000fea0003800000 */
.L_x_2945:
[----:B------:R-:W2:Y:S04]  /*2da00*/  LDL R0, [R1+0x44] ;  /* 0x0000440001007983 */ /* 0x000ea80000100800 */
[----:B0-----:R-:W2:Y:S01]  /*2da10*/  LDL R2, [R1+0x60] ;  /* 0x0000600001027983 */ /* 0x001ea20000100800 */
[----:B------:R-:W-:Y:S01]  /*2da20*/  BSSY B7, `(.L_x_2947) ;  /* 0x00004ce000077945 */ /* 0x000fe20003800000 */
[----:B--2---:R-:W-:-:S05]  /*2da30*/  IMAD R2, R2, R0, RZ ;  /* 0x0000000002027224 */ /* 0x004fca00078e02ff */
[----:B------:R-:W-:Y:S01]  /*2da40*/  VIADDMNMX R0, R2, R0, R7, PT ;  /* 0x0000000002007246 */ /* 0x000fe20003800107 */
[----:B------:R0:W-:Y:S03]  /*2da50*/  STL [R1+0x30], R2 ;  /* 0x0000300201007387 */ /* 0x0001e60000100800 */
[----:B------:R-:W-:Y:S01]  /*2da60*/  ISETP.GT.AND P0, PT, R0, R2, PT ;  /* 0x000000020000720c */ /* 0x000fe20003f04270 */
[----:B------:R0:W-:-:S12]  /*2da70*/  STL [R1+0x48], R0 ;  /* 0x0000480001007387 */ /* 0x0001d80000100800 */
[----:B0-----:R-:W-:Y:S05]  /*2da80*/  @P0 BRA `(.L_x_2948) ;  /* 0x00000000004c0947 */ /* 0x001fea0003800000 */
[----:B------:R-:W0:Y:S02]  /*2da90*/  S2R R0, SR_TID.X ;  /* 0x0000000000007919 */ /* 0x000e240000002100 */
[----:B0-----:R-:W-:-:S04]  /*2daa0*/  LOP3.LUT R0, R0, 0x7f, RZ, 0xc0, !PT ;  /* 0x0000007f00007812 */ /* 0x001fc800078ec0ff */
[----:B------:R-:W-:-:S13]  /*2dab0*/  ISETP.NE.AND P0, PT, R0, RZ, PT ;  /* 0x000000ff0000720c */ /* 0x000fda0003f05270 */
[----:B------:R-:W-:Y:S05]  /*2dac0*/  @P0 BRA `(.L_x_2949) ;  /* 0x0000004c000c0947 */ /* 0x000fea0003800000 */
[----:B------:R-:W0:Y:S01]  /*2dad0*/  S2R R3, SR_LANEID ;  /* 0x0000000000037919 */ /* 0x000e220000000000 */
[----:B------:R-:W-:Y:S01]  /*2dae0*/  VOTEU.ANY UR4, UPT, PT ;  /* 0x0000000000047886 */ /* 0x000fe200038e0100 */
[----:B------:R-:W1:Y:S01]  /*2daf0*/  LDC.64 R4, c[0x0][0xc60] ;  /* 0x00031800ff047b82 */ /* 0x000e620000000a00 */
[----:B------:R-:W0:Y:S01]  /*2db00*/  FLO.U32 R0, UR4 ;  /* 0x0000000400007d00 */ /* 0x000e2200080e0000 */
[----:B------:R-:W-:-:S07]  /*2db10*/  ULDC.64 UR6, c[0x0][0x208] ;  /* 0x0000820000067ab9 */ /* 0x000fce0000000a00 */
[----:B------:R-:W1:Y:S01]  /*2db20*/  POPC R2, UR4 ;  /* 0x0000000400027d09 */ /* 0x000e620008000000 */
[----:B0-----:R-:W-:-:S13]  /*2db30*/  ISETP.EQ.U32.AND P0, PT, R0, R3, PT ;  /* 0x000000030000720c */ /* 0x001fda0003f02070 */
[----:B-1----:R-:W2:Y:S01]  /*2db40*/  @P0 ATOMG.E.ADD.STRONG.GPU PT, R5, desc[UR6][R4.64], R2 ;  /* 0x00000002040509a8 */ /* 0x002ea200081ee1c6 */
[----:B------:R-:W0:Y:S02]  /*2db50*/  S2R R3, SR_LTMASK ;  /* 0x0000000000037919 */ /* 0x000e240000003900 */
[----:B0-----:R-:W-:-:S06]  /*2db60*/  LOP3.LUT R3, R3, UR4, RZ, 0xc0, !PT ;  /* 0x0000000403037c12 */ /* 0x001fcc000f8ec0ff */
[----:B------:R-:W0:Y:S01]  /*2db70*/  POPC R3, R3 ;  /* 0x0000000300037309 */ /* 0x000e220000000000 */
[----:B--2---:R-:W0:Y:S02]  /*2db80*/  SHFL.IDX PT, R0, R5, R0, 0x1f ;  /* 0x00001f0005007589 */ /* 0x004e2400000e0000 */
[----:B0-----:R-:W-:-:S05]  /*2db90*/  IADD3 R0, R0, UR38, R3 ;  /* 0x0000002600007c10 */ /* 0x001fca000fffe003 */
[----:B------:R0:W-:Y:S01]  /*2dba0*/  STL [R1], R0 ;  /* 0x0000000001007387 */ /* 0x0001e20000100800 */
[----:B------:R-:W-:Y:S05]  /*2dbb0*/  BRA `(.L_x_2949) ;  /* 0x0000004800d07947 */ /* 0x000fea0003800000 */
.L_x_2948:
        /* <DEDUP_REMOVED lines=20> */
.L_x_2951:
[----:B------:R-:W-:Y:S05]  /*2dd00*/  BSYNC B6 ;  /* 0x0000000000067941 */ /* 0x000fea0003800000 */
.L_x_2950:
        /* <DEDUP_REMOVED lines=20> */
.L_x_2954:
        /* <DEDUP_REMOVED lines=15> */
.L_x_2953:
[----:B------:R-:W-:Y:S05]  /*2df40*/  BSYNC B6 ;  /* 0x0000000000067941 */ /* 0x000fea0003800000 */
.L_x_2952:
        /* <DEDUP_REMOVED lines=12> */
[----:B0-----:R-:W0:Y:S01]  /*2e010*/  LDC.64 R2, c[0x0][0x418] ;  /* 0x00010600ff027b82 */ /* 0x001e220000000a00 */
[----:B-----5:R-:W-:Y:S01]  /*2e020*/  VIADD R0, R17, 0xffffffff ;  /* 0xffffffff11007836 */ /* 0x020fe20000000000 */
[----:B--2---:R-:W-:Y:S01]  /*2e030*/  SHF.R.S32.HI R8, RZ, 0x1f, R7 ;  /* 0x0000001fff087819 */ /* 0x004fe20000011407 */
[----:B------:R1:W-:Y:S04]  /*2e040*/  @P0 STL [R1+0x14], R7 ;  /* 0x0000140701000387 */ /* 0x0003e80000100800 */
[----:B------:R1:W-:Y:S01]  /*2e050*/  STL [R1+0x28], R8 ;  /* 0x0000280801007387 */ /* 0x0003e20000100800 */
[----:B0-----:R-:W-:Y:S01]  /*2e060*/  LOP3.LUT P0, RZ, R2, UR4, RZ, 0xfc, !PT ;  /* 0x0000000402ff7c12 */ /* 0x001fe2000f80fcff */
[----:B------:R-:W-:-:S03]  /*2e070*/  UMOV UR4, 0xffffffff ;  /* 0xffffffff00047882 */ /* 0x000fc60000000000 */
[----:B------:R-:W-:-:S04]  /*2e080*/  LOP3.LUT P0, RZ, R3, UR5, RZ, 0xfc, P0 ;  /* 0x0000000503ff7c12 */ /* 0x000fc8000800fcff */
[----:B------:R-:W-:Y:S01]  /*2e090*/  SEL R17, R7, RZ, !P0 ;  /* 0x000000ff07117207 */ /* 0x000fe20004000000 */
[----:B-1----:R-:W-:Y:S08]  /*2e0a0*/  BRA.DIV UR4, `(.L_x_2955) ;  /* 0x0000007204547947 */ /* 0x002ff0000b800000 */
[----:B------:R-:W0:Y:S02]  /*2e0b0*/  S2R R4, SR_TID.X ;  /* 0x0000000000047919 */ /* 0x000e240000002100 */
[----:B0-----:R-:W-:-:S04]  /*2e0c0*/  SHF.R.U32.HI R4, RZ, 0x5, R4 ;  /* 0x00000005ff047819 */ /* 0x001fc80000011604 */
[----:B------:R-:W-:-:S05]  /*2e0d0*/  LOP3.LUT R4, R4, 0x3, RZ, 0xc0, !PT ;  /* 0x0000000304047812 */ /* 0x000fca00078ec0ff */
[----:B------:R0:W1:Y:S02]  /*2e0e0*/  SHFL.IDX PT, R14, R4, RZ, 0x1f ;  /* 0x00001fff040e7589 */ /* 0x00006400000e0000 */
.L_x_3133:
[----:B0-----:R-:W2:Y:S01]  /*2e0f0*/  LDL.LU R4, [R1+0x10] ;  /* 0x0000100001047983 */ /* 0x001ea20000300800 */
[----:B------:R-:W-:Y:S02]  /*2e100*/  PLOP3.LUT P1, PT, PT, PT, PT, 0x8, 0x0 ;  /* 0x000000000000781c */ /* 0x000fe40003f2e170 */
[----:B-1----:R-:W-:Y:S01]  /*2e110*/  ISETP.NE.AND P0, PT, R14, RZ, PT ;  /* 0x000000ff0e00720c */ /* 0x002fe20003f05270 */
        /* <DEDUP_REMOVED lines=8> */
.L_x_3136:
[----:B------:R-:W-:Y:S05]  /*2e1a0*/  @!P6 BRA `(.L_x_2956) ;  /* 0x00000004003ce947 */ /* 0x000fea0003800000 */
[----:B------:R-:W-:-:S04]  /*2e1b0*/  ISETP.NE.U32.AND P0, PT, R2, RZ, PT ;  /* 0x000000ff0200720c */ /* 0x000fc80003f05070 */
[----:B------:R-:W-:-:S13]  /*2e1c0*/  ISETP.NE.AND.EX P0, PT, R3, RZ, PT, P0 ;  /* 0x000000ff0300720c */ /* 0x000fda0003f05300 */
[----:B------:R-:W-:Y:S05]  /*2e1d0*/  @!P0 BRA `(.L_x_2958) ;  /* 0x0000000000548947 */ /* 0x000fea0003800000 */
[----:B------:R-:W1:Y:S01]  /*2e1e0*/  LDC R6, c[0x0][0x43c] ;  /* 0x00010f00ff067b82 */ /* 0x000e620000000800 */
[----:B------:R-:W-:Y:S01]  /*2e1f0*/  IMAD.MOV.U32 R9, RZ, RZ, R0 ;  /* 0x000000ffff097224 */ /* 0x000fe200078e0000 */
[----:B------:R-:W-:Y:S01]  /*2e200*/  ULDC.64 UR4, c[0x0][0x428] ;  /* 0x00010a0000047ab9 */ /* 0x000fe20000000a00 */
[----:B------:R-:W-:Y:S02]  /*2e210*/  ULDC.64 UR6, c[0x0][0x208] ;  /* 0x0000820000067ab9 */ /* 0x000fe40000000a00 */
[----:B0-----:R-:W-:Y:S01]  /*2e220*/  IMAD.MOV.U32 R0, RZ, RZ, R9 ;  /* 0x000000ffff007224 */ /* 0x001fe200078e0009 */
[----:B-1----:R-:W-:-:S13]  /*2e230*/  ISETP.NE.AND P0, PT, R6, 0x1, PT ;  /* 0x000000010600780c */ /* 0x002fda0003f05270 */
        /* <DEDUP_REMOVED lines=15> */
.L_x_2958:
[----:B-1----:R-:W2:Y:S01]  /*2e330*/  LDL R2, [R1+0x18] ;  /* 0x0000180001027983 */ /* 0x002ea20000100800 */
[----:B0-----:R-:W-:Y:S01]  /*2e340*/  IMAD R0, R19, 0x8, R18 ;  /* 0x0000000813007824 */ /* 0x001fe200078e0212 */
[----:B--2---:R-:W-:-:S04]  /*2e350*/  SHF.L.U32 R2, R2, 0x1f, RZ ;  /* 0x0000001f02027819 */ /* 0x004fc800000006ff */
[----:B------:R-:W0:Y:S02]  /*2e360*/  SYNCS.PHASECHK.TRANS64.TRYWAIT P0, [R0+URZ+0x38840], R2 ;  /* 0x03884002000075a7 */ /* 0x000e24000800017f */
[----:B0-----:R-:W-:Y:S05]  /*2e370*/  @!P0 BRA `(.L_x_2959) ;  /* 0x0000006c00f48947 */ /* 0x001fea0003800000 */
.L_x_3137:
        /* <DEDUP_REMOVED lines=9> */
[----:B--2---:R-:W-:Y:S05]  /*2e410*/  @!P0 BRA `(.L_x_2960) ;  /* 0x0000000000048947 */ /* 0x004fea0003800000 */
[----:B------:R-:W-:Y:S01]  /*2e420*/  BPT.TRAP 0x1 ;  /* 0x000000040000795c */ /* 0x000fe20000300000 */
.L_x_2960:
[----:B0-----:R-:W2:Y:S04]  /*2e430*/  LDL R2, [R1+0x1c] ;  /* 0x00001c0001027983 */ /* 0x001ea80000100800 */
        /* <DEDUP_REMOVED lines=23> */
[----:B0-----:R-:W-:Y:S01]  /*2e5b0*/  UMOV UR8, UR15 ;  /* 0x0000000f00087c82 */ /* 0x001fe20008000000 */
[----:B------:R-:W-:Y:S01]  /*2e5c0*/  UMOV UR10, UR17 ;  /* 0x00000011000a7c82 */ /* 0x000fe20008000000 */
[----:B------:R-:W-:Y:S01]  /*2e5d0*/  UMOV UR15, 0x80 ;  /* 0x00000080000f7882 */ /* 0x000fe20000000000 */
[----:B------:R0:W-:Y:S02]  /*2e5e0*/  UTMALDG.4D [UR8], [UR4], desc[UR6] ;  /* 0x00000608040075b4 */ /* 0x0001e40008019000 */
[----:B0-----:R-:W-:Y:S01]  /*2e5f0*/  UMOV UR8, UR16 ;  /* 0x0000001000087c82 */ /* 0x001fe20008000000 */
[----:B------:R-:W-:Y:S01]  /*2e600*/  UMOV UR10, UR15 ;  /* 0x0000000f000a7c82 */ /* 0x000fe20008000000 */
[----:B------:R-:W-:Y:S01]  /*2e610*/  UMOV UR15, 0xc0 ;  /* 0x000000c0000f7882 */ /* 0x000fe20000000000 */
[----:B------:R0:W-:Y:S02]  /*2e620*/  UTMALDG.4D [UR8], [UR4], desc[UR6] ;  /* 0x00000608040075b4 */ /* 0x0001e40008019000 */
[----:B0-----:R-:W-:Y:S01]  /*2e630*/  UMOV UR8, UR14 ;  /* 0x0000000e00087c82 */ /* 0x001fe20008000000 */
[----:B------:R-:W-:-:S02]  /*2e640*/  UMOV UR10, UR15 ;  /* 0x0000000f000a7c82 */ /* 0x000fc40008000000 */
[----:B------:R1:W-:Y:S01]  /*2e650*/  UTMALDG.4D [UR8], [UR4], desc[UR6] ;  /* 0x00000608040075b4 */ /* 0x0003e20008019000 */
[----:B--2---:R-:W-:-:S04]  /*2e660*/  LOP3.LUT R2, R2, 0xfffffffe, RZ, 0xc0, !PT ;  /* 0xfffffffe02027812 */ /* 0x004fc800078ec0ff */
[----:B------:R-:W-:-:S05]  /*2e670*/  @P0 LOP3.LUT R2, R2, 0x1, RZ, 0xfc, !PT ;  /* 0x0000000102020812 */ /* 0x000fca00078efcff */
[----:B------:R1:W-:Y:S01]  /*2e680*/  STL [R1+0x10], R2 ;  /* 0x0000100201007387 */ /* 0x0003e20000100800 */
[----:B------:R-:W-:Y:S01]  /*2e690*/  NOP ;  /* 0x0000000000007918 */ /* 0x000fe20000000000 */
.L_x_2956:
[----:B------:R-:W2:Y:S04]  /*2e6a0*/  LDL.LU R3, [R1+0x4c] ;  /* 0x00004c0001037983 */ /* 0x000ea80000300800 */
[----:B------:R-:W3:Y:S04]  /*2e6b0*/  LDL.LU R5, [R1+0x34] ;  /* 0x0000340001057983 */ /* 0x000ee80000300800 */
[----:B0-----:R-:W4:Y:S01]  /*2e6c0*/  LDL.LU R4, [R1+0x54] ;  /* 0x0000540001047983 */ /* 0x001f220000300800 */
[----:B------:R-:W-:Y:S05]  /*2e6d0*/  WARPSYNC.ALL ;  /* 0x0000000000007948 */ /* 0x000fea0003800000 */
[----:B-1----:R-:W-:Y:S01]  /*2e6e0*/  ULDC.64 UR6, c[0x0][0xa00] ;  /* 0x0002800000067ab9 */ /* 0x002fe20000000a00 */
        /* <DEDUP_REMOVED lines=35> */
.L_x_2962:
[----:B------:R-:W-:Y:S05]  /*2e920*/  BSYNC B6 ;  /* 0x0000000000067941 */ /* 0x000fea0003800000 */
.L_x_2961:
[----:B0-----:R-:W2:Y:S01]  /*2e930*/  LDL.LU R0, [R1+0x4c] ;  /* 0x00004c0001007983 */ /* 0x001ea20000300800 */
[----:B------:R-:W-:Y:S01]  /*2e940*/  ULDC.64 UR4, c[0x0][0x2d8] ;  /* 0x0000b60000047ab9 */ /* 0x000fe20000000a00 */
[----:B------:R-:W0:Y:S01]  /*2e950*/  LDC R7, c[0x0][0x448] ;  /* 0x00011200ff077b82 */ /* 0x000e220000000800 */
[----:B------:R-:W-:Y:S01]  /*2e960*/  ULDC.64 UR6, c[0x0][0x280] ;  /* 0x0000a00000067ab9 */ /* 0x000fe20000000a00 */
[----:B------:R-:W3:Y:S04]  /*2e970*/  LDL.LU R4, [R1+0x38] ;  /* 0x0000380001047983 */ /* 0x000ee80000300800 */
[----:B------:R-:W3:Y:S04]  /*2e980*/  LDL.LU.64 R2, [R1+0x58] ;  /* 0x0000580001027983 */ /* 0x000ee80000300a00 */
[----:B------:R-:W4:Y:S04]  /*2e990*/  LDL.LU R5, [R1+0x34] ;  /* 0x0000340001057983 */ /* 0x000f280000300800 */
[----:B------:R-:W4:Y:S01]  /*2e9a0*/  LDL R8, [R1+0x4] ;  /* 0x0000040001087983 */ /* 0x000f220000100800 */
[----:B------:R-:W1:Y:S01]  /*2e9b0*/  S2R R9, SR_TID.X ;  /* 0x0000000000097919 */ /* 0x000e620000002100 */
[----:B------:R-:W1:Y:S01]  /*2e9c0*/  S2R R10, SR_TID.X ;  /* 0x00000000000a7919 */ /* 0x000e620000002100 */
[----:B0-----:R-:W-:-:S13]  /*2e9d0*/  ISETP.NE.AND P0, PT, R7, 0x1, PT ;  /* 0x000000010700780c */ /* 0x001fda0003f05270 */
[----:B------:R-:W0:Y:S01]  /*2e9e0*/  @P0 LDC R6, c[0x0][0x450] ;  /* 0x00011400ff060b82 */ /* 0x000e220000000800 */
[----:B-1----:R-:W-:Y:S02]  /*2e9f0*/  IMAD.SHL.U32 R9, R9, 0x8, RZ ;  /* 0x0000000809097824 */ /* 0x002fe400078e00ff */
[----:B------:R-:W-:-:S03]  /*2ea00*/  IMAD.SHL.U32 R10, R10, 0x8, RZ ;  /* 0x000000080a0a7824 */ /* 0x000fc600078e00ff */
[----:B------:R-:W-:-:S04]  /*2ea10*/  LOP3.LUT R9, R9, 0x38, RZ, 0xc0, !PT ;  /* 0x0000003809097812 */ /* 0x000fc800078ec0ff */
[C---:B------:R-:W-:Y:S02]  /*2ea20*/  LOP3.LUT R12, R9.reuse, 0x40, RZ, 0xfc, !PT ;  /* 0x00000040090c7812 */ /* 0x040fe400078efcff */
[C---:B------:R-:W-:Y:S02]  /*2ea30*/  LOP3.LUT R11, R9.reuse, 0x80, RZ, 0xfc, !PT ;  /* 0x00000080090b7812 */ /* 0x040fe400078efcff */
[----:B------:R-:W-:Y:S02]  /*2ea40*/  LOP3.LUT R9, R9, 0xc0, RZ, 0xfc, !PT ;  /* 0x000000c009097812 */ /* 0x000fe400078efcff */
[----:B------:R-:W-:Y:S01]  /*2ea50*/  LOP3.LUT R10, R10, 0x38, RZ, 0xc0, !PT ;  /* 0x000000380a0a7812 */ /* 0x000fe200078ec0ff */
[----:B---3--:R-:W-:Y:S02]  /*2ea60*/  IMAD.MOV.U32 R3, RZ, RZ, R4 ;  /* 0x000000ffff037224 */ /* 0x008fe400078e0004 */
[----:B------:R-:W1:Y:S01]  /*2ea70*/  S2R R4, SR_TID.X ;  /* 0x0000000000047919 */ /* 0x000e620000002100 */
[----:B------:R-:W-:-:S04]  /*2ea80*/  IMAD.WIDE.U32 R2, R16, UR4, R2 ;  /* 0x0000000410027c25 */ /* 0x000fc8000f8e0002 */
[----:B------:R-:W-:Y:S01]  /*2ea90*/  IMAD R3, R16, UR5, R3 ;  /* 0x0000000510037c24 */ /* 0x000fe2000f8e0203 */
[----:B------:R-:W-:Y:S02]  /*2eaa0*/  ULDC.64 UR4, c[0x0][0x2e0] ;  /* 0x0000b80000047ab9 */ /* 0x000fe40000000a00 */
[----:B--2---:R-:W-:Y:S02]  /*2eab0*/  IMAD R0, R0, UR4, RZ ;  /* 0x0000000400007c24 */ /* 0x004fe4000f8e02ff */
[----:B----4-:R-:W-:-:S04]  /*2eac0*/  IMAD.WIDE.U32 R2, R5, UR4, R2 ;  /* 0x0000000405027c25 */ /* 0x010fc8000f8e0002 */
        /* <DEDUP_REMOVED lines=131> */
.L_x_3154:
        /* <DEDUP_REMOVED lines=14> */
.L_x_2965:
[----:B------:R-:W-:Y:S05]  /*2f3e0*/  BSYNC B0 ;  /* 0x0000000000007941 */ /* 0x000fea0003800000 */
.L_x_2964:
[----:B------:R-:W-:Y:S01]  /*2f3f0*/  NOP ;  /* 0x0000000000007918 */ /* 0x000fe20000000000 */
[----:B------:R-:W-:Y:S01]  /*2f400*/  PLOP3.LUT P0, PT, PT, PT, PT, 0x80, 0x0 ;  /* 0x000000000000781c */ /* 0x000fe20003f0f070 */
[----:B------:R-:W-:-:S12]  /*2f410*/  VIADD R11, R18, 0x38800 ;  /* 0x00038800120b7836 */ /* 0x000fd80000000000 */
.L_x_2966:
        /* <DEDUP_REMOVED lines=18> */
.L_x_3155:
[----:B------:R-:W-:Y:S05]  /*2f540*/  BSYNC B0 ;  /* 0x0000000000007941 */ /* 0x000fea0003800000 */
.L_x_2967:
        /* <DEDUP_REMOVED lines=55> */
.L_x_2975:
[----:B------:R-:W-:Y:S01]  /*2f8c0*/  IMAD R3, R8, 0x8, R18 ;  /* 0x0000000808037824 */ /* 0x000fe200078e0212 */
[----:B------:R-:W-:Y:S01]  /*2f8d0*/  SHF.L.U32 R2, R10, 0x1f, RZ ;  /* 0x0000001f0a027819 */ /* 0x000fe200000006ff */
[----:B------:R-:W-:Y:S03]  /*2f8e0*/  BSSY B3, `(.L_x_2976) ;  /* 0x0000003000037945 */ /* 0x000fe60003800000 */
[----:B------:R-:W1:Y:S02]  /*2f8f0*/  SYNCS.PHASECHK.TRANS64.TRYWAIT P0, [R3+URZ+0x38840], R2 ;  /* 0x03884002030075a7 */ /* 0x000e64000800017f */
[----:B-1----:R-:W-:Y:S05]  /*2f900*/  @!P0 BRA `(.L_x_2977) ;  /* 0x0000006400c48947 */ /* 0x002fea0003800000 */
.L_x_3156:
[----:B------:R-:W-:Y:S05]  /*2f910*/  BSYNC B3 ;  /* 0x0000000000037941 */ /* 0x000fea0003800000 */
.L_x_2976:
        /* <DEDUP_REMOVED lines=12> */
.L_x_2979:
[----:B------:R-:W-:Y:S05]  /*2f9e0*/  BSYNC B3 ;  /* 0x0000000000037941 */ /* 0x000fea0003800000 */
.L_x_2978:
        /* <DEDUP_REMOVED lines=12> */
.L_x_2980:
        /* <DEDUP_REMOVED lines=16> */
.L_x_2981:
        /* <DEDUP_REMOVED lines=16> */
.L_x_2982:
        /* <DEDUP_REMOVED lines=16> */
.L_x_2983:
        /* <DEDUP_REMOVED lines=16> */
.L_x_3157:
[----:B------:R-:W-:Y:S05]  /*2feb0*/  BSYNC B3 ;  /* 0x0000000000037941 */ /* 0x000fea0003800000 */
.L_x_2984:
        /* <DEDUP_REMOVED lines=12> */
.L_x_2987:
[----:B------:R-:W-:Y:S05]  /*2ff80*/  BSYNC B3 ;  /* 0x0000000000037941 */ /* 0x000fea0003800000 */
.L_x_2986:
        /* <DEDUP_REMOVED lines=13> */
.L_x_2988:
        /* <DEDUP_REMOVED lines=15> */
.L_x_2989:
        /* <DEDUP_REMOVED lines=15> */
.L_x_2990:
        /* <DEDUP_REMOVED lines=15> */
.L_x_2991:
        /* <DEDUP_REMOVED lines=12> */
.L_x_2974:
[----:B------:R-:W-:Y:S05]  /*303f0*/  BSYNC B1 ;  /* 0x0000000000017941 */ /* 0x000fea0003800000 */
.L_x_2973:
[----:B0-----:R-:W2:Y:S01]  /*30400*/  LDL.LU R0, [R1+0x48] ;  /* 0x0000480001007983 */ /* 0x001ea20000300800 */
[----:B------:R-:W-:-:S03]  /*30410*/  IMAD.MOV.U32 R19, RZ, RZ, R8 ;  /* 0x000000ffff137224 */ /* 0x000fc600078e0008 */
[----:B------:R0:W-:Y:S02]  /*30420*/  STL [R1+0x18], R10 ;  /* 0x0000180a01007387 */ /* 0x0001e40000100800 */
[----:B0-2---:R-:W-:-:S07]  /*30430*/  VIADD R0, R0, 0xfffffffd ;  /* 0xfffffffd00007836 */ /* 0x005fce0000000000 */
.L_x_2972:
[----:B------:R-:W-:Y:S05]  /*30440*/  BSYNC B2 ;  /* 0x0000000000027941 */ /* 0x000fea0003800000 */
.L_x_2971:
[----:B------:R-:W-:Y:S01]  /*30450*/  VIADD R9, R9, 0xfffffffe ;  /* 0xfffffffe09097836 */ /* 0x000fe20000000000 */
[----:B------:R-:W-:-:S04]  /*30460*/  LOP3.LUT R7, RZ, R7, RZ, 0x33, !PT ;  /* 0x00000007ff077212 */ /* 0x000fc800078e33ff */
[----:B------:R-:W-:-:S13]  /*30470*/  ISETP.NE.AND P0, PT, R9, R7, PT ;  /* 0x000000070900720c */ /* 0x000fda0003f05270 */
[----:B------:R-:W-:Y:S05]  /*30480*/  @!P0 BRA `(.L_x_2970) ;  /* 0x0000001800c48947 */ /* 0x000fea0003800000 */
[----:B------:R-:W-:-:S07]  /*30490*/  IMAD.MOV.U32 R9, RZ, RZ, R17 ;  /* 0x000000ffff097224 */ /* 0x000fce00078e0011 */
.L_x_3030:
        /* <DEDUP_REMOVED lines=36> */
.L_x_2994:
[----:B------:R-:W-:Y:S01]  /*306e0*/  IMAD R3, R4, 0x8, R18 ;  /* 0x0000000804037824 */ /* 0x000fe200078e0212 */
[----:B------:R-:W-:Y:S01]  /*306f0*/  SHF.L.U32 R2, R5, 0x1f, RZ ;  /* 0x0000001f05027819 */ /* 0x000fe200000006ff */
[----:B------:R-:W-:Y:S03]  /*30700*/  BSSY B2, `(.L_x_2995) ;  /* 0x0000003000027945 */ /* 0x000fe60003800000 */
[----:B------:R-:W1:Y:S02]  /*30710*/  SYNCS.PHASECHK.TRANS64.TRYWAIT P0, [R3+URZ+0x38840], R2 ;  /* 0x03884002030075a7 */ /* 0x000e64000800017f */
[----:B-1----:R-:W-:Y:S05]  /*30720*/  @!P0 BRA `(.L_x_2996) ;  /* 0x0000005800648947 */ /* 0x002fea0003800000 */
.L_x_3158:
[----:B------:R-:W-:Y:S05]  /*30730*/  BSYNC B2 ;  /* 0x0000000000027941 */ /* 0x000fea0003800000 */
.L_x_2995:
        /* <DEDUP_REMOVED lines=12> */
.L_x_2998:
[----:B------:R-:W-:Y:S05]  /*30800*/  BSYNC B2 ;  /* 0x0000000000027941 */ /* 0x000fea0003800000 */
.L_x_2997:
        /* <DEDUP_REMOVED lines=12> */
.L_x_2999:
        /* <DEDUP_REMOVED lines=16> */
.L_x_3000:
        /* <DEDUP_REMOVED lines=16> */
.L_x_3001:
        /* <DEDUP_REMOVED lines=16> */
.L_x_3002:
        /* <DEDUP_REMOVED lines=16> */
.L_x_3159:
[----:B------:R-:W-:Y:S05]  /*30cd0*/  BSYNC B2 ;  /* 0x0000000000027941 */ /* 0x000fea0003800000 */
.L_x_3003:
        /* <DEDUP_REMOVED lines=11> */
.L_x_3006:
[----:B------:R-:W-:Y:S05]  /*30d90*/  BSYNC B2 ;  /* 0x0000000000027941 */ /* 0x000fea0003800000 */
.L_x_3005:
        /* <DEDUP_REMOVED lines=12> */
.L_x_3007:
        /* <DEDUP_REMOVED lines=15> */
.L_x_3008:
        /* <DEDUP_REMOVED lines=15> */
.L_x_3009:
        /* <DEDUP_REMOVED lines=15> */
.L_x_3010:
        /* <DEDUP_REMOVED lines=12> */
.L_x_2993:
[----:B------:R-:W-:Y:S05]  /*311f0*/  BSYNC B1 ;  /* 0x0000000000017941 */ /* 0x000fea0003800000 */
.L_x_2992:
        /* <DEDUP_REMOVED lines=36> */
.L_x_3013:
[----:B------:R-:W-:Y:S01]  /*31440*/  IMAD R2, R19, 0x8, R18 ;  /* 0x0000000813027824 */ /* 0x000fe200078e0212 */
[----:B------:R-:W-:Y:S01]  /*31450*/  SHF.L.U32 R3, R10, 0x1f, RZ ;  /* 0x0000001f0a037819 */ /* 0x000fe200000006ff */
[----:B------:R-:W-:Y:S03]  /*31460*/  BSSY B2, `(.L_x_3014) ;  /* 0x0000003000027945 */ /* 0x000fe60003800000 */
[----:B------:R-:W2:Y:S02]  /*31470*/  SYNCS.PHASECHK.TRANS64.TRYWAIT P0, [R2+URZ+0x38840], R3 ;  /* 0x03884003020075a7 */ /* 0x000ea4000800017f */
[----:B--2---:R-:W-:Y:S05]  /*31480*/  @!P0 BRA `(.L_x_3015) ;  /* 0x0000004c00348947 */ /* 0x004fea0003800000 */
.L_x_3160:
[----:B------:R-:W-:Y:S05]  /*31490*/  BSYNC B2 ;  /* 0x0000000000027941 */ /* 0x000fea0003800000 */
.L_x_3014:
        /* <DEDUP_REMOVED lines=12> */
.L_x_3017:
[----:B------:R-:W-:Y:S05]  /*31560*/  BSYNC B2 ;  /* 0x0000000000027941 */ /* 0x000fea0003800000 */
.L_x_3016:
        /* <DEDUP_REMOVED lines=13> */
.L_x_3018:
        /* <DEDUP_REMOVED lines=16> */
.L_x_3019:
        /* <DEDUP_REMOVED lines=16> */
.L_x_3020:
        /* <DEDUP_REMOVED lines=16> */
.L_x_3021:
        /* <DEDUP_REMOVED lines=15> */
.L_x_3161:
[----:B------:R-:W-:Y:S05]  /*31a30*/  BSYNC B2 ;  /* 0x0000000000027941 */ /* 0x000fea0003800000 */
.L_x_3022:
        /* <DEDUP_REMOVED lines=11> */
.L_x_3025:
[----:B------:R-:W-:Y:S05]  /*31af0*/  BSYNC B2 ;  /* 0x0000000000027941 */ /* 0x000fea0003800000 */
.L_x_3024:
        /* <DEDUP_REMOVED lines=12> */
.L_x_3026:
        /* <DEDUP_REMOVED lines=15> */
.L_x_3027:
        /* <DEDUP_REMOVED lines=15> */
.L_x_3028:
        /* <DEDUP_REMOVED lines=15> */
.L_x_3029:
        /* <DEDUP_REMOVED lines=12> */
.L_x_3012:
[----:B------:R-:W-:Y:S05]  /*31f50*/  BSYNC B1 ;  /* 0x0000000000017941 */ /* 0x000fea0003800000 */
.L_x_3011:
[----:B------:R-:W2:Y:S01]  /*31f60*/  LDL R2, [R1+0x30] ;  /* 0x0000300001027983 */ /* 0x000ea20000100800 */
[----:B------:R-:W-:Y:S01]  /*31f70*/  VIADD R0, R0, 0xfffffffe ;  /* 0xfffffffe00007836 */ /* 0x000fe20000000000 */
[----:B--2---:R-:W-:-:S13]  /*31f80*/  ISETP.GT.AND P0, PT, R6, R2, PT ;  /* 0x000000020600720c */ /* 0x004fda0003f04270 */
[----:B------:R-:W-:Y:S05]  /*31f90*/  @P0 BRA `(.L_x_3030) ;  /* 0xffffffe400400947 */ /* 0x000fea000383ffff */
.L_x_2970:
[----:B------:R-:W-:Y:S05]  /*31fa0*/  BSYNC B0 ;  /* 0x0000000000007941 */ /* 0x000fea0003800000 */
.L_x_2969:
        /* <DEDUP_REMOVED lines=19> */
.L_x_3032:
[----:B------:R-:W-:Y:S05]  /*320e0*/  BSYNC B0 ;  /* 0x0000000000007941 */ /* 0x000fea0003800000 */
.L_x_3031:
        /* <DEDUP_REMOVED lines=11> */
.L_x_3162:
[----:B------:R-:W-:Y:S05]  /*321a0*/  BSYNC B1 ;  /* 0x0000000000017941 */ /* 0x000fea0003800000 */
.L_x_3035:
        /* <DEDUP_REMOVED lines=9> */
.L_x_3038:
[----:B------:R-:W-:Y:S05]  /*32240*/  BSYNC B1 ;  /* 0x0000000000017941 */ /* 0x000fea0003800000 */
.L_x_3037:
        /* <DEDUP_REMOVED lines=12> */
.L_x_3039:
        /* <DEDUP_REMOVED lines=15> */
.L_x_3040:
        /* <DEDUP_REMOVED lines=15> */
.L_x_3041:
        /* <DEDUP_REMOVED lines=15> */
.L_x_3042:
        /* <DEDUP_REMOVED lines=10> */
.L_x_3034:
[----:B------:R-:W-:Y:S05]  /*32680*/  BSYNC B0 ;  /* 0x0000000000007941 */ /* 0x000fea0003800000 */
.L_x_3033:
[----:B------:R-:W2:Y:S01]  /*32690*/  LDL.LU R4, [R1+0x18] ;  /* 0x0000180001047983 */ /* 0x000ea20000300800 */
[----:B------:R-:W-:-:S05]  /*326a0*/  VIADD R19, R19, 0x1 ;  /* 0x0000000113137836 */ /* 0x000fca0000000000 */
[----:B------:R-:W-:-:S04]  /*326b0*/  ISETP.NE.AND P0, PT, R19, 0x2, PT ;  /* 0x000000021300780c */ /* 0x000fc80003f05270 */
[----:B------:R-:W-:Y:S02]  /*326c0*/  SEL R0, RZ, 0x1, P0 ;  /* 0x00000001ff007807 */ /* 0x000fe40000000000 */
[----:B------:R-:W-:Y:S02]  /*326d0*/  SEL R19, R19, RZ, P0 ;  /* 0x000000ff13137207 */ /* 0x000fe40000000000 */
[----:B--2---:R-:W-:-:S05]  /*326e0*/  LOP3.LUT R4, R4, R0, RZ, 0x3c, !PT ;  /* 0x0000000004047212 */ /* 0x004fca00078e3cff */
[----:B------:R2:W-:Y:S02]  /*326f0*/  STL [R1+0x18], R4 ;  /* 0x0000180401007387 */ /* 0x0005e40000100800 */
.L_x_2949:
[----:B------:R-:W-:Y:S05]  /*32700*/  BSYNC B7 ;  /* 0x0000000000077941 */ /* 0x000fea0003800000 */
.L_x_2947:
[----:B0-----:R-:W3:Y:S02]  /*32710*/  LDL R0, [R1+0x10] ;  /* 0x0000100001007983 */ /* 0x001ee40000100800 */
[----:B---3--:R-:W-:-:S13]  /*32720*/  LOP3.LUT P0, RZ, R0, 0x2, RZ, 0xc0, !PT ;  /* 0x0000000200ff7812 */ /* 0x008fda000780c0ff */
[----:B------:R-:W-:Y:S05]  /*32730*/  @!P0 BRA `(.L_x_3043) ;  /* 0x00000000002c8947 */ /* 0x000fea0003800000 */
[----:B------:R-:W-:Y:S05]  /*32740*/  WARPSYNC.ALL ;  /* 0x0000000000007948 */ /* 0x000fea0003800000 */
[----:B------:R-:W0:Y:S08]  /*32750*/  S2UR UR5, SR_CgaCtaId ;  /* 0x00000000000579c3 */ /* 0x000e300000008800 */
[----:B------:R-:W-:Y:S06]  /*32760*/  BAR.SYNC.DEFER_BLOCKING 0x5, 0x180 ;  /* 0x0146000000007b1d */ /* 0x000fec0000010000 */
[----:B------:R-:W-:-:S02]  /*32770*/  UMOV UR4, 0x400 ;  /* 0x0000040000047882 */ /* 0x000fc40000000000 */
[----:B0-----:R-:W-:-:S06]  /*32780*/  ULEA UR4, UR5, UR4, 0x18 ;  /* 0x0000000405047291 */ /* 0x001fcc000f8ec03f */
[----:B------:R-:W-:-:S05]  /*32790*/  IMAD.U32 R18, RZ, RZ, UR4 ;  /* 0x00000004ff127e24 */ /* 0x000fca000f8e00ff */
[----:B-12---:R-:W0:Y:S04]  /*327a0*/  LDS.128 R4, [R18+0x388d0] ;  /* 0x0388d00012047984 */ /* 0x006e280000000c00 */
[----:B0-----:R1:W-:Y:S04]  /*327b0*/  STL.64 [R1], R4 ;  /* 0x0000000401007387 */ /* 0x0013e80000100a00 */
[----:B------:R1:W-:Y:S01]  /*327c0*/  STL.64 [R1+0x8], R6 ;  /* 0x0000080601007387 */ /* 0x0003e20000100a00 */
[----:B------:R-:W-:Y:S06]  /*327d0*/  BAR.ARV 0x4, 0x180 ;  /* 0x0106000000007b1d */ /* 0x000fec0000002000 */
[----:B------:R-:W-:Y:S05]  /*327e0*/  BRA `(.L_x_3044) ;  /* 0x0000001000407947 */ /* 0x000fea0003800000 */
.L_x_3043:
[----:B------:R-:W0:Y:S01]  /*327f0*/  S2R R16, SR_TID.X ;  /* 0x0000000000107919 */ /* 0x000e220000002100 */
[----:B------:R-:W-:Y:S01]  /*32800*/  UMOV UR4, 0xffffffff ;  /* 0xffffffff00047882 */ /* 0x000fe20000000000 */
[----:B0-----:R-:W-:-:S04]  /*32810*/  LOP3.LUT R16, R16, 0x1f, RZ, 0xc0, !PT ;  /* 0x0000001f10107812 */ /* 0x001fc800078ec0ff */
[----:B------:R-:W-:Y:S01]  /*32820*/  ISETP.NE.AND P0, PT, R16, 0x1f, PT ;  /* 0x0000001f1000780c */ /* 0x000fe20003f05270 */
[----:B------:R-:W-:-:S12]  /*32830*/  BRA.DIV UR4, `(.L_x_3045) ;  /* 0x0000003a04847947 */ /* 0x000fd8000b800000 */
[----:B------:R-:W3:Y:S01]  /*32840*/  LDL.LU R2, [R1] ;  /* 0x0000000001027983 */ /* 0x000ee20000300800 */
[----:B------:R-:W-:-:S03]  /*32850*/  ULDC UR4, c[0x0][0xc3c] ;  /* 0x00030f0000047ab9 */ /* 0x000fc60000000800 */
[----:B------:R-:W4:Y:S01]  /*32860*/  LDL R3, [R1+0xc] ;  /* 0x00000c0001037983 */ /* 0x000f220000100800 */
[----:B------:R-:W-:Y:S01]  /*32870*/  ULDC.64 UR6, c[0x0][0x208] ;  /* 0x0000820000067ab9 */ /* 0x000fe20000000a00 */
[----:B---3--:R-:W-:Y:S02]  /*32880*/  IMAD.MOV.U32 R10, RZ, RZ, R2 ;  /* 0x000000ffff0a7224 */ /* 0x008fe400078e0002 */
[----:B----4-:R-:W-:-:S05]  /*32890*/  IMAD.IADD R0, R3, 0x1, R16 ;  /* 0x0000000103007824 */ /* 0x010fca00078e0210 */
[----:B------:R-:W-:-:S13]  /*328a0*/  ISETP.GE.OR P1, PT, R0, UR4, !P0 ;  /* 0x0000000400007c0c */ /* 0x000fda000c726670 */
[----:B------:R-:W0:Y:S08]  /*328b0*/  @!P1 LDC.64 R2, c[0x0][0xc80] ;  /* 0x00032000ff029b82 */ /* 0x000e300000000a00 */
[----:B-1----:R-:W1:Y:S01]  /*328c0*/  @!P1 LDC.64 R6, c[0x0][0xc78] ;  /* 0x00031e00ff069b82 */ /* 0x002e620000000a00 */
        /* <DEDUP_REMOVED lines=33> */
.L_x_3172:
[----:B------:R-:W-:Y:S02]  /*32ae0*/  ULDC UR4, c[0x0][0xc38] ;  /* 0x00030e0000047ab9 */ /* 0x000fe40000000800 */
[----:B------:R-:W-:-:S04]  /*32af0*/  IMAD.U32 R2, RZ, RZ, UR4 ;  /* 0x00000004ff027e24 */ /* 0x000fc8000f8e00ff */
[----:B-1----:R-:W-:-:S04]  /*32b00*/  IMAD R9, R9, R2, RZ ;  /* 0x0000000209097224 */ /* 0x002fc800078e02ff */
[----:B------:R-:W-:-:S05]  /*32b10*/  IMAD.IADD R0, R0, 0x1, R9 ;  /* 0x0000000100007824 */ /* 0x000fca00078e0209 */
[----:B------:R-:W-:-:S13]  /*32b20*/  ISETP.GT.AND P6, PT, R0, R5, PT ;  /* 0x000000050000720c */ /* 0x000fda0003fc4270 */
[----:B------:R-:W-:Y:S05]  /*32b30*/  @P6 BRA `(.L_x_3046) ;  /* 0x0000000000b06947 */ /* 0x000fea0003800000 */
.L_x_3049:
        /* <DEDUP_REMOVED lines=38> */
.L_x_3180:
[----:B------:R-:W-:Y:S02]  /*32da0*/  ULDC UR4, c[0x0][0xc38] ;  /* 0x00030e0000047ab9 */ /* 0x000fe40000000800 */
[----:B------:R-:W-:-:S04]  /*32db0*/  IMAD.U32 R2, RZ, RZ, UR4 ;  /* 0x00000004ff027e24 */ /* 0x000fc8000f8e00ff */
[----:B-1----:R-:W-:-:S04]  /*32dc0*/  IMAD R9, R9, R2, RZ ;  /* 0x0000000209097224 */ /* 0x002fc800078e02ff */
[----:B------:R-:W-:-:S05]  /*32dd0*/  IMAD.IADD R0, R9, 0x1, R0 ;  /* 0x0000000109007824 */ /* 0x000fca00078e0200 */
[----:B------:R-:W-:-:S13]  /*32de0*/  ISETP.GT.AND P6, PT, R0, R5, PT ;  /* 0x000000050000720c */ /* 0x000fda0003fc4270 */
[----:B------:R-:W-:Y:S05]  /*32df0*/  @!P6 BRA `(.L_x_3049) ;  /* 0xfffffffc0050e947 */ /* 0x000fea000383ffff */
.L_x_3046:
        /* <DEDUP_REMOVED lines=12> */
.L_x_3185:
[----:B------:R-:W-:-:S13]  /*32ec0*/  ISETP.NE.AND P0, PT, R0, RZ, PT ;  /* 0x000000ff0000720c */ /* 0x000fda0003f05270 */
[----:B------:R-:W-:Y:S05]  /*32ed0*/  @!P0 BRA `(.L_x_3051) ;  /* 0x0000000000148947 */ /* 0x000fea0003800000 */
[----:B------:R-:W-:Y:S01]  /*32ee0*/  UMOV UR4, 0xffffffff ;  /* 0xffffffff00047882 */ /* 0x000fe20000000000 */
[----:B-1----:R-:W-:Y:S02]  /*32ef0*/  VIADD R3, R3, 0xffffffff ;  /* 0xffffffff03037836 */ /* 0x002fe40000000000 */
[----:B------:R-:W-:Y:S05]  /*32f00*/  BRA.DIV UR4, `(.L_x_3052) ;  /* 0x0000003e04747947 */ /* 0x000fea000b800000 */
[----:B------:R1:W3:Y:S02]  /*32f10*/  SHFL.IDX PT, R3, R7, R3, 0x1f ;  /* 0x00001f0307037589 */ /* 0x0002e400000e0000 */
.L_x_3188:
[----:B---3--:R-:W-:-:S07]  /*32f20*/  IMAD.MOV.U32 R8, RZ, RZ, R3 ;  /* 0x000000ffff087224 */ /* 0x008fce00078e0003 */
.L_x_3051:
        /* <DEDUP_REMOVED lines=62> */
.L_x_3053:
        /* <DEDUP_REMOVED lines=64> */
.L_x_3054:
[----:B------:R-:W-:-:S05]  /*33710*/  LOP3.LUT R0, RZ, R0, RZ, 0x33, !PT ;  /* 0x00000000ff007212 */ /* 0x000fca00078e33ff */
[----:B------:R-:W-:-:S05]  /*33720*/  IMAD.IADD R0, R4, 0x1, R0 ;  /* 0x0000000104007824 */ /* 0x000fca00078e0200 */
[----:B------:R3:W-:Y:S01]  /*33730*/  STL [R1+0x4], R0 ;  /* 0x0000040001007387 */ /* 0x0007e20000100800 */
[----:B------:R-:W-:Y:S05]  /*33740*/  BRA `(.L_x_3055) ;  /* 0x0000000000287947 */ /* 0x000fea0003800000 */
.L_x_3047:
        /* <DEDUP_REMOVED lines=10> */
.L_x_3055:
[----:B01----:R-:W4:Y:S04]  /*337f0*/  LDL R2, [R1+0xc] ;  /* 0x00000c0001027983 */ /* 0x003f280000100800 */
        /* <DEDUP_REMOVED lines=15> */
.L_x_3044:
[----:B------:R-:W2:Y:S01]  /*338f0*/  LDL R0, [R1+0xc] ;  /* 0x00000c0001007983 */ /* 0x000ea20000100800 */
[----:B------:R-:W-:Y:S02]  /*33900*/  ULDC UR4, c[0x0][0xc3c] ;  /* 0x00030f0000047ab9 */ /* 0x000fe40000000800 */
[----:B--2---:R-:W-:-:S13]  /*33910*/  ISETP.GE.AND P0, PT, R0, UR4, PT ;  /* 0x0000000400007c0c */ /* 0x004fda000bf06270 */
[----:B------:R-:W-:Y:S05]  /*33920*/  @!P0 BRA `(.L_x_3056) ;  /* 0xffffff78007c8947 */ /* 0x000fea000383ffff */
[----:B------:R-:W-:Y:S05]  /*33930*/  BSYNC B8 ;  /* 0x0000000000087941 */ /* 0x000fea0003800000 */
.L_x_2895:
        /* <DEDUP_REMOVED lines=12> */
.L_x_3189:
[----:B------:R-:W-:Y:S05]  /*33a00*/  BSYNC B0 ;  /* 0x0000000000007941 */ /* 0x000fea0003800000 */
.L_x_3057:
[----:B------:R-:W-:-:S03]  /*33a10*/  UMOV UR4, 0xffffffff ;  /* 0xffffffff00047882 */ /* 0x000fc60000000000 */
[----:B------:R-:W-:Y:S05]  /*33a20*/  BRA.DIV UR4, `(.L_x_3059) ;  /* 0x0000003204ec7947 */ /* 0x000fea000b800000 */
[----:B------:R-:W1:Y:S02]  /*33a30*/  S2R R2, SR_TID.X ;  /* 0x0000000000027919 */ /* 0x000e640000002100 */
[----:B-1----:R-:W-:-:S04]  /*33a40*/  SHF.R.U32.HI R2, RZ, 0x5, R2 ;  /* 0x00000005ff027819 */ /* 0x002fc80000011602 */
[----:B------:R-:W-:-:S05]  /*33a50*/  LOP3.LUT R2, R2, 0x3, RZ, 0xc0, !PT ;  /* 0x0000000302027812 */ /* 0x000fca00078ec0ff */
[----:B------:R1:W2:Y:S02]  /*33a60*/  SHFL.IDX PT, R14, R2, RZ, 0x1f ;  /* 0x00001fff020e7589 */ /* 0x0002a400000e0000 */
.L_x_3192:
[----:B--2---:R-:W-:-:S13]  /*33a70*/  ISETP.NE.AND P0, PT, R14, RZ, PT ;  /* 0x000000ff0e00720c */ /* 0x004fda0003f05270 */
[----:B------:R-:W-:Y:S05]  /*33a80*/  @P0 BRA `(.L_x_2622) ;  /* 0x0000000000940947 */ /* 0x000fea0003800000 */
[----:B------:R-:W-:-:S03]  /*33a90*/  UMOV UR4, 0xffffffff ;  /* 0xffffffff00047882 */ /* 0x000fc60000000000 */
[----:B------:R-:W-:Y:S05]  /*33aa0*/  BRA.DIV UR4, `(.L_x_3060) ;  /* 0x0000003604007947 */ /* 0x000fea000b800000 */
[----:B------:R-:W-:-:S13]  /*33ab0*/  ELECT P6, URZ, PT ;  /* 0x00000000003f782f */ /* 0x000fda00038c0000 */
.L_x_3195:
        /* <DEDUP_REMOVED lines=8> */
.L_x_3061:
        /* <DEDUP_REMOVED lines=13> */
.L_x_3196:
[----:B------:R-:W1:Y:S02]  /*33c10*/  SYNCS.PHASECHK.TRANS64.TRYWAIT P0, [R7+URZ], R2 ;  /* 0x00000002070075a7 */ /* 0x000e64000800017f */
[----:B-1----:R-:W-:Y:S05]  /*33c20*/  @!P0 BRA `(.L_x_3063) ;  /* 0x0000003000d48947 */ /* 0x002fea0003800000 */
.L_x_3197:
[----:B------:R-:W-:Y:S05]  /*33c30*/  @!P2 BRA `(.L_x_3064) ;  /* 0x000000000004a947 */ /* 0x000fea0003800000 */
[----:B------:R-:W-:Y:S01]  /*33c40*/  BPT.TRAP 0x1 ;  /* 0x000000040000795c */ /* 0x000fe20000300000 */
.L_x_3064:
[----:B------:R-:W-:-:S04]  /*33c50*/  VIADD R0, R0, 0x38860 ;  /* 0x0003886000007836 */ /* 0x000fc80000000000 */
[----:B------:R-:W-:-:S04]  /*33c60*/  IMAD R4, R19, 0x8, R0 ;  /* 0x0000000813047824 */ /* 0x000fc800078e0200 */
[----:B------:R-:W2:Y:S02]  /*33c70*/  SYNCS.PHASECHK.TRANS64.TRYWAIT P0, [R4+URZ], R5 ;  /* 0x00000005040075a7 */ /* 0x000ea4000800017f */
[----:B--2---:R-:W-:Y:S05]  /*33c80*/  @!P0 BRA `(.L_x_3065) ;  /* 0x0000003000d08947 */ /* 0x004fea0003800000 */
.L_x_3198:
[----:B------:R-:W-:-:S07]  /*33c90*/  IMAD R3, R3, 0x8, R0 ;  /* 0x0000000803037824 */ /* 0x000fce00078e0200 */
.L_x_3066:
[----:B---3--:R3:W4:Y:S02]  /*33ca0*/  SYNCS.PHASECHK.TRANS64.TRYWAIT P0, [R3+URZ], R2 ;  /* 0x00000002030075a7 */ /* 0x008724000800017f */
[----:B----4-:R-:W-:Y:S05]  /*33cb0*/  @!P0 NANOSLEEP.SYNCS 0x989680 ;  /* 0x009896800000895d */ /* 0x010fea0003900000 */
[----:B------:R-:W4:Y:S02]  /*33cc0*/  @!P0 SYNCS.PHASECHK.TRANS64 P0, [R3+URZ], R2 ;  /* 0x00000002030085a7 */ /* 0x000f24000800007f */
[----:B----4-:R-:W-:Y:S05]  /*33cd0*/  @!P0 BRA `(.L_x_3066) ;  /* 0xfffffffc00f08947 */ /* 0x010fea000383ffff */
.L_x_2622:
[----:B------:R-:W-:Y:S05]  /*33ce0*/  BSYNC B9 ;  /* 0x0000000000097941 */ /* 0x000fea0003800000 */
.L_x_2619:
[----:B------:R-:W-:Y:S05]  /*33cf0*/  EXIT ;  /* 0x000000000000794d */ /* 0x000fea0003800000 */
.L_x_2644:
[----:B0-----:R0:W1:Y:S02]  /*33d00*/  SYNCS.PHASECHK.TRANS64.TRYWAIT P6, [R0+URZ+0x38890], R114 ;  /* 0x03889072000075a7 */ /* 0x00106400080c017f */
[----:B-1----:R-:W-:Y:S05]  /*33d10*/  @!P6 NANOSLEEP.SYNCS 0x989680 ;  /* 0x009896800000e95d */ /* 0x002fea0003900000 */
[----:B------:R-:W1:Y:S02]  /*33d20*/  @!P6 SYNCS.PHASECHK.TRANS64 P6, [R0+URZ+0x38890], R114 ;  /* 0x038890720000e5a7 */ /* 0x000e6400080c007f */
[----:B-1----:R-:W-:Y:S05]  /*33d30*/  @!P6 BRA `(.L_x_2644) ;  /* 0xfffffffc00f0e947 */ /* 0x002fea000383ffff */
[----:B------:R-:W-:Y:S05]  /*33d40*/  BRA `(.L_x_3067) ;  /* 0xfffffd0000907947 */ /* 0x000fea000383ffff */
.L_x_2700:
[----:B-1----:R1:W2:Y:S02]  /*33d50*/  SYNCS.PHASECHK.TRANS64.TRYWAIT P5, [R0+URZ+0x38890], R114 ;  /* 0x03889072000075a7 */ /* 0x0022a400080a017f */
[----:B--2---:R-:W-:Y:S05]  /*33d60*/  @!P5 NANOSLEEP.SYNCS 0x989680 ;  /* 0x009896800000d95d */ /* 0x004fea0003900000 */
[----:B------:R-:W2:Y:S02]  /*33d70*/  @!P5 SYNCS.PHASECHK.TRANS64 P5, [R0+URZ+0x38890], R114 ;  /* 0x038890720000d5a7 */ /* 0x000ea400080a007f */
[----:B--2---:R-:W-:Y:S05]  /*33d80*/  @!P5 BRA `(.L_x_2700) ;  /* 0xfffffffc00f0d947 */ /* 0x004fea000383ffff */
[----:B------:R-:W-:Y:S05]  /*33d90*/  BRA `(.L_x_3068) ;  /* 0xfffffd3800807947 */ /* 0x000fea000383ffff */
.L_x_2725:
[----:B-1----:R1:W2:Y:S02]  /*33da0*/  SYNCS.PHASECHK.TRANS64.TRYWAIT P3, [R0+URZ+0x38890], R114 ;  /* 0x03889072000075a7 */ /* 0x0022a4000806017f */
[----:B--2---:R-:W-:Y:S05]  /*33db0*/  @!P3 NANOSLEEP.SYNCS 0x989680 ;  /* 0x009896800000b95d */ /* 0x004fea0003900000 */
[----:B------:R-:W2:Y:S02]  /*33dc0*/  @!P3 SYNCS.PHASECHK.TRANS64 P3, [R0+URZ+0x38890], R114 ;  /* 0x038890720000b5a7 */ /* 0x000ea4000806007f */
[----:B--2---:R-:W-:Y:S05]  /*33dd0*/  @!P3 BRA `(.L_x_2725) ;  /* 0xfffffffc00f0b947 */ /* 0x004fea000383ffff */
[----:B------:R-:W-:Y:S05]  /*33de0*/  BRA `(.L_x_3069) ;  /* 0xfffffd6c00847947 */ /* 0x000fea000383ffff */
.L_x_2733:
[----:B0-----:R0:W1:Y:S02]  /*33df0*/  SYNCS.PHASECHK.TRANS64.TRYWAIT P2, [R0+URZ+0x388b0], R114 ;  /* 0x0388b072000075a7 */ /* 0x001064000804017f */
[----:B-1----:R-:W-:Y:S05]  /*33e00*/  @!P2 NANOSLEEP.SYNCS 0x989680 ;  /* 0x009896800000a95d */ /* 0x002fea0003900000 */
[----:B------:R-:W1:Y:S02]  /*33e10*/  @!P2 SYNCS.PHASECHK.TRANS64 P2, [R0+URZ+0x388b0], R114 ;  /* 0x0388b0720000a5a7 */ /* 0x000e64000804007f */
[----:B-1----:R-:W-:Y:S05]  /*33e20*/  @!P2 BRA `(.L_x_2733) ;  /* 0xfffffffc00f0a947 */ /* 0x002fea000383ffff */
[----:B------:R-:W-:Y:S05]  /*33e30*/  BRA `(.L_x_3070) ;  /* 0xfffffd7000b47947 */ /* 0x000fea000383ffff */
.L_x_2755:
        /* <DEDUP_REMOVED lines=8> */
.L_x_3072:
[----:B------:R-:W-:Y:S05]  /*33ec0*/  BSYNC B1 ;  /* 0x0000000000017941 */ /* 0x000fea0003800000 */
.L_x_3071:
        /* <DEDUP_REMOVED lines=8> */
.L_x_3073:
[----:B------:R-:W-:Y:S02]  /*33f50*/  IMAD.MOV.U32 R13, RZ, RZ, R31 ;  /* 0x000000ffff0d7224 */ /* 0x000fe400078e001f */
[----:B------:R-:W-:-:S07]  /*33f60*/  IMAD.MOV.U32 R6, RZ, RZ, R14 ;  /* 0x000000ffff067224 */ /* 0x000fce00078e000e */
[----:B------:R-:W-:Y:S05]  /*33f70*/  WARPSYNC.COLLECTIVE R15, `(.L_x_3074) ;  /* 0x000000000f087348 */ /* 0x000fea0003c00000 */
[----:B------:R0:W1:Y:S02]  /*33f80*/  SHFL.IDX P6, R14, R13, R12, R11 ;  /* 0x0000000c0d0e7389 */ /* 0x00006400000c000b */
[----:B01----:R-:W-:Y:S01]  /*33f90*/  ENDCOLLECTIVE ;  /* 0x000000000000791b */ /* 0x003fe20003800000 */
.L_x_3074:
[----:B------:R-:W-:Y:S02]  /*33fa0*/  IMAD.MOV.U32 R13, RZ, RZ, R30 ;  /* 0x000000ffff0d7224 */ /* 0x000fe400078e001e */
[----:B------:R-:W-:-:S07]  /*33fb0*/  IMAD.MOV.U32 R9, RZ, RZ, R14 ;  /* 0x000000ffff097224 */ /* 0x000fce00078e000e */
[----:B------:R-:W-:Y:S05]  /*33fc0*/  WARPSYNC.COLLECTIVE R15, `(.L_x_3075) ;  /* 0x000000000f087348 */ /* 0x000fea0003c00000 */
[----:B------:R0:W1:Y:S02]  /*33fd0*/  SHFL.IDX P6, R14, R13, R12, R11 ;  /* 0x0000000c0d0e7389 */ /* 0x00006400000c000b */
[----:B01----:R-:W-:Y:S01]  /*33fe0*/  ENDCOLLECTIVE ;  /* 0x000000000000791b */ /* 0x003fe20003800000 */
.L_x_3075:
[----:B------:R-:W-:Y:S01]  /*33ff0*/  IMAD.MOV.U32 R8, RZ, RZ, R14 ;  /* 0x000000ffff087224 */ /* 0x000fe200078e000e */
[----:B------:R-:W-:Y:S06]  /*34000*/  BRA `(.L_x_3076) ;  /* 0xfffffd8400f07947 */ /* 0x000fec000383ffff */
.L_x_2758:
[----:B------:R-:W-:Y:S01]  /*34010*/  BSSY B1, `(.L_x_3077) ;  /* 0x0000008000017945 */ /* 0x000fe20003800000 */
[----:B------:R-:W-:Y:S02]  /*34020*/  IMAD.MOV.U32 R13, RZ, RZ, R33 ;  /* 0x000000ffff0d7224 */ /* 0x000fe400078e0021 */
[----:B------:R-:W-:Y:S02]  /*34030*/  IMAD.MOV.U32 R12, RZ, RZ, 0x1 ;  /* 0x00000001ff0c7424 */ /* 0x000fe400078e00ff */
[----:B------:R-:W-:Y:S02]  /*34040*/  IMAD.MOV.U32 R11, RZ, RZ, 0x181f ;  /* 0x0000181fff0b7424 */ /* 0x000fe400078e00ff */
[----:B------:R-:W-:-:S07]  /*34050*/  IMAD.MOV.U32 R15, RZ, RZ, -0x1 ;  /* 0xffffffffff0f7424 */ /* 0x000fce00078e00ff */
[----:B0--34-:R-:W-:Y:S05]  /*34060*/  WARPSYNC.COLLECTIVE R15, `(.L_x_3078) ;  /* 0x000000000f087348 */ /* 0x019fea0003c00000 */
[----:B------:R1:W2:Y:S02]  /*34070*/  SHFL.IDX P6, R14, R13, R12, R11 ;  /* 0x0000000c0d0e7389 */ /* 0x0002a400000c000b */
[----:B01234-:R-:W-:Y:S01]  /*34080*/  ENDCOLLECTIVE ;  /* 0x000000000000791b */ /* 0x01ffe20003800000 */
.L_x_3078:
[----:B------:R-:W-:Y:S05]  /*34090*/  BSYNC B1 ;  /* 0x0000000000017941 */ /* 0x000fea0003800000 */
.L_x_3077:
        /* <DEDUP_REMOVED lines=8> */
.L_x_3079:
[----:B------:R-:W-:Y:S02]  /*34120*/  IMAD.MOV.U32 R13, RZ, RZ, R31 ;  /* 0x000000ffff0d7224 */ /* 0x000fe400078e001f */
[----:B------:R-:W-:-:S07]  /*34130*/  IMAD.MOV.U32 R6, RZ, RZ, R14 ;  /* 0x000000ffff067224 */ /* 0x000fce00078e000e */
[----:B------:R-:W-:Y:S05]  /*34140*/  WARPSYNC.COLLECTIVE R15, `(.L_x_3080) ;  /* 0x000000000f087348 */ /* 0x000fea0003c00000 */
[----:B------:R0:W1:Y:S02]  /*34150*/  SHFL.IDX P6, R14, R13, R12, R11 ;  /* 0x0000000c0d0e7389 */ /* 0x00006400000c000b */
[----:B01----:R-:W-:Y:S01]  /*34160*/  ENDCOLLECTIVE ;  /* 0x000000000000791b */ /* 0x003fe20003800000 */
.L_x_3080:
[----:B------:R-:W-:Y:S02]  /*34170*/  IMAD.MOV.U32 R13, RZ, RZ, R30 ;  /* 0x000000ffff0d7224 */ /* 0x000fe400078e001e */
[----:B------:R-:W-:-:S07]  /*34180*/  IMAD.MOV.U32 R9, RZ, RZ, R14 ;  /* 0x000000ffff097224 */ /* 0x000fce00078e000e */
[----:B------:R-:W-:Y:S05]  /*34190*/  WARPSYNC.COLLECTIVE R15, `(.L_x_3081) ;  /* 0x000000000f087348 */ /* 0x000fea0003c00000 */
[----:B------:R0:W1:Y:S02]  /*341a0*/  SHFL.IDX P6, R14, R13, R12, R11 ;  /* 0x0000000c0d0e7389 */ /* 0x00006400000c000b */
[----:B01----:R-:W-:Y:S01]  /*341b0*/  ENDCOLLECTIVE ;  /* 0x000000000000791b */ /* 0x003fe20003800000 */
.L_x_3081:
[----:B------:R-:W-:Y:S01]  /*341c0*/  IMAD.MOV.U32 R8, RZ, RZ, R14 ;  /* 0x000000ffff087224 */ /* 0x000fe200078e000e */
[----:B------:R-:W-:Y:S06]  /*341d0*/  BRA `(.L_x_3082) ;  /* 0xfffffd8c00007947 */ /* 0x000fec000383ffff */
.L_x_2761:
        /* <DEDUP_REMOVED lines=8> */
.L_x_3084:
[----:B------:R-:W-:Y:S05]  /*34260*/  BSYNC B1 ;  /* 0x0000000000017941 */ /* 0x000fea0003800000 */
.L_x_3083:
        /* <DEDUP_REMOVED lines=8> */
.L_x_3085:
[----:B------:R-:W-:Y:S02]  /*342f0*/  IMAD.MOV.U32 R13, RZ, RZ, R31 ;  /* 0x000000ffff0d7224 */ /* 0x000fe400078e001f */
[----:B------:R-:W-:-:S07]  /*34300*/  IMAD.MOV.U32 R6, RZ, RZ, R14 ;  /* 0x000000ffff067224 */ /* 0x000fce00078e000e */
[----:B------:R-:W-:Y:S05]  /*34310*/  WARPSYNC.COLLECTIVE R15, `(.L_x_3086) ;  /* 0x000000000f087348 */ /* 0x000fea0003c00000 */
[----:B------:R0:W1:Y:S02]  /*34320*/  SHFL.IDX P6, R14, R13, R12, R11 ;  /* 0x0000000c0d0e7389 */ /* 0x00006400000c000b */
[----:B01----:R-:W-:Y:S01]  /*34330*/  ENDCOLLECTIVE ;  /* 0x000000000000791b */ /* 0x003fe20003800000 */
.L_x_3086:
[----:B------:R-:W-:Y:S02]  /*34340*/  IMAD.MOV.U32 R13, RZ, RZ, R30 ;  /* 0x000000ffff0d7224 */ /* 0x000fe400078e001e */
[----:B------:R-:W-:-:S07]  /*34350*/  IMAD.MOV.U32 R9, RZ, RZ, R14 ;  /* 0x000000ffff097224 */ /* 0x000fce00078e000e */
[----:B------:R-:W-:Y:S05]  /*34360*/  WARPSYNC.COLLECTIVE R15, `(.L_x_3087) ;  /* 0x000000000f087348 */ /* 0x000fea0003c00000 */
[----:B------:R0:W1:Y:S02]  /*34370*/  SHFL.IDX P6, R14, R13, R12, R11 ;  /* 0x0000000c0d0e7389 */ /* 0x00006400000c000b */
[----:B01----:R-:W-:Y:S01]  /*34380*/  ENDCOLLECTIVE ;  /* 0x000000000000791b */ /* 0x003fe20003800000 */
.L_x_3087:
[----:B------:R-:W-:Y:S01]  /*34390*/  IMAD.MOV.U32 R8, RZ, RZ, R14 ;  /* 0x000000ffff087224 */ /* 0x000fe200078e000e */
[----:B------:R-:W-:Y:S06]  /*343a0*/  BRA `(.L_x_3088) ;  /* 0xfffffd8c00f87947 */ /* 0x000fec000383ffff */
.L_x_2764:
        /* <DEDUP_REMOVED lines=8> */
.L_x_3090:
[----:B------:R-:W-:Y:S05]  /*34430*/  BSYNC B1 ;  /* 0x0000000000017941 */ /* 0x000fea0003800000 */
.L_x_3089:
        /* <DEDUP_REMOVED lines=8> */
.L_x_3091:
[----:B------:R-:W-:Y:S02]  /*344c0*/  IMAD.MOV.U32 R13, RZ, RZ, R31 ;  /* 0x000000ffff0d7224 */ /* 0x000fe400078e001f */
[----:B------:R-:W-:-:S07]  /*344d0*/  IMAD.MOV.U32 R8, RZ, RZ, R14 ;  /* 0x000000ffff087224 */ /* 0x000fce00078e000e */
[----:B------:R-:W-:Y:S05]  /*344e0*/  WARPSYNC.COLLECTIVE R15, `(.L_x_3092) ;  /* 0x000000000f087348 */ /* 0x000fea0003c00000 */
[----:B------:R0:W1:Y:S02]  /*344f0*/  SHFL.IDX P6, R14, R13, R12, R11 ;  /* 0x0000000c0d0e7389 */ /* 0x00006400000c000b */
[----:B01----:R-:W-:Y:S01]  /*34500*/  ENDCOLLECTIVE ;  /* 0x000000000000791b */ /* 0x003fe20003800000 */
.L_x_3092:
[----:B------:R-:W-:Y:S02]  /*34510*/  IMAD.MOV.U32 R13, RZ, RZ, R30 ;  /* 0x000000ffff0d7224 */ /* 0x000fe400078e001e */
[----:B------:R-:W-:-:S07]  /*34520*/  IMAD.MOV.U32 R78, RZ, RZ, R14 ;  /* 0x000000ffff4e7224 */ /* 0x000fce00078e000e */
[----:B------:R-:W-:Y:S05]  /*34530*/  WARPSYNC.COLLECTIVE R15, `(.L_x_3093) ;  /* 0x000000000f087348 */ /* 0x000fea0003c00000 */
[----:B------:R0:W1:Y:S02]  /*34540*/  SHFL.IDX P6, R14, R13, R12, R11 ;  /* 0x0000000c0d0e7389 */ /* 0x00006400000c000b */
[----:B01----:R-:W-:Y:S01]  /*34550*/  ENDCOLLECTIVE ;  /* 0x000000000000791b */ /* 0x003fe20003800000 */
.L_x_3093:
[----:B------:R-:W-:Y:S01]  /*34560*/  IMAD.MOV.U32 R10, RZ, RZ, R14 ;  /* 0x000000ffff0a7224 */ /* 0x000fe200078e000e */
[----:B------:R-:W-:Y:S06]  /*34570*/  BRA `(.L_x_3094) ;  /* 0xfffffd9000f87947 */ /* 0x000fec000383ffff */
.L_x_2768:
[----:B0-----:R0:W1:Y:S02]  /*34580*/  SYNCS.PHASECHK.TRANS64.TRYWAIT P0, [R16+URZ+0x38800], R0 ;  /* 0x03880000100075a7 */ /* 0x001064000800017f */
[----:B-1----:R-:W-:Y:S05]  /*34590*/  @!P0 NANOSLEEP.SYNCS 0x989680 ;  /* 0x009896800000895d */ /* 0x002fea0003900000 */
[----:B------:R-:W1:Y:S02]  /*345a0*/  @!P0 SYNCS.PHASECHK.TRANS64 P0, [R16+URZ+0x38800], R0 ;  /* 0x03880000100085a7 */ /* 0x000e64000800007f */
[----:B-1----:R-:W-:Y:S05]  /*345b0*/  @!P0 BRA `(.L_x_2768) ;  /* 0xfffffffc00f08947 */ /* 0x002fea000383ffff */
[----:B------:R-:W-:Y:S05]  /*345c0*/  BRA `(.L_x_3095) ;  /* 0xfffffd9800287947 */ /* 0x000fea000383ffff */
.L_x_2800:
        /* <DEDUP_REMOVED lines=8> */
.L_x_3097:
[----:B------:R-:W-:Y:S05]  /*34650*/  BSYNC B1 ;  /* 0x0000000000017941 */ /* 0x000fea0003800000 */
.L_x_3096:
        /* <DEDUP_REMOVED lines=8> */
.L_x_3098:
[----:B------:R-:W-:Y:S02]  /*346e0*/  IMAD.MOV.U32 R13, RZ, RZ, R3 ;  /* 0x000000ffff0d7224 */ /* 0x000fe400078e0003 */
[----:B------:R-:W-:-:S07]  /*346f0*/  IMAD.MOV.U32 R8, RZ, RZ, R14 ;  /* 0x000000ffff087224 */ /* 0x000fce00078e000e */
[----:B------:R-:W-:Y:S05]  /*34700*/  WARPSYNC.COLLECTIVE R15, `(.L_x_3099) ;  /* 0x000000000f087348 */ /* 0x000fea0003c00000 */
[----:B------:R0:W1:Y:S02]  /*34710*/  SHFL.IDX P6, R14, R13, R12, R11 ;  /* 0x0000000c0d0e7389 */ /* 0x00006400000c000b */
[----:B01----:R-:W-:Y:S01]  /*34720*/  ENDCOLLECTIVE ;  /* 0x000000000000791b */ /* 0x003fe20003800000 */
.L_x_3099:
[----:B------:R-:W-:Y:S02]  /*34730*/  IMAD.MOV.U32 R13, RZ, RZ, R20 ;  /* 0x000000ffff0d7224 */ /* 0x000fe400078e0014 */
[----:B------:R-:W-:-:S07]  /*34740*/  IMAD.MOV.U32 R7, RZ, RZ, R14 ;  /* 0x000000ffff077224 */ /* 0x000fce00078e000e */
[----:B------:R-:W-:Y:S05]  /*34750*/  WARPSYNC.COLLECTIVE R15, `(.L_x_3100) ;  /* 0x000000000f087348 */ /* 0x000fea0003c00000 */
[----:B------:R0:W1:Y:S02]  /*34760*/  SHFL.IDX P6, R14, R13, R12, R11 ;  /* 0x0000000c0d0e7389 */ /* 0x00006400000c000b */
[----:B01----:R-:W-:Y:S01]  /*34770*/  ENDCOLLECTIVE ;  /* 0x000000000000791b */ /* 0x003fe20003800000 */
.L_x_3100:
[----:B------:R-:W-:Y:S05]  /*34780*/  BRA `(.L_x_3101) ;  /* 0xfffffdcc00287947 */ /* 0x000fea000383ffff */
.L_x_2803:
        /* <DEDUP_REMOVED lines=8> */
.L_x_3103:
[----:B------:R-:W-:Y:S05]  /*34810*/  BSYNC B1 ;  /* 0x0000000000017941 */ /* 0x000fea0003800000 */
.L_x_3102:
        /* <DEDUP_REMOVED lines=8> */
.L_x_3104:
[----:B------:R-:W-:Y:S02]  /*348a0*/  IMAD.MOV.U32 R13, RZ, RZ, R3 ;  /* 0x000000ffff0d7224 */ /* 0x000fe400078e0003 */
[----:B------:R-:W-:-:S07]  /*348b0*/  IMAD.MOV.U32 R8, RZ, RZ, R14 ;  /* 0x000000ffff087224 */ /* 0x000fce00078e000e */
[----:B------:R-:W-:Y:S05]  /*348c0*/  WARPSYNC.COLLECTIVE R15, `(.L_x_3105) ;  /* 0x000000000f087348 */ /* 0x000fea0003c00000 */
[----:B------:R0:W1:Y:S02]  /*348d0*/  SHFL.IDX P6, R14, R13, R12, R11 ;  /* 0x0000000c0d0e7389 */ /* 0x00006400000c000b */
[----:B01----:R-:W-:Y:S01]  /*348e0*/  ENDCOLLECTIVE ;  /* 0x000000000000791b */ /* 0x003fe20003800000 */
.L_x_3105:
[----:B------:R-:W-:Y:S02]  /*348f0*/  IMAD.MOV.U32 R13, RZ, RZ, R20 ;  /* 0x000000ffff0d7224 */ /* 0x000fe400078e0014 */
[----:B------:R-:W-:-:S07]  /*34900*/  IMAD.MOV.U32 R7, RZ, RZ, R14 ;  /* 0x000000ffff077224 */ /* 0x000fce00078e000e */
[----:B------:R-:W-:Y:S05]  /*34910*/  WARPSYNC.COLLECTIVE R15, `(.L_x_3106) ;  /* 0x000000000f087348 */ /* 0x000fea0003c00000 */
[----:B------:R0:W1:Y:S02]  /*34920*/  SHFL.IDX P6, R14, R13, R12, R11 ;  /* 0x0000000c0d0e7389 */ /* 0x00006400000c000b */
[----:B01----:R-:W-:Y:S01]  /*34930*/  ENDCOLLECTIVE ;  /* 0x000000000000791b */ /* 0x003fe20003800000 */
.L_x_3106:
[----:B------:R-:W-:Y:S05]  /*34940*/  BRA `(.L_x_3107) ;  /* 0xfffffdcc00f87947 */ /* 0x000fea000383ffff */
.L_x_2806:
        /* <DEDUP_REMOVED lines=8> */
.L_x_3109:
[----:B------:R-:W-:Y:S05]  /*349d0*/  BSYNC B1 ;  /* 0x0000000000017941 */ /* 0x000fea0003800000 */
.L_x_3108:
        /* <DEDUP_REMOVED lines=8> */
.L_x_3110:
[----:B------:R-:W-:Y:S02]  /*34a60*/  IMAD.MOV.U32 R13, RZ, RZ, R3 ;  /* 0x000000ffff0d7224 */ /* 0x000fe400078e0003 */
[----:B------:R-:W-:-:S07]  /*34a70*/  IMAD.MOV.U32 R4, RZ, RZ, R14 ;  /* 0x000000ffff047224 */ /* 0x000fce00078e000e */
[----:B------:R-:W-:Y:S05]  /*34a80*/  WARPSYNC.COLLECTIVE R15, `(.L_x_3111) ;  /* 0x000000000f087348 */ /* 0x000fea0003c00000 */
[----:B------:R0:W1:Y:S02]  /*34a90*/  SHFL.IDX P6, R14, R13, R12, R11 ;  /* 0x0000000c0d0e7389 */ /* 0x00006400000c000b */
[----:B01----:R-:W-:Y:S01]  /*34aa0*/  ENDCOLLECTIVE ;  /* 0x000000000000791b */ /* 0x003fe20003800000 */
.L_x_3111:
[----:B------:R-:W-:Y:S02]  /*34ab0*/  IMAD.MOV.U32 R13, RZ, RZ, R20 ;  /* 0x000000ffff0d7224 */ /* 0x000fe400078e0014 */
[----:B------:R-:W-:-:S07]  /*34ac0*/  IMAD.MOV.U32 R7, RZ, RZ, R14 ;  /* 0x000000ffff077224 */ /* 0x000fce00078e000e */
[----:B------:R-:W-:Y:S05]  /*34ad0*/  WARPSYNC.COLLECTIVE R15, `(.L_x_3112) ;  /* 0x000000000f087348 */ /* 0x000fea0003c00000 */
[----:B------:R0:W1:Y:S02]  /*34ae0*/  SHFL.IDX P6, R14, R13, R12, R11 ;  /* 0x0000000c0d0e7389 */ /* 0x00006400000c000b */
[----:B01----:R-:W-:Y:S01]  /*34af0*/  ENDCOLLECTIVE ;  /* 0x000000000000791b */ /* 0x003fe20003800000 */
.L_x_3112:
[----:B------:R-:W-:Y:S01]  /*34b00*/  IMAD.MOV.U32 R12, RZ, RZ, R14 ;  /* 0x000000ffff0c7224 */ /* 0x000fe200078e000e */
[----:B------:R-:W-:Y:S06]  /*34b10*/  BRA `(.L_x_3113) ;  /* 0xfffffdd000a07947 */ /* 0x000fec000383ffff */
.L_x_2809:
        /* <DEDUP_REMOVED lines=8> */
.L_x_3115:
[----:B------:R-:W-:Y:S05]  /*34ba0*/  BSYNC B1 ;  /* 0x0000000000017941 */ /* 0x000fea0003800000 */
.L_x_3114:
        /* <DEDUP_REMOVED lines=8> */
.L_x_3116:
[----:B------:R-:W-:Y:S02]  /*34c30*/  IMAD.MOV.U32 R13, RZ, RZ, R3 ;  /* 0x000000ffff0d7224 */ /* 0x000fe400078e0003 */
[----:B------:R-:W-:-:S07]  /*34c40*/  IMAD.MOV.U32 R21, RZ, RZ, R14 ;  /* 0x000000ffff157224 */ /* 0x000fce00078e000e */
[----:B------:R-:W-:Y:S05]  /*34c50*/  WARPSYNC.COLLECTIVE R15, `(.L_x_3117) ;  /* 0x000000000f087348 */ /* 0x000fea0003c00000 */
[----:B------:R0:W1:Y:S02]  /*34c60*/  SHFL.IDX P6, R14, R13, R12, R11 ;  /* 0x0000000c0d0e7389 */ /* 0x00006400000c000b */
[----:B01----:R-:W-:Y:S01]  /*34c70*/  ENDCOLLECTIVE ;  /* 0x000000000000791b */ /* 0x003fe20003800000 */
.L_x_3117:
[----:B------:R-:W-:Y:S02]  /*34c80*/  IMAD.MOV.U32 R13, RZ, RZ, R20 ;  /* 0x000000ffff0d7224 */ /* 0x000fe400078e0014 */
[----:B------:R-:W-:-:S07]  /*34c90*/  IMAD.MOV.U32 R3, RZ, RZ, R14 ;  /* 0x000000ffff037224 */ /* 0x000fce00078e000e */
[----:B------:R-:W-:Y:S05]  /*34ca0*/  WARPSYNC.COLLECTIVE R15, `(.L_x_3118) ;  /* 0x000000000f087348 */ /* 0x000fea0003c00000 */
[----:B------:R0:W1:Y:S02]  /*34cb0*/  SHFL.IDX P6, R14, R13, R12, R11 ;  /* 0x0000000c0d0e7389 */ /* 0x00006400000c000b */
[----:B01----:R-:W-:Y:S01]  /*34cc0*/  ENDCOLLECTIVE ;  /* 0x000000000000791b */ /* 0x003fe20003800000 */
.L_x_3118:
[----:B------:R-:W-:Y:S01]  /*34cd0*/  IMAD.MOV.U32 R79, RZ, RZ, R14 ;  /* 0x000000ffff4f7224 */ /* 0x000fe200078e000e */
[----:B------:R-:W-:Y:S06]  /*34ce0*/  BRA `(.L_x_3119) ;  /* 0xfffffdd400547947 */ /* 0x000fec000383ffff */
.L_x_2813:
[----:B0-----:R0:W1:Y:S02]  /*34cf0*/  SYNCS.PHASECHK.TRANS64.TRYWAIT P0, [R16+URZ+0x38800], R0 ;  /* 0x03880000100075a7 */ /* 0x001064000800017f */
[----:B-1----:R-:W-:Y:S05]  /*34d00*/  @!P0 NANOSLEEP.SYNCS 0x989680 ;  /* 0x009896800000895d */ /* 0x002fea0003900000 */
[----:B------:R-:W1:Y:S02]  /*34d10*/  @!P0 SYNCS.PHASECHK.TRANS64 P0, [R16+URZ+0x38800], R0 ;  /* 0x03880000100085a7 */ /* 0x000e64000800007f */
[----:B-1----:R-:W-:Y:S05]  /*34d20*/  @!P0 BRA `(.L_x_2813) ;  /* 0xfffffffc00f08947 */ /* 0x002fea000383ffff */
[----:B------:R-:W-:Y:S05]  /*34d30*/  BRA `(.L_x_3120) ;  /* 0xfffffdd800387947 */ /* 0x000fea000383ffff */
.L_x_2831:
[----:B-1----:R1:W4:Y:S02]  /*34d40*/  SYNCS.PHASECHK.TRANS64.TRYWAIT P2, [R0+URZ+0x38830], R3 ;  /* 0x03883003000075a7 */ /* 0x002324000804017f */
[----:B----4-:R-:W-:Y:S05]  /*34d50*/  @!P2 NANOSLEEP.SYNCS 0x989680 ;  /* 0x009896800000a95d */ /* 0x010fea0003900000 */
[----:B------:R-:W4:Y:S02]  /*34d60*/  @!P2 SYNCS.PHASECHK.TRANS64 P2, [R0+URZ+0x38830], R3 ;  /* 0x038830030000a5a7 */ /* 0x000f24000804007f */
[----:B----4-:R-:W-:Y:S05]  /*34d70*/  @!P2 BRA `(.L_x_2831) ;  /* 0xfffffffc00f0a947 */ /* 0x010fea000383ffff */
[----:B------:R-:W-:Y:S05]  /*34d80*/  BRA `(.L_x_2830) ;  /* 0xfffffe14001c7947 */ /* 0x000fea000383ffff */
.L_x_2838:
[----:B-1----:R1:W2:Y:S02]  /*34d90*/  SYNCS.PHASECHK.TRANS64.TRYWAIT P3, [R11+URZ+0x38830], R4 ;  /* 0x038830040b0075a7 */ /* 0x0022a4000806017f */
[----:B--2---:R-:W-:Y:S05]  /*34da0*/  @!P3 NANOSLEEP.SYNCS 0x989680 ;  /* 0x009896800000b95d */ /* 0x004fea0003900000 */
[----:B------:R-:W2:Y:S02]  /*34db0*/  @!P3 SYNCS.PHASECHK.TRANS64 P3, [R11+URZ+0x38830], R4 ;  /* 0x038830040b00b5a7 */ /* 0x000ea4000806007f */
[----:B--2---:R-:W-:Y:S05]  /*34dc0*/  @!P3 BRA `(.L_x_2838) ;  /* 0xfffffffc00f0b947 */ /* 0x004fea000383ffff */
[----:B------:R-:W-:Y:S05]  /*34dd0*/  BRA `(.L_x_2837) ;  /* 0xfffffe5c00487947 */ /* 0x000fea000383ffff */
.L_x_2843:
[----:B-1----:R1:W2:Y:S02]  /*34de0*/  SYNCS.PHASECHK.TRANS64.TRYWAIT P3, [R9+URZ+0x38850], R0 ;  /* 0x03885000090075a7 */ /* 0x0022a4000806017f */
[----:B--2---:R-:W-:Y:S05]  /*34df0*/  @!P3 NANOSLEEP.SYNCS 0x989680 ;  /* 0x009896800000b95d */ /* 0x004fea0003900000 */
[----:B------:R-:W2:Y:S02]  /*34e00*/  @!P3 SYNCS.PHASECHK.TRANS64 P3, [R9+URZ+0x38850], R0 ;  /* 0x038850000900b5a7 */ /* 0x000ea4000806007f */
[----:B--2---:R-:W-:Y:S05]  /*34e10*/  @!P3 BRA `(.L_x_2843) ;  /* 0xfffffffc00f0b947 */ /* 0x004fea000383ffff */
[----:B------:R-:W-:Y:S05]  /*34e20*/  BRA `(.L_x_2842) ;  /* 0xfffffe9400087947 */ /* 0x000fea000383ffff */
.L_x_2851:
[----:B-1----:R1:W2:Y:S02]  /*34e30*/  SYNCS.PHASECHK.TRANS64.TRYWAIT P2, [R4+URZ+0x38830], R5 ;  /* 0x03883005040075a7 */ /* 0x0022a4000804017f */
[----:B--2---:R-:W-:Y:S05]  /*34e40*/  @!P2 NANOSLEEP.SYNCS 0x989680 ;  /* 0x009896800000a95d */ /* 0x004fea0003900000 */
[----:B------:R-:W2:Y:S02]  /*34e50*/  @!P2 SYNCS.PHASECHK.TRANS64 P2, [R4+URZ+0x38830], R5 ;  /* 0x038830050400a5a7 */ /* 0x000ea4000804007f */
[----:B--2---:R-:W-:Y:S05]  /*34e60*/  @!P2 BRA `(.L_x_2851) ;  /* 0xfffffffc00f0a947 */ /* 0x004fea000383ffff */
[----:B------:R-:W-:Y:S05]  /*34e70*/  BRA `(.L_x_2850) ;  /* 0xfffffea800e07947 */ /* 0x000fea000383ffff */
.L_x_2856:
[----:B-1----:R1:W2:Y:S02]  /*34e80*/  SYNCS.PHASECHK.TRANS64.TRYWAIT P2, [R9+URZ+0x38850], R0 ;  /* 0x03885000090075a7 */ /* 0x0022a4000804017f */
[----:B--2---:R-:W-:Y:S05]  /*34e90*/  @!P2 NANOSLEEP.SYNCS 0x989680 ;  /* 0x009896800000a95d */ /* 0x004fea0003900000 */
[----:B------:R-:W2:Y:S02]  /*34ea0*/  @!P2 SYNCS.PHASECHK.TRANS64 P2, [R9+URZ+0x38850], R0 ;  /* 0x038850000900a5a7 */ /* 0x000ea4000804007f */
[----:B--2---:R-:W-:Y:S05]  /*34eb0*/  @!P2 BRA `(.L_x_2856) ;  /* 0xfffffffc00f0a947 */ /* 0x004fea000383ffff */
[----:B------:R-:W-:Y:S05]  /*34ec0*/  BRA `(.L_x_2855) ;  /* 0xfffffee000a07947 */ /* 0x000fea000383ffff */
.L_x_2862:
[----:B-1----:R1:W2:Y:S02]  /*34ed0*/  SYNCS.PHASECHK.TRANS64.TRYWAIT P0, [R10+URZ+0x38850], R0 ;  /* 0x038850000a0075a7 */ /* 0x0022a4000800017f */
[----:B--2---:R-:W-:Y:S05]  /*34ee0*/  @!P0 NANOSLEEP.SYNCS 0x989680 ;  /* 0x009896800000895d */ /* 0x004fea0003900000 */
[----:B------:R-:W2:Y:S02]  /*34ef0*/  @!P0 SYNCS.PHASECHK.TRANS64 P0, [R10+URZ+0x38850], R0 ;  /* 0x038850000a0085a7 */ /* 0x000ea4000800007f */
[----:B--2---:R-:W-:Y:S05]  /*34f00*/  @!P0 BRA `(.L_x_2862) ;  /* 0xfffffffc00f08947 */ /* 0x004fea000383ffff */
[----:B------:R-:W-:Y:S05]  /*34f10*/  BRA `(.L_x_2861) ;  /* 0xfffffef800b07947 */ /* 0x000fea000383ffff */
.L_x_2903:
        /* <DEDUP_REMOVED lines=8> */
[----:B------:R-:W-:Y:S05]  /*34fa0*/  WARPSYNC.COLLECTIVE R15, `(.L_x_3122) ;  /* 0x000000000f087348 */ /* 0x000fea0003c00000 */
[----:B------:R0:W1:Y:S02]  /*34fb0*/  SHFL.IDX P6, R14, R13, R12, R11 ;  /* 0x0000000c0d0e7389 */ /* 0x00006400000c000b */
[----:B01----:R-:W-:Y:S01]  /*34fc0*/  ENDCOLLECTIVE ;  /* 0x000000000000791b */ /* 0x003fe20003800000 */
.L_x_3122:
[----:B------:R-:W-:Y:S05]  /*34fd0*/  BSYNC B1 ;  /* 0x0000000000017941 */ /* 0x000fea0003800000 */
.L_x_3121:
[----:B------:R-:W-:Y:S05]  /*34fe0*/  BRA `(.L_x_3123) ;  /* 0xffffff6c009c7947 */ /* 0x000fea000383ffff */
.L_x_2905:
[----:B------:R-:W-:Y:S01]  /*34ff0*/  BSSY B1, `(.L_x_3124) ;  /* 0x0000006000017945 */ /* 0x000fe20003800000 */
[----:B------:R-:W-:-:S07]  /*35000*/  IMAD.MOV.U32 R15, RZ, RZ, -0x1 ;  /* 0xffffffffff0f7424 */ /* 0x000fce00078e00ff */
[----:B0-----:R-:W-:Y:S05]  /*35010*/  WARPSYNC.COLLECTIVE R15, `(.L_x_3125) ;  /* 0x000000000f0c7348 */ /* 0x001fea0003c00000 */
[----:B------:R-:W-:Y:S02]  /*35020*/  ELECT P6, UR62, PT ;  /* 0x00000000003e782f */ /* 0x000fe400038c0000 */
[----:B------:R-:W-:Y:S01]  /*35030*/  MOV R14, UR62 ;  /* 0x0000003e000e7c02 */ /* 0x000fe20008000f00 */
[----:B0-----:R-:W-:Y:S10]  /*35040*/  ENDCOLLECTIVE ;  /* 0x000000000000791b */ /* 0x001ff40003800000 */
.L_x_3125:
[----:B------:R-:W-:Y:S05]  /*35050*/  BSYNC B1 ;  /* 0x0000000000017941 */ /* 0x000fea0003800000 */
.L_x_3124:
[----:B------:R-:W-:Y:S05]  /*35060*/  BRA `(.L_x_2904) ;  /* 0xffffff6c00947947 */ /* 0x000fea000383ffff */
.L_x_2907:
[----:B0-----:R0:W1:Y:S02]  /*35070*/  SYNCS.PHASECHK.TRANS64.TRYWAIT P0, [R18+URZ+0x38820], R2 ;  /* 0x03882002120075a7 */ /* 0x001064000800017f */
[----:B-1----:R-:W-:Y:S05]  /*35080*/  @!P0 NANOSLEEP.SYNCS 0x989680 ;  /* 0x009896800000895d */ /* 0x002fea0003900000 */
[----:B------:R-:W1:Y:S02]  /*35090*/  @!P0 SYNCS.PHASECHK.TRANS64 P0, [R18+URZ+0x38820], R2 ;  /* 0x03882002120085a7 */ /* 0x000e64000800007f */
[----:B-1----:R-:W-:Y:S05]  /*350a0*/  @!P0 BRA `(.L_x_2907) ;  /* 0xfffffffc00f08947 */ /* 0x002fea000383ffff */
[----:B------:R-:W-:Y:S05]  /*350b0*/  BRA `(.L_x_3126) ;  /* 0xffffff6c00a47947 */ /* 0x000fea000383ffff */
.L_x_2911:
[----:B-1----:R1:W2:Y:S02]  /*350c0*/  SYNCS.PHASECHK.TRANS64.TRYWAIT P0, [R6+URZ+0x388a0], R8 ;  /* 0x0388a008060075a7 */ /* 0x0022a4000800017f */
[----:B--2---:R-:W-:Y:S05]  /*350d0*/  @!P0 NANOSLEEP.SYNCS 0x989680 ;  /* 0x009896800000895d */ /* 0x004fea0003900000 */
[----:B------:R-:W2:Y:S02]  /*350e0*/  @!P0 SYNCS.PHASECHK.TRANS64 P0, [R6+URZ+0x388a0], R8 ;  /* 0x0388a008060085a7 */ /* 0x000ea4000800007f */
[----:B--2---:R-:W-:Y:S05]  /*350f0*/  @!P0 BRA `(.L_x_2911) ;  /* 0xfffffffc00f08947 */ /* 0x004fea000383ffff */
[----:B------:R-:W-:Y:S05]  /*35100*/  BRA `(.L_x_3127) ;  /* 0xffffff6c00c47947 */ /* 0x000fea000383ffff */
.L_x_2919:
[----:B0-----:R0:W2:Y:S02]  /*35110*/  SYNCS.PHASECHK.TRANS64.TRYWAIT P0, [R6+URZ+0x388c0], R8 ;  /* 0x0388c008060075a7 */ /* 0x0010a4000800017f */
[----:B--2---:R-:W-:Y:S05]  /*35120*/  @!P0 NANOSLEEP.SYNCS 0x989680 ;  /* 0x009896800000895d */ /* 0x004fea0003900000 */
[----:B------:R-:W2:Y:S02]  /*35130*/  @!P0 SYNCS.PHASECHK.TRANS64 P0, [R6+URZ+0x388c0], R8 ;  /* 0x0388c008060085a7 */ /* 0x000ea4000800007f */
[----:B--2---:R-:W-:Y:S05]  /*35140*/  @!P0 BRA `(.L_x_2919) ;  /* 0xfffffffc00f08947 */ /* 0x004fea000383ffff */
[----:B------:R-:W-:Y:S05]  /*35150*/  BRA `(.L_x_3128) ;  /* 0xffffff7400047947 */ /* 0x000fea000383ffff */
.L_x_2929:
[----:B0-----:R0:W1:Y:S02]  /*35160*/  SYNCS.PHASECHK.TRANS64.TRYWAIT P1, [R6+URZ+0x388a0], R5 ;  /* 0x0388a005060075a7 */ /* 0x001064000802017f */
[----:B-1----:R-:W-:Y:S05]  /*35170*/  @!P1 NANOSLEEP.SYNCS 0x989680 ;  /* 0x009896800000995d */ /* 0x002fea0003900000 */
[----:B------:R-:W1:Y:S02]  /*35180*/  @!P1 SYNCS.PHASECHK.TRANS64 P1, [R6+URZ+0x388a0], R5 ;  /* 0x0388a005060095a7 */ /* 0x000e64000802007f */
[----:B-1----:R-:W-:Y:S05]  /*35190*/  @!P1 BRA `(.L_x_2929) ;  /* 0xfffffffc00f09947 */ /* 0x002fea000383ffff */
[----:B------:R-:W-:Y:S05]  /*351a0*/  BRA `(.L_x_3129) ;  /* 0xffffff7800907947 */ /* 0x000fea000383ffff */
.L_x_2937:
[----:B-1----:R1:W2:Y:S02]  /*351b0*/  SYNCS.PHASECHK.TRANS64.TRYWAIT P1, [R6+URZ+0x388c0], R5 ;  /* 0x0388c005060075a7 */ /* 0x0022a4000802017f */
[----:B--2---:R-:W-:Y:S05]  /*351c0*/  @!P1 NANOSLEEP.SYNCS 0x989680 ;  /* 0x009896800000995d */ /* 0x004fea0003900000 */
[----:B------:R-:W2:Y:S02]  /*351d0*/  @!P1 SYNCS.PHASECHK.TRANS64 P1, [R6+URZ+0x388c0], R5 ;  /* 0x0388c005060095a7 */ /* 0x000ea4000802007f */
[----:B--2---:R-:W-:Y:S05]  /*351e0*/  @!P1 BRA `(.L_x_2937) ;  /* 0xfffffffc00f09947 */ /* 0x004fea000383ffff */
[----:B------:R-:W-:Y:S05]  /*351f0*/  BRA `(.L_x_3130) ;  /* 0xffffff7c00cc7947 */ /* 0x000fea000383ffff */
.L_x_2955:
        /* <DEDUP_REMOVED lines=11> */
.L_x_3132:
[----:B------:R-:W-:Y:S05]  /*352b0*/  BSYNC B0 ;  /* 0x0000000000007941 */ /* 0x000fea0003800000 */
.L_x_3131:
[----:B------:R-:W-:Y:S05]  /*352c0*/  BRA `(.L_x_3133) ;  /* 0xffffff8c00887947 */ /* 0x000fea000383ffff */
.L_x_2957:
[----:B------:R-:W-:Y:S01]  /*352d0*/  BSSY B0, `(.L_x_3134) ;  /* 0x0000006000007945 */ /* 0x000fe20003800000 */
[----:B------:R-:W-:-:S07]  /*352e0*/  IMAD.MOV.U32 R15, RZ, RZ, -0x1 ;  /* 0xffffffffff0f7424 */ /* 0x000fce00078e00ff */
[----:B0-----:R-:W-:Y:S05]  /*352f0*/  WARPSYNC.COLLECTIVE R15, `(.L_x_3135) ;  /* 0x000000000f0c7348 */ /* 0x001fea0003c00000 */
[----:B------:R-:W-:Y:S02]  /*35300*/  ELECT P6, UR62, PT ;  /* 0x00000000003e782f */ /* 0x000fe400038c0000 */
[----:B------:R-:W-:Y:S01]  /*35310*/  MOV R14, UR62 ;  /* 0x0000003e000e7c02 */ /* 0x000fe20008000f00 */
[----:B0-----:R-:W-:Y:S10]  /*35320*/  ENDCOLLECTIVE ;  /* 0x000000000000791b */ /* 0x001ff40003800000 */
.L_x_3135:
[----:B------:R-:W-:Y:S05]  /*35330*/  BSYNC B0 ;  /* 0x0000000000007941 */ /* 0x000fea0003800000 */
.L_x_3134:
[----:B------:R-:W-:Y:S05]  /*35340*/  BRA `(.L_x_3136) ;  /* 0xffffff8c00947947 */ /* 0x000fea000383ffff */
.L_x_2959:
[----:B0-----:R0:W1:Y:S02]  /*35350*/  SYNCS.PHASECHK.TRANS64.TRYWAIT P0, [R0+URZ+0x38840], R2 ;  /* 0x03884002000075a7 */ /* 0x001064000800017f */
[----:B-1----:R-:W-:Y:S05]  /*35360*/  @!P0 NANOSLEEP.SYNCS 0x989680 ;  /* 0x009896800000895d */ /* 0x002fea0003900000 */
[----:B------:R-:W1:Y:S02]  /*35370*/  @!P0 SYNCS.PHASECHK.TRANS64 P0, [R0+URZ+0x38840], R2 ;  /* 0x03884002000085a7 */ /* 0x000e64000800007f */
[----:B-1----:R-:W-:Y:S05]  /*35380*/  @!P0 BRA `(.L_x_2959) ;  /* 0xfffffffc00f08947 */ /* 0x002fea000383ffff */
[----:B------:R-:W-:Y:S05]  /*35390*/  BRA `(.L_x_3137) ;  /* 0xffffff8c00f87947 */ /* 0x000fea000383ffff */
.L_x_2963:
        /* <DEDUP_REMOVED lines=15> */
.L_x_3138:
[----:B------:R-:W-:Y:S02]  /*35490*/  IMAD.MOV.U32 R13, RZ, RZ, R4 ;  /* 0x000000ffff0d7224 */ /* 0x000fe400078e0004 */
[----:B------:R-:W-:-:S07]  /*354a0*/  IMAD.MOV.U32 R6, RZ, RZ, R14 ;  /* 0x000000ffff067224 */ /* 0x000fce00078e000e */
[----:B------:R-:W-:Y:S05]  /*354b0*/  WARPSYNC.COLLECTIVE R15, `(.L_x_3139) ;  /* 0x000000000f087348 */ /* 0x000fea0003c00000 */
[----:B------:R0:W1:Y:S02]  /*354c0*/  SHFL.IDX P6, R14, R13, R12, R11 ;  /* 0x0000000c0d0e7389 */ /* 0x00006400000c000b */
[----:B01----:R-:W-:Y:S01]  /*354d0*/  ENDCOLLECTIVE ;  /* 0x000000000000791b */ /* 0x003fe20003800000 */
.L_x_3139:
        /* <DEDUP_REMOVED lines=20> */
.L_x_3140:
[----:B------:R-:W-:Y:S02]  /*35620*/  IMAD.MOV.U32 R13, RZ, RZ, R4 ;  /* 0x000000ffff0d7224 */ /* 0x000fe400078e0004 */
[----:B------:R-:W-:-:S07]  /*35630*/  IMAD.MOV.U32 R6, RZ, RZ, R14 ;  /* 0x000000ffff067224 */ /* 0x000fce00078e000e */
[----:B------:R-:W-:Y:S05]  /*35640*/  WARPSYNC.COLLECTIVE R15, `(.L_x_3141) ;  /* 0x000000000f087348 */ /* 0x000fea0003c00000 */
[----:B------:R0:W1:Y:S02]  /*35650*/  SHFL.IDX P6, R14, R13, R12, R11 ;  /* 0x0000000c0d0e7389 */ /* 0x00006400000c000b */
[----:B01----:R-:W-:Y:S01]  /*35660*/  ENDCOLLECTIVE ;  /* 0x000000000000791b */ /* 0x003fe20003800000 */
.L_x_3141:
        /* <DEDUP_REMOVED lines=20> */
.L_x_3142:
[----:B------:R-:W-:Y:S02]  /*357b0*/  IMAD.MOV.U32 R13, RZ, RZ, R4 ;  /* 0x000000ffff0d7224 */ /* 0x000fe400078e0004 */
[----:B------:R-:W-:-:S07]  /*357c0*/  IMAD.MOV.U32 R6, RZ, RZ, R14 ;  /* 0x000000ffff067224 */ /* 0x000fce00078e000e */
[----:B------:R-:W-:Y:S05]  /*357d0*/  WARPSYNC.COLLECTIVE R15, `(.L_x_3143) ;  /* 0x000000000f087348 */ /* 0x000fea0003c00000 */
[----:B------:R0:W1:Y:S02]  /*357e0*/  SHFL.IDX P6, R14, R13, R12, R11 ;  /* 0x0000000c0d0e7389 */ /* 0x00006400000c000b */
[----:B01----:R-:W-:Y:S01]  /*357f0*/  ENDCOLLECTIVE ;  /* 0x000000000000791b */ /* 0x003fe20003800000 */
.L_x_3143:
        /* <DEDUP_REMOVED lines=20> */
.L_x_3144:
[----:B------:R-:W-:Y:S02]  /*35940*/  IMAD.MOV.U32 R13, RZ, RZ, R4 ;  /* 0x000000ffff0d7224 */ /* 0x000fe400078e0004 */
[----:B------:R-:W-:-:S07]  /*35950*/  IMAD.MOV.U32 R6, RZ, RZ, R14 ;  /* 0x000000ffff067224 */ /* 0x000fce00078e000e */
[----:B------:R-:W-:Y:S05]  /*35960*/  WARPSYNC.COLLECTIVE R15, `(.L_x_3145) ;  /* 0x000000000f087348 */ /* 0x000fea0003c00000 */
[----:B------:R0:W1:Y:S02]  /*35970*/  SHFL.IDX P6, R14, R13, R12, R11 ;  /* 0x0000000c0d0e7389 */ /* 0x00006400000c000b */
[----:B01----:R-:W-:Y:S01]  /*35980*/  ENDCOLLECTIVE ;  /* 0x000000000000791b */ /* 0x003fe20003800000 */
.L_x_3145:
        /* <DEDUP_REMOVED lines=20> */
.L_x_3146:
[----:B------:R-:W-:Y:S02]  /*35ad0*/  IMAD.MOV.U32 R13, RZ, RZ, R4 ;  /* 0x000000ffff0d7224 */ /* 0x000fe400078e0004 */
[----:B------:R-:W-:-:S07]  /*35ae0*/  IMAD.MOV.U32 R6, RZ, RZ, R14 ;  /* 0x000000ffff067224 */ /* 0x000fce00078e000e */
[----:B------:R-:W-:Y:S05]  /*35af0*/  WARPSYNC.COLLECTIVE R15, `(.L_x_3147) ;  /* 0x000000000f087348 */ /* 0x000fea0003c00000 */
[----:B------:R0:W1:Y:S02]  /*35b00*/  SHFL.IDX P6, R14, R13, R12, R11 ;  /* 0x0000000c0d0e7389 */ /* 0x00006400000c000b */
[----:B01----:R-:W-:Y:S01]  /*35b10*/  ENDCOLLECTIVE ;  /* 0x000000000000791b */ /* 0x003fe20003800000 */
.L_x_3147:
        /* <DEDUP_REMOVED lines=20> */
.L_x_3148:
[----:B------:R-:W-:Y:S02]  /*35c60*/  IMAD.MOV.U32 R13, RZ, RZ, R4 ;  /* 0x000000ffff0d7224 */ /* 0x000fe400078e0004 */
[----:B------:R-:W-:-:S07]  /*35c70*/  IMAD.MOV.U32 R6, RZ, RZ, R14 ;  /* 0x000000ffff067224 */ /* 0x000fce00078e000e */
[----:B------:R-:W-:Y:S05]  /*35c80*/  WARPSYNC.COLLECTIVE R15, `(.L_x_3149) ;  /* 0x000000000f087348 */ /* 0x000fea0003c00000 */
[----:B------:R0:W1:Y:S02]  /*35c90*/  SHFL.IDX P6, R14, R13, R12, R11 ;  /* 0x0000000c0d0e7389 */ /* 0x00006400000c000b */
[----:B01----:R-:W-:Y:S01]  /*35ca0*/  ENDCOLLECTIVE ;  /* 0x000000000000791b */ /* 0x003fe20003800000 */
.L_x_3149:
        /* <DEDUP_REMOVED lines=18> */
.L_x_3150:
[----:B------:R-:W-:-:S05]  /*35dd0*/  VIADD R7, R0, 0x60 ;  /* 0x0000006000077836 */ /* 0x000fca0000000000 */
[----:B------:R-:W-:Y:S01]  /*35de0*/  ISETP.GE.AND P5, PT, R7, R2, PT ;  /* 0x000000020700720c */ /* 0x000fe20003fa6270 */
[----:B------:R-:W-:Y:S02]  /*35df0*/  IMAD.MOV.U32 R13, RZ, RZ, R4 ;  /* 0x000000ffff0d7224 */ /* 0x000fe400078e0004 */
[----:B------:R-:W-:-:S10]  /*35e00*/  IMAD.MOV.U32 R8, RZ, RZ, R14 ;  /* 0x000000ffff087224 */ /* 0x000fd400078e000e */
[----:B------:R-:W-:Y:S05]  /*35e10*/  WARPSYNC.COLLECTIVE R15, `(.L_x_3151) ;  /* 0x000000000f087348 */ /* 0x000fea0003c00000 */
[----:B------:R0:W1:Y:S02]  /*35e20*/  SHFL.IDX P6, R14, R13, R12, R11 ;  /* 0x0000000c0d0e7389 */ /* 0x00006400000c000b */
[----:B01----:R-:W-:Y:S01]  /*35e30*/  ENDCOLLECTIVE ;  /* 0x000000000000791b */ /* 0x003fe20003800000 */
.L_x_3151:
        /* <DEDUP_REMOVED lines=18> */
.L_x_3152:
[----:B------:R-:W-:Y:S02]  /*35f60*/  IMAD.MOV.U32 R13, RZ, RZ, R4 ;  /* 0x000000ffff0d7224 */ /* 0x000fe400078e0004 */
[----:B------:R-:W-:-:S07]  /*35f70*/  IMAD.MOV.U32 R5, RZ, RZ, R14 ;  /* 0x000000ffff057224 */ /* 0x000fce00078e000e */
[----:B------:R-:W-:Y:S05]  /*35f80*/  WARPSYNC.COLLECTIVE R15, `(.L_x_3153) ;  /* 0x000000000f087348 */ /* 0x000fea0003c00000 */
[----:B------:R0:W1:Y:S02]  /*35f90*/  SHFL.IDX P6, R14, R13, R12, R11 ;  /* 0x0000000c0d0e7389 */ /* 0x00006400000c000b */
[----:B01----:R-:W-:Y:S01]  /*35fa0*/  ENDCOLLECTIVE ;  /* 0x000000000000791b */ /* 0x003fe20003800000 */
.L_x_3153:
[----:B------:R-:W-:Y:S01]  /*35fb0*/  IMAD.MOV.U32 R3, RZ, RZ, R14 ;  /* 0x000000ffff037224 */ /* 0x000fe200078e000e */
[----:B------:R-:W-:Y:S06]  /*35fc0*/  BRA `(.L_x_3154) ;  /* 0xffffff9000cc7947 */ /* 0x000fec000383ffff */
.L_x_2968:
[----:B---3--:R3:W4:Y:S02]  /*35fd0*/  SYNCS.PHASECHK.TRANS64.TRYWAIT P0, [R18+URZ+0x38820], R0 ;  /* 0x03882000120075a7 */ /* 0x008724000800017f */
[----:B----4-:R-:W-:Y:S05]  /*35fe0*/  @!P0 NANOSLEEP.SYNCS 0x989680 ;  /* 0x009896800000895d */ /* 0x010fea0003900000 */
[----:B------:R-:W4:Y:S02]  /*35ff0*/  @!P0 SYNCS.PHASECHK.TRANS64 P0, [R18+URZ+0x38820], R0 ;  /* 0x03882000120085a7 */ /* 0x000f24000800007f */
[----:B----4-:R-:W-:Y:S05]  /*36000*/  @!P0 BRA `(.L_x_2968) ;  /* 0xfffffffc00f08947 */ /* 0x010fea000383ffff */
[----:B------:R-:W-:Y:S05]  /*36010*/  BRA `(.L_x_3155) ;  /* 0xffffff9400487947 */ /* 0x000fea000383ffff */
.L_x_2977:
[----:B-1----:R1:W2:Y:S02]  /*36020*/  SYNCS.PHASECHK.TRANS64.TRYWAIT P0, [R3+URZ+0x38840], R2 ;  /* 0x03884002030075a7 */ /* 0x0022a4000800017f */
[----:B--2---:R-:W-:Y:S05]  /*36030*/  @!P0 NANOSLEEP.SYNCS 0x989680 ;  /* 0x009896800000895d */ /* 0x004fea0003900000 */
[----:B------:R-:W2:Y:S02]  /*36040*/  @!P0 SYNCS.PHASECHK.TRANS64 P0, [R3+URZ+0x38840], R2 ;  /* 0x03884002030085a7 */ /* 0x000ea4000800007f */
[----:B--2---:R-:W-:Y:S05]  /*36050*/  @!P0 BRA `(.L_x_2977) ;  /* 0xfffffffc00f08947 */ /* 0x004fea000383ffff */
[----:B------:R-:W-:Y:S05]  /*36060*/  BRA `(.L_x_3156) ;  /* 0xffffff9800287947 */ /* 0x000fea000383ffff */
.L_x_2985:
[----:B0-----:R0:W1:Y:S02]  /*36070*/  SYNCS.PHASECHK.TRANS64.TRYWAIT P0, [R3+URZ+0x60], R2 ;  /* 0x00006002030075a7 */ /* 0x001064000800017f */
[----:B-1----:R-:W-:Y:S05]  /*36080*/  @!P0 NANOSLEEP.SYNCS 0x989680 ;  /* 0x009896800000895d */ /* 0x002fea0003900000 */
[----:B------:R-:W1:Y:S02]  /*36090*/  @!P0 SYNCS.PHASECHK.TRANS64 P0, [R3+URZ+0x60], R2 ;  /* 0x00006002030085a7 */ /* 0x000e64000800007f */
[----:B-1----:R-:W-:Y:S05]  /*360a0*/  @!P0 BRA `(.L_x_2985) ;  /* 0xfffffffc00f08947 */ /* 0x002fea000383ffff */
[----:B------:R-:W-:Y:S05]  /*360b0*/  BRA `(.L_x_3157) ;  /* 0xffffff9c007c7947 */ /* 0x000fea000383ffff */
.L_x_2996:
[----:B-1----:R1:W2:Y:S02]  /*360c0*/  SYNCS.PHASECHK.TRANS64.TRYWAIT P0, [R3+URZ+0x38840], R2 ;  /* 0x03884002030075a7 */ /* 0x0022a4000800017f */
[----:B--2---:R-:W-:Y:S05]  /*360d0*/  @!P0 NANOSLEEP.SYNCS 0x989680 ;  /* 0x009896800000895d */ /* 0x004fea0003900000 */
[----:B------:R-:W2:Y:S02]  /*360e0*/  @!P0 SYNCS.PHASECHK.TRANS64 P0, [R3+URZ+0x38840], R2 ;  /* 0x03884002030085a7 */ /* 0x000ea4000800007f */
[----:B--2---:R-:W-:Y:S05]  /*360f0*/  @!P0 BRA `(.L_x_2996) ;  /* 0xfffffffc00f08947 */ /* 0x004fea000383ffff */
[----:B------:R-:W-:Y:S05]  /*36100*/  BRA `(.L_x_3158) ;  /* 0xffffffa400887947 */ /* 0x000fea000383ffff */
.L_x_3004:
[----:B0-----:R0:W1:Y:S02]  /*36110*/  SYNCS.PHASECHK.TRANS64.TRYWAIT P0, [R2+URZ+0x60], R3 ;  /* 0x00006003020075a7 */ /* 0x001064000800017f */
[----:B-1----:R-:W-:Y:S05]  /*36120*/  @!P0 NANOSLEEP.SYNCS 0x989680 ;  /* 0x009896800000895d */ /* 0x002fea0003900000 */
[----:B------:R-:W1:Y:S02]  /*36130*/  @!P0 SYNCS.PHASECHK.TRANS64 P0, [R2+URZ+0x60], R3 ;  /* 0x00006003020085a7 */ /* 0x000e64000800007f */
[----:B-1----:R-:W-:Y:S05]  /*36140*/  @!P0 BRA `(.L_x_3004) ;  /* 0xfffffffc00f08947 */ /* 0x002fea000383ffff */
[----:B------:R-:W-:Y:S05]  /*36150*/  BRA `(.L_x_3159) ;  /* 0xffffffa800dc7947 */ /* 0x000fea000383ffff */
.L_x_3015:
[----:B--2---:R2:W3:Y:S02]  /*36160*/  SYNCS.PHASECHK.TRANS64.TRYWAIT P0, [R2+URZ+0x38840], R3 ;  /* 0x03884003020075a7 */ /* 0x0044e4000800017f */
[----:B---3--:R-:W-:Y:S05]  /*36170*/  @!P0 NANOSLEEP.SYNCS 0x989680 ;  /* 0x009896800000895d */ /* 0x008fea0003900000 */
[----:B------:R-:W3:Y:S02]  /*36180*/  @!P0 SYNCS.PHASECHK.TRANS64 P0, [R2+URZ+0x38840], R3 ;  /* 0x03884003020085a7 */ /* 0x000ee4000800007f */
[----:B---3--:R-:W-:Y:S05]  /*36190*/  @!P0 BRA `(.L_x_3015) ;  /* 0xfffffffc00f08947 */ /* 0x008fea000383ffff */
[----:B------:R-:W-:Y:S05]  /*361a0*/  BRA `(.L_x_3160) ;  /* 0xffffffb000b87947 */ /* 0x000fea000383ffff */
.L_x_3023:
[----:B0-----:R0:W1:Y:S02]  /*361b0*/  SYNCS.PHASECHK.TRANS64.TRYWAIT P0, [R2+URZ+0x60], R5 ;  /* 0x00006005020075a7 */ /* 0x001064000800017f */
[----:B-1----:R-:W-:Y:S05]  /*361c0*/  @!P0 NANOSLEEP.SYNCS 0x989680 ;  /* 0x009896800000895d */ /* 0x002fea0003900000 */
[----:B------:R-:W1:Y:S02]  /*361d0*/  @!P0 SYNCS.PHASECHK.TRANS64 P0, [R2+URZ+0x60], R5 ;  /* 0x00006005020085a7 */ /* 0x000e64000800007f */
[----:B-1----:R-:W-:Y:S05]  /*361e0*/  @!P0 BRA `(.L_x_3023) ;  /* 0xfffffffc00f08947 */ /* 0x002fea000383ffff */
[----:B------:R-:W-:Y:S05]  /*361f0*/  BRA `(.L_x_3161) ;  /* 0xffffffb8000c7947 */ /* 0x000fea000383ffff */
.L_x_3036:
[----:B--2---:R2:W3:Y:S02]  /*36200*/  SYNCS.PHASECHK.TRANS64.TRYWAIT P0, [R0+URZ+0x38860], R2 ;  /* 0x03886002000075a7 */ /* 0x0044e4000800017f */
[----:B---3--:R-:W-:Y:S05]  /*36210*/  @!P0 NANOSLEEP.SYNCS 0x989680 ;  /* 0x009896800000895d */ /* 0x008fea0003900000 */
[----:B------:R-:W3:Y:S02]  /*36220*/  @!P0 SYNCS.PHASECHK.TRANS64 P0, [R0+URZ+0x38860], R2 ;  /* 0x03886002000085a7 */ /* 0x000ee4000800007f */
[----:B---3--:R-:W-:Y:S05]  /*36230*/  @!P0 BRA `(.L_x_3036) ;  /* 0xfffffffc00f08947 */ /* 0x008fea000383ffff */
[----:B------:R-:W-:Y:S05]  /*36240*/  BRA `(.L_x_3162) ;  /* 0xffffffbc00d47947 */ /* 0x000fea000383ffff */
.L_x_3045:
[----:B------:R-:W3:Y:S01]  /*36250*/  LDL R0, [R1] ;  /* 0x0000000001007983 */ /* 0x000ee20000100800 */
[----:B------:R-:W-:Y:S01]  /*36260*/  BSSY B0, `(.L_x_3163) ;  /* 0x0000008000007945 */ /* 0x000fe20003800000 */
[----:B------:R-:W-:Y:S02]  /*36270*/  IMAD.MOV.U32 R12, RZ, RZ, RZ ;  /* 0x000000ffff0c7224 */ /* 0x000fe400078e00ff */
[----:B------:R-:W-:Y:S02]  /*36280*/  IMAD.MOV.U32 R11, RZ, RZ, 0x1f ;  /* 0x0000001fff0b7424 */ /* 0x000fe400078e00ff */
[----:B------:R-:W-:Y:S02]  /*36290*/  IMAD.MOV.U32 R15, RZ, RZ, -0x1 ;  /* 0xffffffffff0f7424 */ /* 0x000fe400078e00ff */
[----:B---3--:R-:W-:-:S07]  /*362a0*/  IMAD.MOV.U32 R13, RZ, RZ, R0 ;  /* 0x000000ffff0d7224 */ /* 0x008fce00078e0000 */
[----:B-12---:R-:W-:Y:S05]  /*362b0*/  WARPSYNC.COLLECTIVE R15, `(.L_x_3164) ;  /* 0x000000000f087348 */ /* 0x006fea0003c00000 */
[----:B------:R0:W3:Y:S02]  /*362c0*/  SHFL.IDX P6, R14, R13, R12, R11 ;  /* 0x0000000c0d0e7389 */ /* 0x0000e400000c000b */
[----:B0123--:R-:W-:Y:S01]  /*362d0*/  ENDCOLLECTIVE ;  /* 0x000000000000791b */ /* 0x00ffe20003800000 */
.L_x_3164:
[----:B------:R-:W-:Y:S05]  /*362e0*/  BSYNC B0 ;  /* 0x0000000000007941 */ /* 0x000fea0003800000 */
.L_x_3163:
        /* <DEDUP_REMOVED lines=9> */
.L_x_3165:
        /* <DEDUP_REMOVED lines=27> */
.L_x_3166:
        /* <DEDUP_REMOVED lines=8> */
.L_x_3167:
        /* <DEDUP_REMOVED lines=8> */
.L_x_3168:
        /* <DEDUP_REMOVED lines=8> */
.L_x_3169:
        /* <DEDUP_REMOVED lines=8> */
.L_x_3170:
        /* <DEDUP_REMOVED lines=9> */
.L_x_3171:
[----:B------:R-:W-:Y:S01]  /*367c0*/  IMAD.MOV.U32 R9, RZ, RZ, R14 ;  /* 0x000000ffff097224 */ /* 0x000fe200078e000e */
[----:B------:R-:W-:Y:S06]  /*367d0*/  BRA `(.L_x_3172) ;  /* 0xffffffc000c07947 */ /* 0x000fec000383ffff */
.L_x_3048:
        /* <DEDUP_REMOVED lines=8> */
.L_x_3174:
[----:B------:R-:W-:Y:S05]  /*36860*/  BSYNC B0 ;  /* 0x0000000000007941 */ /* 0x000fea0003800000 */
.L_x_3173:
        /* <DEDUP_REMOVED lines=10> */
.L_x_3175:
        /* <DEDUP_REMOVED lines=8> */
.L_x_3176:
        /* <DEDUP_REMOVED lines=8> */
.L_x_3177:
        /* <DEDUP_REMOVED lines=8> */
.L_x_3178:
        /* <DEDUP_REMOVED lines=9> */
.L_x_3179:
[----:B------:R-:W-:Y:S01]  /*36b20*/  IMAD.MOV.U32 R9, RZ, RZ, R14 ;  /* 0x000000ffff097224 */ /* 0x000fe200078e000e */
[----:B------:R-:W-:Y:S06]  /*36b30*/  BRA `(.L_x_3180) ;  /* 0xffffffc000987947 */ /* 0x000fec000383ffff */
.L_x_3050:
[----:B------:R-:W-:Y:S01]  /*36b40*/  BSSY B0, `(.L_x_3181) ;  /* 0x0000006000007945 */ /* 0x000fe20003800000 */
[----:B------:R-:W-:Y:S01]  /*36b50*/  PLOP3.LUT P6, PT, P6, PT, PT, 0x8, 0x0 ;  /* 0x000000000000781c */ /* 0x000fe200037ce170 */
[----:B------:R-:W-:-:S12]  /*36b60*/  IMAD.MOV.U32 R15, RZ, RZ, -0x1 ;  /* 0xffffffffff0f7424 */ /* 0x000fd800078e00ff */
[----:B0-----:R-:W-:Y:S05]  /*36b70*/  WARPSYNC.COLLECTIVE R15, `(.L_x_3182) ;  /* 0x000000000f087348 */ /* 0x001fea0003c00000 */
[----:B------:R-:W-:Y:S01]  /*36b80*/  VOTE.ANY R14, PT, P6 ;  /* 0x00000000000e7806 */ /* 0x000fe200030e0100 */
[----:B0-----:R-:W-:Y:S06]  /*36b90*/  ENDCOLLECTIVE ;  /* 0x000000000000791b */ /* 0x001fec0003800000 */
.L_x_3182:
[----:B------:R-:W-:Y:S05]  /*36ba0*/  BSYNC B0 ;  /* 0x0000000000007941 */ /* 0x000fea0003800000 */
.L_x_3181:
        /* <DEDUP_REMOVED lines=10> */
.L_x_3183:
[----:B------:R-:W-:Y:S02]  /*36c50*/  IMAD.MOV.U32 R13, RZ, RZ, R6 ;  /* 0x000000ffff0d7224 */ /* 0x000fe400078e0006 */
[----:B------:R-:W-:-:S07]  /*36c60*/  IMAD.MOV.U32 R4, RZ, RZ, R14 ;  /* 0x000000ffff047224 */ /* 0x000fce00078e000e */
[----:B------:R-:W-:Y:S05]  /*36c70*/  WARPSYNC.COLLECTIVE R15, `(.L_x_3184) ;  /* 0x000000000f087348 */ /* 0x000fea0003c00000 */
[----:B------:R0:W1:Y:S02]  /*36c80*/  SHFL.IDX P6, R14, R13, R12, R11 ;  /* 0x0000000c0d0e7389 */ /* 0x00006400000c000b */
[----:B01----:R-:W-:Y:S01]  /*36c90*/  ENDCOLLECTIVE ;  /* 0x000000000000791b */ /* 0x003fe20003800000 */
.L_x_3184:
[----:B------:R-:W-:Y:S02]  /*36ca0*/  IMAD.MOV.U32 R6, RZ, RZ, R14 ;  /* 0x000000ffff067224 */ /* 0x000fe400078e000e */
[----:B------:R-:W-:-:S05]  /*36cb0*/  IMAD.IADD R10, R3, 0x1, R10 ;  /* 0x00000001030a7824 */ /* 0x000fca00078e020a */
[----:B------:R2:W-:Y:S01]  /*36cc0*/  STL [R1+0xc], R10 ;  /* 0x00000c0a01007387 */ /* 0x0005e20000100800 */
[----:B------:R-:W-:Y:S05]  /*36cd0*/  BRA `(.L_x_3185) ;  /* 0xffffffc000787947 */ /* 0x000fea000383ffff */
.L_x_3052:
        /* <DEDUP_REMOVED lines=8> */
.L_x_3187:
[----:B------:R-:W-:Y:S05]  /*36d60*/  BSYNC B0 ;  /* 0x0000000000007941 */ /* 0x000fea0003800000 */
.L_x_3186:
[----:B------:R-:W-:Y:S01]  /*36d70*/  IMAD.MOV.U32 R3, RZ, RZ, R14 ;  /* 0x000000ffff037224 */ /* 0x000fe200078e000e */
[----:B------:R-:W-:Y:S06]  /*36d80*/  BRA `(.L_x_3188) ;  /* 0xffffffc000647947 */ /* 0x000fec000383ffff */
.L_x_3058:
[----:B0-----:R0:W1:Y:S02]  /*36d90*/  SYNCS.PHASECHK.TRANS64.TRYWAIT P0, [R0+URZ+0x38820], R3 ;  /* 0x03882003000075a7 */ /* 0x001064000800017f */
[----:B-1----:R-:W-:Y:S05]  /*36da0*/  @!P0 NANOSLEEP.SYNCS 0x989680 ;  /* 0x009896800000895d */ /* 0x002fea0003900000 */
[----:B------:R-:W1:Y:S02]  /*36db0*/  @!P0 SYNCS.PHASECHK.TRANS64 P0, [R0+URZ+0x38820], R3 ;  /* 0x03882003000085a7 */ /* 0x000e64000800007f */
[----:B-1----:R-:W-:Y:S05]  /*36dc0*/  @!P0 BRA `(.L_x_3058) ;  /* 0xfffffffc00f08947 */ /* 0x002fea000383ffff */
[----:B------:R-:W-:Y:S05]  /*36dd0*/  BRA `(.L_x_3189) ;  /* 0xffffffcc00087947 */ /* 0x000fea000383ffff */
.L_x_3059:
        /* <DEDUP_REMOVED lines=11> */
.L_x_3191:
[----:B------:R-:W-:Y:S05]  /*36e90*/  BSYNC B0 ;  /* 0x0000000000007941 */ /* 0x000fea0003800000 */
.L_x_3190:
[----:B------:R-:W-:Y:S05]  /*36ea0*/  BRA `(.L_x_3192) ;  /* 0xffffffc800f07947 */ /* 0x000fea000383ffff */
.L_x_3060:
[----:B------:R-:W-:Y:S01]  /*36eb0*/  BSSY B0, `(.L_x_3193) ;  /* 0x0000006000007945 */ /* 0x000fe20003800000 */
[----:B------:R-:W-:-:S07]  /*36ec0*/  IMAD.MOV.U32 R15, RZ, RZ, -0x1 ;  /* 0xffffffffff0f7424 */ /* 0x000fce00078e00ff */
[----:B01----:R-:W-:Y:S05]  /*36ed0*/  WARPSYNC.COLLECTIVE R15, `(.L_x_3194) ;  /* 0x000000000f0c7348 */ /* 0x003fea0003c00000 */
[----:B------:R-:W-:Y:S02]  /*36ee0*/  ELECT P6, UR62, PT ;  /* 0x00000000003e782f */ /* 0x000fe400038c0000 */
[----:B------:R-:W-:Y:S01]  /*36ef0*/  MOV R14, UR62 ;  /* 0x0000003e000e7c02 */ /* 0x000fe20008000f00 */
[----:B01----:R-:W-:Y:S10]  /*36f00*/  ENDCOLLECTIVE ;  /* 0x000000000000791b */ /* 0x003ff40003800000 */
.L_x_3194:
[----:B------:R-:W-:Y:S05]  /*36f10*/  BSYNC B0 ;  /* 0x0000000000007941 */ /* 0x000fea0003800000 */
.L_x_3193:
[----:B------:R-:W-:Y:S05]  /*36f20*/  BRA `(.L_x_3195) ;  /* 0xffffffc800e47947 */ /* 0x000fea000383ffff */
.L_x_3062:
[----:B0-----:R0:W1:Y:S02]  /*36f30*/  SYNCS.PHASECHK.TRANS64.TRYWAIT P0, [R6+URZ], R5 ;  /* 0x00000005060075a7 */ /* 0x001064000800017f */
[----:B-1----:R-:W-:Y:S05]  /*36f40*/  @!P0 NANOSLEEP.SYNCS 0x989680 ;  /* 0x009896800000895d */ /* 0x002fea0003900000 */
[----:B------:R-:W1:Y:S02]  /*36f50*/  @!P0 SYNCS.PHASECHK.TRANS64 P0, [R6+URZ], R5 ;  /* 0x00000005060085a7 */ /* 0x000e64000800007f */
[----:B-1----:R-:W-:Y:S05]  /*36f60*/  @!P0 BRA `(.L_x_3062) ;  /* 0xfffffffc00f08947 */ /* 0x002fea000383ffff */
[----:B------:R-:W-:Y:S05]  /*36f70*/  BRA `(.L_x_3196) ;  /* 0xffffffcc00247947 */ /* 0x000fea000383ffff */
.L_x_3063:
[----:B-1----:R1:W2:Y:S02]  /*36f80*/  SYNCS.PHASECHK.TRANS64.TRYWAIT P0, [R7+URZ], R2 ;  /* 0x00000002070075a7 */ /* 0x0022a4000800017f */
[----:B--2---:R-:W-:Y:S05]  /*36f90*/  @!P0 NANOSLEEP.SYNCS 0x989680 ;  /* 0x009896800000895d */ /* 0x004fea0003900000 */
[----:B------:R-:W2:Y:S02]  /*36fa0*/  @!P0 SYNCS.PHASECHK.TRANS64 P0, [R7+URZ], R2 ;  /* 0x00000002070085a7 */ /* 0x000ea4000800007f */
[----:B--2---:R-:W-:Y:S05]  /*36fb0*/  @!P0 BRA `(.L_x_3063) ;  /* 0xfffffffc00f08947 */ /* 0x004fea000383ffff */
[----:B------:R-:W-:Y:S05]  /*36fc0*/  BRA `(.L_x_3197) ;  /* 0xffffffcc00187947 */ /* 0x000fea000383ffff */
.L_x_3065:
[----:B--2---:R2:W3:Y:S02]  /*36fd0*/  SYNCS.PHASECHK.TRANS64.TRYWAIT P0, [R4+URZ], R5 ;  /* 0x00000005040075a7 */ /* 0x0044e4000800017f */
[----:B---3--:R-:W-:Y:S05]  /*36fe0*/  @!P0 NANOSLEEP.SYNCS 0x989680 ;  /* 0x009896800000895d */ /* 0x008fea0003900000 */
[----:B------:R-:W3:Y:S02]  /*36ff0*/  @!P0 SYNCS.PHASECHK.TRANS64 P0, [R4+URZ], R5 ;  /* 0x00000005040085a7 */ /* 0x000ee4000800007f */
[----:B---3--:R-:W-:Y:S05]  /*37000*/  @!P0 BRA `(.L_x_3065) ;  /* 0xfffffffc00f08947 */ /* 0x008fea000383ffff */
[----:B------:R-:W-:Y:S05]  /*37010*/  BRA `(.L_x_3198) ;  /* 0xffffffcc001c7947 */ /* 0x000fea000383ffff */
.L_x_3199:
        /* <DEDUP_REMOVED lines=14> */
.L_x_3208:


//--------------------- .nv.global.init           --------------------------
	.section	.nv.global.init,"aw",@progbits
.nv.global.init:
	.type		$str$20,@object
	.size		$str$20,($str$21 - $str$20)
$str$20:
        /*0000*/ 	.byte	0x28, 0x61, 0x64, 0x64, 0x72, 0x65, 0x73, 0x73, 0x20, 0x26, 0x20, 0x6d, 0x61, 0x73, 0x6b, 0x29
        /*0010*/ 	.byte	0x20, 0x3d, 0x3d, 0x20, 0x30, 0x00
	.type		$str$21,@object
	.size		$str$21,(__unnamed_9 - $str$21)
$str$21:
        /*0016*/ 	.byte	0x2f, 0x74, 0x6d, 0x70, 0x2f, 0x6f, 0x73, 0x73, 0x5f, 0x6b, 0x65, 0x72, 0x6e, 0x65, 0x6c, 0x73
        /*0026*/ 	.byte	0x5f, 0x73, 0x72, 0x63, 0x2f, 0x66, 0x6c, 0x61, 0x73, 0x68, 0x5f, 0x61, 0x74, 0x74, 0x65, 0x6e
        /*0036*/ 	.byte	0x74, 0x69, 0x6f, 0x6e, 0x2f, 0x63, 0x73, 0x72, 0x63, 0x2f, 0x63, 0x75, 0x74, 0x6c, 0x61, 0x73
        /*0046*/ 	.byte	0x73, 0x2f, 0x69, 0x6e, 0x63, 0x6c, 0x75, 0x64, 0x65, 0x2f, 0x63, 0x75, 0x74, 0x65, 0x2f, 0x70
        /*0056*/ 	.byte	0x6f, 0x69, 0x6e, 0x74, 0x65, 0x72, 0x5f, 0x66, 0x6c, 0x61, 0x67, 0x67, 0x65, 0x64, 0x2e, 0x68
        /*0066*/ 	.byte	0x70, 0x70, 0x00
	.type		__unnamed_9,@object
	.size		__unnamed_9,(__unnamed_5 - __unnamed_9)
__unnamed_9:
        /* <DEDUP_REMOVED lines=24> */
        /*01e9*/ 	.byte	0x00
	.type		__unnamed_5,@object
	.size		__unnamed_5,(__unnamed_4 - __unnamed_5)
__unnamed_5:
        /* <DEDUP_REMOVED lines=25> */
	.type		__unnamed_4,@object
	.size		__unnamed_4,(__unnamed_7 - __unnamed_4)
__unnamed_4:
        /* <DEDUP_REMOVED lines=25> */
	.type		__unnamed_7,@object
	.size		__unnamed_7,(__unnamed_8 - __unnamed_7)
__unnamed_7:
        /* <DEDUP_REMOVED lines=28> */
        /*06b2*/ 	.byte	0x3a, 0x43, 0x3c, 0x31, 0x36, 0x33, 0x38, 0x34, 0x3e, 0x3e, 0x3e, 0x3e, 0x3e, 0x5d, 0x00
	.type		__unnamed_8,@object
	.size		__unnamed_8,(__unnamed_3 - __unnamed_8)
__unnamed_8:
        /* <DEDUP_REMOVED lines=29> */
	.type		__unnamed_3,@object
	.size		__unnamed_3,(__unnamed_2 - __unnamed_3)
__unnamed_3:
        /* <DEDUP_REMOVED lines=29> */
	.type		__unnamed_2,@object
	.size		__unnamed_2,(__unnamed_6 - __unnamed_2)
__unnamed_2:
        /* <DEDUP_REMOVED lines=29> */
	.type		__unnamed_6,@object
	.size		__unnamed_6,(__unnamed_1 - __unnamed_6)
__unnamed_6:
        /* <DEDUP_REMOVED lines=30> */
	.type		__unnamed_1,@object
	.size		__unnamed_1,(.L_0 - __unnamed_1)
__unnamed_1:
        /* <DEDUP_REMOVED lines=29> */
        /*0fd1*/ 	.byte	0x5d, 0x00
.L_0:


//--------------------- .nv.shared._ZN7cutlass13device_kernelIN5flash11enable_sm90INS1_16FlashAttnFwdSm90INS1_25CollectiveMainloopFwdSm90ILi2EN4cute5tupleIJNS5_1CILi1EEES8_S8_EEENS6_IJNS7_ILi128EEENS7_ILi80EEENS7_ILi256EEEEEELi256ENS_10bfloat16_tEfNS_4arch4Sm90ELb0ELb0ELb0ELb0ELb0ELb0ELb0ELb1ELb1ELb1ELb1ELb0EEENS1_21CollectiveEpilogueFwdINS6_IJSA_SC_SB_EEES9_SE_SG_Li256ELb0ELb1ELb1ELb0EEENS1_19SingleTileSchedulerILb0ELb1ELb1ELi128EEEEEEEEEvNT_6ParamsE --------------------------
	.section	.nv.shared._ZN7cutlass13device_kernelIN5flash11enable_sm90INS1_16FlashAttnFwdSm90INS1_25CollectiveMainloopFwdSm90ILi2EN4cute5tupleIJNS5_1CILi1EEES8_S8_EEENS6_IJNS7_ILi128EEENS7_ILi80EEENS7_ILi256EEEEEELi256ENS_10bfloat16_tEfNS_4arch4Sm90ELb0ELb0ELb0ELb0ELb0ELb0ELb0ELb1ELb1ELb1ELb1ELb0EEENS1_21CollectiveEpilogueFwdINS6_IJSA_SC_SB_EEES9_SE_SG_Li256ELb0ELb1ELb1ELb0EEENS1_19SingleTileSchedulerILb0ELb1ELb1ELi128EEEEEEEEEvNT_6ParamsE,"aw",@nobits
	.sectionflags	@""
	.align	16
	.zero		1024


//--------------------- .nv.shared.reserved.0     --------------------------
	.section	.nv.shared.reserved.0,"aw",@nobits
	.weak		__nv_reservedSMEM_offset_0_alias
	.size		__nv_reservedSMEM_offset_0_alias, 0, 0
	.other		__nv_reservedSMEM_offset_0_alias,@"STO_CUDA_RESERVED_SHARED STV_DEFAULT"
__nv_reservedSMEM_offset_0_alias:
	.zero		0


//--------------------- .nv.global                --------------------------
	.section	.nv.global,"aw",@nobits
.nv.global:
	.type		_ZN72_INTERNAL_782a7624_36_flash_fwd_hdim256_bf16_split_sm90_cu_b81ac279_32744cute1_E,@object
	.size		_ZN72_INTERNAL_782a7624_36_flash_fwd_hdim256_bf16_split_sm90_cu_b81ac279_32744cute1_E,(_ZN72_INTERNAL_782a7624_36_flash_fwd_hdim256_bf16_split_sm90_cu_b81ac279_32744cuda3std3__45__cpo6cbeginE - _ZN72_INTERNAL_782a7624_36_flash_fwd_hdim256_bf16_split_sm90_cu_b81ac279_32744cute1_E)
_ZN72_INTERNAL_782a7624_36_flash_fwd_hdim256_bf16_split_sm90_cu_b81ac279_32744cute1_E:
	.zero		1
	.type		_ZN72_INTERNAL_782a7624_36_flash_fwd_hdim256_bf16_split_sm90_cu_b81ac279_32744cuda3std3__45__cpo6cbeginE,@object
	.size		_ZN72_INTERNAL_782a7624_36_flash_fwd_hdim256_bf16_split_sm90_cu_b81ac279_32744cuda3std3__45__cpo6cbeginE,(_ZN72_INTERNAL_782a7624_36_flash_fwd_hdim256_bf16_split_sm90_cu_b81ac279_32744cuda3std3__48in_placeE - _ZN72_INTERNAL_782a7624_36_flash_fwd_hdim256_bf16_split_sm90_cu_b81ac279_32744cuda3std3__45__cpo6cbeginE)
_ZN72_INTERNAL_782a7624_36_flash_fwd_hdim256_bf16_split_sm90_cu_b81ac279_32744cuda3std3__45__cpo6cbeginE:
	.zero		1
	.type		_ZN72_INTERNAL_782a7624_36_flash_fwd_hdim256_bf16_split_sm90_cu_b81ac279_32744cuda3std3__48in_placeE,@object
	.size		_ZN72_INTERNAL_782a7624_36_flash_fwd_hdim256_bf16_split_sm90_cu_b81ac279_32744cuda3std3__48in_placeE,(_ZN72_INTERNAL_782a7624_36_flash_fwd_hdim256_bf16_split_sm90_cu_b81ac279_32744cuda3std6ranges3__45__cpo9iter_moveE - _ZN72_INTERNAL_782a7624_36_flash_fwd_hdim256_bf16_split_sm90_cu_b81ac279_32744cuda3std3__48in_placeE)
_ZN72_INTERNAL_782a7624_36_flash_fwd_hdim256_bf16_split_sm90_cu_b81ac279_32744cuda3std3__48in_placeE:
	.zero		1
	.type		_ZN72_INTERNAL_782a7624_36_flash_fwd_hdim256_bf16_split_sm90_cu_b81ac279_32744cuda3std6ranges3__45__cpo9iter_moveE,@object
	.size		_ZN72_INTERNAL_782a7624_36_flash_fwd_hdim256_bf16_split_sm90_cu_b81ac279_32744cuda3std6ranges3__45__cpo9iter_moveE,(_ZN72_INTERNAL_782a7624_36_flash_fwd_hdim256_bf16_split_sm90_cu_b81ac279_32744cuda3std3__45__cpo5beginE - _ZN72_INTERNAL_782a7624_36_flash_fwd_hdim256_bf16_split_sm90_cu_b81ac279_32744cuda3std6ranges3__45__cpo9iter_moveE)
_ZN72_INTERNAL_782a7624_36_flash_fwd_hdim256_bf16_split_sm90_cu_b81ac279_32744cuda3std6ranges3__45__cpo9iter_moveE:
	.zero		1
	.type		_ZN72_INTERNAL_782a7624_36_flash_fwd_hdim256_bf16_split_sm90_cu_b81ac279_32744cuda3std3__45__cpo5beginE,@object
	.size		_ZN72_INTERNAL_782a7624_36_flash_fwd_hdim256_bf16_split_sm90_cu_b81ac279_32744cuda3std3__45__cpo5beginE,(_ZN72_INTERNAL_782a7624_36_flash_fwd_hdim256_bf16_split_sm90_cu_b81ac279_32744cuda3std3__474_GLOBAL__N__782a7624_36_flash_fwd_hdim256_bf16_split_sm90_cu_b81ac279_32746ignoreE - _ZN72_INTERNAL_782a7624_36_flash_fwd_hdim256_bf16_split_sm90_cu_b81ac279_32744cuda3std3__45__cpo5beginE)
_ZN72_INTERNAL_782a7624_36_flash_fwd_hdim256_bf16_split_sm90_cu_b81ac279_32744cuda3std3__45__cpo5beginE:
	.zero		1
	.type		_ZN72_INTERNAL_782a7624_36_flash_fwd_hdim256_bf16_split_sm90_cu_b81ac279_32744cuda3std3__474_GLOBAL__N__782a7624_36_flash_fwd_hdim256_bf16_split_sm90_cu_b81ac279_32746ignoreE,@object
	.size		_ZN72_INTERNAL_782a7624_36_flash_fwd_hdim256_bf16_split_sm90_cu_b81ac279_32744cuda3std3__474_GLOBAL__N__782a7624_36_flash_fwd_hdim256_bf16_split_sm90_cu_b81ac279_32746ignoreE,(_ZN72_INTERNAL_782a7624_36_flash_fwd_hdim256_bf16_split_sm90_cu_b81ac279_32744cute7productE - _ZN72_INTERNAL_782a7624_36_flash_fwd_hdim256_bf16_split_sm90_cu_b81ac279_32744cuda3std3__474_GLOBAL__N__782a7624_36_flash_fwd_hdim256_bf16_split_sm90_cu_b81ac279_32746ignoreE)
_ZN72_INTERNAL_782a7624_36_flash_fwd_hdim256_bf16_split_sm90_cu_b81ac279_32744cuda3std3__474_GLOBAL__N__782a7624_36_flash_fwd_hdim256_bf16_split_sm90_cu_b81ac279_32746ignoreE:
	.zero		1
	.type		_ZN72_INTERNAL_782a7624_36_flash_fwd_hdim256_bf16_split_sm90_cu_b81ac279_32744cute7productE,@object
	.size		_ZN72_INTERNAL_782a7624_36_flash_fwd_hdim256_bf16_split_sm90_cu_b81ac279_32744cute7productE,(_ZN72_INTERNAL_782a7624_36_flash_fwd_hdim256_bf16_split_sm90_cu_b81ac279_32744cuda3std3__45__cpo3endE - _ZN72_INTERNAL_782a7624_36_flash_fwd_hdim256_bf16_split_sm90_cu_b81ac279_32744cute7productE)
_ZN72_INTERNAL_782a7624_36_flash_fwd_hdim256_bf16_split_sm90_cu_b81ac279_32744cute7productE:
	.zero		1
	.type		_ZN72_INTERNAL_782a7624_36_flash_fwd_hdim256_bf16_split_sm90_cu_b81ac279_32744cuda3std3__45__cpo3endE,@object
	.size		_ZN72_INTERNAL_782a7624_36_flash_fwd_hdim256_bf16_split_sm90_cu_b81ac279_32744cuda3std3__45__cpo3endE,(_ZN72_INTERNAL_782a7624_36_flash_fwd_hdim256_bf16_split_sm90_cu_b81ac279_32744cuda3std3__419piecewise_constructE - _ZN72_INTERNAL_782a7624_36_flash_fwd_hdim256_bf16_split_sm90_cu_b81ac279_32744cuda3std3__45__cpo3endE)
_ZN72_INTERNAL_782a7624_36_flash_fwd_hdim256_bf16_split_sm90_cu_b81ac279_32744cuda3std3__45__cpo3endE:
	.zero		1
	.type		_ZN72_INTERNAL_782a7624_36_flash_fwd_hdim256_bf16_split_sm90_cu_b81ac279_32744cuda3std3__419piecewise_constructE,@object
	.size		_ZN72_INTERNAL_782a7624_36_flash_fwd_hdim256_bf16_split_sm90_cu_b81ac279_32744cuda3std3__419piecewise_constructE,(_ZN72_INTERNAL_782a7624_36_flash_fwd_hdim256_bf16_split_sm90_cu_b81ac279_32744cuda3std3__45__cpo4cendE - _ZN72_INTERNAL_782a7624_36_flash_fwd_hdim256_bf16_split_sm90_cu_b81ac279_32744cuda3std3__419piecewise_constructE)
_ZN72_INTERNAL_782a7624_36_flash_fwd_hdim256_bf16_split_sm90_cu_b81ac279_32744cuda3std3__419piecewise_constructE:
	.zero		1
	.type		_ZN72_INTERNAL_782a7624_36_flash_fwd_hdim256_bf16_split_sm90_cu_b81ac279_32744cuda3std3__45__cpo4cendE,@object
	.size		_ZN72_INTERNAL_782a7624_36_flash_fwd_hdim256_bf16_split_sm90_cu_b81ac279_32744cuda3std3__45__cpo4cendE,(_ZN72_INTERNAL_782a7624_36_flash_fwd_hdim256_bf16_split_sm90_cu_b81ac279_32744cuda3std6ranges3__45__cpo4swapE - _ZN72_INTERNAL_782a7624_36_flash_fwd_hdim256_bf16_split_sm90_cu_b81ac279_32744cuda3std3__45__cpo4cendE)
_ZN72_INTERNAL_782a7624_36_flash_fwd_hdim256_bf16_split_sm90_cu_b81ac279_32744cuda3std3__45__cpo4cendE:
	.zero		1
	.type		_ZN72_INTERNAL_782a7624_36_flash_fwd_hdim256_bf16_split_sm90_cu_b81ac279_32744cuda3std6ranges3__45__cpo4swapE,@object
	.size		_ZN72_INTERNAL_782a7624_36_flash_fwd_hdim256_bf16_split_sm90_cu_b81ac279_32744cuda3std6ranges3__45__cpo4swapE,(.L_16 - _ZN72_INTERNAL_782a7624_36_flash_fwd_hdim256_bf16_split_sm90_cu_b81ac279_32744cuda3std6ranges3__45__cpo4swapE)
_ZN72_INTERNAL_782a7624_36_flash_fwd_hdim256_bf16_split_sm90_cu_b81ac279_32744cuda3std6ranges3__45__cpo4swapE:
	.zero		1
.L_16:


//--------------------- .nv.shared._ZN7cutlass13device_kernelIN5flash11enable_sm90INS1_16FlashAttnFwdSm90INS1_25CollectiveMainloopFwdSm90ILi2EN4cute5tupleIJNS5_1CILi1EEES8_S8_EEENS6_IJNS7_ILi128EEENS7_ILi80EEENS7_ILi256EEEEEELi256ENS_10bfloat16_tEfNS_4arch4Sm90ELb0ELb0ELb0ELb1ELb0ELb0ELb0ELb1ELb1ELb1ELb1ELb0EEENS1_21CollectiveEpilogueFwdINS6_IJSA_SC_SB_EEES9_SE_SG_Li256ELb1ELb1ELb1ELb0EEENS1_36VarlenDynamicPersistentTileSchedulerILi128ELi80ELi256ELi128ELb1ELb1ELb1ELb0ELb1ELb1EEEEEEEEEvNT_6ParamsE --------------------------
	.section	.nv.shared._ZN7cutlass13device_kernelIN5flash11enable_sm90INS1_16FlashAttnFwdSm90INS1_25CollectiveMainloopFwdSm90ILi2EN4cute5tupleIJNS5_1CILi1EEES8_S8_EEENS6_IJNS7_ILi128EEENS7_ILi80EEENS7_ILi256EEEEEELi256ENS_10bfloat16_tEfNS_4arch4Sm90ELb0ELb0ELb0ELb1ELb0ELb0ELb0ELb1ELb1ELb1ELb1ELb0EEENS1_21CollectiveEpilogueFwdINS6_IJSA_SC_SB_EEES9_SE_SG_Li256ELb1ELb1ELb1ELb0EEENS1_36VarlenDynamicPersistentTileSchedulerILi128ELi80ELi256ELi128ELb1ELb1ELb1ELb0ELb1ELb1EEEEEEEEEvNT_6ParamsE,"aw",@nobits
	.sectionflags	@""
	.align	16
	.zero		1024


//--------------------- .nv.shared._ZN7cutlass13device_kernelIN5flash11enable_sm90INS1_16FlashAttnFwdSm90INS1_25CollectiveMainloopFwdSm90ILi2EN4cute5tupleIJNS5_1CILi1EEES8_S8_EEENS6_IJNS7_ILi128EEENS7_ILi80EEENS7_ILi256EEEEEELi256ENS_10bfloat16_tEfNS_4arch4Sm90ELb0ELb0ELb0ELb1ELb0ELb1ELb0ELb1ELb1ELb1ELb1ELb0EEENS1_21CollectiveEpilogueFwdINS6_IJSA_SC_SB_EEES9_SE_SG_Li256ELb1ELb1ELb1ELb0EEENS1_36VarlenDynamicPersistentTileSchedulerILi128ELi80ELi256ELi128ELb1ELb1ELb1ELb0ELb1ELb1EEEEEEEEEvNT_6ParamsE --------------------------
	.section	.nv.shared._ZN7cutlass13device_kernelIN5flash11enable_sm90INS1_16FlashAttnFwdSm90INS1_25CollectiveMainloopFwdSm90ILi2EN4cute5tupleIJNS5_1CILi1EEES8_S8_EEENS6_IJNS7_ILi128EEENS7_ILi80EEENS7_ILi256EEEEEELi256ENS_10bfloat16_tEfNS_4arch4Sm90ELb0ELb0ELb0ELb1ELb0ELb1ELb0ELb1ELb1ELb1ELb1ELb0EEENS1_21CollectiveEpilogueFwdINS6_IJSA_SC_SB_EEES9_SE_SG_Li256ELb1ELb1ELb1ELb0EEENS1_36VarlenDynamicPersistentTileSchedulerILi128ELi80ELi256ELi128ELb1ELb1ELb1ELb0ELb1ELb1EEEEEEEEEvNT_6ParamsE,"aw",@nobits
	.sectionflags	@""
	.align	16
	.zero		1024


//--------------------- .nv.shared._ZN7cutlass13device_kernelIN5flash11enable_sm90INS1_16FlashAttnFwdSm90INS1_25CollectiveMainloopFwdSm90ILi2EN4cute5tupleIJNS5_1CILi1EEES8_S8_EEENS6_IJNS7_ILi128EEENS7_ILi64EEENS7_ILi256EEEEEELi256ENS_10bfloat16_tEfNS_4arch4Sm90ELb0ELb1ELb0ELb0ELb0ELb0ELb0ELb1ELb1ELb1ELb1ELb0EEENS1_21CollectiveEpilogueFwdINS6_IJSA_SC_SB_EEES9_SE_SG_Li256ELb0ELb1ELb1ELb0EEENS1_19SingleTileSchedulerILb0ELb1ELb1ELi128EEEEEEEEEvNT_6ParamsE --------------------------
	.section	.nv.shared._ZN7cutlass13device_kernelIN5flash11enable_sm90INS1_16FlashAttnFwdSm90INS1_25CollectiveMainloopFwdSm90ILi2EN4cute5tupleIJNS5_1CILi1EEES8_S8_EEENS6_IJNS7_ILi128EEENS7_ILi64EEENS7_ILi256EEEEEELi256ENS_10bfloat16_tEfNS_4arch4Sm90ELb0ELb1ELb0ELb0ELb0ELb0ELb0ELb1ELb1ELb1ELb1ELb0EEENS1_21CollectiveEpilogueFwdINS6_IJSA_SC_SB_EEES9_SE_SG_Li256ELb0ELb1ELb1ELb0EEENS1_19SingleTileSchedulerILb0ELb1ELb1ELi128EEEEEEEEEvNT_6ParamsE,"aw",@nobits
	.sectionflags	@""
	.align	16
	.zero		1024


//--------------------- .nv.shared._ZN7cutlass13device_kernelIN5flash11enable_sm90INS1_16FlashAttnFwdSm90INS1_25CollectiveMainloopFwdSm90ILi2EN4cute5tupleIJNS5_1CILi1EEES8_S8_EEENS6_IJNS7_ILi128EEENS7_ILi64EEENS7_ILi256EEEEEELi256ENS_10bfloat16_tEfNS_4arch4Sm90ELb0ELb1ELb0ELb1ELb0ELb0ELb0ELb1ELb1ELb1ELb1ELb0EEENS1_21CollectiveEpilogueFwdINS6_IJSA_SC_SB_EEES9_SE_SG_Li256ELb1ELb1ELb1ELb0EEENS1_36VarlenDynamicPersistentTileSchedulerILi128ELi64ELi256ELi128ELb1ELb1ELb1ELb1ELb0ELb1EEEEEEEEEvNT_6ParamsE --------------------------
	.section	.nv.shared._ZN7cutlass13device_kernelIN5flash11enable_sm90INS1_16FlashAttnFwdSm90INS1_25CollectiveMainloopFwdSm90ILi2EN4cute5tupleIJNS5_1CILi1EEES8_S8_EEENS6_IJNS7_ILi128EEENS7_ILi64EEENS7_ILi256EEEEEELi256ENS_10bfloat16_tEfNS_4arch4Sm90ELb0ELb1ELb0ELb1ELb0ELb0ELb0ELb1ELb1ELb1ELb1ELb0EEENS1_21CollectiveEpilogueFwdINS6_IJSA_SC_SB_EEES9_SE_SG_Li256ELb1ELb1ELb1ELb0EEENS1_36VarlenDynamicPersistentTileSchedulerILi128ELi64ELi256ELi128ELb1ELb1ELb1ELb1ELb0ELb1EEEEEEEEEvNT_6ParamsE,"aw",@nobits
	.sectionflags	@""
	.align	16
	.zero		1024


//--------------------- .nv.shared._ZN7cutlass13device_kernelIN5flash11enable_sm90INS1_16FlashAttnFwdSm90INS1_25CollectiveMainloopFwdSm90ILi2EN4cute5tupleIJNS5_1CILi1EEES8_S8_EEENS6_IJNS7_ILi128EEENS7_ILi64EEENS7_ILi256EEEEEELi256ENS_10bfloat16_tEfNS_4arch4Sm90ELb0ELb1ELb0ELb1ELb0ELb1ELb0ELb1ELb1ELb1ELb1ELb0EEENS1_21CollectiveEpilogueFwdINS6_IJSA_SC_SB_EEES9_SE_SG_Li256ELb1ELb1ELb1ELb0EEENS1_36VarlenDynamicPersistentTileSchedulerILi128ELi64ELi256ELi128ELb1ELb1ELb1ELb1ELb0ELb1EEEEEEEEEvNT_6ParamsE --------------------------
	.section	.nv.shared._ZN7cutlass13device_kernelIN5flash11enable_sm90INS1_16FlashAttnFwdSm90INS1_25CollectiveMainloopFwdSm90ILi2EN4cute5tupleIJNS5_1CILi1EEES8_S8_EEENS6_IJNS7_ILi128EEENS7_ILi64EEENS7_ILi256EEEEEELi256ENS_10bfloat16_tEfNS_4arch4Sm90ELb0ELb1ELb0ELb1ELb0ELb1ELb0ELb1ELb1ELb1ELb1ELb0EEENS1_21CollectiveEpilogueFwdINS6_IJSA_SC_SB_EEES9_SE_SG_Li256ELb1ELb1ELb1ELb0EEENS1_36VarlenDynamicPersistentTileSchedulerILi128ELi64ELi256ELi128ELb1ELb1ELb1ELb1ELb0ELb1EEEEEEEEEvNT_6ParamsE,"aw",@nobits
	.sectionflags	@""
	.align	16
	.zero		1024


//--------------------- .nv.shared._ZN7cutlass13device_kernelIN5flash11enable_sm90INS1_16FlashAttnFwdSm90INS1_25CollectiveMainloopFwdSm90ILi2EN4cute5tupleIJNS5_1CILi1EEES8_S8_EEENS6_IJNS7_ILi128EEENS7_ILi80EEENS7_ILi256EEEEEELi256ENS_10bfloat16_tEfNS_4arch4Sm90ELb1ELb0ELb0ELb0ELb0ELb0ELb0ELb1ELb1ELb1ELb1ELb0EEENS1_21CollectiveEpilogueFwdINS6_IJSA_SC_SB_EEES9_SE_SG_Li256ELb0ELb1ELb1ELb0EEENS1_19SingleTileSchedulerILb0ELb1ELb1ELi128EEEEEEEEEvNT_6ParamsE --------------------------
	.section	.nv.shared._ZN7cutlass13device_kernelIN5flash11enable_sm90INS1_16FlashAttnFwdSm90INS1_25CollectiveMainloopFwdSm90ILi2EN4cute5tupleIJNS5_1CILi1EEES8_S8_EEENS6_IJNS7_ILi128EEENS7_ILi80EEENS7_ILi256EEEEEELi256ENS_10bfloat16_tEfNS_4arch4Sm90ELb1ELb0ELb0ELb0ELb0ELb0ELb0ELb1ELb1ELb1ELb1ELb0EEENS1_21CollectiveEpilogueFwdINS6_IJSA_SC_SB_EEES9_SE_SG_Li256ELb0ELb1ELb1ELb0EEENS1_19SingleTileSchedulerILb0ELb1ELb1ELi128EEEEEEEEEvNT_6ParamsE,"aw",@nobits
	.sectionflags	@""
	.align	16
	.zero		1024


//--------------------- .nv.shared._ZN7cutlass13device_kernelIN5flash11enable_sm90INS1_16FlashAttnFwdSm90INS1_25CollectiveMainloopFwdSm90ILi2EN4cute5tupleIJNS5_1CILi1EEES8_S8_EEENS6_IJNS7_ILi128EEENS7_ILi80EEENS7_ILi256EEEEEELi256ENS_10bfloat16_tEfNS_4arch4Sm90ELb1ELb0ELb0ELb1ELb0ELb0ELb0ELb1ELb1ELb1ELb1ELb0EEENS1_21CollectiveEpilogueFwdINS6_IJSA_SC_SB_EEES9_SE_SG_Li256ELb1ELb1ELb1ELb0EEENS1_36VarlenDynamicPersistentTileSchedulerILi128ELi80ELi256ELi128ELb1ELb1ELb1ELb1ELb1ELb1EEEEEEEEEvNT_6ParamsE --------------------------
	.section	.nv.shared._ZN7cutlass13device_kernelIN5flash11enable_sm90INS1_16FlashAttnFwdSm90INS1_25CollectiveMainloopFwdSm90ILi2EN4cute5tupleIJNS5_1CILi1EEES8_S8_EEENS6_IJNS7_ILi128EEENS7_ILi80EEENS7_ILi256EEEEEELi256ENS_10bfloat16_tEfNS_4arch4Sm90ELb1ELb0ELb0ELb1ELb0ELb0ELb0ELb1ELb1ELb1ELb1ELb0EEENS1_21CollectiveEpilogueFwdINS6_IJSA_SC_SB_EEES9_SE_SG_Li256ELb1ELb1ELb1ELb0EEENS1_36VarlenDynamicPersistentTileSchedulerILi128ELi80ELi256ELi128ELb1ELb1ELb1ELb1ELb1ELb1EEEEEEEEEvNT_6ParamsE,"aw",@nobits
	.sectionflags	@""
	.align	16
	.zero		1024


//--------------------- .nv.shared._ZN7cutlass13device_kernelIN5flash11enable_sm90INS1_16FlashAttnFwdSm90INS1_25CollectiveMainloopFwdSm90ILi2EN4cute5tupleIJNS5_1CILi1EEES8_S8_EEENS6_IJNS7_ILi128EEENS7_ILi80EEENS7_ILi256EEEEEELi256ENS_10bfloat16_tEfNS_4arch4Sm90ELb1ELb0ELb0ELb1ELb0ELb1ELb0ELb1ELb1ELb1ELb1ELb0EEENS1_21CollectiveEpilogueFwdINS6_IJSA_SC_SB_EEES9_SE_SG_Li256ELb1ELb1ELb1ELb0EEENS1_36VarlenDynamicPersistentTileSchedulerILi128ELi80ELi256ELi128ELb1ELb1ELb1ELb1ELb1ELb1EEEEEEEEEvNT_6ParamsE --------------------------
	.section	.nv.shared._ZN7cutlass13device_kernelIN5flash11enable_sm90INS1_16FlashAttnFwdSm90INS1_25CollectiveMainloopFwdSm90ILi2EN4cute5tupleIJNS5_1CILi1EEES8_S8_EEENS6_IJNS7_ILi128EEENS7_ILi80EEENS7_ILi256EEEEEELi256ENS_10bfloat16_tEfNS_4arch4Sm90ELb1ELb0ELb0ELb1ELb0ELb1ELb0ELb1ELb1ELb1ELb1ELb0EEENS1_21CollectiveEpilogueFwdINS6_IJSA_SC_SB_EEES9_SE_SG_Li256ELb1ELb1ELb1ELb0EEENS1_36VarlenDynamicPersistentTileSchedulerILi128ELi80ELi256ELi128ELb1ELb1ELb1ELb1ELb1ELb1EEEEEEEEEvNT_6ParamsE,"aw",@nobits
	.sectionflags	@""
	.align	16
	.zero		1024


//--------------------- .nv.constant0._ZN7cutlass13device_kernelIN5flash11enable_sm90INS1_16FlashAttnFwdSm90INS1_25CollectiveMainloopFwdSm90ILi2EN4cute5tupleIJNS5_1CILi1EEES8_S8_EEENS6_IJNS7_ILi128EEENS7_ILi80EEENS7_ILi256EEEEEELi256ENS_10bfloat16_tEfNS_4arch4Sm90ELb0ELb0ELb0ELb0ELb0ELb0ELb0ELb1ELb1ELb1ELb1ELb0EEENS1_21CollectiveEpilogueFwdINS6_IJSA_SC_SB_EEES9_SE_SG_Li256ELb0ELb1ELb1ELb0EEENS1_19SingleTileSchedulerILb0ELb1ELb1ELi128EEEEEEEEEvNT_6ParamsE --------------------------
	.section	.nv.constant0._ZN7cutlass13device_kernelIN5flash11enable_sm90INS1_16FlashAttnFwdSm90INS1_25CollectiveMainloopFwdSm90ILi2EN4cute5tupleIJNS5_1CILi1EEES8_S8_EEENS6_IJNS7_ILi128EEENS7_ILi80EEENS7_ILi256EEEEEELi256ENS_10bfloat16_tEfNS_4arch4Sm90ELb0ELb0ELb0ELb0ELb0ELb0ELb0ELb1ELb1ELb1ELb1ELb0EEENS1_21CollectiveEpilogueFwdINS6_IJSA_SC_SB_EEES9_SE_SG_Li256ELb0ELb1ELb1ELb0EEENS1_19SingleTileSchedulerILb0ELb1ELb1ELi128EEEEEEEEEvNT_6ParamsE,"a",@progbits
	.sectionflags	@""
	.align	4
.nv.constant0._ZN7cutlass13device_kernelIN5flash11enable_sm90INS1_16FlashAttnFwdSm90INS1_25CollectiveMainloopFwdSm90ILi2EN4cute5tupleIJNS5_1CILi1EEES8_S8_EEENS6_IJNS7_ILi128EEENS7_ILi80EEENS7_ILi256EEEEEELi256ENS_10bfloat16_tEfNS_4arch4Sm90ELb0ELb0ELb0ELb0ELb0ELb0ELb0ELb1ELb1ELb1ELb1ELb0EEENS1_21CollectiveEpilogueFwdINS6_IJSA_SC_SB_EEES9_SE_SG_Li256ELb0ELb1ELb1ELb0EEENS1_19SingleTileSchedulerILb0ELb1ELb1ELi128EEEEEEEEEvNT_6ParamsE:
	.zero		3200


//--------------------- .nv.constant0._ZN7cutlass13device_kernelIN5flash11enable_sm90INS1_16FlashAttnFwdSm90INS1_25CollectiveMainloopFwdSm90ILi2EN4cute5tupleIJNS5_1CILi1EEES8_S8_EEENS6_IJNS7_ILi128EEENS7_ILi80EEENS7_ILi256EEEEEELi256ENS_10bfloat16_tEfNS_4arch4Sm90ELb0ELb0ELb0ELb1ELb0ELb0ELb0ELb1ELb1ELb1ELb1ELb0EEENS1_21CollectiveEpilogueFwdINS6_IJSA_SC_SB_EEES9_SE_SG_Li256ELb1ELb1ELb1ELb0EEENS1_36VarlenDynamicPersistentTileSchedulerILi128ELi80ELi256ELi128ELb1ELb1ELb1ELb0ELb1ELb1EEEEEEEEEvNT_6ParamsE --------------------------
	.section	.nv.constant0._ZN7cutlass13device_kernelIN5flash11enable_sm90INS1_16FlashAttnFwdSm90INS1_25CollectiveMainloopFwdSm90ILi2EN4cute5tupleIJNS5_1CILi1EEES8_S8_EEENS6_IJNS7_ILi128EEENS7_ILi80EEENS7_ILi256EEEEEELi256ENS_10bfloat16_tEfNS_4arch4Sm90ELb0ELb0ELb0ELb1ELb0ELb0ELb0ELb1ELb1ELb1ELb1ELb0EEENS1_21CollectiveEpilogueFwdINS6_IJSA_SC_SB_EEES9_SE_SG_Li256ELb1ELb1ELb1ELb0EEENS1_36VarlenDynamicPersistentTileSchedulerILi128ELi80ELi256ELi128ELb1ELb1ELb1ELb0ELb1ELb1EEEEEEEEEvNT_6ParamsE,"a",@progbits
	.sectionflags	@""
	.align	4
.nv.constant0._ZN7cutlass13device_kernelIN5flash11enable_sm90INS1_16FlashAttnFwdSm90INS1_25CollectiveMainloopFwdSm90ILi2EN4cute5tupleIJNS5_1CILi1EEES8_S8_EEENS6_IJNS7_ILi128EEENS7_ILi80EEENS7_ILi256EEEEEELi256ENS_10bfloat16_tEfNS_4arch4Sm90ELb0ELb0ELb0ELb1ELb0ELb0ELb0ELb1ELb1ELb1ELb1ELb0EEENS1_21CollectiveEpilogueFwdINS6_IJSA_SC_SB_EEES9_SE_SG_Li256ELb1ELb1ELb1ELb0EEENS1_36VarlenDynamicPersistentTileSchedulerILi128ELi80ELi256ELi128ELb1ELb1ELb1ELb0ELb1ELb1EEEEEEEEEvNT_6ParamsE:
	.zero		3328


//--------------------- .nv.constant0._ZN7cutlass13device_kernelIN5flash11enable_sm90INS1_16FlashAttnFwdSm90INS1_25CollectiveMainloopFwdSm90ILi2EN4cute5tupleIJNS5_1CILi1EEES8_S8_EEENS6_IJNS7_ILi128EEENS7_ILi80EEENS7_ILi256EEEEEELi256ENS_10bfloat16_tEfNS_4arch4Sm90ELb0ELb0ELb0ELb1ELb0ELb1ELb0ELb1ELb1ELb1ELb1ELb0EEENS1_21CollectiveEpilogueFwdINS6_IJSA_SC_SB_EEES9_SE_SG_Li256ELb1ELb1ELb1ELb0EEENS1_36VarlenDynamicPersistentTileSchedulerILi128ELi80ELi256ELi128ELb1ELb1ELb1ELb0ELb1ELb1EEEEEEEEEvNT_6ParamsE --------------------------
	.section	.nv.constant0._ZN7cutlass13device_kernelIN5flash11enable_sm90INS1_16FlashAttnFwdSm90INS1_25CollectiveMainloopFwdSm90ILi2EN4cute5tupleIJNS5_1CILi1EEES8_S8_EEENS6_IJNS7_ILi128EEENS7_ILi80EEENS7_ILi256EEEEEELi256ENS_10bfloat16_tEfNS_4arch4Sm90ELb0ELb0ELb0ELb1ELb0ELb1ELb0ELb1ELb1ELb1ELb1ELb0EEENS1_21CollectiveEpilogueFwdINS6_IJSA_SC_SB_EEES9_SE_SG_Li256ELb1ELb1ELb1ELb0EEENS1_36VarlenDynamicPersistentTileSchedulerILi128ELi80ELi256ELi128ELb1ELb1ELb1ELb0ELb1ELb1EEEEEEEEEvNT_6ParamsE,"a",@progbits
	.sectionflags	@""
	.align	4
.nv.constant0._ZN7cutlass13device_kernelIN5flash11enable_sm90INS1_16FlashAttnFwdSm90INS1_25CollectiveMainloopFwdSm90ILi2EN4cute5tupleIJNS5_1CILi1EEES8_S8_EEENS6_IJNS7_ILi128EEENS7_ILi80EEENS7_ILi256EEEEEELi256ENS_10bfloat16_tEfNS_4arch4Sm90ELb0ELb0ELb0ELb1ELb0ELb1ELb0ELb1ELb1ELb1ELb1ELb0EEENS1_21CollectiveEpilogueFwdINS6_IJSA_SC_SB_EEES9_SE_SG_Li256ELb1ELb1ELb1ELb0EEENS1_36VarlenDynamicPersistentTileSchedulerILi128ELi80ELi256ELi128ELb1ELb1ELb1ELb0ELb1ELb1EEEEEEEEEvNT_6ParamsE:
	.zero		3328


//--------------------- .nv.constant0._ZN7cutlass13device_kernelIN5flash11enable_sm90INS1_16FlashAttnFwdSm90INS1_25CollectiveMainloopFwdSm90ILi2EN4cute5tupleIJNS5_1CILi1EEES8_S8_EEENS6_IJNS7_ILi128EEENS7_ILi64EEENS7_ILi256EEEEEELi256ENS_10bfloat16_tEfNS_4arch4Sm90ELb0ELb1ELb0ELb0ELb0ELb0ELb0ELb1ELb1ELb1ELb1ELb0EEENS1_21CollectiveEpilogueFwdINS6_IJSA_SC_SB_EEES9_SE_SG_Li256ELb0ELb1ELb1ELb0EEENS1_19SingleTileSchedulerILb0ELb1ELb1ELi128EEEEEEEEEvNT_6ParamsE --------------------------
	.section	.nv.constant0._ZN7cutlass13device_kernelIN5flash11enable_sm90INS1_16FlashAttnFwdSm90INS1_25CollectiveMainloopFwdSm90ILi2EN4cute5tupleIJNS5_1CILi1EEES8_S8_EEENS6_IJNS7_ILi128EEENS7_ILi64EEENS7_ILi256EEEEEELi256ENS_10bfloat16_tEfNS_4arch4Sm90ELb0ELb1ELb0ELb0ELb0ELb0ELb0ELb1ELb1ELb1ELb1ELb0EEENS1_21CollectiveEpilogueFwdINS6_IJSA_SC_SB_EEES9_SE_SG_Li256ELb0ELb1ELb1ELb0EEENS1_19SingleTileSchedulerILb0ELb1ELb1ELi128EEEEEEEEEvNT_6ParamsE,"a",@progbits
	.sectionflags	@""
	.align	4
.nv.constant0._ZN7cutlass13device_kernelIN5flash11enable_sm90INS1_16FlashAttnFwdSm90INS1_25CollectiveMainloopFwdSm90ILi2EN4cute5tupleIJNS5_1CILi1EEES8_S8_EEENS6_IJNS7_ILi128EEENS7_ILi64EEENS7_ILi256EEEEEELi256ENS_10bfloat16_tEfNS_4arch4Sm90ELb0ELb1ELb0ELb0ELb0ELb0ELb0ELb1ELb1ELb1ELb1ELb0EEENS1_21CollectiveEpilogueFwdINS6_IJSA_SC_SB_EEES9_SE_SG_Li256ELb0ELb1ELb1ELb0EEENS1_19SingleTileSchedulerILb0ELb1ELb1ELi128EEEEEEEEEvNT_6ParamsE:
	.zero		3200


//--------------------- .nv.constant0._ZN7cutlass13device_kernelIN5flash11enable_sm90INS1_16FlashAttnFwdSm90INS1_25CollectiveMainloopFwdSm90ILi2EN4cute5tupleIJNS5_1CILi1EEES8_S8_EEENS6_IJNS7_ILi128EEENS7_ILi64EEENS7_ILi256EEEEEELi256ENS_10bfloat16_tEfNS_4arch4Sm90ELb0ELb1ELb0ELb1ELb0ELb0ELb0ELb1ELb1ELb1ELb1ELb0EEENS1_21CollectiveEpilogueFwdINS6_IJSA_SC_SB_EEES9_SE_SG_Li256ELb1ELb1ELb1ELb0EEENS1_36VarlenDynamicPersistentTileSchedulerILi128ELi64ELi256ELi128ELb1ELb1ELb1ELb1ELb0ELb1EEEEEEEEEvNT_6ParamsE --------------------------
	.section	.nv.constant0._ZN7cutlass13device_kernelIN5flash11enable_sm90INS1_16FlashAttnFwdSm90INS1_25CollectiveMainloopFwdSm90ILi2EN4cute5tupleIJNS5_1CILi1EEES8_S8_EEENS6_IJNS7_ILi128EEENS7_ILi64EEENS7_ILi256EEEEEELi256ENS_10bfloat16_tEfNS_4arch4Sm90ELb0ELb1ELb0ELb1ELb0ELb0ELb0ELb1ELb1ELb1ELb1ELb0EEENS1_21CollectiveEpilogueFwdINS6_IJSA_SC_SB_EEES9_SE_SG_Li256ELb1ELb1ELb1ELb0EEENS1_36VarlenDynamicPersistentTileSchedulerILi128ELi64ELi256ELi128ELb1ELb1ELb1ELb1ELb0ELb1EEEEEEEEEvNT_6ParamsE,"a",@progbits
	.sectionflags	@""
	.align	4
.nv.constant0._ZN7cutlass13device_kernelIN5flash11enable_sm90INS1_16FlashAttnFwdSm90INS1_25CollectiveMainloopFwdSm90ILi2EN4cute5tupleIJNS5_1CILi1EEES8_S8_EEENS6_IJNS7_ILi128EEENS7_ILi64EEENS7_ILi256EEEEEELi256ENS_10bfloat16_tEfNS_4arch4Sm90ELb0ELb1ELb0ELb1ELb0ELb0ELb0ELb1ELb1ELb1ELb1ELb0EEENS1_21CollectiveEpilogueFwdINS6_IJSA_SC_SB_EEES9_SE_SG_Li256ELb1ELb1ELb1ELb0EEENS1_36VarlenDynamicPersistentTileSchedulerILi128ELi64ELi256ELi128ELb1ELb1ELb1ELb1ELb0ELb1EEEEEEEEEvNT_6ParamsE:
	.zero		3328


//--------------------- .nv.constant0._ZN7cutlass13device_kernelIN5flash11enable_sm90INS1_16FlashAttnFwdSm90INS1_25CollectiveMainloopFwdSm90ILi2EN4cute5tupleIJNS5_1CILi1EEES8_S8_EEENS6_IJNS7_ILi128EEENS7_ILi64EEENS7_ILi256EEEEEELi256ENS_10bfloat16_tEfNS_4arch4Sm90ELb0ELb1ELb0ELb1ELb0ELb1ELb0ELb1ELb1ELb1ELb1ELb0EEENS1_21CollectiveEpilogueFwdINS6_IJSA_SC_SB_EEES9_SE_SG_Li256ELb1ELb1ELb1ELb0EEENS1_36VarlenDynamicPersistentTileSchedulerILi128ELi64ELi256ELi128ELb1ELb1ELb1ELb1ELb0ELb1EEEEEEEEEvNT_6ParamsE --------------------------
	.section	.nv.constant0._ZN7cutlass13device_kernelIN5flash11enable_sm90INS1_16FlashAttnFwdSm90INS1_25CollectiveMainloopFwdSm90ILi2EN4cute5tupleIJNS5_1CILi1EEES8_S8_EEENS6_IJNS7_ILi128EEENS7_ILi64EEENS7_ILi256EEEEEELi256ENS_10bfloat16_tEfNS_4arch4Sm90ELb0ELb1ELb0ELb1ELb0ELb1ELb0ELb1ELb1ELb1ELb1ELb0EEENS1_21CollectiveEpilogueFwdINS6_IJSA_SC_SB_EEES9_SE_SG_Li256ELb1ELb1ELb1ELb0EEENS1_36VarlenDynamicPersistentTileSchedulerILi128ELi64ELi256ELi128ELb1ELb1ELb1ELb1ELb0ELb1EEEEEEEEEvNT_6ParamsE,"a",@progbits
	.sectionflags	@""
	.align	4
.nv.constant0._ZN7cutlass13device_kernelIN5flash11enable_sm90INS1_16FlashAttnFwdSm90INS1_25CollectiveMainloopFwdSm90ILi2EN4cute5tupleIJNS5_1CILi1EEES8_S8_EEENS6_IJNS7_ILi128EEENS7_ILi64EEENS7_ILi256EEEEEELi256ENS_10bfloat16_tEfNS_4arch4Sm90ELb0ELb1ELb0ELb1ELb0ELb1ELb0ELb1ELb1ELb1ELb1ELb0EEENS1_21CollectiveEpilogueFwdINS6_IJSA_SC_SB_EEES9_SE_SG_Li256ELb1ELb1ELb1ELb0EEENS1_36VarlenDynamicPersistentTileSchedulerILi128ELi64ELi256ELi128ELb1ELb1ELb1ELb1ELb0ELb1EEEEEEEEEvNT_6ParamsE:
	.zero		3328


//--------------------- .nv.constant0._ZN7cutlass13device_kernelIN5flash11enable_sm90INS1_16FlashAttnFwdSm90INS1_25CollectiveMainloopFwdSm90ILi2EN4cute5tupleIJNS5_1CILi1EEES8_S8_EEENS6_IJNS7_ILi128EEENS7_ILi80EEENS7_ILi256EEEEEELi256ENS_10bfloat16_tEfNS_4arch4Sm90ELb1ELb0ELb0ELb0ELb0ELb0ELb0ELb1ELb1ELb1ELb1ELb0EEENS1_21CollectiveEpilogueFwdINS6_IJSA_SC_SB_EEES9_SE_SG_Li256ELb0ELb1ELb1ELb0EEENS1_19SingleTileSchedulerILb0ELb1ELb1ELi128EEEEEEEEEvNT_6ParamsE --------------------------
	.section	.nv.constant0._ZN7cutlass13device_kernelIN5flash11enable_sm90INS1_16FlashAttnFwdSm90INS1_25CollectiveMainloopFwdSm90ILi2EN4cute5tupleIJNS5_1CILi1EEES8_S8_EEENS6_IJNS7_ILi128EEENS7_ILi80EEENS7_ILi256EEEEEELi256ENS_10bfloat16_tEfNS_4arch4Sm90ELb1ELb0ELb0ELb0ELb0ELb0ELb0ELb1ELb1ELb1ELb1ELb0EEENS1_21CollectiveEpilogueFwdINS6_IJSA_SC_SB_EEES9_SE_SG_Li256ELb0ELb1ELb1ELb0EEENS1_19SingleTileSchedulerILb0ELb1ELb1ELi128EEEEEEEEEvNT_6ParamsE,"a",@progbits
	.sectionflags	@""
	.align	4
.nv.constant0._ZN7cutlass13device_kernelIN5flash11enable_sm90INS1_16FlashAttnFwdSm90INS1_25CollectiveMainloopFwdSm90ILi2EN4cute5tupleIJNS5_1CILi1EEES8_S8_EEENS6_IJNS7_ILi128EEENS7_ILi80EEENS7_ILi256EEEEEELi256ENS_10bfloat16_tEfNS_4arch4Sm90ELb1ELb0ELb0ELb0ELb0ELb0ELb0ELb1ELb1ELb1ELb1ELb0EEENS1_21CollectiveEpilogueFwdINS6_IJSA_SC_SB_EEES9_SE_SG_Li256ELb0ELb1ELb1ELb0EEENS1_19SingleTileSchedulerILb0ELb1ELb1ELi128EEEEEEEEEvNT_6ParamsE:
	.zero		3200


//--------------------- .nv.constant0._ZN7cutlass13device_kernelIN5flash11enable_sm90INS1_16FlashAttnFwdSm90INS1_25CollectiveMainloopFwdSm90ILi2EN4cute5tupleIJNS5_1CILi1EEES8_S8_EEENS6_IJNS7_ILi128EEENS7_ILi80EEENS7_ILi256EEEEEELi256ENS_10bfloat16_tEfNS_4arch4Sm90ELb1ELb0ELb0ELb1ELb0ELb0ELb0ELb1ELb1ELb1ELb1ELb0EEENS1_21CollectiveEpilogueFwdINS6_IJSA_SC_SB_EEES9_SE_SG_Li256ELb1ELb1ELb1ELb0EEENS1_36VarlenDynamicPersistentTileSchedulerILi128ELi80ELi256ELi128ELb1ELb1ELb1ELb1ELb1ELb1EEEEEEEEEvNT_6ParamsE --------------------------
	.section	.nv.constant0._ZN7cutlass13device_kernelIN5flash11enable_sm90INS1_16FlashAttnFwdSm90INS1_25CollectiveMainloopFwdSm90ILi2EN4cute5tupleIJNS5_1CILi1EEES8_S8_EEENS6_IJNS7_ILi128EEENS7_ILi80EEENS7_ILi256EEEEEELi256ENS_10bfloat16_tEfNS_4arch4Sm90ELb1ELb0ELb0ELb1ELb0ELb0ELb0ELb1ELb1ELb1ELb1ELb0EEENS1_21CollectiveEpilogueFwdINS6_IJSA_SC_SB_EEES9_SE_SG_Li256ELb1ELb1ELb1ELb0EEENS1_36VarlenDynamicPersistentTileSchedulerILi128ELi80ELi256ELi128ELb1ELb1ELb1ELb1ELb1ELb1EEEEEEEEEvNT_6ParamsE,"a",@progbits
	.sectionflags	@""
	.align	4
.nv.constant0._ZN7cutlass13device_kernelIN5flash11enable_sm90INS1_16FlashAttnFwdSm90INS1_25CollectiveMainloopFwdSm90ILi2EN4cute5tupleIJNS5_1CILi1EEES8_S8_EEENS6_IJNS7_ILi128EEENS7_ILi80EEENS7_ILi256EEEEEELi256ENS_10bfloat16_tEfNS_4arch4Sm90ELb1ELb0ELb0ELb1ELb0ELb0ELb0ELb1ELb1ELb1ELb1ELb0EEENS1_21CollectiveEpilogueFwdINS6_IJSA_SC_SB_EEES9_SE_SG_Li256ELb1ELb1ELb1ELb0EEENS1_36VarlenDynamicPersistentTileSchedulerILi128ELi80ELi256ELi128ELb1ELb1ELb1ELb1ELb1ELb1EEEEEEEEEvNT_6ParamsE:
	.zero		3328


//--------------------- .nv.constant0._ZN7cutlass13device_kernelIN5flash11enable_sm90INS1_16FlashAttnFwdSm90INS1_25CollectiveMainloopFwdSm90ILi2EN4cute5tupleIJNS5_1CILi1EEES8_S8_EEENS6_IJNS7_ILi128EEENS7_ILi80EEENS7_ILi256EEEEEELi256ENS_10bfloat16_tEfNS_4arch4Sm90ELb1ELb0ELb0ELb1ELb0ELb1ELb0ELb1ELb1ELb1ELb1ELb0EEENS1_21CollectiveEpilogueFwdINS6_IJSA_SC_SB_EEES9_SE_SG_Li256ELb1ELb1ELb1ELb0EEENS1_36VarlenDynamicPersistentTileSchedulerILi128ELi80ELi256ELi128ELb1ELb1ELb1ELb1ELb1ELb1EEEEEEEEEvNT_6ParamsE --------------------------
	.section	.nv.constant0._ZN7cutlass13device_kernelIN5flash11enable_sm90INS1_16FlashAttnFwdSm90INS1_25CollectiveMainloopFwdSm90ILi2EN4cute5tupleIJNS5_1CILi1EEES8_S8_EEENS6_IJNS7_ILi128EEENS7_ILi80EEENS7_ILi256EEEEEELi256ENS_10bfloat16_tEfNS_4arch4Sm90ELb1ELb0ELb0ELb1ELb0ELb1ELb0ELb1ELb1ELb1ELb1ELb0EEENS1_21CollectiveEpilogueFwdINS6_IJSA_SC_SB_EEES9_SE_SG_Li256ELb1ELb1ELb1ELb0EEENS1_36VarlenDynamicPersistentTileSchedulerILi128ELi80ELi256ELi128ELb1ELb1ELb1ELb1ELb1ELb1EEEEEEEEEvNT_6ParamsE,"a",@progbits
	.sectionflags	@""
	.align	4
.nv.constant0._ZN7cutlass13device_kernelIN5flash11enable_sm90INS1_16FlashAttnFwdSm90INS1_25CollectiveMainloopFwdSm90ILi2EN4cute5tupleIJNS5_1CILi1EEES8_S8_EEENS6_IJNS7_ILi128EEENS7_ILi80EEENS7_ILi256EEEEEELi256ENS_10bfloat16_tEfNS_4arch4Sm90ELb1ELb0ELb0ELb1ELb0ELb1ELb0ELb1ELb1ELb1ELb1ELb0EEENS1_21CollectiveEpilogueFwdINS6_IJSA_SC_SB_EEES9_SE_SG_Li256ELb1ELb1ELb1ELb0EEENS1_36VarlenDynamicPersistentTileSchedulerILi128ELi80ELi256ELi128ELb1ELb1ELb1ELb1ELb1ELb1EEEEEEEEEvNT_6ParamsE:
	.zero		3328


//--------------------- SYMBOLS --------------------------

	.type		.nv.reservedSmem.offset0,@object
	.size		.nv.reservedSmem.offset0,0x4
	.type		__assertfail,@function
